// Copyright (c) 2024, Tri Dao.
// Splitting the different head dimensions to different files to speed up compilation.
// This file is auto-generated. See "generate_kernels.py"
#include "namespace_config.h"
#include "flash_fwd_launch_template.h"

namespace FLASH_NAMESPACE {

template<>
void run_mha_fwd_<cutlass::half_t, 256, true>(Flash_fwd_params &params, cudaStream_t stream) {
    run_mha_fwd_hdim256<cutlass::half_t, true>(params, stream);
}

} // namespace FLASH_NAMESPACE

// ===== COMPILED SASS (sm_100a) =====

	.target	sm_100a

	.elftype	@"ET_EXEC"


//--------------------- .note.nv.tkinfo           --------------------------
	.section	.note.nv.tkinfo,"",@"SHT_NOTE"
	.sectionflags	@"SHF_NOTE_NV_TKINFO"
	.tkinfo
        /*0018*/ 	.word	0x00000002
        /*0030*/ 	.string	""
        /*0030*/ 	.string	"ptxas"
        /*0030*/ 	.string	"Cuda compilation tools, release 13.0, V13.0.88"
        /*0030*/ 	.string	"Build cuda_13.0.r13.0/compiler.36424714_0"
        /*0030*/ 	.string	"-arch sm_100a -m 64 "



//--------------------- .note.nv.cuinfo           --------------------------
	.section	.note.nv.cuinfo,"",@"SHT_NOTE"
	.sectionflags	@"SHF_NOTE_NV_CUINFO"
        /*0018*/ 	.short	0x0002
        /*001a*/ 	.short	0x0064
        /*001c*/ 	.short	0x0082
	.zero		2


//--------------------- .nv.info                  --------------------------
	.section	.nv.info,"",@"SHT_CUDA_INFO"
	.align	4


	//----- nvinfo : EIATTR_REGCOUNT
	.align		4
        /*0000*/ 	.byte	0x04, 0x2f
        /*0002*/ 	.short	(.L_12 - .L_11)
	.align		4
.L_11:
        /*0004*/ 	.word	index@(_ZN5flash16flash_fwd_kernelI23Flash_fwd_kernel_traitsILi256ELi128ELi64ELi8ELb0ELb0EN7cutlass6half_tE19Flash_kernel_traitsILi256ELi128ELi64ELi8ES3_EELb0ELb1ELb0ELb1ELb0ELb0ELb1ELb0EEEvNS_16Flash_fwd_paramsE)
        /*0008*/ 	.word	0x000000ff


	//----- nvinfo : EIATTR_FRAME_SIZE
	.align		4
.L_12:
        /*000c*/ 	.byte	0x04, 0x11
        /*000e*/ 	.short	(.L_14 - .L_13)
	.align		4
.L_13:
        /*0010*/ 	.word	index@(_ZN5flash16flash_fwd_kernelI23Flash_fwd_kernel_traitsILi256ELi128ELi64ELi8ELb0ELb0EN7cutlass6half_tE19Flash_kernel_traitsILi256ELi128ELi64ELi8ES3_EELb0ELb1ELb0ELb1ELb0ELb0ELb1ELb0EEEvNS_16Flash_fwd_paramsE)
        /*0014*/ 	.word	0x00000000


	//----- nvinfo : EIATTR_REGCOUNT
	.align		4
.L_14:
        /*0018*/ 	.byte	0x04, 0x2f
        /*001a*/ 	.short	(.L_16 - .L_15)
	.align		4
.L_15:
        /*001c*/ 	.word	index@(_ZN5flash16flash_fwd_kernelI23Flash_fwd_kernel_traitsILi256ELi128ELi64ELi8ELb0ELb0EN7cutlass6half_tE19Flash_kernel_traitsILi256ELi128ELi64ELi8ES3_EELb1ELb1ELb0ELb1ELb0ELb0ELb0ELb1EEEvNS_16Flash_fwd_paramsE)
        /*0020*/ 	.word	0x000000ff


	//----- nvinfo : EIATTR_FRAME_SIZE
	.align		4
.L_16:
        /*0024*/ 	.byte	0x04, 0x11
        /*0026*/ 	.short	(.L_18 - .L_17)
	.align		4
.L_17:
        /*0028*/ 	.word	index@(_ZN5flash16flash_fwd_kernelI23Flash_fwd_kernel_traitsILi256ELi128ELi64ELi8ELb0ELb0EN7cutlass6half_tE19Flash_kernel_traitsILi256ELi128ELi64ELi8ES3_EELb1ELb1ELb0ELb1ELb0ELb0ELb0ELb1EEEvNS_16Flash_fwd_paramsE)
        /*002c*/ 	.word	0x00000050


	//----- nvinfo : EIATTR_REGCOUNT
	.align		4
.L_18:
        /*0030*/ 	.byte	0x04, 0x2f
        /*0032*/ 	.short	(.L_20 - .L_19)
	.align		4
.L_19:
        /*0034*/ 	.word	index@(_ZN5flash16flash_fwd_kernelI23Flash_fwd_kernel_traitsILi256ELi128ELi64ELi8ELb0ELb0EN7cutlass6half_tE19Flash_kernel_traitsILi256ELi128ELi64ELi8ES3_EELb0ELb1ELb0ELb0ELb0ELb0ELb1ELb0EEEvNS_16Flash_fwd_paramsE)
        /*0038*/ 	.word	0x000000ff


	//----- nvinfo : EIATTR_FRAME_SIZE
	.align		4
.L_20:
        /*003c*/ 	.byte	0x04, 0x11
        /*003e*/ 	.short	(.L_22 - .L_21)
	.align		4
.L_21:
        /*0040*/ 	.word	index@(_ZN5flash16flash_fwd_kernelI23Flash_fwd_kernel_traitsILi256ELi128ELi64ELi8ELb0ELb0EN7cutlass6half_tE19Flash_kernel_traitsILi256ELi128ELi64ELi8ES3_EELb0ELb1ELb0ELb0ELb0ELb0ELb1ELb0EEEvNS_16Flash_fwd_paramsE)
        /*0044*/ 	.word	0x00000000


	//----- nvinfo : EIATTR_REGCOUNT
	.align		4
.L_22:
        /*0048*/ 	.byte	0x04, 0x2f
        /*004a*/ 	.short	(.L_24 - .L_23)
	.align		4
.L_23:
        /*004c*/ 	.word	index@(_ZN5flash16flash_fwd_kernelI23Flash_fwd_kernel_traitsILi256ELi128ELi64ELi8ELb0ELb0EN7cutlass6half_tE19Flash_kernel_traitsILi256ELi128ELi64ELi8ES3_EELb1ELb1ELb0ELb0ELb0ELb0ELb0ELb1EEEvNS_16Flash_fwd_paramsE)
        /*0050*/ 	.word	0x000000ff


	//----- nvinfo : EIATTR_FRAME_SIZE
	.align		4
.L_24:
        /*0054*/ 	.byte	0x04, 0x11
        /*0056*/ 	.short	(.L_26 - .L_25)
	.align		4
.L_25:
        /*0058*/ 	.word	index@(_ZN5flash16flash_fwd_kernelI23Flash_fwd_kernel_traitsILi256ELi128ELi64ELi8ELb0ELb0EN7cutlass6half_tE19Flash_kernel_traitsILi256ELi128ELi64ELi8ES3_EELb1ELb1ELb0ELb0ELb0ELb0ELb0ELb1EEEvNS_16Flash_fwd_paramsE)
        /*005c*/ 	.word	0x00000058


	//----- nvinfo : EIATTR_REGCOUNT
	.align		4
.L_26:
        /*0060*/ 	.byte	0x04, 0x2f
        /*0062*/ 	.short	(.L_28 - .L_27)
	.align		4
.L_27:
        /*0064*/ 	.word	index@(_ZN5flash16flash_fwd_kernelI23Flash_fwd_kernel_traitsILi256ELi128ELi64ELi8ELb0ELb0EN7cutlass6half_tE19Flash_kernel_traitsILi256ELi128ELi64ELi8ES3_EELb1ELb1ELb0ELb1ELb0ELb0ELb0ELb0EEEvNS_16Flash_fwd_paramsE)
        /*0068*/ 	.word	0x000000ff


	//----- nvinfo : EIATTR_FRAME_SIZE
	.align		4
.L_28:
        /*006c*/ 	.byte	0x04, 0x11
        /*006e*/ 	.short	(.L_30 - .L_29)
	.align		4
.L_29:
        /*0070*/ 	.word	index@(_ZN5flash16flash_fwd_kernelI23Flash_fwd_kernel_traitsILi256ELi128ELi64ELi8ELb0ELb0EN7cutlass6half_tE19Flash_kernel_traitsILi256ELi128ELi64ELi8ES3_EELb1ELb1ELb0ELb1ELb0ELb0ELb0ELb0EEEvNS_16Flash_fwd_paramsE)
        /*0074*/ 	.word	0x00000000


	//----- nvinfo : EIATTR_REGCOUNT
	.align		4
.L_30:
        /*0078*/ 	.byte	0x04, 0x2f
        /*007a*/ 	.short	(.L_32 - .L_31)
	.align		4
.L_31:
        /*007c*/ 	.word	index@(_ZN5flash16flash_fwd_kernelI23Flash_fwd_kernel_traitsILi256ELi128ELi64ELi8ELb0ELb0EN7cutlass6half_tE19Flash_kernel_traitsILi256ELi128ELi64ELi8ES3_EELb0ELb1ELb0ELb0ELb0ELb1ELb1ELb0EEEvNS_16Flash_fwd_paramsE)
        /*0080*/ 	.word	0x000000ff


	//----- nvinfo : EIATTR_FRAME_SIZE
	.align		4
.L_32:
        /*0084*/ 	.byte	0x04, 0x11
        /*0086*/ 	.short	(.L_34 - .L_33)
	.align		4
.L_33:
        /*0088*/ 	.word	index@(_ZN5flash16flash_fwd_kernelI23Flash_fwd_kernel_traitsILi256ELi128ELi64ELi8ELb0ELb0EN7cutlass6half_tE19Flash_kernel_traitsILi256ELi128ELi64ELi8ES3_EELb0ELb1ELb0ELb0ELb0ELb1ELb1ELb0EEEvNS_16Flash_fwd_paramsE)
        /*008c*/ 	.word	0x00000000


	//----- nvinfo : EIATTR_REGCOUNT
	.align		4
.L_34:
        /*0090*/ 	.byte	0x04, 0x2f
        /*0092*/ 	.short	(.L_36 - .L_35)
	.align		4
.L_35:
        /*0094*/ 	.word	index@(_ZN5flash16flash_fwd_kernelI23Flash_fwd_kernel_traitsILi256ELi128ELi64ELi8ELb0ELb0EN7cutlass6half_tE19Flash_kernel_traitsILi256ELi128ELi64ELi8ES3_EELb1ELb1ELb0ELb0ELb0ELb1ELb0ELb0EEEvNS_16Flash_fwd_paramsE)
        /*0098*/ 	.word	0x000000fe


	//----- nvinfo : EIATTR_FRAME_SIZE
	.align		4
.L_36:
        /*009c*/ 	.byte	0x04, 0x11
        /*009e*/ 	.short	(.L_38 - .L_37)
	.align		4
.L_37:
        /*00a0*/ 	.word	index@(_ZN5flash16flash_fwd_kernelI23Flash_fwd_kernel_traitsILi256ELi128ELi64ELi8ELb0ELb0EN7cutlass6half_tE19Flash_kernel_traitsILi256ELi128ELi64ELi8ES3_EELb1ELb1ELb0ELb0ELb0ELb1ELb0ELb0EEEvNS_16Flash_fwd_paramsE)
        /*00a4*/ 	.word	0x00000000


	//----- nvinfo : EIATTR_REGCOUNT
	.align		4
.L_38:
        /*00a8*/ 	.byte	0x04, 0x2f
        /*00aa*/ 	.short	(.L_40 - .L_39)
	.align		4
.L_39:
        /*00ac*/ 	.word	index@(_ZN5flash16flash_fwd_kernelI23Flash_fwd_kernel_traitsILi256ELi128ELi64ELi8ELb0ELb0EN7cutlass6half_tE19Flash_kernel_traitsILi256ELi128ELi64ELi8ES3_EELb1ELb1ELb0ELb0ELb0ELb0ELb0ELb0EEEvNS_16Flash_fwd_paramsE)
        /*00b0*/ 	.word	0x000000ff


	//----- nvinfo : EIATTR_FRAME_SIZE
	.align		4
.L_40:
        /*00b4*/ 	.byte	0x04, 0x11
        /*00b6*/ 	.short	(.L_42 - .L_41)
	.align		4
.L_41:
        /*00b8*/ 	.word	index@(_ZN5flash16flash_fwd_kernelI23Flash_fwd_kernel_traitsILi256ELi128ELi64ELi8ELb0ELb0EN7cutlass6half_tE19Flash_kernel_traitsILi256ELi128ELi64ELi8ES3_EELb1ELb1ELb0ELb0ELb0ELb0ELb0ELb0EEEvNS_16Flash_fwd_paramsE)
        /*00bc*/ 	.word	0x00000000


	//----- nvinfo : EIATTR_REGCOUNT
	.align		4
.L_42:
        /*00c0*/ 	.byte	0x04, 0x2f
        /*00c2*/ 	.short	(.L_44 - .L_43)
	.align		4
.L_43:
        /*00c4*/ 	.word	index@(_ZN5flash16flash_fwd_kernelI23Flash_fwd_kernel_traitsILi256ELi64ELi64ELi4ELb0ELb0EN7cutlass6half_tE19Flash_kernel_traitsILi256ELi64ELi64ELi4ES3_EELb0ELb1ELb0ELb1ELb0ELb0ELb1ELb0EEEvNS_16Flash_fwd_paramsE)
        /*00c8*/ 	.word	0x000000ff


	//----- nvinfo : EIATTR_FRAME_SIZE
	.align		4
.L_44:
        /*00cc*/ 	.byte	0x04, 0x11
        /*00ce*/ 	.short	(.L_46 - .L_45)
	.align		4
.L_45:
        /*00d0*/ 	.word	index@(_ZN5flash16flash_fwd_kernelI23Flash_fwd_kernel_traitsILi256ELi64ELi64ELi4ELb0ELb0EN7cutlass6half_tE19Flash_kernel_traitsILi256ELi64ELi64ELi4ES3_EELb0ELb1ELb0ELb1ELb0ELb0ELb1ELb0EEEvNS_16Flash_fwd_paramsE)
        /*00d4*/ 	.word	0x00000000


	//----- nvinfo : EIATTR_REGCOUNT
	.align		4
.L_46:
        /*00d8*/ 	.byte	0x04, 0x2f
        /*00da*/ 	.short	(.L_48 - .L_47)
	.align		4
.L_47:
        /*00dc*/ 	.word	index@(_ZN5flash16flash_fwd_kernelI23Flash_fwd_kernel_traitsILi256ELi64ELi64ELi4ELb0ELb0EN7cutlass6half_tE19Flash_kernel_traitsILi256ELi64ELi64ELi4ES3_EELb1ELb1ELb0ELb1ELb0ELb0ELb0ELb1EEEvNS_16Flash_fwd_paramsE)
        /*00e0*/ 	.word	0x000000ff


	//----- nvinfo : EIATTR_FRAME_SIZE
	.align		4
.L_48:
        /*00e4*/ 	.byte	0x04, 0x11
        /*00e6*/ 	.short	(.L_50 - .L_49)
	.align		4
.L_49:
        /*00e8*/ 	.word	index@(_ZN5flash16flash_fwd_kernelI23Flash_fwd_kernel_traitsILi256ELi64ELi64ELi4ELb0ELb0EN7cutlass6half_tE19Flash_kernel_traitsILi256ELi64ELi64ELi4ES3_EELb1ELb1ELb0ELb1ELb0ELb0ELb0ELb1EEEvNS_16Flash_fwd_paramsE)
        /*00ec*/ 	.word	0x00000050


	//----- nvinfo : EIATTR_REGCOUNT
	.align		4
.L_50:
        /*00f0*/ 	.byte	0x04, 0x2f
        /*00f2*/ 	.short	(.L_52 - .L_51)
	.align		4
.L_51:
        /*00f4*/ 	.word	index@(_ZN5flash16flash_fwd_kernelI23Flash_fwd_kernel_traitsILi256ELi64ELi64ELi4ELb0ELb0EN7cutlass6half_tE19Flash_kernel_traitsILi256ELi64ELi64ELi4ES3_EELb0ELb1ELb0ELb0ELb0ELb0ELb1ELb0EEEvNS_16Flash_fwd_paramsE)
        /*00f8*/ 	.word	0x000000ff


	//----- nvinfo : EIATTR_FRAME_SIZE
	.align		4
.L_52:
        /*00fc*/ 	.byte	0x04, 0x11
        /*00fe*/ 	.short	(.L_54 - .L_53)
	.align		4
.L_53:
        /*0100*/ 	.word	index@(_ZN5flash16flash_fwd_kernelI23Flash_fwd_kernel_traitsILi256ELi64ELi64ELi4ELb0ELb0EN7cutlass6half_tE19Flash_kernel_traitsILi256ELi64ELi64ELi4ES3_EELb0ELb1ELb0ELb0ELb0ELb0ELb1ELb0EEEvNS_16Flash_fwd_paramsE)
        /*0104*/ 	.word	0x00000000


	//----- nvinfo : EIATTR_REGCOUNT
	.align		4
.L_54:
        /*0108*/ 	.byte	0x04, 0x2f
        /*010a*/ 	.short	(.L_56 - .L_55)
	.align		4
.L_55:
        /*010c*/ 	.word	index@(_ZN5flash16flash_fwd_kernelI23Flash_fwd_kernel_traitsILi256ELi64ELi64ELi4ELb0ELb0EN7cutlass6half_tE19Flash_kernel_traitsILi256ELi64ELi64ELi4ES3_EELb1ELb1ELb0ELb0ELb0ELb0ELb0ELb1EEEvNS_16Flash_fwd_paramsE)
        /*0110*/ 	.word	0x000000ff


	//----- nvinfo : EIATTR_FRAME_SIZE
	.align		4
.L_56:
        /*0114*/ 	.byte	0x04, 0x11
        /*0116*/ 	.short	(.L_58 - .L_57)
	.align		4
.L_57:
        /*0118*/ 	.word	index@(_ZN5flash16flash_fwd_kernelI23Flash_fwd_kernel_traitsILi256ELi64ELi64ELi4ELb0ELb0EN7cutlass6half_tE19Flash_kernel_traitsILi256ELi64ELi64ELi4ES3_EELb1ELb1ELb0ELb0ELb0ELb0ELb0ELb1EEEvNS_16Flash_fwd_paramsE)
        /*011c*/ 	.word	0x000000f0


	//----- nvinfo : EIATTR_REGCOUNT
	.align		4
.L_58:
        /*0120*/ 	.byte	0x04, 0x2f
        /*0122*/ 	.short	(.L_60 - .L_59)
	.align		4
.L_59:
        /*0124*/ 	.word	index@(_ZN5flash16flash_fwd_kernelI23Flash_fwd_kernel_traitsILi256ELi64ELi64ELi4ELb0ELb0EN7cutlass6half_tE19Flash_kernel_traitsILi256ELi64ELi64ELi4ES3_EELb1ELb1ELb0ELb1ELb0ELb0ELb0ELb0EEEvNS_16Flash_fwd_paramsE)
        /*0128*/ 	.word	0x000000ff


	//----- nvinfo : EIATTR_FRAME_SIZE
	.align		4
.L_60:
        /*012c*/ 	.byte	0x04, 0x11
        /*012e*/ 	.short	(.L_62 - .L_61)
	.align		4
.L_61:
        /*0130*/ 	.word	index@(_ZN5flash16flash_fwd_kernelI23Flash_fwd_kernel_traitsILi256ELi64ELi64ELi4ELb0ELb0EN7cutlass6half_tE19Flash_kernel_traitsILi256ELi64ELi64ELi4ES3_EELb1ELb1ELb0ELb1ELb0ELb0ELb0ELb0EEEvNS_16Flash_fwd_paramsE)
        /*0134*/ 	.word	0x00000000


	//----- nvinfo : EIATTR_REGCOUNT
	.align		4
.L_62:
        /*0138*/ 	.byte	0x04, 0x2f
        /*013a*/ 	.short	(.L_64 - .L_63)
	.align		4
.L_63:
        /*013c*/ 	.word	index@(_ZN5flash16flash_fwd_kernelI23Flash_fwd_kernel_traitsILi256ELi64ELi64ELi4ELb0ELb0EN7cutlass6half_tE19Flash_kernel_traitsILi256ELi64ELi64ELi4ES3_EELb0ELb1ELb0ELb0ELb0ELb1ELb1ELb0EEEvNS_16Flash_fwd_paramsE)
        /*0140*/ 	.word	0x000000fe


	//----- nvinfo : EIATTR_FRAME_SIZE
	.align		4
.L_64:
        /*0144*/ 	.byte	0x04, 0x11
        /*0146*/ 	.short	(.L_66 - .L_65)
	.align		4
.L_65:
        /*0148*/ 	.word	index@(_ZN5flash16flash_fwd_kernelI23Flash_fwd_kernel_traitsILi256ELi64ELi64ELi4ELb0ELb0EN7cutlass6half_tE19Flash_kernel_traitsILi256ELi64ELi64ELi4ES3_EELb0ELb1ELb0ELb0ELb0ELb1ELb1ELb0EEEvNS_16Flash_fwd_paramsE)
        /*014c*/ 	.word	0x00000000


	//----- nvinfo : EIATTR_REGCOUNT
	.align		4
.L_66:
        /*0150*/ 	.byte	0x04, 0x2f
        /*0152*/ 	.short	(.L_68 - .L_67)
	.align		4
.L_67:
        /*0154*/ 	.word	index@(_ZN5flash16flash_fwd_kernelI23Flash_fwd_kernel_traitsILi256ELi64ELi64ELi4ELb0ELb0EN7cutlass6half_tE19Flash_kernel_traitsILi256ELi64ELi64ELi4ES3_EELb1ELb1ELb0ELb0ELb0ELb1ELb0ELb0EEEvNS_16Flash_fwd_paramsE)
        /*0158*/ 	.word	0x000000ff


	//----- nvinfo : EIATTR_FRAME_SIZE
	.align		4
.L_68:
        /*015c*/ 	.byte	0x04, 0x11
        /*015e*/ 	.short	(.L_70 - .L_69)
	.align		4
.L_69:
        /*0160*/ 	.word	index@(_ZN5flash16flash_fwd_kernelI23Flash_fwd_kernel_traitsILi256ELi64ELi64ELi4ELb0ELb0EN7cutlass6half_tE19Flash_kernel_traitsILi256ELi64ELi64ELi4ES3_EELb1ELb1ELb0ELb0ELb0ELb1ELb0ELb0EEEvNS_16Flash_fwd_paramsE)
        /*0164*/ 	.word	0x00000000


	//----- nvinfo : EIATTR_REGCOUNT
	.align		4
.L_70:
        /*0168*/ 	.byte	0x04, 0x2f
        /*016a*/ 	.short	(.L_72 - .L_71)
	.align		4
.L_71:
        /*016c*/ 	.word	index@(_ZN5flash16flash_fwd_kernelI23Flash_fwd_kernel_traitsILi256ELi64ELi64ELi4ELb0ELb0EN7cutlass6half_tE19Flash_kernel_traitsILi256ELi64ELi64ELi4ES3_EELb1ELb1ELb0ELb0ELb0ELb0ELb0ELb0EEEvNS_16Flash_fwd_paramsE)
        /*0170*/ 	.word	0x000000ff


	//----- nvinfo : EIATTR_FRAME_SIZE
	.align		4
.L_72:
        /*0174*/ 	.byte	0x04, 0x11
        /*0176*/ 	.short	(.L_74 - .L_73)
	.align		4
.L_73:
        /*0178*/ 	.word	index@(_ZN5flash16flash_fwd_kernelI23Flash_fwd_kernel_traitsILi256ELi64ELi64ELi4ELb0ELb0EN7cutlass6half_tE19Flash_kernel_traitsILi256ELi64ELi64ELi4ES3_EELb1ELb1ELb0ELb0ELb0ELb0ELb0ELb0EEEvNS_16Flash_fwd_paramsE)
        /*017c*/ 	.word	0x00000000


	//----- nvinfo : EIATTR_REGCOUNT
	.align		4
.L_74:
        /*0180*/ 	.byte	0x04, 0x2f
        /*0182*/ 	.short	(.L_76 - .L_75)
	.align		4
.L_75:
        /*0184*/ 	.word	index@(_ZN5flash16flash_fwd_kernelI23Flash_fwd_kernel_traitsILi256ELi128ELi64ELi8ELb0ELb0EN7cutlass6half_tE19Flash_kernel_traitsILi256ELi128ELi64ELi8ES3_EELb0ELb1ELb0ELb1ELb0ELb0ELb0ELb0EEEvNS_16Flash_fwd_paramsE)
        /*0188*/ 	.word	0x000000ff


	//----- nvinfo : EIATTR_FRAME_SIZE
	.align		4
.L_76:
        /*018c*/ 	.byte	0x04, 0x11
        /*018e*/ 	.short	(.L_78 - .L_77)
	.align		4
.L_77:
        /*0190*/ 	.word	index@(_ZN5flash16flash_fwd_kernelI23Flash_fwd_kernel_traitsILi256ELi128ELi64ELi8ELb0ELb0EN7cutlass6half_tE19Flash_kernel_traitsILi256ELi128ELi64ELi8ES3_EELb0ELb1ELb0ELb1ELb0ELb0ELb0ELb0EEEvNS_16Flash_fwd_paramsE)
        /*0194*/ 	.word	0x00000000


	//----- nvinfo : EIATTR_REGCOUNT
	.align		4
.L_78:
        /*0198*/ 	.byte	0x04, 0x2f
        /*019a*/ 	.short	(.L_80 - .L_79)
	.align		4
.L_79:
        /*019c*/ 	.word	index@(_ZN5flash16flash_fwd_kernelI23Flash_fwd_kernel_traitsILi256ELi128ELi64ELi8ELb0ELb0EN7cutlass6half_tE19Flash_kernel_traitsILi256ELi128ELi64ELi8ES3_EELb0ELb1ELb0ELb0ELb0ELb0ELb0ELb0EEEvNS_16Flash_fwd_paramsE)
        /*01a0*/ 	.word	0x000000ff


	//----- nvinfo : EIATTR_FRAME_SIZE
	.align		4
.L_80:
        /*01a4*/ 	.byte	0x04, 0x11
        /*01a6*/ 	.short	(.L_82 - .L_81)
	.align		4
.L_81:
        /*01a8*/ 	.word	index@(_ZN5flash16flash_fwd_kernelI23Flash_fwd_kernel_traitsILi256ELi128ELi64ELi8ELb0ELb0EN7cutlass6half_tE19Flash_kernel_traitsILi256ELi128ELi64ELi8ES3_EELb0ELb1ELb0ELb0ELb0ELb0ELb0ELb0EEEvNS_16Flash_fwd_paramsE)
        /*01ac*/ 	.word	0x00000000


	//----- nvinfo : EIATTR_REGCOUNT
	.align		4
.L_82:
        /*01b0*/ 	.byte	0x04, 0x2f
        /*01b2*/ 	.short	(.L_84 - .L_83)
	.align		4
.L_83:
        /*01b4*/ 	.word	index@(_ZN5flash16flash_fwd_kernelI23Flash_fwd_kernel_traitsILi256ELi128ELi64ELi8ELb0ELb0EN7cutlass6half_tE19Flash_kernel_traitsILi256ELi128ELi64ELi8ES3_EELb0ELb1ELb0ELb0ELb0ELb1ELb0ELb0EEEvNS_16Flash_fwd_paramsE)
        /*01b8*/ 	.word	0x000000ff


	//----- nvinfo : EIATTR_FRAME_SIZE
	.align		4
.L_84:
        /*01bc*/ 	.byte	0x04, 0x11
        /*01be*/ 	.short	(.L_86 - .L_85)
	.align		4
.L_85:
        /*01c0*/ 	.word	index@(_ZN5flash16flash_fwd_kernelI23Flash_fwd_kernel_traitsILi256ELi128ELi64ELi8ELb0ELb0EN7cutlass6half_tE19Flash_kernel_traitsILi256ELi128ELi64ELi8ES3_EELb0ELb1ELb0ELb0ELb0ELb1ELb0ELb0EEEvNS_16Flash_fwd_paramsE)
        /*01c4*/ 	.word	0x00000000


	//----- nvinfo : EIATTR_REGCOUNT
	.align		4
.L_86:
        /*01c8*/ 	.byte	0x04, 0x2f
        /*01ca*/ 	.short	(.L_88 - .L_87)
	.align		4
.L_87:
        /*01cc*/ 	.word	index@(_ZN5flash16flash_fwd_kernelI23Flash_fwd_kernel_traitsILi256ELi64ELi64ELi4ELb0ELb0EN7cutlass6half_tE19Flash_kernel_traitsILi256ELi64ELi64ELi4ES3_EELb0ELb1ELb0ELb1ELb0ELb0ELb0ELb0EEEvNS_16Flash_fwd_paramsE)
        /*01d0*/ 	.word	0x000000fc


	//----- nvinfo : EIATTR_FRAME_SIZE
	.align		4
.L_88:
        /*01d4*/ 	.byte	0x04, 0x11
        /*01d6*/ 	.short	(.L_90 - .L_89)
	.align		4
.L_89:
        /*01d8*/ 	.word	index@(_ZN5flash16flash_fwd_kernelI23Flash_fwd_kernel_traitsILi256ELi64ELi64ELi4ELb0ELb0EN7cutlass6half_tE19Flash_kernel_traitsILi256ELi64ELi64ELi4ES3_EELb0ELb1ELb0ELb1ELb0ELb0ELb0ELb0EEEvNS_16Flash_fwd_paramsE)
        /*01dc*/ 	.word	0x00000000


	//----- nvinfo : EIATTR_REGCOUNT
	.align		4
.L_90:
        /*01e0*/ 	.byte	0x04, 0x2f
        /*01e2*/ 	.short	(.L_92 - .L_91)
	.align		4
.L_91:
        /*01e4*/ 	.word	index@(_ZN5flash16flash_fwd_kernelI23Flash_fwd_kernel_traitsILi256ELi64ELi64ELi4ELb0ELb0EN7cutlass6half_tE19Flash_kernel_traitsILi256ELi64ELi64ELi4ES3_EELb0ELb1ELb0ELb0ELb0ELb0ELb0ELb0EEEvNS_16Flash_fwd_paramsE)
        /*01e8*/ 	.word	0x000000fc


	//----- nvinfo : EIATTR_FRAME_SIZE
	.align		4
.L_92:
        /*01ec*/ 	.byte	0x04, 0x11
        /*01ee*/ 	.short	(.L_94 - .L_93)
	.align		4
.L_93:
        /*01f0*/ 	.word	index@(_ZN5flash16flash_fwd_kernelI23Flash_fwd_kernel_traitsILi256ELi64ELi64ELi4ELb0ELb0EN7cutlass6half_tE19Flash_kernel_traitsILi256ELi64ELi64ELi4ES3_EELb0ELb1ELb0ELb0ELb0ELb0ELb0ELb0EEEvNS_16Flash_fwd_paramsE)
        /*01f4*/ 	.word	0x00000000


	//----- nvinfo : EIATTR_REGCOUNT
	.align		4
.L_94:
        /*01f8*/ 	.byte	0x04, 0x2f
        /*01fa*/ 	.short	(.L_96 - .L_95)
	.align		4
.L_95:
        /*01fc*/ 	.word	index@(_ZN5flash16flash_fwd_kernelI23Flash_fwd_kernel_traitsILi256ELi64ELi64ELi4ELb0ELb0EN7cutlass6half_tE19Flash_kernel_traitsILi256ELi64ELi64ELi4ES3_EELb0ELb1ELb0ELb0ELb0ELb1ELb0ELb0EEEvNS_16Flash_fwd_paramsE)
        /*0200*/ 	.word	0x000000f4


	//----- nvinfo : EIATTR_FRAME_SIZE
	.align		4
.L_96:
        /*0204*/ 	.byte	0x04, 0x11
        /*0206*/ 	.short	(.L_98 - .L_97)
	.align		4
.L_97:
        /*0208*/ 	.word	index@(_ZN5flash16flash_fwd_kernelI23Flash_fwd_kernel_traitsILi256ELi64ELi64ELi4ELb0ELb0EN7cutlass6half_tE19Flash_kernel_traitsILi256ELi64ELi64ELi4ES3_EELb0ELb1ELb0ELb0ELb0ELb1ELb0ELb0EEEvNS_16Flash_fwd_paramsE)
        /*020c*/ 	.word	0x00000000


	//----- nvinfo : EIATTR_MIN_STACK_SIZE
	.align		4
.L_98:
        /*0210*/ 	.byte	0x04, 0x12
        /*0212*/ 	.short	(.L_100 - .L_99)
	.align		4
.L_99:
        /*0214*/ 	.word	index@(_ZN5flash16flash_fwd_kernelI23Flash_fwd_kernel_traitsILi256ELi64ELi64ELi4ELb0ELb0EN7cutlass6half_tE19Flash_kernel_traitsILi256ELi64ELi64ELi4ES3_EELb0ELb1ELb0ELb0ELb0ELb1ELb0ELb0EEEvNS_16Flash_fwd_paramsE)
        /*0218*/ 	.word	0x00000000


	//----- nvinfo : EIATTR_MIN_STACK_SIZE
	.align		4
.L_100:
        /*021c*/ 	.byte	0x04, 0x12
        /*021e*/ 	.short	(.L_102 - .L_101)
	.align		4
.L_101:
        /*0220*/ 	.word	index@(_ZN5flash16flash_fwd_kernelI23Flash_fwd_kernel_traitsILi256ELi64ELi64ELi4ELb0ELb0EN7cutlass6half_tE19Flash_kernel_traitsILi256ELi64ELi64ELi4ES3_EELb0ELb1ELb0ELb0ELb0ELb0ELb0ELb0EEEvNS_16Flash_fwd_paramsE)
        /*0224*/ 	.word	0x00000000


	//----- nvinfo : EIATTR_MIN_STACK_SIZE
	.align		4
.L_102:
        /*0228*/ 	.byte	0x04, 0x12
        /*022a*/ 	.short	(.L_104 - .L_103)
	.align		4
.L_103:
        /*022c*/ 	.word	index@(_ZN5flash16flash_fwd_kernelI23Flash_fwd_kernel_traitsILi256ELi64ELi64ELi4ELb0ELb0EN7cutlass6half_tE19Flash_kernel_traitsILi256ELi64ELi64ELi4ES3_EELb0ELb1ELb0ELb1ELb0ELb0ELb0ELb0EEEvNS_16Flash_fwd_paramsE)
        /*0230*/ 	.word	0x00000000


	//----- nvinfo : EIATTR_MIN_STACK_SIZE
	.align		4
.L_104:
        /*0234*/ 	.byte	0x04, 0x12
        /*0236*/ 	.short	(.L_106 - .L_105)
	.align		4
.L_105:
        /*0238*/ 	.word	index@(_ZN5flash16flash_fwd_kernelI23Flash_fwd_kernel_traitsILi256ELi128ELi64ELi8ELb0ELb0EN7cutlass6half_tE19Flash_kernel_traitsILi256ELi128ELi64ELi8ES3_EELb0ELb1ELb0ELb0ELb0ELb1ELb0ELb0EEEvNS_16Flash_fwd_paramsE)
        /*023c*/ 	.word	0x00000000


	//----- nvinfo : EIATTR_MIN_STACK_SIZE
	.align		4
.L_106:
        /*0240*/ 	.byte	0x04, 0x12
        /*0242*/ 	.short	(.L_108 - .L_107)
	.align		4
.L_107:
        /*0244*/ 	.word	index@(_ZN5flash16flash_fwd_kernelI23Flash_fwd_kernel_traitsILi256ELi128ELi64ELi8ELb0ELb0EN7cutlass6half_tE19Flash_kernel_traitsILi256ELi128ELi64ELi8ES3_EELb0ELb1ELb0ELb0ELb0ELb0ELb0ELb0EEEvNS_16Flash_fwd_paramsE)
        /*0248*/ 	.word	0x00000000


	//----- nvinfo : EIATTR_MIN_STACK_SIZE
	.align		4
.L_108:
        /*024c*/ 	.byte	0x04, 0x12
        /*024e*/ 	.short	(.L_110 - .L_109)
	.align		4
.L_109:
        /*0250*/ 	.word	index@(_ZN5flash16flash_fwd_kernelI23Flash_fwd_kernel_traitsILi256ELi128ELi64ELi8ELb0ELb0EN7cutlass6half_tE19Flash_kernel_traitsILi256ELi128ELi64ELi8ES3_EELb0ELb1ELb0ELb1ELb0ELb0ELb0ELb0EEEvNS_16Flash_fwd_paramsE)
        /*0254*/ 	.word	0x00000000


	//----- nvinfo : EIATTR_MIN_STACK_SIZE
	.align		4
.L_110:
        /*0258*/ 	.byte	0x04, 0x12
        /*025a*/ 	.short	(.L_112 - .L_111)
	.align		4
.L_111:
        /*025c*/ 	.word	index@(_ZN5flash16flash_fwd_kernelI23Flash_fwd_kernel_traitsILi256ELi64ELi64ELi4ELb0ELb0EN7cutlass6half_tE19Flash_kernel_traitsILi256ELi64ELi64ELi4ES3_EELb1ELb1ELb0ELb0ELb0ELb0ELb0ELb0EEEvNS_16Flash_fwd_paramsE)
        /*0260*/ 	.word	0x00000000


	//----- nvinfo : EIATTR_MIN_STACK_SIZE
	.align		4
.L_112:
        /*0264*/ 	.byte	0x04, 0x12
        /*0266*/ 	.short	(.L_114 - .L_113)
	.align		4
.L_113:
        /*0268*/ 	.word	index@(_ZN5flash16flash_fwd_kernelI23Flash_fwd_kernel_traitsILi256ELi64ELi64ELi4ELb0ELb0EN7cutlass6half_tE19Flash_kernel_traitsILi256ELi64ELi64ELi4ES3_EELb1ELb1ELb0ELb0ELb0ELb1ELb0ELb0EEEvNS_16Flash_fwd_paramsE)
        /*026c*/ 	.word	0x00000000


	//----- nvinfo : EIATTR_MIN_STACK_SIZE
	.align		4
.L_114:
        /*0270*/ 	.byte	0x04, 0x12
        /*0272*/ 	.short	(.L_116 - .L_115)
	.align		4
.L_115:
        /*0274*/ 	.word	index@(_ZN5flash16flash_fwd_kernelI23Flash_fwd_kernel_traitsILi256ELi64ELi64ELi4ELb0ELb0EN7cutlass6half_tE19Flash_kernel_traitsILi256ELi64ELi64ELi4ES3_EELb0ELb1ELb0ELb0ELb0ELb1ELb1ELb0EEEvNS_16Flash_fwd_paramsE)
        /*0278*/ 	.word	0x00000000


	//----- nvinfo : EIATTR_MIN_STACK_SIZE
	.align		4
.L_116:
        /*027c*/ 	.byte	0x04, 0x12
        /*027e*/ 	.short	(.L_118 - .L_117)
	.align		4
.L_117:
        /*0280*/ 	.word	index@(_ZN5flash16flash_fwd_kernelI23Flash_fwd_kernel_traitsILi256ELi64ELi64ELi4ELb0ELb0EN7cutlass6half_tE19Flash_kernel_traitsILi256ELi64ELi64ELi4ES3_EELb1ELb1ELb0ELb1ELb0ELb0ELb0ELb0EEEvNS_16Flash_fwd_paramsE)
        /*0284*/ 	.word	0x00000000


	//----- nvinfo : EIATTR_MIN_STACK_SIZE
	.align		4
.L_118:
        /*0288*/ 	.byte	0x04, 0x12
        /*028a*/ 	.short	(.L_120 - .L_119)
	.align		4
.L_119:
        /*028c*/ 	.word	index@(_ZN5flash16flash_fwd_kernelI23Flash_fwd_kernel_traitsILi256ELi64ELi64ELi4ELb0ELb0EN7cutlass6half_tE19Flash_kernel_traitsILi256ELi64ELi64ELi4ES3_EELb1ELb1ELb0ELb0ELb0ELb0ELb0ELb1EEEvNS_16Flash_fwd_paramsE)
        /*0290*/ 	.word	0x000000f0


	//----- nvinfo : EIATTR_MIN_STACK_SIZE
	.align		4
.L_120:
        /*0294*/ 	.byte	0x04, 0x12
        /*0296*/ 	.short	(.L_122 - .L_121)
	.align		4
.L_121:
        /*0298*/ 	.word	index@(_ZN5flash16flash_fwd_kernelI23Flash_fwd_kernel_traitsILi256ELi64ELi64ELi4ELb0ELb0EN7cutlass6half_tE19Flash_kernel_traitsILi256ELi64ELi64ELi4ES3_EELb0ELb1ELb0ELb0ELb0ELb0ELb1ELb0EEEvNS_16Flash_fwd_paramsE)
        /*029c*/ 	.word	0x00000000


	//----- nvinfo : EIATTR_MIN_STACK_SIZE
	.align		4
.L_122:
        /*02a0*/ 	.byte	0x04, 0x12
        /*02a2*/ 	.short	(.L_124 - .L_123)
	.align		4
.L_123:
        /*02a4*/ 	.word	index@(_ZN5flash16flash_fwd_kernelI23Flash_fwd_kernel_traitsILi256ELi64ELi64ELi4ELb0ELb0EN7cutlass6half_tE19Flash_kernel_traitsILi256ELi64ELi64ELi4ES3_EELb1ELb1ELb0ELb1ELb0ELb0ELb0ELb1EEEvNS_16Flash_fwd_paramsE)
        /*02a8*/ 	.word	0x00000050


	//----- nvinfo : EIATTR_MIN_STACK_SIZE
	.align		4
.L_124:
        /*02ac*/ 	.byte	0x04, 0x12
        /*02ae*/ 	.short	(.L_126 - .L_125)
	.align		4
.L_125:
        /*02b0*/ 	.word	index@(_ZN5flash16flash_fwd_kernelI23Flash_fwd_kernel_traitsILi256ELi64ELi64ELi4ELb0ELb0EN7cutlass6half_tE19Flash_kernel_traitsILi256ELi64ELi64ELi4ES3_EELb0ELb1ELb0ELb1ELb0ELb0ELb1ELb0EEEvNS_16Flash_fwd_paramsE)
        /*02b4*/ 	.word	0x00000000


	//----- nvinfo : EIATTR_MIN_STACK_SIZE
	.align		4
.L_126:
        /*02b8*/ 	.byte	0x04, 0x12
        /*02ba*/ 	.short	(.L_128 - .L_127)
	.align		4
.L_127:
        /*02bc*/ 	.word	index@(_ZN5flash16flash_fwd_kernelI23Flash_fwd_kernel_traitsILi256ELi128ELi64ELi8ELb0ELb0EN7cutlass6half_tE19Flash_kernel_traitsILi256ELi128ELi64ELi8ES3_EELb1ELb1ELb0ELb0ELb0ELb0ELb0ELb0EEEvNS_16Flash_fwd_paramsE)
        /*02c0*/ 	.word	0x00000000


	//----- nvinfo : EIATTR_MIN_STACK_SIZE
	.align		4
.L_128:
        /*02c4*/ 	.byte	0x04, 0x12
        /*02c6*/ 	.short	(.L_130 - .L_129)
	.align		4
.L_129:
        /*02c8*/ 	.word	index@(_ZN5flash16flash_fwd_kernelI23Flash_fwd_kernel_traitsILi256ELi128ELi64ELi8ELb0ELb0EN7cutlass6half_tE19Flash_kernel_traitsILi256ELi128ELi64ELi8ES3_EELb1ELb1ELb0ELb0ELb0ELb1ELb0ELb0EEEvNS_16Flash_fwd_paramsE)
        /*02cc*/ 	.word	0x00000000


	//----- nvinfo : EIATTR_MIN_STACK_SIZE
	.align		4
.L_130:
        /*02d0*/ 	.byte	0x04, 0x12
        /*02d2*/ 	.short	(.L_132 - .L_131)
	.align		4
.L_131:
        /*02d4*/ 	.word	index@(_ZN5flash16flash_fwd_kernelI23Flash_fwd_kernel_traitsILi256ELi128ELi64ELi8ELb0ELb0EN7cutlass6half_tE19Flash_kernel_traitsILi256ELi128ELi64ELi8ES3_EELb0ELb1ELb0ELb0ELb0ELb1ELb1ELb0EEEvNS_16Flash_fwd_paramsE)
        /*02d8*/ 	.word	0x00000000


	//----- nvinfo : EIATTR_MIN_STACK_SIZE
	.align		4
.L_132:
        /*02dc*/ 	.byte	0x04, 0x12
        /*02de*/ 	.short	(.L_134 - .L_133)
	.align		4
.L_133:
        /*02e0*/ 	.word	index@(_ZN5flash16flash_fwd_kernelI23Flash_fwd_kernel_traitsILi256ELi128ELi64ELi8ELb0ELb0EN7cutlass6half_tE19Flash_kernel_traitsILi256ELi128ELi64ELi8ES3_EELb1ELb1ELb0ELb1ELb0ELb0ELb0ELb0EEEvNS_16Flash_fwd_paramsE)
        /*02e4*/ 	.word	0x00000000


	//----- nvinfo : EIATTR_MIN_STACK_SIZE
	.align		4
.L_134:
        /*02e8*/ 	.byte	0x04, 0x12
        /*02ea*/ 	.short	(.L_136 - .L_135)
	.align		4
.L_135:
        /*02ec*/ 	.word	index@(_ZN5flash16flash_fwd_kernelI23Flash_fwd_kernel_traitsILi256ELi128ELi64ELi8ELb0ELb0EN7cutlass6half_tE19Flash_kernel_traitsILi256ELi128ELi64ELi8ES3_EELb1ELb1ELb0ELb0ELb0ELb0ELb0ELb1EEEvNS_16Flash_fwd_paramsE)
        /*02f0*/ 	.word	0x00000058


	//----- nvinfo : EIATTR_MIN_STACK_SIZE
	.align		4
.L_136:
        /*02f4*/ 	.byte	0x04, 0x12
        /*02f6*/ 	.short	(.L_138 - .L_137)
	.align		4
.L_137:
        /*02f8*/ 	.word	index@(_ZN5flash16flash_fwd_kernelI23Flash_fwd_kernel_traitsILi256ELi128ELi64ELi8ELb0ELb0EN7cutlass6half_tE19Flash_kernel_traitsILi256ELi128ELi64ELi8ES3_EELb0ELb1ELb0ELb0ELb0ELb0ELb1ELb0EEEvNS_16Flash_fwd_paramsE)
        /*02fc*/ 	.word	0x00000000


	//----- nvinfo : EIATTR_MIN_STACK_SIZE
	.align		4
.L_138:
        /*0300*/ 	.byte	0x04, 0x12
        /*0302*/ 	.short	(.L_140 - .L_139)
	.align		4
.L_139:
        /*0304*/ 	.word	index@(_ZN5flash16flash_fwd_kernelI23Flash_fwd_kernel_traitsILi256ELi128ELi64ELi8ELb0ELb0EN7cutlass6half_tE19Flash_kernel_traitsILi256ELi128ELi64ELi8ES3_EELb1ELb1ELb0ELb1ELb0ELb0ELb0ELb1EEEvNS_16Flash_fwd_paramsE)
        /*0308*/ 	.word	0x00000050


	//----- nvinfo : EIATTR_MIN_STACK_SIZE
	.align		4
.L_140:
        /*030c*/ 	.byte	0x04, 0x12
        /*030e*/ 	.short	(.L_142 - .L_141)
	.align		4
.L_141:
        /*0310*/ 	.word	index@(_ZN5flash16flash_fwd_kernelI23Flash_fwd_kernel_traitsILi256ELi128ELi64ELi8ELb0ELb0EN7cutlass6half_tE19Flash_kernel_traitsILi256ELi128ELi64ELi8ES3_EELb0ELb1ELb0ELb1ELb0ELb0ELb1ELb0EEEvNS_16Flash_fwd_paramsE)
        /*0314*/ 	.word	0x00000000
.L_142:


//--------------------- .nv.compat                --------------------------
	.section	.nv.compat,"",@"SHT_CUDA_COMPAT_INFO"
	.align	4
        /*0000*/ 	.byte	0x02, 0x09, 0x01, 0x00, 0x02, 0x02, 0x01, 0x00, 0x02, 0x05, 0x05, 0x00, 0x03, 0x07, 0x01, 0x01
        /*0010*/ 	.byte	0x02, 0x03, 0x00, 0x00, 0x02, 0x06, 0x01, 0x00, 0x04, 0x0b, 0x08, 0x00, 0x01, 0x00, 0x00, 0x00
        /*0020*/ 	.byte	0x00, 0x00, 0x00, 0x00


//--------------------- .nv.info._ZN5flash16flash_fwd_kernelI23Flash_fwd_kernel_traitsILi256ELi64ELi64ELi4ELb0ELb0EN7cutlass6half_tE19Flash_kernel_traitsILi256ELi64ELi64ELi4ES3_EELb0ELb1ELb0ELb0ELb0ELb1ELb0ELb0EEEvNS_16Flash_fwd_paramsE --------------------------
	.section	.nv.info._ZN5flash16flash_fwd_kernelI23Flash_fwd_kernel_traitsILi256ELi64ELi64ELi4ELb0ELb0EN7cutlass6half_tE19Flash_kernel_traitsILi256ELi64ELi64ELi4ES3_EELb0ELb1ELb0ELb0ELb0ELb1ELb0ELb0EEEvNS_16Flash_fwd_paramsE,"",@"SHT_CUDA_INFO"
	.sectionflags	@""
	.align	4


	//----- nvinfo : EIATTR_CUDA_API_VERSION
	.align		4
        /*0000*/ 	.byte	0x04, 0x37
        /*0002*/ 	.short	(.L_144 - .L_143)
.L_143:
        /*0004*/ 	.word	0x00000082


	//----- nvinfo : EIATTR_KPARAM_INFO
	.align		4
.L_144:
        /*0008*/ 	.byte	0x04, 0x17
        /*000a*/ 	.short	(.L_146 - .L_145)
.L_145:
        /*000c*/ 	.word	0x00000000
        /*0010*/ 	.short	0x0000
        /*0012*/ 	.short	0x0000
        /*0014*/ 	.byte	0x00, 0xf0, 0x41, 0x07


	//----- nvinfo : EIATTR_SPARSE_MMA_MASK
	.align		4
.L_146:
        /*0018*/ 	.byte	0x03, 0x50
        /*001a*/ 	.short	0x0000


	//----- nvinfo : EIATTR_MAXREG_COUNT
	.align		4
        /*001c*/ 	.byte	0x03, 0x1b
        /*001e*/ 	.short	0x00ff


	//----- nvinfo : EIATTR_NUM_BARRIERS
	.align		4
        /*0020*/ 	.byte	0x02, 0x4c
        /*0022*/ 	.byte	0x01
	.zero		1


	//----- nvinfo : EIATTR_MERCURY_ISA_VERSION
	.align		4
        /*0024*/ 	.byte	0x03, 0x5f
        /*0026*/ 	.short	0x0101


	//----- nvinfo : EIATTR_INT_WARP_WIDE_INSTR_OFFSETS
	.align		4
        /*0028*/ 	.byte	0x04, 0x31
        /*002a*/ 	.short	(.L_148 - .L_147)


	//   ....[0]....
.L_147:
        /*002c*/ 	.word	0x00001cb0


	//   ....[1]....
        /*0030*/ 	.word	0x00001df0


	//   ....[2]....
        /*0034*/ 	.word	0x00002310


	//----- nvinfo : EIATTR_COOP_GROUP_MASK_REGIDS
	.align		4
.L_148:
        /*0038*/ 	.byte	0x04, 0x29
        /*003a*/ 	.short	(.L_150 - .L_149)


	//   ....[0]....
.L_149:
        /*003c*/ 	.word	0xffffffff


	//   ....[1]....
        /*0040*/ 	.word	0xffffffff


	//   ....[2]....
        /*0044*/ 	.word	0xffffffff


	//   ....[3]....
        /*0048*/ 	.word	0xffffffff


	//   ....[4]....
        /*004c*/ 	.word	0xffffffff


	//   ....[5]....
        /*0050*/ 	.word	0xffffffff


	//   ....[6]....
        /*0054*/ 	.word	0xffffffff


	//   ....[7]....
        /*0058*/ 	.word	0xffffffff


	//   ....[8]....
        /*005c*/ 	.word	0xffffffff


	//   ....[9]....
        /*0060*/ 	.word	0xffffffff


	//   ....[10]....
        /*0064*/ 	.word	0xffffffff


	//   ....[11]....
        /*0068*/ 	.word	0xffffffff


	//   ....[12]....
        /*006c*/ 	.word	0xffffffff


	//   ....[13]....
        /*0070*/ 	.word	0xffffffff


	//   ....[14]....
        /*0074*/ 	.word	0xffffffff


	//   ....[15]....
        /*0078*/ 	.word	0xffffffff


	//----- nvinfo : EIATTR_COOP_GROUP_INSTR_OFFSETS
	.align		4
.L_150:
        /*007c*/ 	.byte	0x04, 0x28
        /*007e*/ 	.short	(.L_152 - .L_151)


	//   ....[0]....
.L_151:
        /*0080*/ 	.word	0x00003e90


	//   ....[1]....
        /*0084*/ 	.word	0x00003fe0


	//   ....[2]....
        /*0088*/ 	.word	0x00004000


	//   ....[3]....
        /*008c*/ 	.word	0x000040f0


	//   ....[4]....
        /*0090*/ 	.word	0x00007050


	//   ....[5]....
        /*0094*/ 	.word	0x00007110


	//   ....[6]....
        /*0098*/ 	.word	0x00007150


	//   ....[7]....
        /*009c*/ 	.word	0x00007170


	//   ....[8]....
        /*00a0*/ 	.word	0x0000a4b0


	//   ....[9]....
        /*00a4*/ 	.word	0x0000a4d0


	//   ....[10]....
        /*00a8*/ 	.word	0x0000a530


	//   ....[11]....
        /*00ac*/ 	.word	0x0000a540


	//   ....[12]....
        /*00b0*/ 	.word	0x0000c1a0


	//   ....[13]....
        /*00b4*/ 	.word	0x0000c1e0


	//   ....[14]....
        /*00b8*/ 	.word	0x0000c2b0


	//   ....[15]....
        /*00bc*/ 	.word	0x0000c2d0


	//----- nvinfo : EIATTR_VRC_CTA_INIT_COUNT
	.align		4
.L_152:
        /*00c0*/ 	.byte	0x02, 0x4a
	.zero		1
	.zero		1


	//----- nvinfo : EIATTR_EXIT_INSTR_OFFSETS
	.align		4
        /*00c4*/ 	.byte	0x04, 0x1c
        /*00c6*/ 	.short	(.L_154 - .L_153)


	//   ....[0]....
.L_153:
        /*00c8*/ 	.word	0x000004a0


	//   ....[1]....
        /*00cc*/ 	.word	0x000010c0


	//   ....[2]....
        /*00d0*/ 	.word	0x00001150


	//   ....[3]....
        /*00d4*/ 	.word	0x0000df10


	//   ....[4]....
        /*00d8*/ 	.word	0x0000e020


	//----- nvinfo : EIATTR_CRS_STACK_SIZE
	.align		4
.L_154:
        /*00dc*/ 	.byte	0x04, 0x1e
        /*00de*/ 	.short	(.L_156 - .L_155)
.L_155:
        /*00e0*/ 	.word	0x00000000


	//----- nvinfo : EIATTR_CBANK_PARAM_SIZE
	.align		4
.L_156:
        /*00e4*/ 	.byte	0x03, 0x19
        /*00e6*/ 	.short	0x01d0


	//----- nvinfo : EIATTR_PARAM_CBANK
	.align		4
        /*00e8*/ 	.byte	0x04, 0x0a
        /*00ea*/ 	.short	(.L_158 - .L_157)
	.align		4
.L_157:
        /*00ec*/ 	.word	index@(.nv.constant0._ZN5flash16flash_fwd_kernelI23Flash_fwd_kernel_traitsILi256ELi64ELi64ELi4ELb0ELb0EN7cutlass6half_tE19Flash_kernel_traitsILi256ELi64ELi64ELi4ES3_EELb0ELb1ELb0ELb0ELb0ELb1ELb0ELb0EEEvNS_16Flash_fwd_paramsE)
        /*00f0*/ 	.short	0x0380
        /*00f2*/ 	.short	0x01d0


	//----- nvinfo : EIATTR_SW_WAR
	.align		4
.L_158:
        /*00f4*/ 	.byte	0x04, 0x36
        /*00f6*/ 	.short	(.L_160 - .L_159)
.L_159:
        /*00f8*/ 	.word	0x00000008
.L_160:


//--------------------- .nv.info._ZN5flash16flash_fwd_kernelI23Flash_fwd_kernel_traitsILi256ELi64ELi64ELi4ELb0ELb0EN7cutlass6half_tE19Flash_kernel_traitsILi256ELi64ELi64ELi4ES3_EELb0ELb1ELb0ELb0ELb0ELb0ELb0ELb0EEEvNS_16Flash_fwd_paramsE --------------------------
	.section	.nv.info._ZN5flash16flash_fwd_kernelI23Flash_fwd_kernel_traitsILi256ELi64ELi64ELi4ELb0ELb0EN7cutlass6half_tE19Flash_kernel_traitsILi256ELi64ELi64ELi4ES3_EELb0ELb1ELb0ELb0ELb0ELb0ELb0ELb0EEEvNS_16Flash_fwd_paramsE,"",@"SHT_CUDA_INFO"
	.sectionflags	@""
	.align	4


	//----- nvinfo : EIATTR_CUDA_API_VERSION
	.align		4
        /*0000*/ 	.byte	0x04, 0x37
        /*0002*/ 	.short	(.L_162 - .L_161)
.L_161:
        /*0004*/ 	.word	0x00000082


	//----- nvinfo : EIATTR_KPARAM_INFO
	.align		4
.L_162:
        /*0008*/ 	.byte	0x04, 0x17
        /*000a*/ 	.short	(.L_164 - .L_163)
.L_163:
        /*000c*/ 	.word	0x00000000
        /*0010*/ 	.short	0x0000
        /*0012*/ 	.short	0x0000
        /*0014*/ 	.byte	0x00, 0xf0, 0x41, 0x07


	//----- nvinfo : EIATTR_SPARSE_MMA_MASK
	.align		4
.L_164:
        /*0018*/ 	.byte	0x03, 0x50
        /*001a*/ 	.short	0x0000


	//----- nvinfo : EIATTR_MAXREG_COUNT
	.align		4
        /*001c*/ 	.byte	0x03, 0x1b
        /*001e*/ 	.short	0x00ff


	//----- nvinfo : EIATTR_NUM_BARRIERS
	.align		4
        /*0020*/ 	.byte	0x02, 0x4c
        /*0022*/ 	.byte	0x01
	.zero		1


	//----- nvinfo : EIATTR_MERCURY_ISA_VERSION
	.align		4
        /*0024*/ 	.byte	0x03, 0x5f
        /*0026*/ 	.short	0x0101


	//----- nvinfo : EIATTR_COOP_GROUP_MASK_REGIDS
	.align		4
        /*0028*/ 	.byte	0x04, 0x29
        /*002a*/ 	.short	(.L_166 - .L_165)


	//   ....[0]....
.L_165:
        /*002c*/ 	.word	0xffffffff


	//   ....[1]....
        /*0030*/ 	.word	0xffffffff


	//   ....[2]....
        /*0034*/ 	.word	0xffffffff


	//   ....[3]....
        /*0038*/ 	.word	0xffffffff


	//   ....[4]....
        /*003c*/ 	.word	0xffffffff


	//   ....[5]....
        /*0040*/ 	.word	0xffffffff


	//   ....[6]....
        /*0044*/ 	.word	0xffffffff


	//   ....[7]....
        /*0048*/ 	.word	0xffffffff


	//   ....[8]....
        /*004c*/ 	.word	0xffffffff


	//   ....[9]....
        /*0050*/ 	.word	0xffffffff


	//   ....[10]....
        /*0054*/ 	.word	0xffffffff


	//   ....[11]....
        /*0058*/ 	.word	0xffffffff


	//   ....[12]....
        /*005c*/ 	.word	0xffffffff


	//   ....[13]....
        /*0060*/ 	.word	0xffffffff


	//   ....[14]....
        /*0064*/ 	.word	0xffffffff


	//   ....[15]....
        /*0068*/ 	.word	0xffffffff


	//----- nvinfo : EIATTR_COOP_GROUP_INSTR_OFFSETS
	.align		4
.L_166:
        /*006c*/ 	.byte	0x04, 0x28
        /*006e*/ 	.short	(.L_168 - .L_167)


	//   ....[0]....
.L_167:
        /*0070*/ 	.word	0x00005490


	//   ....[1]....
        /*0074*/ 	.word	0x000055e0


	//   ....[2]....
        /*0078*/ 	.word	0x00005600


	//   ....[3]....
        /*007c*/ 	.word	0x00005700


	//   ....[4]....
        /*0080*/ 	.word	0x00008c80


	//   ....[5]....
        /*0084*/ 	.word	0x00008d60


	//   ....[6]....
        /*0088*/ 	.word	0x00008da0


	//   ....[7]....
        /*008c*/ 	.word	0x00008dc0


	//   ....[8]....
        /*0090*/ 	.word	0x0000c8b0


	//   ....[9]....
        /*0094*/ 	.word	0x0000c8e0


	//   ....[10]....
        /*0098*/ 	.word	0x0000c930


	//   ....[11]....
        /*009c*/ 	.word	0x0000c940


	//   ....[12]....
        /*00a0*/ 	.word	0x0000e580


	//   ....[13]....
        /*00a4*/ 	.word	0x0000e5c0


	//   ....[14]....
        /*00a8*/ 	.word	0x0000e680


	//   ....[15]....
        /*00ac*/ 	.word	0x0000e6b0


	//----- nvinfo : EIATTR_VRC_CTA_INIT_COUNT
	.align		4
.L_168:
        /*00b0*/ 	.byte	0x02, 0x4a
	.zero		1
	.zero		1


	//----- nvinfo : EIATTR_EXIT_INSTR_OFFSETS
	.align		4
        /*00b4*/ 	.byte	0x04, 0x1c
        /*00b6*/ 	.short	(.L_170 - .L_169)


	//   ....[0]....
.L_169:
        /*00b8*/ 	.word	0x000004a0


	//   ....[1]....
        /*00bc*/ 	.word	0x00001220


	//   ....[2]....
        /*00c0*/ 	.word	0x000012b0


	//   ....[3]....
        /*00c4*/ 	.word	0x00010330


	//   ....[4]....
        /*00c8*/ 	.word	0x00010490


	//   ....[5]....
        /*00cc*/ 	.word	0x000104b0


	//----- nvinfo : EIATTR_CRS_STACK_SIZE
	.align		4
.L_170:
        /*00d0*/ 	.byte	0x04, 0x1e
        /*00d2*/ 	.short	(.L_172 - .L_171)
.L_171:
        /*00d4*/ 	.word	0x00000000


	//----- nvinfo : EIATTR_CBANK_PARAM_SIZE
	.align		4
.L_172:
        /*00d8*/ 	.byte	0x03, 0x19
        /*00da*/ 	.short	0x01d0


	//----- nvinfo : EIATTR_PARAM_CBANK
	.align		4
        /*00dc*/ 	.byte	0x04, 0x0a
        /*00de*/ 	.short	(.L_174 - .L_173)
	.align		4
.L_173:
        /*00e0*/ 	.word	index@(.nv.constant0._ZN5flash16flash_fwd_kernelI23Flash_fwd_kernel_traitsILi256ELi64ELi64ELi4ELb0ELb0EN7cutlass6half_tE19Flash_kernel_traitsILi256ELi64ELi64ELi4ES3_EELb0ELb1ELb0ELb0ELb0ELb0ELb0ELb0EEEvNS_16Flash_fwd_paramsE)
        /*00e4*/ 	.short	0x0380
        /*00e6*/ 	.short	0x01d0


	//----- nvinfo : EIATTR_SW_WAR
	.align		4
.L_174:
        /*00e8*/ 	.byte	0x04, 0x36
        /*00ea*/ 	.short	(.L_176 - .L_175)
.L_175:
        /*00ec*/ 	.word	0x00000008
.L_176:


//--------------------- .nv.info._ZN5flash16flash_fwd_kernelI23Flash_fwd_kernel_traitsILi256ELi64ELi64ELi4ELb0ELb0EN7cutlass6half_tE19Flash_kernel_traitsILi256ELi64ELi64ELi4ES3_EELb0ELb1ELb0ELb1ELb0ELb0ELb0ELb0EEEvNS_16Flash_fwd_paramsE --------------------------
	.section	.nv.info._ZN5flash16flash_fwd_kernelI23Flash_fwd_kernel_traitsILi256ELi64ELi64ELi4ELb0ELb0EN7cutlass6half_tE19Flash_kernel_traitsILi256ELi64ELi64ELi4ES3_EELb0ELb1ELb0ELb1ELb0ELb0ELb0ELb0EEEvNS_16Flash_fwd_paramsE,"",@"SHT_CUDA_INFO"
	.sectionflags	@""
	.align	4


	//----- nvinfo : EIATTR_CUDA_API_VERSION
	.align		4
        /*0000*/ 	.byte	0x04, 0x37
        /*0002*/ 	.short	(.L_178 - .L_177)
.L_177:
        /*0004*/ 	.word	0x00000082


	//----- nvinfo : EIATTR_KPARAM_INFO
	.align		4
.L_178:
        /*0008*/ 	.byte	0x04, 0x17
        /*000a*/ 	.short	(.L_180 - .L_179)
.L_179:
        /*000c*/ 	.word	0x00000000
        /*0010*/ 	.short	0x0000
        /*0012*/ 	.short	0x0000
        /*0014*/ 	.byte	0x00, 0xf0, 0x41, 0x07


	//----- nvinfo : EIATTR_SPARSE_MMA_MASK
	.align		4
.L_180:
        /*0018*/ 	.byte	0x03, 0x50
        /*001a*/ 	.short	0x0000


	//----- nvinfo : EIATTR_MAXREG_COUNT
	.align		4
        /*001c*/ 	.byte	0x03, 0x1b
        /*001e*/ 	.short	0x00ff


	//----- nvinfo : EIATTR_NUM_BARRIERS
	.align		4
        /*0020*/ 	.byte	0x02, 0x4c
        /*0022*/ 	.byte	0x01
	.zero		1


	//----- nvinfo : EIATTR_MERCURY_ISA_VERSION
	.align		4
        /*0024*/ 	.byte	0x03, 0x5f
        /*0026*/ 	.short	0x0101


	//----- nvinfo : EIATTR_COOP_GROUP_MASK_REGIDS
	.align		4
        /*0028*/ 	.byte	0x04, 0x29
        /*002a*/ 	.short	(.L_182 - .L_181)


	//   ....[0]....
.L_181:
        /*002c*/ 	.word	0xffffffff


	//   ....[1]....
        /*0030*/ 	.word	0xffffffff


	//   ....[2]....
        /*0034*/ 	.word	0xffffffff


	//   ....[3]....
        /*0038*/ 	.word	0xffffffff


	//   ....[4]....
        /*003c*/ 	.word	0xffffffff


	//   ....[5]....
        /*0040*/ 	.word	0xffffffff


	//   ....[6]....
        /*0044*/ 	.word	0xffffffff


	//   ....[7]....
        /*0048*/ 	.word	0xffffffff


	//   ....[8]....
        /*004c*/ 	.word	0xffffffff


	//   ....[9]....
        /*0050*/ 	.word	0xffffffff


	//   ....[10]....
        /*0054*/ 	.word	0xffffffff


	//   ....[11]....
        /*0058*/ 	.word	0xffffffff


	//   ....[12]....
        /*005c*/ 	.word	0xffffffff


	//   ....[13]....
        /*0060*/ 	.word	0xffffffff


	//   ....[14]....
        /*0064*/ 	.word	0xffffffff


	//   ....[15]....
        /*0068*/ 	.word	0xffffffff


	//----- nvinfo : EIATTR_COOP_GROUP_INSTR_OFFSETS
	.align		4
.L_182:
        /*006c*/ 	.byte	0x04, 0x28
        /*006e*/ 	.short	(.L_184 - .L_183)


	//   ....[0]....
.L_183:
        /*0070*/ 	.word	0x00005970


	//   ....[1]....
        /*0074*/ 	.word	0x00005a90


	//   ....[2]....
        /*0078*/ 	.word	0x00005aa0


	//   ....[3]....
        /*007c*/ 	.word	0x00005b20


	//   ....[4]....
        /*0080*/ 	.word	0x000093a0


	//   ....[5]....
        /*0084*/ 	.word	0x00009420


	//   ....[6]....
        /*0088*/ 	.word	0x00009440


	//   ....[7]....
        /*008c*/ 	.word	0x00009460


	//   ....[8]....
        /*0090*/ 	.word	0x0000d400


	//   ....[9]....
        /*0094*/ 	.word	0x0000d430


	//   ....[10]....
        /*0098*/ 	.word	0x0000d470


	//   ....[11]....
        /*009c*/ 	.word	0x0000d480


	//   ....[12]....
        /*00a0*/ 	.word	0x0000f0d0


	//   ....[13]....
        /*00a4*/ 	.word	0x0000f110


	//   ....[14]....
        /*00a8*/ 	.word	0x0000f1d0


	//   ....[15]....
        /*00ac*/ 	.word	0x0000f200


	//----- nvinfo : EIATTR_VRC_CTA_INIT_COUNT
	.align		4
.L_184:
        /*00b0*/ 	.byte	0x02, 0x4a
	.zero		1
	.zero		1


	//----- nvinfo : EIATTR_EXIT_INSTR_OFFSETS
	.align		4
        /*00b4*/ 	.byte	0x04, 0x1c
        /*00b6*/ 	.short	(.L_186 - .L_185)


	//   ....[0]....
.L_185:
        /*00b8*/ 	.word	0x000004a0


	//   ....[1]....
        /*00bc*/ 	.word	0x00001220


	//   ....[2]....
        /*00c0*/ 	.word	0x000012b0


	//   ....[3]....
        /*00c4*/ 	.word	0x00010e80


	//   ....[4]....
        /*00c8*/ 	.word	0x00010fe0


	//   ....[5]....
        /*00cc*/ 	.word	0x00011000


	//----- nvinfo : EIATTR_CRS_STACK_SIZE
	.align		4
.L_186:
        /*00d0*/ 	.byte	0x04, 0x1e
        /*00d2*/ 	.short	(.L_188 - .L_187)
.L_187:
        /*00d4*/ 	.word	0x00000000


	//----- nvinfo : EIATTR_CBANK_PARAM_SIZE
	.align		4
.L_188:
        /*00d8*/ 	.byte	0x03, 0x19
        /*00da*/ 	.short	0x01d0


	//----- nvinfo : EIATTR_PARAM_CBANK
	.align		4
        /*00dc*/ 	.byte	0x04, 0x0a
        /*00de*/ 	.short	(.L_190 - .L_189)
	.align		4
.L_189:
        /*00e0*/ 	.word	index@(.nv.constant0._ZN5flash16flash_fwd_kernelI23Flash_fwd_kernel_traitsILi256ELi64ELi64ELi4ELb0ELb0EN7cutlass6half_tE19Flash_kernel_traitsILi256ELi64ELi64ELi4ES3_EELb0ELb1ELb0ELb1ELb0ELb0ELb0ELb0EEEvNS_16Flash_fwd_paramsE)
        /*00e4*/ 	.short	0x0380
        /*00e6*/ 	.short	0x01d0


	//----- nvinfo : EIATTR_SW_WAR
	.align		4
.L_190:
        /*00e8*/ 	.byte	0x04, 0x36
        /*00ea*/ 	.short	(.L_192 - .L_191)
.L_191:
        /*00ec*/ 	.word	0x00000008
.L_192:


//--------------------- .nv.info._ZN5flash16flash_fwd_kernelI23Flash_fwd_kernel_traitsILi256ELi128ELi64ELi8ELb0ELb0EN7cutlass6half_tE19Flash_kernel_traitsILi256ELi128ELi64ELi8ES3_EELb0ELb1ELb0ELb0ELb0ELb1ELb0ELb0EEEvNS_16Flash_fwd_paramsE --------------------------
	.section	.nv.info._ZN5flash16flash_fwd_kernelI23Flash_fwd_kernel_traitsILi256ELi128ELi64ELi8ELb0ELb0EN7cutlass6half_tE19Flash_kernel_traitsILi256ELi128ELi64ELi8ES3_EELb0ELb1ELb0ELb0ELb0ELb1ELb0ELb0EEEvNS_16Flash_fwd_paramsE,"",@"SHT_CUDA_INFO"
	.sectionflags	@""
	.align	4


	//----- nvinfo : EIATTR_CUDA_API_VERSION
	.align		4
        /*0000*/ 	.byte	0x04, 0x37
        /*0002*/ 	.short	(.L_194 - .L_193)
.L_193:
        /*0004*/ 	.word	0x00000082


	//----- nvinfo : EIATTR_KPARAM_INFO
	.align		4
.L_194:
        /*0008*/ 	.byte	0x04, 0x17
        /*000a*/ 	.short	(.L_196 - .L_195)
.L_195:
        /*000c*/ 	.word	0x00000000
        /*0010*/ 	.short	0x0000
        /*0012*/ 	.short	0x0000
        /*0014*/ 	.byte	0x00, 0xf0, 0x41, 0x07


	//----- nvinfo : EIATTR_SPARSE_MMA_MASK
	.align		4
.L_196:
        /*0018*/ 	.byte	0x03, 0x50
        /*001a*/ 	.short	0x0000


	//----- nvinfo : EIATTR_MAXREG_COUNT
	.align		4
        /*001c*/ 	.byte	0x03, 0x1b
        /*001e*/ 	.short	0x00ff


	//----- nvinfo : EIATTR_NUM_BARRIERS
	.align		4
        /*0020*/ 	.byte	0x02, 0x4c
        /*0022*/ 	.byte	0x01
	.zero		1


	//----- nvinfo : EIATTR_MERCURY_ISA_VERSION
	.align		4
        /*0024*/ 	.byte	0x03, 0x5f
        /*0026*/ 	.short	0x0101


	//----- nvinfo : EIATTR_COOP_GROUP_MASK_REGIDS
	.align		4
        /*0028*/ 	.byte	0x04, 0x29
        /*002a*/ 	.short	(.L_198 - .L_197)


	//   ....[0]....
.L_197:
        /*002c*/ 	.word	0xffffffff


	//   ....[1]....
        /*0030*/ 	.word	0xffffffff


	//   ....[2]....
        /*0034*/ 	.word	0xffffffff


	//   ....[3]....
        /*0038*/ 	.word	0xffffffff


	//   ....[4]....
        /*003c*/ 	.word	0xffffffff


	//   ....[5]....
        /*0040*/ 	.word	0xffffffff


	//   ....[6]....
        /*0044*/ 	.word	0xffffffff


	//   ....[7]....
        /*0048*/ 	.word	0xffffffff


	//   ....[8]....
        /*004c*/ 	.word	0xffffffff


	//   ....[9]....
        /*0050*/ 	.word	0xffffffff


	//   ....[10]....
        /*0054*/ 	.word	0xffffffff


	//   ....[11]....
        /*0058*/ 	.word	0xffffffff


	//   ....[12]....
        /*005c*/ 	.word	0xffffffff


	//   ....[13]....
        /*0060*/ 	.word	0xffffffff


	//   ....[14]....
        /*0064*/ 	.word	0xffffffff


	//   ....[15]....
        /*0068*/ 	.word	0xffffffff


	//   ....[16]....
        /*006c*/ 	.word	0xffffffff


	//   ....[17]....
        /*0070*/ 	.word	0xffffffff


	//   ....[18]....
        /*0074*/ 	.word	0xffffffff


	//   ....[19]....
        /*0078*/ 	.word	0xffffffff


	//----- nvinfo : EIATTR_COOP_GROUP_INSTR_OFFSETS
	.align		4
.L_198:
        /*007c*/ 	.byte	0x04, 0x28
        /*007e*/ 	.short	(.L_200 - .L_199)


	//   ....[0]....
.L_199:
        /*0080*/ 	.word	0x00003500


	//   ....[1]....
        /*0084*/ 	.word	0x00003650


	//   ....[2]....
        /*0088*/ 	.word	0x00003680


	//   ....[3]....
        /*008c*/ 	.word	0x00003770


	//   ....[4]....
        /*0090*/ 	.word	0x00006170


	//   ....[5]....
        /*0094*/ 	.word	0x00006270


	//   ....[6]....
        /*0098*/ 	.word	0x00006290


	//   ....[7]....
        /*009c*/ 	.word	0x000062c0


	//   ....[8]....
        /*00a0*/ 	.word	0x00009700


	//   ....[9]....
        /*00a4*/ 	.word	0x000097c0


	//   ....[10]....
        /*00a8*/ 	.word	0x00009800


	//   ....[11]....
        /*00ac*/ 	.word	0x00009830


	//   ....[12]....
        /*00b0*/ 	.word	0x0000c7e0


	//   ....[13]....
        /*00b4*/ 	.word	0x0000c7f0


	//   ....[14]....
        /*00b8*/ 	.word	0x0000c840


	//   ....[15]....
        /*00bc*/ 	.word	0x0000c850


	//   ....[16]....
        /*00c0*/ 	.word	0x0000e4b0


	//   ....[17]....
        /*00c4*/ 	.word	0x0000e4e0


	//   ....[18]....
        /*00c8*/ 	.word	0x0000e570


	//   ....[19]....
        /*00cc*/ 	.word	0x0000e580


	//----- nvinfo : EIATTR_VRC_CTA_INIT_COUNT
	.align		4
.L_200:
        /*00d0*/ 	.byte	0x02, 0x4a
	.zero		1
	.zero		1


	//----- nvinfo : EIATTR_EXIT_INSTR_OFFSETS
	.align		4
        /*00d4*/ 	.byte	0x04, 0x1c
        /*00d6*/ 	.short	(.L_202 - .L_201)


	//   ....[0]....
.L_201:
        /*00d8*/ 	.word	0x00000330


	//   ....[1]....
        /*00dc*/ 	.word	0x00000f30


	//   ....[2]....
        /*00e0*/ 	.word	0x00000fc0


	//   ....[3]....
        /*00e4*/ 	.word	0x000101f0


	//   ....[4]....
        /*00e8*/ 	.word	0x00010300


	//----- nvinfo : EIATTR_CRS_STACK_SIZE
	.align		4
.L_202:
        /*00ec*/ 	.byte	0x04, 0x1e
        /*00ee*/ 	.short	(.L_204 - .L_203)
.L_203:
        /*00f0*/ 	.word	0x00000000


	//----- nvinfo : EIATTR_CBANK_PARAM_SIZE
	.align		4
.L_204:
        /*00f4*/ 	.byte	0x03, 0x19
        /*00f6*/ 	.short	0x01d0


	//----- nvinfo : EIATTR_PARAM_CBANK
	.align		4
        /*00f8*/ 	.byte	0x04, 0x0a
        /*00fa*/ 	.short	(.L_206 - .L_205)
	.align		4
.L_205:
        /*00fc*/ 	.word	index@(.nv.constant0._ZN5flash16flash_fwd_kernelI23Flash_fwd_kernel_traitsILi256ELi128ELi64ELi8ELb0ELb0EN7cutlass6half_tE19Flash_kernel_traitsILi256ELi128ELi64ELi8ES3_EELb0ELb1ELb0ELb0ELb0ELb1ELb0ELb0EEEvNS_16Flash_fwd_paramsE)
        /*0100*/ 	.short	0x0380
        /*0102*/ 	.short	0x01d0


	//----- nvinfo : EIATTR_SW_WAR
	.align		4
.L_206:
        /*0104*/ 	.byte	0x04, 0x36
        /*0106*/ 	.short	(.L_208 - .L_207)
.L_207:
        /*0108*/ 	.word	0x00000008
.L_208:


//--------------------- .nv.info._ZN5flash16flash_fwd_kernelI23Flash_fwd_kernel_traitsILi256ELi128ELi64ELi8ELb0ELb0EN7cutlass6half_tE19Flash_kernel_traitsILi256ELi128ELi64ELi8ES3_EELb0ELb1ELb0ELb0ELb0ELb0ELb0ELb0EEEvNS_16Flash_fwd_paramsE --------------------------
	.section	.nv.info._ZN5flash16flash_fwd_kernelI23Flash_fwd_kernel_traitsILi256ELi128ELi64ELi8ELb0ELb0EN7cutlass6half_tE19Flash_kernel_traitsILi256ELi128ELi64ELi8ES3_EELb0ELb1ELb0ELb0ELb0ELb0ELb0ELb0EEEvNS_16Flash_fwd_paramsE,"",@"SHT_CUDA_INFO"
	.sectionflags	@""
	.align	4


	//----- nvinfo : EIATTR_CUDA_API_VERSION
	.align		4
        /*0000*/ 	.byte	0x04, 0x37
        /*0002*/ 	.short	(.L_210 - .L_209)
.L_209:
        /*0004*/ 	.word	0x00000082


	//----- nvinfo : EIATTR_KPARAM_INFO
	.align		4
.L_210:
        /*0008*/ 	.byte	0x04, 0x17
        /*000a*/ 	.short	(.L_212 - .L_211)
.L_211:
        /*000c*/ 	.word	0x00000000
        /*0010*/ 	.short	0x0000
        /*0012*/ 	.short	0x0000
        /*0014*/ 	.byte	0x00, 0xf0, 0x41, 0x07


	//----- nvinfo : EIATTR_SPARSE_MMA_MASK
	.align		4
.L_212:
        /*0018*/ 	.byte	0x03, 0x50
        /*001a*/ 	.short	0x0000


	//----- nvinfo : EIATTR_MAXREG_COUNT
	.align		4
        /*001c*/ 	.byte	0x03, 0x1b
        /*001e*/ 	.short	0x00ff


	//----- nvinfo : EIATTR_NUM_BARRIERS
	.align		4
        /*0020*/ 	.byte	0x02, 0x4c
        /*0022*/ 	.byte	0x01
	.zero		1


	//----- nvinfo : EIATTR_MERCURY_ISA_VERSION
	.align		4
        /*0024*/ 	.byte	0x03, 0x5f
        /*0026*/ 	.short	0x0101


	//----- nvinfo : EIATTR_COOP_GROUP_MASK_REGIDS
	.align		4
        /*0028*/ 	.byte	0x04, 0x29
        /*002a*/ 	.short	(.L_214 - .L_213)


	//   ....[0]....
.L_213:
        /*002c*/ 	.word	0xffffffff


	//   ....[1]....
        /*0030*/ 	.word	0xffffffff


	//   ....[2]....
        /*0034*/ 	.word	0xffffffff


	//   ....[3]....
        /*0038*/ 	.word	0xffffffff


	//   ....[4]....
        /*003c*/ 	.word	0xffffffff


	//   ....[5]....
        /*0040*/ 	.word	0xffffffff


	//   ....[6]....
        /*0044*/ 	.word	0xffffffff


	//   ....[7]....
        /*0048*/ 	.word	0xffffffff


	//   ....[8]....
        /*004c*/ 	.word	0xffffffff


	//   ....[9]....
        /*0050*/ 	.word	0xffffffff


	//   ....[10]....
        /*0054*/ 	.word	0xffffffff


	//   ....[11]....
        /*0058*/ 	.word	0xffffffff


	//   ....[12]....
        /*005c*/ 	.word	0xffffffff


	//   ....[13]....
        /*0060*/ 	.word	0xffffffff


	//   ....[14]....
        /*0064*/ 	.word	0xffffffff


	//   ....[15]....
        /*0068*/ 	.word	0xffffffff


	//   ....[16]....
        /*006c*/ 	.word	0xffffffff


	//   ....[17]....
        /*0070*/ 	.word	0xffffffff


	//   ....[18]....
        /*0074*/ 	.word	0xffffffff


	//   ....[19]....
        /*0078*/ 	.word	0xffffffff


	//----- nvinfo : EIATTR_COOP_GROUP_INSTR_OFFSETS
	.align		4
.L_214:
        /*007c*/ 	.byte	0x04, 0x28
        /*007e*/ 	.short	(.L_216 - .L_215)


	//   ....[0]....
.L_215:
        /*0080*/ 	.word	0x00004740


	//   ....[1]....
        /*0084*/ 	.word	0x00004890


	//   ....[2]....
        /*0088*/ 	.word	0x000048b0


	//   ....[3]....
        /*008c*/ 	.word	0x000049a0


	//   ....[4]....
        /*0090*/ 	.word	0x000077e0


	//   ....[5]....
        /*0094*/ 	.word	0x000078a0


	//   ....[6]....
        /*0098*/ 	.word	0x000078d0


	//   ....[7]....
        /*009c*/ 	.word	0x00007950


	//   ....[8]....
        /*00a0*/ 	.word	0x0000b130


	//   ....[9]....
        /*00a4*/ 	.word	0x0000b1e0


	//   ....[10]....
        /*00a8*/ 	.word	0x0000b200


	//   ....[11]....
        /*00ac*/ 	.word	0x0000b220


	//   ....[12]....
        /*00b0*/ 	.word	0x0000e730


	//   ....[13]....
        /*00b4*/ 	.word	0x0000e760


	//   ....[14]....
        /*00b8*/ 	.word	0x0000e7b0


	//   ....[15]....
        /*00bc*/ 	.word	0x0000e7c0


	//   ....[16]....
        /*00c0*/ 	.word	0x00010400


	//   ....[17]....
        /*00c4*/ 	.word	0x00010440


	//   ....[18]....
        /*00c8*/ 	.word	0x000104f0


	//   ....[19]....
        /*00cc*/ 	.word	0x00010520


	//----- nvinfo : EIATTR_VRC_CTA_INIT_COUNT
	.align		4
.L_216:
        /*00d0*/ 	.byte	0x02, 0x4a
	.zero		1
	.zero		1


	//----- nvinfo : EIATTR_EXIT_INSTR_OFFSETS
	.align		4
        /*00d4*/ 	.byte	0x04, 0x1c
        /*00d6*/ 	.short	(.L_218 - .L_217)


	//   ....[0]....
.L_217:
        /*00d8*/ 	.word	0x000004a0


	//   ....[1]....
        /*00dc*/ 	.word	0x00001220


	//   ....[2]....
        /*00e0*/ 	.word	0x000012b0


	//   ....[3]....
        /*00e4*/ 	.word	0x000121b0


	//   ....[4]....
        /*00e8*/ 	.word	0x00012310


	//   ....[5]....
        /*00ec*/ 	.word	0x00012330


	//----- nvinfo : EIATTR_CRS_STACK_SIZE
	.align		4
.L_218:
        /*00f0*/ 	.byte	0x04, 0x1e
        /*00f2*/ 	.short	(.L_220 - .L_219)
.L_219:
        /*00f4*/ 	.word	0x00000000


	//----- nvinfo : EIATTR_CBANK_PARAM_SIZE
	.align		4
.L_220:
        /*00f8*/ 	.byte	0x03, 0x19
        /*00fa*/ 	.short	0x01d0


	//----- nvinfo : EIATTR_PARAM_CBANK
	.align		4
        /*00fc*/ 	.byte	0x04, 0x0a
        /*00fe*/ 	.short	(.L_222 - .L_221)
	.align		4
.L_221:
        /*0100*/ 	.word	index@(.nv.constant0._ZN5flash16flash_fwd_kernelI23Flash_fwd_kernel_traitsILi256ELi128ELi64ELi8ELb0ELb0EN7cutlass6half_tE19Flash_kernel_traitsILi256ELi128ELi64ELi8ES3_EELb0ELb1ELb0ELb0ELb0ELb0ELb0ELb0EEEvNS_16Flash_fwd_paramsE)
        /*0104*/ 	.short	0x0380
        /*0106*/ 	.short	0x01d0


	//----- nvinfo : EIATTR_SW_WAR
	.align		4
.L_222:
        /*0108*/ 	.byte	0x04, 0x36
        /*010a*/ 	.short	(.L_224 - .L_223)
.L_223:
        /*010c*/ 	.word	0x00000008
.L_224:


//--------------------- .nv.info._ZN5flash16flash_fwd_kernelI23Flash_fwd_kernel_traitsILi256ELi128ELi64ELi8ELb0ELb0EN7cutlass6half_tE19Flash_kernel_traitsILi256ELi128ELi64ELi8ES3_EELb0ELb1ELb0ELb1ELb0ELb0ELb0ELb0EEEvNS_16Flash_fwd_paramsE --------------------------
	.section	.nv.info._ZN5flash16flash_fwd_kernelI23Flash_fwd_kernel_traitsILi256ELi128ELi64ELi8ELb0ELb0EN7cutlass6half_tE19Flash_kernel_traitsILi256ELi128ELi64ELi8ES3_EELb0ELb1ELb0ELb1ELb0ELb0ELb0ELb0EEEvNS_16Flash_fwd_paramsE,"",@"SHT_CUDA_INFO"
	.sectionflags	@""
	.align	4


	//----- nvinfo : EIATTR_CUDA_API_VERSION
	.align		4
        /*0000*/ 	.byte	0x04, 0x37
        /*0002*/ 	.short	(.L_226 - .L_225)
.L_225:
        /*0004*/ 	.word	0x00000082


	//----- nvinfo : EIATTR_KPARAM_INFO
	.align		4
.L_226:
        /*0008*/ 	.byte	0x04, 0x17
        /*000a*/ 	.short	(.L_228 - .L_227)
.L_227:
        /*000c*/ 	.word	0x00000000
        /*0010*/ 	.short	0x0000
        /*0012*/ 	.short	0x0000
        /*0014*/ 	.byte	0x00, 0xf0, 0x41, 0x07


	//----- nvinfo : EIATTR_SPARSE_MMA_MASK
	.align		4
.L_228:
        /*0018*/ 	.byte	0x03, 0x50
        /*001a*/ 	.short	0x0000


	//----- nvinfo : EIATTR_MAXREG_COUNT
	.align		4
        /*001c*/ 	.byte	0x03, 0x1b
        /*001e*/ 	.short	0x00ff


	//----- nvinfo : EIATTR_NUM_BARRIERS
	.align		4
        /*0020*/ 	.byte	0x02, 0x4c
        /*0022*/ 	.byte	0x01
	.zero		1


	//----- nvinfo : EIATTR_MERCURY_ISA_VERSION
	.align		4
        /*0024*/ 	.byte	0x03, 0x5f
        /*0026*/ 	.short	0x0101


	//----- nvinfo : EIATTR_COOP_GROUP_MASK_REGIDS
	.align		4
        /*0028*/ 	.byte	0x04, 0x29
        /*002a*/ 	.short	(.L_230 - .L_229)


	//   ....[0]....
.L_229:
        /*002c*/ 	.word	0xffffffff


	//   ....[1]....
        /*0030*/ 	.word	0xffffffff


	//   ....[2]....
        /*0034*/ 	.word	0xffffffff


	//   ....[3]....
        /*0038*/ 	.word	0xffffffff


	//   ....[4]....
        /*003c*/ 	.word	0xffffffff


	//   ....[5]....
        /*0040*/ 	.word	0xffffffff


	//   ....[6]....
        /*0044*/ 	.word	0xffffffff


	//   ....[7]....
        /*0048*/ 	.word	0xffffffff


	//   ....[8]....
        /*004c*/ 	.word	0xffffffff


	//   ....[9]....
        /*0050*/ 	.word	0xffffffff


	//   ....[10]....
        /*0054*/ 	.word	0xffffffff


	//   ....[11]....
        /*0058*/ 	.word	0xffffffff


	//   ....[12]....
        /*005c*/ 	.word	0xffffffff


	//   ....[13]....
        /*0060*/ 	.word	0xffffffff


	//   ....[14]....
        /*0064*/ 	.word	0xffffffff


	//   ....[15]....
        /*0068*/ 	.word	0xffffffff


	//   ....[16]....
        /*006c*/ 	.word	0xffffffff


	//   ....[17]....
        /*0070*/ 	.word	0xffffffff


	//   ....[18]....
        /*0074*/ 	.word	0xffffffff


	//   ....[19]....
        /*0078*/ 	.word	0xffffffff


	//----- nvinfo : EIATTR_COOP_GROUP_INSTR_OFFSETS
	.align		4
.L_230:
        /*007c*/ 	.byte	0x04, 0x28
        /*007e*/ 	.short	(.L_232 - .L_231)


	//   ....[0]....
.L_231:
        /*0080*/ 	.word	0x00004c10


	//   ....[1]....
        /*0084*/ 	.word	0x00004d30


	//   ....[2]....
        /*0088*/ 	.word	0x00004d40


	//   ....[3]....
        /*008c*/ 	.word	0x00004dc0


	//   ....[4]....
        /*0090*/ 	.word	0x00007f80


	//   ....[5]....
        /*0094*/ 	.word	0x00008040


	//   ....[6]....
        /*0098*/ 	.word	0x00008060


	//   ....[7]....
        /*009c*/ 	.word	0x00008080


	//   ....[8]....
        /*00a0*/ 	.word	0x0000bb60


	//   ....[9]....
        /*00a4*/ 	.word	0x0000bc00


	//   ....[10]....
        /*00a8*/ 	.word	0x0000bc20


	//   ....[11]....
        /*00ac*/ 	.word	0x0000bc40


	//   ....[12]....
        /*00b0*/ 	.word	0x0000f590


	//   ....[13]....
        /*00b4*/ 	.word	0x0000f5c0


	//   ....[14]....
        /*00b8*/ 	.word	0x0000f600


	//   ....[15]....
        /*00bc*/ 	.word	0x0000f610


	//   ....[16]....
        /*00c0*/ 	.word	0x00011260


	//   ....[17]....
        /*00c4*/ 	.word	0x000112a0


	//   ....[18]....
        /*00c8*/ 	.word	0x00011360


	//   ....[19]....
        /*00cc*/ 	.word	0x00011390


	//----- nvinfo : EIATTR_VRC_CTA_INIT_COUNT
	.align		4
.L_232:
        /*00d0*/ 	.byte	0x02, 0x4a
	.zero		1
	.zero		1


	//----- nvinfo : EIATTR_EXIT_INSTR_OFFSETS
	.align		4
        /*00d4*/ 	.byte	0x04, 0x1c
        /*00d6*/ 	.short	(.L_234 - .L_233)


	//   ....[0]....
.L_233:
        /*00d8*/ 	.word	0x000004a0


	//   ....[1]....
        /*00dc*/ 	.word	0x00001220


	//   ....[2]....
        /*00e0*/ 	.word	0x000012b0


	//   ....[3]....
        /*00e4*/ 	.word	0x00013010


	//   ....[4]....
        /*00e8*/ 	.word	0x00013170


	//   ....[5]....
        /*00ec*/ 	.word	0x00013190


	//----- nvinfo : EIATTR_CRS_STACK_SIZE
	.align		4
.L_234:
        /*00f0*/ 	.byte	0x04, 0x1e
        /*00f2*/ 	.short	(.L_236 - .L_235)
.L_235:
        /*00f4*/ 	.word	0x00000000


	//----- nvinfo : EIATTR_CBANK_PARAM_SIZE
	.align		4
.L_236:
        /*00f8*/ 	.byte	0x03, 0x19
        /*00fa*/ 	.short	0x01d0


	//----- nvinfo : EIATTR_PARAM_CBANK
	.align		4
        /*00fc*/ 	.byte	0x04, 0x0a
        /*00fe*/ 	.short	(.L_238 - .L_237)
	.align		4
.L_237:
        /*0100*/ 	.word	index@(.nv.constant0._ZN5flash16flash_fwd_kernelI23Flash_fwd_kernel_traitsILi256ELi128ELi64ELi8ELb0ELb0EN7cutlass6half_tE19Flash_kernel_traitsILi256ELi128ELi64ELi8ES3_EELb0ELb1ELb0ELb1ELb0ELb0ELb0ELb0EEEvNS_16Flash_fwd_paramsE)
        /*0104*/ 	.short	0x0380
        /*0106*/ 	.short	0x01d0


	//----- nvinfo : EIATTR_SW_WAR
	.align		4
.L_238:
        /*0108*/ 	.byte	0x04, 0x36
        /*010a*/ 	.short	(.L_240 - .L_239)
.L_239:
        /*010c*/ 	.word	0x00000008
.L_240:


//--------------------- .nv.info._ZN5flash16flash_fwd_kernelI23Flash_fwd_kernel_traitsILi256ELi64ELi64ELi4ELb0ELb0EN7cutlass6half_tE19Flash_kernel_traitsILi256ELi64ELi64ELi4ES3_EELb1ELb1ELb0ELb0ELb0ELb0ELb0ELb0EEEvNS_16Flash_fwd_paramsE --------------------------
	.section	.nv.info._ZN5flash16flash_fwd_kernelI23Flash_fwd_kernel_traitsILi256ELi64ELi64ELi4ELb0ELb0EN7cutlass6half_tE19Flash_kernel_traitsILi256ELi64ELi64ELi4ES3_EELb1ELb1ELb0ELb0ELb0ELb0ELb0ELb0EEEvNS_16Flash_fwd_paramsE,"",@"SHT_CUDA_INFO"
	.sectionflags	@""
	.align	4


	//----- nvinfo : EIATTR_CUDA_API_VERSION
	.align		4
        /*0000*/ 	.byte	0x04, 0x37
        /*0002*/ 	.short	(.L_242 - .L_241)
.L_241:
        /*0004*/ 	.word	0x00000082


	//----- nvinfo : EIATTR_KPARAM_INFO
	.align		4
.L_242:
        /*0008*/ 	.byte	0x04, 0x17
        /*000a*/ 	.short	(.L_244 - .L_243)
.L_243:
        /*000c*/ 	.word	0x00000000
        /*0010*/ 	.short	0x0000
        /*0012*/ 	.short	0x0000
        /*0014*/ 	.byte	0x00, 0xf0, 0x41, 0x07


	//----- nvinfo : EIATTR_SPARSE_MMA_MASK
	.align		4
.L_244:
        /*0018*/ 	.byte	0x03, 0x50
        /*001a*/ 	.short	0x0000


	//----- nvinfo : EIATTR_MAXREG_COUNT
	.align		4
        /*001c*/ 	.byte	0x03, 0x1b
        /*001e*/ 	.short	0x00ff


	//----- nvinfo : EIATTR_NUM_BARRIERS
	.align		4
        /*0020*/ 	.byte	0x02, 0x4c
        /*0022*/ 	.byte	0x01
	.zero		1


	//----- nvinfo : EIATTR_MERCURY_ISA_VERSION
	.align		4
        /*0024*/ 	.byte	0x03, 0x5f
        /*0026*/ 	.short	0x0101


	//----- nvinfo : EIATTR_COOP_GROUP_MASK_REGIDS
	.align		4
        /*0028*/ 	.byte	0x04, 0x29
        /*002a*/ 	.short	(.L_246 - .L_245)


	//   ....[0]....
.L_245:
        /*002c*/ 	.word	0xffffffff


	//   ....[1]....
        /*0030*/ 	.word	0xffffffff


	//   ....[2]....
        /*0034*/ 	.word	0xffffffff


	//   ....[3]....
        /*0038*/ 	.word	0xffffffff


	//   ....[4]....
        /*003c*/ 	.word	0xffffffff


	//   ....[5]....
        /*0040*/ 	.word	0xffffffff


	//   ....[6]....
        /*0044*/ 	.word	0xffffffff


	//   ....[7]....
        /*0048*/ 	.word	0xffffffff


	//   ....[8]....
        /*004c*/ 	.word	0xffffffff


	//   ....[9]....
        /*0050*/ 	.word	0xffffffff


	//   ....[10]....
        /*0054*/ 	.word	0xffffffff


	//   ....[11]....
        /*0058*/ 	.word	0xffffffff


	//   ....[12]....
        /*005c*/ 	.word	0xffffffff


	//   ....[13]....
        /*0060*/ 	.word	0xffffffff


	//   ....[14]....
        /*0064*/ 	.word	0xffffffff


	//   ....[15]....
        /*0068*/ 	.word	0xffffffff


	//----- nvinfo : EIATTR_COOP_GROUP_INSTR_OFFSETS
	.align		4
.L_246:
        /*006c*/ 	.byte	0x04, 0x28
        /*006e*/ 	.short	(.L_248 - .L_247)


	//   ....[0]....
.L_247:
        /*0070*/ 	.word	0x00005780


	//   ....[1]....
        /*0074*/ 	.word	0x000058d0


	//   ....[2]....
        /*0078*/ 	.word	0x00005900


	//   ....[3]....
        /*007c*/ 	.word	0x00005a40


	//   ....[4]....
        /*0080*/ 	.word	0x000098e0


	//   ....[5]....
        /*0084*/ 	.word	0x000099f0


	//   ....[6]....
        /*0088*/ 	.word	0x00009a10


	//   ....[7]....
        /*008c*/ 	.word	0x00009a50


	//   ....[8]....
        /*0090*/ 	.word	0x0000dde0


	//   ....[9]....
        /*0094*/ 	.word	0x0000deb0


	//   ....[10]....
        /*0098*/ 	.word	0x0000dfe0


	//   ....[11]....
        /*009c*/ 	.word	0x0000e000


	//   ....[12]....
        /*00a0*/ 	.word	0x00010500


	//   ....[13]....
        /*00a4*/ 	.word	0x00010540


	//   ....[14]....
        /*00a8*/ 	.word	0x00010630


	//   ....[15]....
        /*00ac*/ 	.word	0x00010640


	//----- nvinfo : EIATTR_VRC_CTA_INIT_COUNT
	.align		4
.L_248:
        /*00b0*/ 	.byte	0x02, 0x4a
	.zero		1
	.zero		1


	//----- nvinfo : EIATTR_EXIT_INSTR_OFFSETS
	.align		4
        /*00b4*/ 	.byte	0x04, 0x1c
        /*00b6*/ 	.short	(.L_250 - .L_249)


	//   ....[0]....
.L_249:
        /*00b8*/ 	.word	0x00000630


	//   ....[1]....
        /*00bc*/ 	.word	0x00001390


	//   ....[2]....
        /*00c0*/ 	.word	0x00001420


	//   ....[3]....
        /*00c4*/ 	.word	0x000122f0


	//   ....[4]....
        /*00c8*/ 	.word	0x00012450


	//   ....[5]....
        /*00cc*/ 	.word	0x00012470


	//----- nvinfo : EIATTR_CRS_STACK_SIZE
	.align		4
.L_250:
        /*00d0*/ 	.byte	0x04, 0x1e
        /*00d2*/ 	.short	(.L_252 - .L_251)
.L_251:
        /*00d4*/ 	.word	0x00000000


	//----- nvinfo : EIATTR_CBANK_PARAM_SIZE
	.align		4
.L_252:
        /*00d8*/ 	.byte	0x03, 0x19
        /*00da*/ 	.short	0x01d0


	//----- nvinfo : EIATTR_PARAM_CBANK
	.align		4
        /*00dc*/ 	.byte	0x04, 0x0a
        /*00de*/ 	.short	(.L_254 - .L_253)
	.align		4
.L_253:
        /*00e0*/ 	.word	index@(.nv.constant0._ZN5flash16flash_fwd_kernelI23Flash_fwd_kernel_traitsILi256ELi64ELi64ELi4ELb0ELb0EN7cutlass6half_tE19Flash_kernel_traitsILi256ELi64ELi64ELi4ES3_EELb1ELb1ELb0ELb0ELb0ELb0ELb0ELb0EEEvNS_16Flash_fwd_paramsE)
        /*00e4*/ 	.short	0x0380
        /*00e6*/ 	.short	0x01d0


	//----- nvinfo : EIATTR_SW_WAR
	.align		4
.L_254:
        /*00e8*/ 	.byte	0x04, 0x36
        /*00ea*/ 	.short	(.L_256 - .L_255)
.L_255:
        /*00ec*/ 	.word	0x00000008
.L_256:


//--------------------- .nv.info._ZN5flash16flash_fwd_kernelI23Flash_fwd_kernel_traitsILi256ELi64ELi64ELi4ELb0ELb0EN7cutlass6half_tE19Flash_kernel_traitsILi256ELi64ELi64ELi4ES3_EELb1ELb1ELb0ELb0ELb0ELb1ELb0ELb0EEEvNS_16Flash_fwd_paramsE --------------------------
	.section	.nv.info._ZN5flash16flash_fwd_kernelI23Flash_fwd_kernel_traitsILi256ELi64ELi64ELi4ELb0ELb0EN7cutlass6half_tE19Flash_kernel_traitsILi256ELi64ELi64ELi4ES3_EELb1ELb1ELb0ELb0ELb0ELb1ELb0ELb0EEEvNS_16Flash_fwd_paramsE,"",@"SHT_CUDA_INFO"
	.sectionflags	@""
	.align	4


	//----- nvinfo : EIATTR_CUDA_API_VERSION
	.align		4
        /*0000*/ 	.byte	0x04, 0x37
        /*0002*/ 	.short	(.L_258 - .L_257)
.L_257:
        /*0004*/ 	.word	0x00000082


	//----- nvinfo : EIATTR_KPARAM_INFO
	.align		4
.L_258:
        /*0008*/ 	.byte	0x04, 0x17
        /*000a*/ 	.short	(.L_260 - .L_259)
.L_259:
        /*000c*/ 	.word	0x00000000
        /*0010*/ 	.short	0x0000
        /*0012*/ 	.short	0x0000
        /*0014*/ 	.byte	0x00, 0xf0, 0x41, 0x07


	//----- nvinfo : EIATTR_SPARSE_MMA_MASK
	.align		4
.L_260:
        /*0018*/ 	.byte	0x03, 0x50
        /*001a*/ 	.short	0x0000


	//----- nvinfo : EIATTR_MAXREG_COUNT
	.align		4
        /*001c*/ 	.byte	0x03, 0x1b
        /*001e*/ 	.short	0x00ff


	//----- nvinfo : EIATTR_NUM_BARRIERS
	.align		4
        /*0020*/ 	.byte	0x02, 0x4c
        /*0022*/ 	.byte	0x01
	.zero		1


	//----- nvinfo : EIATTR_MERCURY_ISA_VERSION
	.align		4
        /*0024*/ 	.byte	0x03, 0x5f
        /*0026*/ 	.short	0x0101


	//----- nvinfo : EIATTR_INT_WARP_WIDE_INSTR_OFFSETS
	.align		4
        /*0028*/ 	.byte	0x04, 0x31
        /*002a*/ 	.short	(.L_262 - .L_261)


	//   ....[0]....
.L_261:
        /*002c*/ 	.word	0x00001da0


	//   ....[1]....
        /*0030*/ 	.word	0x00002030


	//   ....[2]....
        /*0034*/ 	.word	0x00002400


	//----- nvinfo : EIATTR_COOP_GROUP_MASK_REGIDS
	.align		4
.L_262:
        /*0038*/ 	.byte	0x04, 0x29
        /*003a*/ 	.short	(.L_264 - .L_263)


	//   ....[0]....
.L_263:
        /*003c*/ 	.word	0xffffffff


	//   ....[1]....
        /*0040*/ 	.word	0xffffffff


	//   ....[2]....
        /*0044*/ 	.word	0xffffffff


	//   ....[3]....
        /*0048*/ 	.word	0xffffffff


	//   ....[4]....
        /*004c*/ 	.word	0xffffffff


	//   ....[5]....
        /*0050*/ 	.word	0xffffffff


	//   ....[6]....
        /*0054*/ 	.word	0xffffffff


	//   ....[7]....
        /*0058*/ 	.word	0xffffffff


	//   ....[8]....
        /*005c*/ 	.word	0xffffffff


	//   ....[9]....
        /*0060*/ 	.word	0xffffffff


	//   ....[10]....
        /*0064*/ 	.word	0xffffffff


	//   ....[11]....
        /*0068*/ 	.word	0xffffffff


	//   ....[12]....
        /*006c*/ 	.word	0xffffffff


	//   ....[13]....
        /*0070*/ 	.word	0xffffffff


	//   ....[14]....
        /*0074*/ 	.word	0xffffffff


	//   ....[15]....
        /*0078*/ 	.word	0xffffffff


	//----- nvinfo : EIATTR_COOP_GROUP_INSTR_OFFSETS
	.align		4
.L_264:
        /*007c*/ 	.byte	0x04, 0x28
        /*007e*/ 	.short	(.L_266 - .L_265)


	//   ....[0]....
.L_265:
        /*0080*/ 	.word	0x00004070


	//   ....[1]....
        /*0084*/ 	.word	0x00004230


	//   ....[2]....
        /*0088*/ 	.word	0x00004270


	//   ....[3]....
        /*008c*/ 	.word	0x00004400


	//   ....[4]....
        /*0090*/ 	.word	0x00007b40


	//   ....[5]....
        /*0094*/ 	.word	0x00007d60


	//   ....[6]....
        /*0098*/ 	.word	0x00007da0


	//   ....[7]....
        /*009c*/ 	.word	0x00007e80


	//   ....[8]....
        /*00a0*/ 	.word	0x0000b9b0


	//   ....[9]....
        /*00a4*/ 	.word	0x0000ba80


	//   ....[10]....
        /*00a8*/ 	.word	0x0000bb40


	//   ....[11]....
        /*00ac*/ 	.word	0x0000bb70


	//   ....[12]....
        /*00b0*/ 	.word	0x0000e1b0


	//   ....[13]....
        /*00b4*/ 	.word	0x0000e1f0


	//   ....[14]....
        /*00b8*/ 	.word	0x0000e2e0


	//   ....[15]....
        /*00bc*/ 	.word	0x0000e300


	//----- nvinfo : EIATTR_VRC_CTA_INIT_COUNT
	.align		4
.L_266:
        /*00c0*/ 	.byte	0x02, 0x4a
	.zero		1
	.zero		1


	//----- nvinfo : EIATTR_EXIT_INSTR_OFFSETS
	.align		4
        /*00c4*/ 	.byte	0x04, 0x1c
        /*00c6*/ 	.short	(.L_268 - .L_267)


	//   ....[0]....
.L_267:
        /*00c8*/ 	.word	0x00000630


	//   ....[1]....
        /*00cc*/ 	.word	0x00001220


	//   ....[2]....
        /*00d0*/ 	.word	0x000012b0


	//   ....[3]....
        /*00d4*/ 	.word	0x0000fec0


	//   ....[4]....
        /*00d8*/ 	.word	0x0000ffd0


	//----- nvinfo : EIATTR_CRS_STACK_SIZE
	.align		4
.L_268:
        /*00dc*/ 	.byte	0x04, 0x1e
        /*00de*/ 	.short	(.L_270 - .L_269)
.L_269:
        /*00e0*/ 	.word	0x00000000


	//----- nvinfo : EIATTR_CBANK_PARAM_SIZE
	.align		4
.L_270:
        /*00e4*/ 	.byte	0x03, 0x19
        /*00e6*/ 	.short	0x01d0


	//----- nvinfo : EIATTR_PARAM_CBANK
	.align		4
        /*00e8*/ 	.byte	0x04, 0x0a
        /*00ea*/ 	.short	(.L_272 - .L_271)
	.align		4
.L_271:
        /*00ec*/ 	.word	index@(.nv.constant0._ZN5flash16flash_fwd_kernelI23Flash_fwd_kernel_traitsILi256ELi64ELi64ELi4ELb0ELb0EN7cutlass6half_tE19Flash_kernel_traitsILi256ELi64ELi64ELi4ES3_EELb1ELb1ELb0ELb0ELb0ELb1ELb0ELb0EEEvNS_16Flash_fwd_paramsE)
        /*00f0*/ 	.short	0x0380
        /*00f2*/ 	.short	0x01d0


	//----- nvinfo : EIATTR_SW_WAR
	.align		4
.L_272:
        /*00f4*/ 	.byte	0x04, 0x36
        /*00f6*/ 	.short	(.L_274 - .L_273)
.L_273:
        /*00f8*/ 	.word	0x00000008
.L_274:


//--------------------- .nv.info._ZN5flash16flash_fwd_kernelI23Flash_fwd_kernel_traitsILi256ELi64ELi64ELi4ELb0ELb0EN7cutlass6half_tE19Flash_kernel_traitsILi256ELi64ELi64ELi4ES3_EELb0ELb1ELb0ELb0ELb0ELb1ELb1ELb0EEEvNS_16Flash_fwd_paramsE --------------------------
	.section	.nv.info._ZN5flash16flash_fwd_kernelI23Flash_fwd_kernel_traitsILi256ELi64ELi64ELi4ELb0ELb0EN7cutlass6half_tE19Flash_kernel_traitsILi256ELi64ELi64ELi4ES3_EELb0ELb1ELb0ELb0ELb0ELb1ELb1ELb0EEEvNS_16Flash_fwd_paramsE,"",@"SHT_CUDA_INFO"
	.sectionflags	@""
	.align	4


	//----- nvinfo : EIATTR_CUDA_API_VERSION
	.align		4
        /*0000*/ 	.byte	0x04, 0x37
        /*0002*/ 	.short	(.L_276 - .L_275)
.L_275:
        /*0004*/ 	.word	0x00000082


	//----- nvinfo : EIATTR_KPARAM_INFO
	.align		4
.L_276:
        /*0008*/ 	.byte	0x04, 0x17
        /*000a*/ 	.short	(.L_278 - .L_277)
.L_277:
        /*000c*/ 	.word	0x00000000
        /*0010*/ 	.short	0x0000
        /*0012*/ 	.short	0x0000
        /*0014*/ 	.byte	0x00, 0xf0, 0x41, 0x07


	//----- nvinfo : EIATTR_SPARSE_MMA_MASK
	.align		4
.L_278:
        /*0018*/ 	.byte	0x03, 0x50
        /*001a*/ 	.short	0x0000


	//----- nvinfo : EIATTR_MAXREG_COUNT
	.align		4
        /*001c*/ 	.byte	0x03, 0x1b
        /*001e*/ 	.short	0x00ff


	//----- nvinfo : EIATTR_NUM_BARRIERS
	.align		4
        /*0020*/ 	.byte	0x02, 0x4c
        /*0022*/ 	.byte	0x01
	.zero		1


	//----- nvinfo : EIATTR_MERCURY_ISA_VERSION
	.align		4
        /*0024*/ 	.byte	0x03, 0x5f
        /*0026*/ 	.short	0x0101


	//----- nvinfo : EIATTR_INT_WARP_WIDE_INSTR_OFFSETS
	.align		4
        /*0028*/ 	.byte	0x04, 0x31
        /*002a*/ 	.short	(.L_280 - .L_279)


	//   ....[0]....
.L_279:
        /*002c*/ 	.word	0x00001d30


	//   ....[1]....
        /*0030*/ 	.word	0x00001df0


	//   ....[2]....
        /*0034*/ 	.word	0x00002300


	//----- nvinfo : EIATTR_COOP_GROUP_MASK_REGIDS
	.align		4
.L_280:
        /*0038*/ 	.byte	0x04, 0x29
        /*003a*/ 	.short	(.L_282 - .L_281)


	//   ....[0]....
.L_281:
        /*003c*/ 	.word	0xffffffff


	//   ....[1]....
        /*0040*/ 	.word	0xffffffff


	//   ....[2]....
        /*0044*/ 	.word	0xffffffff


	//   ....[3]....
        /*0048*/ 	.word	0xffffffff


	//   ....[4]....
        /*004c*/ 	.word	0xffffffff


	//   ....[5]....
        /*0050*/ 	.word	0xffffffff


	//   ....[6]....
        /*0054*/ 	.word	0xffffffff


	//   ....[7]....
        /*0058*/ 	.word	0xffffffff


	//   ....[8]....
        /*005c*/ 	.word	0xffffffff


	//   ....[9]....
        /*0060*/ 	.word	0xffffffff


	//   ....[10]....
        /*0064*/ 	.word	0xffffffff


	//   ....[11]....
        /*0068*/ 	.word	0xffffffff


	//   ....[12]....
        /*006c*/ 	.word	0xffffffff


	//   ....[13]....
        /*0070*/ 	.word	0xffffffff


	//   ....[14]....
        /*0074*/ 	.word	0xffffffff


	//   ....[15]....
        /*0078*/ 	.word	0xffffffff


	//----- nvinfo : EIATTR_COOP_GROUP_INSTR_OFFSETS
	.align		4
.L_282:
        /*007c*/ 	.byte	0x04, 0x28
        /*007e*/ 	.short	(.L_284 - .L_283)


	//   ....[0]....
.L_283:
        /*0080*/ 	.word	0x00004290


	//   ....[1]....
        /*0084*/ 	.word	0x000043d0


	//   ....[2]....
        /*0088*/ 	.word	0x000043f0


	//   ....[3]....
        /*008c*/ 	.word	0x000044f0


	//   ....[4]....
        /*0090*/ 	.word	0x000078e0


	//   ....[5]....
        /*0094*/ 	.word	0x00007910


	//   ....[6]....
        /*0098*/ 	.word	0x000079a0


	//   ....[7]....
        /*009c*/ 	.word	0x000079b0


	//   ....[8]....
        /*00a0*/ 	.word	0x0000b0d0


	//   ....[9]....
        /*00a4*/ 	.word	0x0000b150


	//   ....[10]....
        /*00a8*/ 	.word	0x0000b1c0


	//   ....[11]....
        /*00ac*/ 	.word	0x0000b1d0


	//   ....[12]....
        /*00b0*/ 	.word	0x0000cdd0


	//   ....[13]....
        /*00b4*/ 	.word	0x0000ce10


	//   ....[14]....
        /*00b8*/ 	.word	0x0000cee0


	//   ....[15]....
        /*00bc*/ 	.word	0x0000cf00


	//----- nvinfo : EIATTR_VRC_CTA_INIT_COUNT
	.align		4
.L_284:
        /*00c0*/ 	.byte	0x02, 0x4a
	.zero		1
	.zero		1


	//----- nvinfo : EIATTR_EXIT_INSTR_OFFSETS
	.align		4
        /*00c4*/ 	.byte	0x04, 0x1c
        /*00c6*/ 	.short	(.L_286 - .L_285)


	//   ....[0]....
.L_285:
        /*00c8*/ 	.word	0x000004a0


	//   ....[1]....
        /*00cc*/ 	.word	0x000010c0


	//   ....[2]....
        /*00d0*/ 	.word	0x00001150


	//   ....[3]....
        /*00d4*/ 	.word	0x0000eb40


	//   ....[4]....
        /*00d8*/ 	.word	0x0000ec50


	//----- nvinfo : EIATTR_CRS_STACK_SIZE
	.align		4
.L_286:
        /*00dc*/ 	.byte	0x04, 0x1e
        /*00de*/ 	.short	(.L_288 - .L_287)
.L_287:
        /*00e0*/ 	.word	0x00000000


	//----- nvinfo : EIATTR_CBANK_PARAM_SIZE
	.align		4
.L_288:
        /*00e4*/ 	.byte	0x03, 0x19
        /*00e6*/ 	.short	0x01d0


	//----- nvinfo : EIATTR_PARAM_CBANK
	.align		4
        /*00e8*/ 	.byte	0x04, 0x0a
        /*00ea*/ 	.short	(.L_290 - .L_289)
	.align		4
.L_289:
        /*00ec*/ 	.word	index@(.nv.constant0._ZN5flash16flash_fwd_kernelI23Flash_fwd_kernel_traitsILi256ELi64ELi64ELi4ELb0ELb0EN7cutlass6half_tE19Flash_kernel_traitsILi256ELi64ELi64ELi4ES3_EELb0ELb1ELb0ELb0ELb0ELb1ELb1ELb0EEEvNS_16Flash_fwd_paramsE)
        /*00f0*/ 	.short	0x0380
        /*00f2*/ 	.short	0x01d0


	//----- nvinfo : EIATTR_SW_WAR
	.align		4
.L_290:
        /*00f4*/ 	.byte	0x04, 0x36
        /*00f6*/ 	.short	(.L_292 - .L_291)
.L_291:
        /*00f8*/ 	.word	0x00000008
.L_292:


//--------------------- .nv.info._ZN5flash16flash_fwd_kernelI23Flash_fwd_kernel_traitsILi256ELi64ELi64ELi4ELb0ELb0EN7cutlass6half_tE19Flash_kernel_traitsILi256ELi64ELi64ELi4ES3_EELb1ELb1ELb0ELb1ELb0ELb0ELb0ELb0EEEvNS_16Flash_fwd_paramsE --------------------------
	.section	.nv.info._ZN5flash16flash_fwd_kernelI23Flash_fwd_kernel_traitsILi256ELi64ELi64ELi4ELb0ELb0EN7cutlass6half_tE19Flash_kernel_traitsILi256ELi64ELi64ELi4ES3_EELb1ELb1ELb0ELb1ELb0ELb0ELb0ELb0EEEvNS_16Flash_fwd_paramsE,"",@"SHT_CUDA_INFO"
	.sectionflags	@""
	.align	4


	//----- nvinfo : EIATTR_CUDA_API_VERSION
	.align		4
        /*0000*/ 	.byte	0x04, 0x37
        /*0002*/ 	.short	(.L_294 - .L_293)
.L_293:
        /*0004*/ 	.word	0x00000082


	//----- nvinfo : EIATTR_KPARAM_INFO
	.align		4
.L_294:
        /*0008*/ 	.byte	0x04, 0x17
        /*000a*/ 	.short	(.L_296 - .L_295)
.L_295:
        /*000c*/ 	.word	0x00000000
        /*0010*/ 	.short	0x0000
        /*0012*/ 	.short	0x0000
        /*0014*/ 	.byte	0x00, 0xf0, 0x41, 0x07


	//----- nvinfo : EIATTR_SPARSE_MMA_MASK
	.align		4
.L_296:
        /*0018*/ 	.byte	0x03, 0x50
        /*001a*/ 	.short	0x0000


	//----- nvinfo : EIATTR_MAXREG_COUNT
	.align		4
        /*001c*/ 	.byte	0x03, 0x1b
        /*001e*/ 	.short	0x00ff


	//----- nvinfo : EIATTR_NUM_BARRIERS
	.align		4
        /*0020*/ 	.byte	0x02, 0x4c
        /*0022*/ 	.byte	0x01
	.zero		1


	//----- nvinfo : EIATTR_MERCURY_ISA_VERSION
	.align		4
        /*0024*/ 	.byte	0x03, 0x5f
        /*0026*/ 	.short	0x0101


	//----- nvinfo : EIATTR_COOP_GROUP_MASK_REGIDS
	.align		4
        /*0028*/ 	.byte	0x04, 0x29
        /*002a*/ 	.short	(.L_298 - .L_297)


	//   ....[0]....
.L_297:
        /*002c*/ 	.word	0xffffffff


	//   ....[1]....
        /*0030*/ 	.word	0xffffffff


	//   ....[2]....
        /*0034*/ 	.word	0xffffffff


	//   ....[3]....
        /*0038*/ 	.word	0xffffffff


	//   ....[4]....
        /*003c*/ 	.word	0xffffffff


	//   ....[5]....
        /*0040*/ 	.word	0xffffffff


	//   ....[6]....
        /*0044*/ 	.word	0xffffffff


	//   ....[7]....
        /*0048*/ 	.word	0xffffffff


	//   ....[8]....
        /*004c*/ 	.word	0xffffffff


	//   ....[9]....
        /*0050*/ 	.word	0xffffffff


	//   ....[10]....
        /*0054*/ 	.word	0xffffffff


	//   ....[11]....
        /*0058*/ 	.word	0xffffffff


	//   ....[12]....
        /*005c*/ 	.word	0xffffffff


	//   ....[13]....
        /*0060*/ 	.word	0xffffffff


	//   ....[14]....
        /*0064*/ 	.word	0xffffffff


	//   ....[15]....
        /*0068*/ 	.word	0xffffffff


	//----- nvinfo : EIATTR_COOP_GROUP_INSTR_OFFSETS
	.align		4
.L_298:
        /*006c*/ 	.byte	0x04, 0x28
        /*006e*/ 	.short	(.L_300 - .L_299)


	//   ....[0]....
.L_299:
        /*0070*/ 	.word	0x00005c30


	//   ....[1]....
        /*0074*/ 	.word	0x00005d90


	//   ....[2]....
        /*0078*/ 	.word	0x00005db0


	//   ....[3]....
        /*007c*/ 	.word	0x00005f50


	//   ....[4]....
        /*0080*/ 	.word	0x0000a070


	//   ....[5]....
        /*0084*/ 	.word	0x0000a190


	//   ....[6]....
        /*0088*/ 	.word	0x0000a1c0


	//   ....[7]....
        /*008c*/ 	.word	0x0000a2a0


	//   ....[8]....
        /*0090*/ 	.word	0x0000e9d0


	//   ....[9]....
        /*0094*/ 	.word	0x0000eac0


	//   ....[10]....
        /*0098*/ 	.word	0x0000ec00


	//   ....[11]....
        /*009c*/ 	.word	0x0000ec20


	//   ....[12]....
        /*00a0*/ 	.word	0x00011130


	//   ....[13]....
        /*00a4*/ 	.word	0x00011170


	//   ....[14]....
        /*00a8*/ 	.word	0x000112c0


	//   ....[15]....
        /*00ac*/ 	.word	0x00011300


	//----- nvinfo : EIATTR_VRC_CTA_INIT_COUNT
	.align		4
.L_300:
        /*00b0*/ 	.byte	0x02, 0x4a
	.zero		1
	.zero		1


	//----- nvinfo : EIATTR_EXIT_INSTR_OFFSETS
	.align		4
        /*00b4*/ 	.byte	0x04, 0x1c
        /*00b6*/ 	.short	(.L_302 - .L_301)


	//   ....[0]....
.L_301:
        /*00b8*/ 	.word	0x00000630


	//   ....[1]....
        /*00bc*/ 	.word	0x00001390


	//   ....[2]....
        /*00c0*/ 	.word	0x00001420


	//   ....[3]....
        /*00c4*/ 	.word	0x00012f00


	//   ....[4]....
        /*00c8*/ 	.word	0x00013060


	//   ....[5]....
        /*00cc*/ 	.word	0x00013080


	//----- nvinfo : EIATTR_CRS_STACK_SIZE
	.align		4
.L_302:
        /*00d0*/ 	.byte	0x04, 0x1e
        /*00d2*/ 	.short	(.L_304 - .L_303)
.L_303:
        /*00d4*/ 	.word	0x00000000


	//----- nvinfo : EIATTR_CBANK_PARAM_SIZE
	.align		4
.L_304:
        /*00d8*/ 	.byte	0x03, 0x19
        /*00da*/ 	.short	0x01d0


	//----- nvinfo : EIATTR_PARAM_CBANK
	.align		4
        /*00dc*/ 	.byte	0x04, 0x0a
        /*00de*/ 	.short	(.L_306 - .L_305)
	.align		4
.L_305:
        /*00e0*/ 	.word	index@(.nv.constant0._ZN5flash16flash_fwd_kernelI23Flash_fwd_kernel_traitsILi256ELi64ELi64ELi4ELb0ELb0EN7cutlass6half_tE19Flash_kernel_traitsILi256ELi64ELi64ELi4ES3_EELb1ELb1ELb0ELb1ELb0ELb0ELb0ELb0EEEvNS_16Flash_fwd_paramsE)
        /*00e4*/ 	.short	0x0380
        /*00e6*/ 	.short	0x01d0


	//----- nvinfo : EIATTR_SW_WAR
	.align		4
.L_306:
        /*00e8*/ 	.byte	0x04, 0x36
        /*00ea*/ 	.short	(.L_308 - .L_307)
.L_307:
        /*00ec*/ 	.word	0x00000008
.L_308:


//--------------------- .nv.info._ZN5flash16flash_fwd_kernelI23Flash_fwd_kernel_traitsILi256ELi64ELi64ELi4ELb0ELb0EN7cutlass6half_tE19Flash_kernel_traitsILi256ELi64ELi64ELi4ES3_EELb1ELb1ELb0ELb0ELb0ELb0ELb0ELb1EEEvNS_16Flash_fwd_paramsE --------------------------
	.section	.nv.info._ZN5flash16flash_fwd_kernelI23Flash_fwd_kernel_traitsILi256ELi64ELi64ELi4ELb0ELb0EN7cutlass6half_tE19Flash_kernel_traitsILi256ELi64ELi64ELi4ES3_EELb1ELb1ELb0ELb0ELb0ELb0ELb0ELb1EEEvNS_16Flash_fwd_paramsE,"",@"SHT_CUDA_INFO"
	.sectionflags	@""
	.align	4


	//----- nvinfo : EIATTR_CUDA_API_VERSION
	.align		4
        /*0000*/ 	.byte	0x04, 0x37
        /*0002*/ 	.short	(.L_310 - .L_309)
.L_309:
        /*0004*/ 	.word	0x00000082


	//----- nvinfo : EIATTR_KPARAM_INFO
	.align		4
.L_310:
        /*0008*/ 	.byte	0x04, 0x17
        /*000a*/ 	.short	(.L_312 - .L_311)
.L_311:
        /*000c*/ 	.word	0x00000000
        /*0010*/ 	.short	0x0000
        /*0012*/ 	.short	0x0000
        /*0014*/ 	.byte	0x00, 0xf0, 0x41, 0x07


	//----- nvinfo : EIATTR_SPARSE_MMA_MASK
	.align		4
.L_312:
        /*0018*/ 	.byte	0x03, 0x50
        /*001a*/ 	.short	0x0000


	//----- nvinfo : EIATTR_MAXREG_COUNT
	.align		4
        /*001c*/ 	.byte	0x03, 0x1b
        /*001e*/ 	.short	0x00ff


	//----- nvinfo : EIATTR_NUM_BARRIERS
	.align		4
        /*0020*/ 	.byte	0x02, 0x4c
        /*0022*/ 	.byte	0x01
	.zero		1


	//----- nvinfo : EIATTR_ANNOTATIONS
	.align		4
        /*0024*/ 	.byte	0x04, 0x55
        /*0026*/ 	.short	(.L_314 - .L_313)


	//   ....[0]....
.L_313:
        /*0028*/ 	.word	0x00000001
        /*002c*/ 	.byte	0xb0, 0x19, 0x00, 0x00, 0x01, 0x00, 0x00, 0x00, 0xe0, 0x1c, 0x00, 0x00, 0x01, 0x00, 0x00, 0x00
        /* <DEDUP_REMOVED lines=70> */
        /*049c*/ 	.byte	0x10, 0x65, 0x01, 0x00, 0x01, 0x00, 0x00, 0x00, 0x20, 0x65, 0x01, 0x00


	//----- nvinfo : EIATTR_MERCURY_ISA_VERSION
	.align		4
.L_314:
        /*04a8*/ 	.byte	0x03, 0x5f
        /*04aa*/ 	.short	0x0101


	//----- nvinfo : EIATTR_COOP_GROUP_MASK_REGIDS
	.align		4
        /*04ac*/ 	.byte	0x04, 0x29
        /*04ae*/ 	.short	(.L_316 - .L_315)


	//   ....[0]....
.L_315:
        /*04b0*/ 	.word	0xffffffff


	//   ....[1]....
        /*04b4*/ 	.word	0xffffffff


	//   ....[2]....
        /*04b8*/ 	.word	0xffffffff


	//   ....[3]....
        /*04bc*/ 	.word	0xffffffff


	//   ....[4]....
        /*04c0*/ 	.word	0xffffffff


	//   ....[5]....
        /*04c4*/ 	.word	0xffffffff


	//   ....[6]....
        /*04c8*/ 	.word	0xffffffff


	//   ....[7]....
        /*04cc*/ 	.word	0xffffffff


	//   ....[8]....
        /*04d0*/ 	.word	0xffffffff


	//   ....[9]....
        /*04d4*/ 	.word	0xffffffff


	//   ....[10]....
        /*04d8*/ 	.word	0xffffffff


	//   ....[11]....
        /*04dc*/ 	.word	0xffffffff


	//   ....[12]....
        /*04e0*/ 	.word	0xffffffff


	//   ....[13]....
        /*04e4*/ 	.word	0xffffffff


	//   ....[14]....
        /*04e8*/ 	.word	0xffffffff


	//   ....[15]....
        /*04ec*/ 	.word	0xffffffff


	//----- nvinfo : EIATTR_COOP_GROUP_INSTR_OFFSETS
	.align		4
.L_316:
        /*04f0*/ 	.byte	0x04, 0x28
        /*04f2*/ 	.short	(.L_318 - .L_317)


	//   ....[0]....
.L_317:
        /*04f4*/ 	.word	0x00005700


	//   ....[1]....
        /*04f8*/ 	.word	0x000059f0


	//   ....[2]....
        /*04fc*/ 	.word	0x00005ad0


	//   ....[3]....
        /*0500*/ 	.word	0x00005b80


	//   ....[4]....
        /*0504*/ 	.word	0x0000ae30


	//   ....[5]....
        /*0508*/ 	.word	0x0000af60


	//   ....[6]....
        /*050c*/ 	.word	0x0000af80


	//   ....[7]....
        /*0510*/ 	.word	0x0000b110


	//   ....[8]....
        /*0514*/ 	.word	0x00011730


	//   ....[9]....
        /*0518*/ 	.word	0x00011790


	//   ....[10]....
        /*051c*/ 	.word	0x000117b0


	//   ....[11]....
        /*0520*/ 	.word	0x000117e0


	//   ....[12]....
        /*0524*/ 	.word	0x00014d70


	//   ....[13]....
        /*0528*/ 	.word	0x00014e80


	//   ....[14]....
        /*052c*/ 	.word	0x00014ec0


	//   ....[15]....
        /*0530*/ 	.word	0x00014ee0


	//----- nvinfo : EIATTR_VRC_CTA_INIT_COUNT
	.align		4
.L_318:
        /*0534*/ 	.byte	0x02, 0x4a
	.zero		1
	.zero		1


	//----- nvinfo : EIATTR_EXIT_INSTR_OFFSETS
	.align		4
        /*0538*/ 	.byte	0x04, 0x1c
        /*053a*/ 	.short	(.L_320 - .L_319)


	//   ....[0]....
.L_319:
        /*053c*/ 	.word	0x00000660


	//   ....[1]....
        /*0540*/ 	.word	0x000013e0


	//   ....[2]....
        /*0544*/ 	.word	0x00001470


	//   ....[3]....
        /*0548*/ 	.word	0x00016b60


	//   ....[4]....
        /*054c*/ 	.word	0x00016cc0


	//   ....[5]....
        /*0550*/ 	.word	0x00016ce0


	//----- nvinfo : EIATTR_CRS_STACK_SIZE
	.align		4
.L_320:
        /*0554*/ 	.byte	0x04, 0x1e
        /*0556*/ 	.short	(.L_322 - .L_321)
.L_321:
        /*0558*/ 	.word	0x00000000


	//----- nvinfo : EIATTR_CBANK_PARAM_SIZE
	.align		4
.L_322:
        /*055c*/ 	.byte	0x03, 0x19
        /*055e*/ 	.short	0x01d0


	//----- nvinfo : EIATTR_PARAM_CBANK
	.align		4
        /*0560*/ 	.byte	0x04, 0x0a
        /*0562*/ 	.short	(.L_324 - .L_323)
	.align		4
.L_323:
        /*0564*/ 	.word	index@(.nv.constant0._ZN5flash16flash_fwd_kernelI23Flash_fwd_kernel_traitsILi256ELi64ELi64ELi4ELb0ELb0EN7cutlass6half_tE19Flash_kernel_traitsILi256ELi64ELi64ELi4ES3_EELb1ELb1ELb0ELb0ELb0ELb0ELb0ELb1EEEvNS_16Flash_fwd_paramsE)
        /*0568*/ 	.short	0x0380
        /*056a*/ 	.short	0x01d0


	//----- nvinfo : EIATTR_SW_WAR
	.align		4
.L_324:
        /*056c*/ 	.byte	0x04, 0x36
        /*056e*/ 	.short	(.L_326 - .L_325)
.L_325:
        /*0570*/ 	.word	0x00000008
.L_326:


//--------------------- .nv.info._ZN5flash16flash_fwd_kernelI23Flash_fwd_kernel_traitsILi256ELi64ELi64ELi4ELb0ELb0EN7cutlass6half_tE19Flash_kernel_traitsILi256ELi64ELi64ELi4ES3_EELb0ELb1ELb0ELb0ELb0ELb0ELb1ELb0EEEvNS_16Flash_fwd_paramsE --------------------------
	.section	.nv.info._ZN5flash16flash_fwd_kernelI23Flash_fwd_kernel_traitsILi256ELi64ELi64ELi4ELb0ELb0EN7cutlass6half_tE19Flash_kernel_traitsILi256ELi64ELi64ELi4ES3_EELb0ELb1ELb0ELb0ELb0ELb0ELb1ELb0EEEvNS_16Flash_fwd_paramsE,"",@"SHT_CUDA_INFO"
	.sectionflags	@""
	.align	4


	//----- nvinfo : EIATTR_CUDA_API_VERSION
	.align		4
        /*0000*/ 	.byte	0x04, 0x37
        /*0002*/ 	.short	(.L_328 - .L_327)
.L_327:
        /*0004*/ 	.word	0x00000082


	//----- nvinfo : EIATTR_KPARAM_INFO
	.align		4
.L_328:
        /*0008*/ 	.byte	0x04, 0x17
        /*000a*/ 	.short	(.L_330 - .L_329)
.L_329:
        /*000c*/ 	.word	0x00000000
        /*0010*/ 	.short	0x0000
        /*0012*/ 	.short	0x0000
        /*0014*/ 	.byte	0x00, 0xf0, 0x41, 0x07


	//----- nvinfo : EIATTR_SPARSE_MMA_MASK
	.align		4
.L_330:
        /*0018*/ 	.byte	0x03, 0x50
        /*001a*/ 	.short	0x0000


	//----- nvinfo : EIATTR_MAXREG_COUNT
	.align		4
        /*001c*/ 	.byte	0x03, 0x1b
        /*001e*/ 	.short	0x00ff


	//----- nvinfo : EIATTR_NUM_BARRIERS
	.align		4
        /*0020*/ 	.byte	0x02, 0x4c
        /*0022*/ 	.byte	0x01
	.zero		1


	//----- nvinfo : EIATTR_MERCURY_ISA_VERSION
	.align		4
        /*0024*/ 	.byte	0x03, 0x5f
        /*0026*/ 	.short	0x0101


	//----- nvinfo : EIATTR_COOP_GROUP_MASK_REGIDS
	.align		4
        /*0028*/ 	.byte	0x04, 0x29
        /*002a*/ 	.short	(.L_332 - .L_331)


	//   ....[0]....
.L_331:
        /*002c*/ 	.word	0xffffffff


	//   ....[1]....
        /*0030*/ 	.word	0xffffffff


	//   ....[2]....
        /*0034*/ 	.word	0xffffffff


	//   ....[3]....
        /*0038*/ 	.word	0xffffffff


	//   ....[4]....
        /*003c*/ 	.word	0xffffffff


	//   ....[5]....
        /*0040*/ 	.word	0xffffffff


	//   ....[6]....
        /*0044*/ 	.word	0xffffffff


	//   ....[7]....
        /*0048*/ 	.word	0xffffffff


	//   ....[8]....
        /*004c*/ 	.word	0xffffffff


	//   ....[9]....
        /*0050*/ 	.word	0xffffffff


	//   ....[10]....
        /*0054*/ 	.word	0xffffffff


	//   ....[11]....
        /*0058*/ 	.word	0xffffffff


	//   ....[12]....
        /*005c*/ 	.word	0xffffffff


	//   ....[13]....
        /*0060*/ 	.word	0xffffffff


	//   ....[14]....
        /*0064*/ 	.word	0xffffffff


	//   ....[15]....
        /*0068*/ 	.word	0xffffffff


	//----- nvinfo : EIATTR_COOP_GROUP_INSTR_OFFSETS
	.align		4
.L_332:
        /*006c*/ 	.byte	0x04, 0x28
        /*006e*/ 	.short	(.L_334 - .L_333)


	//   ....[0]....
.L_333:
        /*0070*/ 	.word	0x000058a0


	//   ....[1]....
        /*0074*/ 	.word	0x000059f0


	//   ....[2]....
        /*0078*/ 	.word	0x00005a10


	//   ....[3]....
        /*007c*/ 	.word	0x00005b10


	//   ....[4]....
        /*0080*/ 	.word	0x000094a0


	//   ....[5]....
        /*0084*/ 	.word	0x00009560


	//   ....[6]....
        /*0088*/ 	.word	0x000095b0


	//   ....[7]....
        /*008c*/ 	.word	0x000095d0


	//   ....[8]....
        /*0090*/ 	.word	0x0000d4d0


	//   ....[9]....
        /*0094*/ 	.word	0x0000d520


	//   ....[10]....
        /*0098*/ 	.word	0x0000d560


	//   ....[11]....
        /*009c*/ 	.word	0x0000d580


	//   ....[12]....
        /*00a0*/ 	.word	0x0000f1b0


	//   ....[13]....
        /*00a4*/ 	.word	0x0000f1f0


	//   ....[14]....
        /*00a8*/ 	.word	0x0000f2b0


	//   ....[15]....
        /*00ac*/ 	.word	0x0000f2e0


	//----- nvinfo : EIATTR_VRC_CTA_INIT_COUNT
	.align		4
.L_334:
        /*00b0*/ 	.byte	0x02, 0x4a
	.zero		1
	.zero		1


	//----- nvinfo : EIATTR_EXIT_INSTR_OFFSETS
	.align		4
        /*00b4*/ 	.byte	0x04, 0x1c
        /*00b6*/ 	.short	(.L_336 - .L_335)


	//   ....[0]....
.L_335:
        /*00b8*/ 	.word	0x000004a0


	//   ....[1]....
        /*00bc*/ 	.word	0x00001220


	//   ....[2]....
        /*00c0*/ 	.word	0x000012b0


	//   ....[3]....
        /*00c4*/ 	.word	0x00010f60


	//   ....[4]....
        /*00c8*/ 	.word	0x000110c0


	//   ....[5]....
        /*00cc*/ 	.word	0x000110e0


	//----- nvinfo : EIATTR_CRS_STACK_SIZE
	.align		4
.L_336:
        /*00d0*/ 	.byte	0x04, 0x1e
        /*00d2*/ 	.short	(.L_338 - .L_337)
.L_337:
        /*00d4*/ 	.word	0x00000000


	//----- nvinfo : EIATTR_CBANK_PARAM_SIZE
	.align		4
.L_338:
        /*00d8*/ 	.byte	0x03, 0x19
        /*00da*/ 	.short	0x01d0


	//----- nvinfo : EIATTR_PARAM_CBANK
	.align		4
        /*00dc*/ 	.byte	0x04, 0x0a
        /*00de*/ 	.short	(.L_340 - .L_339)
	.align		4
.L_339:
        /*00e0*/ 	.word	index@(.nv.constant0._ZN5flash16flash_fwd_kernelI23Flash_fwd_kernel_traitsILi256ELi64ELi64ELi4ELb0ELb0EN7cutlass6half_tE19Flash_kernel_traitsILi256ELi64ELi64ELi4ES3_EELb0ELb1ELb0ELb0ELb0ELb0ELb1ELb0EEEvNS_16Flash_fwd_paramsE)
        /*00e4*/ 	.short	0x0380
        /*00e6*/ 	.short	0x01d0


	//----- nvinfo : EIATTR_SW_WAR
	.align		4
.L_340:
        /*00e8*/ 	.byte	0x04, 0x36
        /*00ea*/ 	.short	(.L_342 - .L_341)
.L_341:
        /*00ec*/ 	.word	0x00000008
.L_342:


//--------------------- .nv.info._ZN5flash16flash_fwd_kernelI23Flash_fwd_kernel_traitsILi256ELi64ELi64ELi4ELb0ELb0EN7cutlass6half_tE19Flash_kernel_traitsILi256ELi64ELi64ELi4ES3_EELb1ELb1ELb0ELb1ELb0ELb0ELb0ELb1EEEvNS_16Flash_fwd_paramsE --------------------------
	.section	.nv.info._ZN5flash16flash_fwd_kernelI23Flash_fwd_kernel_traitsILi256ELi64ELi64ELi4ELb0ELb0EN7cutlass6half_tE19Flash_kernel_traitsILi256ELi64ELi64ELi4ES3_EELb1ELb1ELb0ELb1ELb0ELb0ELb0ELb1EEEvNS_16Flash_fwd_paramsE,"",@"SHT_CUDA_INFO"
	.sectionflags	@""
	.align	4


	//----- nvinfo : EIATTR_CUDA_API_VERSION
	.align		4
        /*0000*/ 	.byte	0x04, 0x37
        /*0002*/ 	.short	(.L_344 - .L_343)
.L_343:
        /*0004*/ 	.word	0x00000082


	//----- nvinfo : EIATTR_KPARAM_INFO
	.align		4
.L_344:
        /*0008*/ 	.byte	0x04, 0x17
        /*000a*/ 	.short	(.L_346 - .L_345)
.L_345:
        /*000c*/ 	.word	0x00000000
        /*0010*/ 	.short	0x0000
        /*0012*/ 	.short	0x0000
        /*0014*/ 	.byte	0x00, 0xf0, 0x41, 0x07


	//----- nvinfo : EIATTR_SPARSE_MMA_MASK
	.align		4
.L_346:
        /*0018*/ 	.byte	0x03, 0x50
        /*001a*/ 	.short	0x0000


	//----- nvinfo : EIATTR_MAXREG_COUNT
	.align		4
        /*001c*/ 	.byte	0x03, 0x1b
        /*001e*/ 	.short	0x00ff


	//----- nvinfo : EIATTR_NUM_BARRIERS
	.align		4
        /*0020*/ 	.byte	0x02, 0x4c
        /*0022*/ 	.byte	0x01
	.zero		1


	//----- nvinfo : EIATTR_ANNOTATIONS
	.align		4
        /*0024*/ 	.byte	0x04, 0x55
        /*0026*/ 	.short	(.L_348 - .L_347)


	//   ....[0]....
.L_347:
        /* <DEDUP_REMOVED lines=30> */


	//----- nvinfo : EIATTR_MERCURY_ISA_VERSION
	.align		4
.L_348:
        /*01f8*/ 	.byte	0x03, 0x5f
        /*01fa*/ 	.short	0x0101


	//----- nvinfo : EIATTR_COOP_GROUP_MASK_REGIDS
	.align		4
        /*01fc*/ 	.byte	0x04, 0x29
        /*01fe*/ 	.short	(.L_350 - .L_349)


	//   ....[0]....
.L_349:
        /*0200*/ 	.word	0xffffffff


	//   ....[1]....
        /*0204*/ 	.word	0xffffffff


	//   ....[2]....
        /*0208*/ 	.word	0xffffffff


	//   ....[3]....
        /*020c*/ 	.word	0xffffffff


	//   ....[4]....
        /*0210*/ 	.word	0xffffffff


	//   ....[5]....
        /*0214*/ 	.word	0xffffffff


	//   ....[6]....
        /*0218*/ 	.word	0xffffffff


	//   ....[7]....
        /*021c*/ 	.word	0xffffffff


	//   ....[8]....
        /*0220*/ 	.word	0xffffffff


	//   ....[9]....
        /*0224*/ 	.word	0xffffffff


	//   ....[10]....
        /*0228*/ 	.word	0xffffffff


	//   ....[11]....
        /*022c*/ 	.word	0xffffffff


	//   ....[12]....
        /*0230*/ 	.word	0xffffffff


	//   ....[13]....
        /*0234*/ 	.word	0xffffffff


	//   ....[14]....
        /*0238*/ 	.word	0xffffffff


	//   ....[15]....
        /*023c*/ 	.word	0xffffffff


	//----- nvinfo : EIATTR_COOP_GROUP_INSTR_OFFSETS
	.align		4
.L_350:
        /*0240*/ 	.byte	0x04, 0x28
        /*0242*/ 	.short	(.L_352 - .L_351)


	//   ....[0]....
.L_351:
        /*0244*/ 	.word	0x00005c40


	//   ....[1]....
        /*0248*/ 	.word	0x00005e70


	//   ....[2]....
        /*024c*/ 	.word	0x00005f30


	//   ....[3]....
        /*0250*/ 	.word	0x00006060


	//   ....[4]....
        /*0254*/ 	.word	0x0000adb0


	//   ....[5]....
        /*0258*/ 	.word	0x0000af40


	//   ....[6]....
        /*025c*/ 	.word	0x0000afb0


	//   ....[7]....
        /*0260*/ 	.word	0x0000b130


	//   ....[8]....
        /*0264*/ 	.word	0x00010810


	//   ....[9]....
        /*0268*/ 	.word	0x00010820


	//   ....[10]....
        /*026c*/ 	.word	0x00010950


	//   ....[11]....
        /*0270*/ 	.word	0x00010980


	//   ....[12]....
        /*0274*/ 	.word	0x00013fd0


	//   ....[13]....
        /*0278*/ 	.word	0x00013fe0


	//   ....[14]....
        /*027c*/ 	.word	0x00014030


	//   ....[15]....
        /*0280*/ 	.word	0x00014050


	//----- nvinfo : EIATTR_VRC_CTA_INIT_COUNT
	.align		4
.L_352:
        /*0284*/ 	.byte	0x02, 0x4a
	.zero		1
	.zero		1


	//----- nvinfo : EIATTR_EXIT_INSTR_OFFSETS
	.align		4
        /*0288*/ 	.byte	0x04, 0x1c
        /*028a*/ 	.short	(.L_354 - .L_353)


	//   ....[0]....
.L_353:
        /*028c*/ 	.word	0x00000660


	//   ....[1]....
        /*0290*/ 	.word	0x000013d0


	//   ....[2]....
        /*0294*/ 	.word	0x00001460


	//   ....[3]....
        /*0298*/ 	.word	0x00015c90


	//   ....[4]....
        /*029c*/ 	.word	0x00015df0


	//   ....[5]....
        /*02a0*/ 	.word	0x00015e10


	//----- nvinfo : EIATTR_CRS_STACK_SIZE
	.align		4
.L_354:
        /*02a4*/ 	.byte	0x04, 0x1e
        /*02a6*/ 	.short	(.L_356 - .L_355)
.L_355:
        /*02a8*/ 	.word	0x00000000


	//----- nvinfo : EIATTR_CBANK_PARAM_SIZE
	.align		4
.L_356:
        /*02ac*/ 	.byte	0x03, 0x19
        /*02ae*/ 	.short	0x01d0


	//----- nvinfo : EIATTR_PARAM_CBANK
	.align		4
        /*02b0*/ 	.byte	0x04, 0x0a
        /*02b2*/ 	.short	(.L_358 - .L_357)
	.align		4
.L_357:
        /*02b4*/ 	.word	index@(.nv.constant0._ZN5flash16flash_fwd_kernelI23Flash_fwd_kernel_traitsILi256ELi64ELi64ELi4ELb0ELb0EN7cutlass6half_tE19Flash_kernel_traitsILi256ELi64ELi64ELi4ES3_EELb1ELb1ELb0ELb1ELb0ELb0ELb0ELb1EEEvNS_16Flash_fwd_paramsE)
        /*02b8*/ 	.short	0x0380
        /*02ba*/ 	.short	0x01d0


	//----- nvinfo : EIATTR_SW_WAR
	.align		4
.L_358:
        /*02bc*/ 	.byte	0x04, 0x36
        /*02be*/ 	.short	(.L_360 - .L_359)
.L_359:
        /*02c0*/ 	.word	0x00000008
.L_360:


//--------------------- .nv.info._ZN5flash16flash_fwd_kernelI23Flash_fwd_kernel_traitsILi256ELi64ELi64ELi4ELb0ELb0EN7cutlass6half_tE19Flash_kernel_traitsILi256ELi64ELi64ELi4ES3_EELb0ELb1ELb0ELb1ELb0ELb0ELb1ELb0EEEvNS_16Flash_fwd_paramsE --------------------------
	.section	.nv.info._ZN5flash16flash_fwd_kernelI23Flash_fwd_kernel_traitsILi256ELi64ELi64ELi4ELb0ELb0EN7cutlass6half_tE19Flash_kernel_traitsILi256ELi64ELi64ELi4ES3_EELb0ELb1ELb0ELb1ELb0ELb0ELb1ELb0EEEvNS_16Flash_fwd_paramsE,"",@"SHT_CUDA_INFO"
	.sectionflags	@""
	.align	4


	//----- nvinfo : EIATTR_CUDA_API_VERSION
	.align		4
        /*0000*/ 	.byte	0x04, 0x37
        /*0002*/ 	.short	(.L_362 - .L_361)
.L_361:
        /*0004*/ 	.word	0x00000082


	//----- nvinfo : EIATTR_KPARAM_INFO
	.align		4
.L_362:
        /*0008*/ 	.byte	0x04, 0x17
        /*000a*/ 	.short	(.L_364 - .L_363)
.L_363:
        /*000c*/ 	.word	0x00000000
        /*0010*/ 	.short	0x0000
        /*0012*/ 	.short	0x0000
        /*0014*/ 	.byte	0x00, 0xf0, 0x41, 0x07


	//----- nvinfo : EIATTR_SPARSE_MMA_MASK
	.align		4
.L_364:
        /*0018*/ 	.byte	0x03, 0x50
        /*001a*/ 	.short	0x0000


	//----- nvinfo : EIATTR_MAXREG_COUNT
	.align		4
        /*001c*/ 	.byte	0x03, 0x1b
        /*001e*/ 	.short	0x00ff


	//----- nvinfo : EIATTR_NUM_BARRIERS
	.align		4
        /*0020*/ 	.byte	0x02, 0x4c
        /*0022*/ 	.byte	0x01
	.zero		1


	//----- nvinfo : EIATTR_MERCURY_ISA_VERSION
	.align		4
        /*0024*/ 	.byte	0x03, 0x5f
        /*0026*/ 	.short	0x0101


	//----- nvinfo : EIATTR_COOP_GROUP_MASK_REGIDS
	.align		4
        /*0028*/ 	.byte	0x04, 0x29
        /*002a*/ 	.short	(.L_366 - .L_365)


	//   ....[0]....
.L_365:
        /*002c*/ 	.word	0xffffffff


	//   ....[1]....
        /*0030*/ 	.word	0xffffffff


	//   ....[2]....
        /*0034*/ 	.word	0xffffffff


	//   ....[3]....
        /*0038*/ 	.word	0xffffffff


	//   ....[4]....
        /*003c*/ 	.word	0xffffffff


	//   ....[5]....
        /*0040*/ 	.word	0xffffffff


	//   ....[6]....
        /*0044*/ 	.word	0xffffffff


	//   ....[7]....
        /*0048*/ 	.word	0xffffffff


	//   ....[8]....
        /*004c*/ 	.word	0xffffffff


	//   ....[9]....
        /*0050*/ 	.word	0xffffffff


	//   ....[10]....
        /*0054*/ 	.word	0xffffffff


	//   ....[11]....
        /*0058*/ 	.word	0xffffffff


	//   ....[12]....
        /*005c*/ 	.word	0xffffffff


	//   ....[13]....
        /*0060*/ 	.word	0xffffffff


	//   ....[14]....
        /*0064*/ 	.word	0xffffffff


	//   ....[15]....
        /*0068*/ 	.word	0xffffffff


	//----- nvinfo : EIATTR_COOP_GROUP_INSTR_OFFSETS
	.align		4
.L_366:
        /*006c*/ 	.byte	0x04, 0x28
        /*006e*/ 	.short	(.L_368 - .L_367)


	//   ....[0]....
.L_367:
        /*0070*/ 	.word	0x00005d80


	//   ....[1]....
        /*0074*/ 	.word	0x00005ea0


	//   ....[2]....
        /*0078*/ 	.word	0x00005eb0


	//   ....[3]....
        /*007c*/ 	.word	0x00005f30


	//   ....[4]....
        /*0080*/ 	.word	0x00009bc0


	//   ....[5]....
        /*0084*/ 	.word	0x00009c90


	//   ....[6]....
        /*0088*/ 	.word	0x00009cd0


	//   ....[7]....
        /*008c*/ 	.word	0x00009cf0


	//   ....[8]....
        /*0090*/ 	.word	0x0000e020


	//   ....[9]....
        /*0094*/ 	.word	0x0000e0a0


	//   ....[10]....
        /*0098*/ 	.word	0x0000e0e0


	//   ....[11]....
        /*009c*/ 	.word	0x0000e100


	//   ....[12]....
        /*00a0*/ 	.word	0x0000fd00


	//   ....[13]....
        /*00a4*/ 	.word	0x0000fd40


	//   ....[14]....
        /*00a8*/ 	.word	0x0000fe00


	//   ....[15]....
        /*00ac*/ 	.word	0x0000fe30


	//----- nvinfo : EIATTR_VRC_CTA_INIT_COUNT
	.align		4
.L_368:
        /*00b0*/ 	.byte	0x02, 0x4a
	.zero		1
	.zero		1


	//----- nvinfo : EIATTR_EXIT_INSTR_OFFSETS
	.align		4
        /*00b4*/ 	.byte	0x04, 0x1c
        /*00b6*/ 	.short	(.L_370 - .L_369)


	//   ....[0]....
.L_369:
        /*00b8*/ 	.word	0x000004a0


	//   ....[1]....
        /*00bc*/ 	.word	0x00001220


	//   ....[2]....
        /*00c0*/ 	.word	0x000012b0


	//   ....[3]....
        /*00c4*/ 	.word	0x00011ab0


	//   ....[4]....
        /*00c8*/ 	.word	0x00011c10


	//   ....[5]....
        /*00cc*/ 	.word	0x00011c30


	//----- nvinfo : EIATTR_CRS_STACK_SIZE
	.align		4
.L_370:
        /*00d0*/ 	.byte	0x04, 0x1e
        /*00d2*/ 	.short	(.L_372 - .L_371)
.L_371:
        /*00d4*/ 	.word	0x00000000


	//----- nvinfo : EIATTR_CBANK_PARAM_SIZE
	.align		4
.L_372:
        /*00d8*/ 	.byte	0x03, 0x19
        /*00da*/ 	.short	0x01d0


	//----- nvinfo : EIATTR_PARAM_CBANK
	.align		4
        /*00dc*/ 	.byte	0x04, 0x0a
        /*00de*/ 	.short	(.L_374 - .L_373)
	.align		4
.L_373:
        /*00e0*/ 	.word	index@(.nv.constant0._ZN5flash16flash_fwd_kernelI23Flash_fwd_kernel_traitsILi256ELi64ELi64ELi4ELb0ELb0EN7cutlass6half_tE19Flash_kernel_traitsILi256ELi64ELi64ELi4ES3_EELb0ELb1ELb0ELb1ELb0ELb0ELb1ELb0EEEvNS_16Flash_fwd_paramsE)
        /*00e4*/ 	.short	0x0380
        /*00e6*/ 	.short	0x01d0


	//----- nvinfo : EIATTR_SW_WAR
	.align		4
.L_374:
        /*00e8*/ 	.byte	0x04, 0x36
        /*00ea*/ 	.short	(.L_376 - .L_375)
.L_375:
        /*00ec*/ 	.word	0x00000008
.L_376:


//--------------------- .nv.info._ZN5flash16flash_fwd_kernelI23Flash_fwd_kernel_traitsILi256ELi128ELi64ELi8ELb0ELb0EN7cutlass6half_tE19Flash_kernel_traitsILi256ELi128ELi64ELi8ES3_EELb1ELb1ELb0ELb0ELb0ELb0ELb0ELb0EEEvNS_16Flash_fwd_paramsE --------------------------
	.section	.nv.info._ZN5flash16flash_fwd_kernelI23Flash_fwd_kernel_traitsILi256ELi128ELi64ELi8ELb0ELb0EN7cutlass6half_tE19Flash_kernel_traitsILi256ELi128ELi64ELi8ES3_EELb1ELb1ELb0ELb0ELb0ELb0ELb0ELb0EEEvNS_16Flash_fwd_paramsE,"",@"SHT_CUDA_INFO"
	.sectionflags	@""
	.align	4


	//----- nvinfo : EIATTR_CUDA_API_VERSION
	.align		4
        /*0000*/ 	.byte	0x04, 0x37
        /*0002*/ 	.short	(.L_378 - .L_377)
.L_377:
        /*0004*/ 	.word	0x00000082


	//----- nvinfo : EIATTR_KPARAM_INFO
	.align		4
.L_378:
        /*0008*/ 	.byte	0x04, 0x17
        /*000a*/ 	.short	(.L_380 - .L_379)
.L_379:
        /*000c*/ 	.word	0x00000000
        /*0010*/ 	.short	0x0000
        /*0012*/ 	.short	0x0000
        /*0014*/ 	.byte	0x00, 0xf0, 0x41, 0x07


	//----- nvinfo : EIATTR_SPARSE_MMA_MASK
	.align		4
.L_380:
        /*0018*/ 	.byte	0x03, 0x50
        /*001a*/ 	.short	0x0000


	//----- nvinfo : EIATTR_MAXREG_COUNT
	.align		4
        /*001c*/ 	.byte	0x03, 0x1b
        /*001e*/ 	.short	0x00ff


	//----- nvinfo : EIATTR_NUM_BARRIERS
	.align		4
        /*0020*/ 	.byte	0x02, 0x4c
        /*0022*/ 	.byte	0x01
	.zero		1


	//----- nvinfo : EIATTR_MERCURY_ISA_VERSION
	.align		4
        /*0024*/ 	.byte	0x03, 0x5f
        /*0026*/ 	.short	0x0101


	//----- nvinfo : EIATTR_COOP_GROUP_MASK_REGIDS
	.align		4
        /*0028*/ 	.byte	0x04, 0x29
        /*002a*/ 	.short	(.L_382 - .L_381)


	//   ....[0]....
.L_381:
        /*002c*/ 	.word	0xffffffff


	//   ....[1]....
        /*0030*/ 	.word	0xffffffff


	//   ....[2]....
        /*0034*/ 	.word	0xffffffff


	//   ....[3]....
        /*0038*/ 	.word	0xffffffff


	//   ....[4]....
        /*003c*/ 	.word	0xffffffff


	//   ....[5]....
        /*0040*/ 	.word	0xffffffff


	//   ....[6]....
        /*0044*/ 	.word	0xffffffff


	//   ....[7]....
        /*0048*/ 	.word	0xffffffff


	//   ....[8]....
        /*004c*/ 	.word	0xffffffff


	//   ....[9]....
        /*0050*/ 	.word	0xffffffff


	//   ....[10]....
        /*0054*/ 	.word	0xffffffff


	//   ....[11]....
        /*0058*/ 	.word	0xffffffff


	//   ....[12]....
        /*005c*/ 	.word	0xffffffff


	//   ....[13]....
        /*0060*/ 	.word	0xffffffff


	//   ....[14]....
        /*0064*/ 	.word	0xffffffff


	//   ....[15]....
        /*0068*/ 	.word	0xffffffff


	//   ....[16]....
        /*006c*/ 	.word	0xffffffff


	//   ....[17]....
        /*0070*/ 	.word	0xffffffff


	//   ....[18]....
        /*0074*/ 	.word	0xffffffff


	//   ....[19]....
        /*0078*/ 	.word	0xffffffff


	//----- nvinfo : EIATTR_COOP_GROUP_INSTR_OFFSETS
	.align		4
.L_382:
        /*007c*/ 	.byte	0x04, 0x28
        /*007e*/ 	.short	(.L_384 - .L_383)


	//   ....[0]....
.L_383:
        /*0080*/ 	.word	0x00004a50


	//   ....[1]....
        /*0084*/ 	.word	0x00004ba0


	//   ....[2]....
        /*0088*/ 	.word	0x00004bd0


	//   ....[3]....
        /*008c*/ 	.word	0x00004d30


	//   ....[4]....
        /*0090*/ 	.word	0x00008460


	//   ....[5]....
        /*0094*/ 	.word	0x000085f0


	//   ....[6]....
        /*0098*/ 	.word	0x00008620


	//   ....[7]....
        /*009c*/ 	.word	0x000086f0


	//   ....[8]....
        /*00a0*/ 	.word	0x0000c8e0


	//   ....[9]....
        /*00a4*/ 	.word	0x0000cab0


	//   ....[10]....
        /*00a8*/ 	.word	0x0000caf0


	//   ....[11]....
        /*00ac*/ 	.word	0x0000cbc0


	//   ....[12]....
        /*00b0*/ 	.word	0x000108a0


	//   ....[13]....
        /*00b4*/ 	.word	0x00010970


	//   ....[14]....
        /*00b8*/ 	.word	0x00010aa0


	//   ....[15]....
        /*00bc*/ 	.word	0x00010ac0


	//   ....[16]....
        /*00c0*/ 	.word	0x00012fc0


	//   ....[17]....
        /*00c4*/ 	.word	0x00013000


	//   ....[18]....
        /*00c8*/ 	.word	0x00013100


	//   ....[19]....
        /*00cc*/ 	.word	0x00013110


	//----- nvinfo : EIATTR_VRC_CTA_INIT_COUNT
	.align		4
.L_384:
        /*00d0*/ 	.byte	0x02, 0x4a
	.zero		1
	.zero		1


	//----- nvinfo : EIATTR_EXIT_INSTR_OFFSETS
	.align		4
        /*00d4*/ 	.byte	0x04, 0x1c
        /*00d6*/ 	.short	(.L_386 - .L_385)


	//   ....[0]....
.L_385:
        /*00d8*/ 	.word	0x00000630


	//   ....[1]....
        /*00dc*/ 	.word	0x00001390


	//   ....[2]....
        /*00e0*/ 	.word	0x00001420


	//   ....[3]....
        /*00e4*/ 	.word	0x00014db0


	//   ....[4]....
        /*00e8*/ 	.word	0x00014f10


	//   ....[5]....
        /*00ec*/ 	.word	0x00014f30


	//----- nvinfo : EIATTR_CRS_STACK_SIZE
	.align		4
.L_386:
        /*00f0*/ 	.byte	0x04, 0x1e
        /*00f2*/ 	.short	(.L_388 - .L_387)
.L_387:
        /*00f4*/ 	.word	0x00000000


	//----- nvinfo : EIATTR_CBANK_PARAM_SIZE
	.align		4
.L_388:
        /*00f8*/ 	.byte	0x03, 0x19
        /*00fa*/ 	.short	0x01d0


	//----- nvinfo : EIATTR_PARAM_CBANK
	.align		4
        /*00fc*/ 	.byte	0x04, 0x0a
        /*00fe*/ 	.short	(.L_390 - .L_389)
	.align		4
.L_389:
        /*0100*/ 	.word	index@(.nv.constant0._ZN5flash16flash_fwd_kernelI23Flash_fwd_kernel_traitsILi256ELi128ELi64ELi8ELb0ELb0EN7cutlass6half_tE19Flash_kernel_traitsILi256ELi128ELi64ELi8ES3_EELb1ELb1ELb0ELb0ELb0ELb0ELb0ELb0EEEvNS_16Flash_fwd_paramsE)
        /*0104*/ 	.short	0x0380
        /*0106*/ 	.short	0x01d0


	//----- nvinfo : EIATTR_SW_WAR
	.align		4
.L_390:
        /*0108*/ 	.byte	0x04, 0x36
        /*010a*/ 	.short	(.L_392 - .L_391)
.L_391:
        /*010c*/ 	.word	0x00000008
.L_392:


//--------------------- .nv.info._ZN5flash16flash_fwd_kernelI23Flash_fwd_kernel_traitsILi256ELi128ELi64ELi8ELb0ELb0EN7cutlass6half_tE19Flash_kernel_traitsILi256ELi128ELi64ELi8ES3_EELb1ELb1ELb0ELb0ELb0ELb1ELb0ELb0EEEvNS_16Flash_fwd_paramsE --------------------------
	.section	.nv.info._ZN5flash16flash_fwd_kernelI23Flash_fwd_kernel_traitsILi256ELi128ELi64ELi8ELb0ELb0EN7cutlass6half_tE19Flash_kernel_traitsILi256ELi128ELi64ELi8ES3_EELb1ELb1ELb0ELb0ELb0ELb1ELb0ELb0EEEvNS_16Flash_fwd_paramsE,"",@"SHT_CUDA_INFO"
	.sectionflags	@""
	.align	4


	//----- nvinfo : EIATTR_CUDA_API_VERSION
	.align		4
        /*0000*/ 	.byte	0x04, 0x37
        /*0002*/ 	.short	(.L_394 - .L_393)
.L_393:
        /*0004*/ 	.word	0x00000082


	//----- nvinfo : EIATTR_KPARAM_INFO
	.align		4
.L_394:
        /*0008*/ 	.byte	0x04, 0x17
        /*000a*/ 	.short	(.L_396 - .L_395)
.L_395:
        /*000c*/ 	.word	0x00000000
        /*0010*/ 	.short	0x0000
        /*0012*/ 	.short	0x0000
        /*0014*/ 	.byte	0x00, 0xf0, 0x41, 0x07


	//----- nvinfo : EIATTR_SPARSE_MMA_MASK
	.align		4
.L_396:
        /*0018*/ 	.byte	0x03, 0x50
        /*001a*/ 	.short	0x0000


	//----- nvinfo : EIATTR_MAXREG_COUNT
	.align		4
        /*001c*/ 	.byte	0x03, 0x1b
        /*001e*/ 	.short	0x00ff


	//----- nvinfo : EIATTR_NUM_BARRIERS
	.align		4
        /*0020*/ 	.byte	0x02, 0x4c
        /*0022*/ 	.byte	0x01
	.zero		1


	//----- nvinfo : EIATTR_MERCURY_ISA_VERSION
	.align		4
        /*0024*/ 	.byte	0x03, 0x5f
        /*0026*/ 	.short	0x0101


	//----- nvinfo : EIATTR_INT_WARP_WIDE_INSTR_OFFSETS
	.align		4
        /*0028*/ 	.byte	0x04, 0x31
        /*002a*/ 	.short	(.L_398 - .L_397)


	//   ....[0]....
.L_397:
        /*002c*/ 	.word	0x00001d90


	//----- nvinfo : EIATTR_COOP_GROUP_MASK_REGIDS
	.align		4
.L_398:
        /*0030*/ 	.byte	0x04, 0x29
        /*0032*/ 	.short	(.L_400 - .L_399)


	//   ....[0]....
.L_399:
        /*0034*/ 	.word	0xffffffff


	//   ....[1]....
        /*0038*/ 	.word	0xffffffff


	//   ....[2]....
        /*003c*/ 	.word	0xffffffff


	//   ....[3]....
        /*0040*/ 	.word	0xffffffff


	//   ....[4]....
        /*0044*/ 	.word	0xffffffff


	//   ....[5]....
        /*0048*/ 	.word	0xffffffff


	//   ....[6]....
        /*004c*/ 	.word	0xffffffff


	//   ....[7]....
        /*0050*/ 	.word	0xffffffff


	//   ....[8]....
        /*0054*/ 	.word	0xffffffff


	//   ....[9]....
        /*0058*/ 	.word	0xffffffff


	//   ....[10]....
        /*005c*/ 	.word	0xffffffff


	//   ....[11]....
        /*0060*/ 	.word	0xffffffff


	//   ....[12]....
        /*0064*/ 	.word	0xffffffff


	//   ....[13]....
        /*0068*/ 	.word	0xffffffff


	//   ....[14]....
        /*006c*/ 	.word	0xffffffff


	//   ....[15]....
        /*0070*/ 	.word	0xffffffff


	//   ....[16]....
        /*0074*/ 	.word	0xffffffff


	//   ....[17]....
        /*0078*/ 	.word	0xffffffff


	//   ....[18]....
        /*007c*/ 	.word	0xffffffff


	//   ....[19]....
        /*0080*/ 	.word	0xffffffff


	//----- nvinfo : EIATTR_COOP_GROUP_INSTR_OFFSETS
	.align		4
.L_400:
        /*0084*/ 	.byte	0x04, 0x28
        /*0086*/ 	.short	(.L_402 - .L_401)


	//   ....[0]....
.L_401:
        /*0088*/ 	.word	0x000039b0


	//   ....[1]....
        /*008c*/ 	.word	0x00003b90


	//   ....[2]....
        /*0090*/ 	.word	0x00003bd0


	//   ....[3]....
        /*0094*/ 	.word	0x00003da0


	//   ....[4]....
        /*0098*/ 	.word	0x00007000


	//   ....[5]....
        /*009c*/ 	.word	0x00007260


	//   ....[6]....
        /*00a0*/ 	.word	0x000072a0


	//   ....[7]....
        /*00a4*/ 	.word	0x000073a0


	//   ....[8]....
        /*00a8*/ 	.word	0x0000afa0


	//   ....[9]....
        /*00ac*/ 	.word	0x0000b170


	//   ....[10]....
        /*00b0*/ 	.word	0x0000b1b0


	//   ....[11]....
        /*00b4*/ 	.word	0x0000b290


	//   ....[12]....
        /*00b8*/ 	.word	0x0000eab0


	//   ....[13]....
        /*00bc*/ 	.word	0x0000eb80


	//   ....[14]....
        /*00c0*/ 	.word	0x0000ec10


	//   ....[15]....
        /*00c4*/ 	.word	0x0000ec30


	//   ....[16]....
        /*00c8*/ 	.word	0x00011210


	//   ....[17]....
        /*00cc*/ 	.word	0x00011240


	//   ....[18]....
        /*00d0*/ 	.word	0x00011370


	//   ....[19]....
        /*00d4*/ 	.word	0x00011390


	//----- nvinfo : EIATTR_VRC_CTA_INIT_COUNT
	.align		4
.L_402:
        /*00d8*/ 	.byte	0x02, 0x4a
	.zero		1
	.zero		1


	//----- nvinfo : EIATTR_EXIT_INSTR_OFFSETS
	.align		4
        /*00dc*/ 	.byte	0x04, 0x1c
        /*00de*/ 	.short	(.L_404 - .L_403)


	//   ....[0]....
.L_403:
        /*00e0*/ 	.word	0x00000630


	//   ....[1]....
        /*00e4*/ 	.word	0x00001220


	//   ....[2]....
        /*00e8*/ 	.word	0x000012b0


	//   ....[3]....
        /*00ec*/ 	.word	0x00012f30


	//   ....[4]....
        /*00f0*/ 	.word	0x00013040


	//----- nvinfo : EIATTR_CRS_STACK_SIZE
	.align		4
.L_404:
        /*00f4*/ 	.byte	0x04, 0x1e
        /*00f6*/ 	.short	(.L_406 - .L_405)
.L_405:
        /*00f8*/ 	.word	0x00000000


	//----- nvinfo : EIATTR_CBANK_PARAM_SIZE
	.align		4
.L_406:
        /*00fc*/ 	.byte	0x03, 0x19
        /*00fe*/ 	.short	0x01d0


	//----- nvinfo : EIATTR_PARAM_CBANK
	.align		4
        /*0100*/ 	.byte	0x04, 0x0a
        /*0102*/ 	.short	(.L_408 - .L_407)
	.align		4
.L_407:
        /*0104*/ 	.word	index@(.nv.constant0._ZN5flash16flash_fwd_kernelI23Flash_fwd_kernel_traitsILi256ELi128ELi64ELi8ELb0ELb0EN7cutlass6half_tE19Flash_kernel_traitsILi256ELi128ELi64ELi8ES3_EELb1ELb1ELb0ELb0ELb0ELb1ELb0ELb0EEEvNS_16Flash_fwd_paramsE)
        /*0108*/ 	.short	0x0380
        /*010a*/ 	.short	0x01d0


	//----- nvinfo : EIATTR_SW_WAR
	.align		4
.L_408:
        /*010c*/ 	.byte	0x04, 0x36
        /*010e*/ 	.short	(.L_410 - .L_409)
.L_409:
        /*0110*/ 	.word	0x00000008
.L_410:


//--------------------- .nv.info._ZN5flash16flash_fwd_kernelI23Flash_fwd_kernel_traitsILi256ELi128ELi64ELi8ELb0ELb0EN7cutlass6half_tE19Flash_kernel_traitsILi256ELi128ELi64ELi8ES3_EELb0ELb1ELb0ELb0ELb0ELb1ELb1ELb0EEEvNS_16Flash_fwd_paramsE --------------------------
	.section	.nv.info._ZN5flash16flash_fwd_kernelI23Flash_fwd_kernel_traitsILi256ELi128ELi64ELi8ELb0ELb0EN7cutlass6half_tE19Flash_kernel_traitsILi256ELi128ELi64ELi8ES3_EELb0ELb1ELb0ELb0ELb0ELb1ELb1ELb0EEEvNS_16Flash_fwd_paramsE,"",@"SHT_CUDA_INFO"
	.sectionflags	@""
	.align	4


	//----- nvinfo : EIATTR_CUDA_API_VERSION
	.align		4
        /*0000*/ 	.byte	0x04, 0x37
        /*0002*/ 	.short	(.L_412 - .L_411)
.L_411:
        /*0004*/ 	.word	0x00000082


	//----- nvinfo : EIATTR_KPARAM_INFO
	.align		4
.L_412:
        /*0008*/ 	.byte	0x04, 0x17
        /*000a*/ 	.short	(.L_414 - .L_413)
.L_413:
        /*000c*/ 	.word	0x00000000
        /*0010*/ 	.short	0x0000
        /*0012*/ 	.short	0x0000
        /*0014*/ 	.byte	0x00, 0xf0, 0x41, 0x07


	//----- nvinfo : EIATTR_SPARSE_MMA_MASK
	.align		4
.L_414:
        /*0018*/ 	.byte	0x03, 0x50
        /*001a*/ 	.short	0x0000


	//----- nvinfo : EIATTR_MAXREG_COUNT
	.align		4
        /*001c*/ 	.byte	0x03, 0x1b
        /*001e*/ 	.short	0x00ff


	//----- nvinfo : EIATTR_NUM_BARRIERS
	.align		4
        /*0020*/ 	.byte	0x02, 0x4c
        /*0022*/ 	.byte	0x01
	.zero		1


	//----- nvinfo : EIATTR_MERCURY_ISA_VERSION
	.align		4
        /*0024*/ 	.byte	0x03, 0x5f
        /*0026*/ 	.short	0x0101


	//----- nvinfo : EIATTR_COOP_GROUP_MASK_REGIDS
	.align		4
        /*0028*/ 	.byte	0x04, 0x29
        /*002a*/ 	.short	(.L_416 - .L_415)


	//   ....[0]....
.L_415:
        /*002c*/ 	.word	0xffffffff


	//   ....[1]....
        /*0030*/ 	.word	0xffffffff


	//   ....[2]....
        /*0034*/ 	.word	0xffffffff


	//   ....[3]....
        /*0038*/ 	.word	0xffffffff


	//   ....[4]....
        /*003c*/ 	.word	0xffffffff


	//   ....[5]....
        /*0040*/ 	.word	0xffffffff


	//   ....[6]....
        /*0044*/ 	.word	0xffffffff


	//   ....[7]....
        /*0048*/ 	.word	0xffffffff


	//   ....[8]....
        /*004c*/ 	.word	0xffffffff


	//   ....[9]....
        /*0050*/ 	.word	0xffffffff


	//   ....[10]....
        /*0054*/ 	.word	0xffffffff


	//   ....[11]....
        /*0058*/ 	.word	0xffffffff


	//   ....[12]....
        /*005c*/ 	.word	0xffffffff


	//   ....[13]....
        /*0060*/ 	.word	0xffffffff


	//   ....[14]....
        /*0064*/ 	.word	0xffffffff


	//   ....[15]....
        /*0068*/ 	.word	0xffffffff


	//   ....[16]....
        /*006c*/ 	.word	0xffffffff


	//   ....[17]....
        /*0070*/ 	.word	0xffffffff


	//   ....[18]....
        /*0074*/ 	.word	0xffffffff


	//   ....[19]....
        /*0078*/ 	.word	0xffffffff


	//----- nvinfo : EIATTR_COOP_GROUP_INSTR_OFFSETS
	.align		4
.L_416:
        /*007c*/ 	.byte	0x04, 0x28
        /*007e*/ 	.short	(.L_418 - .L_417)


	//   ....[0]....
.L_417:
        /*0080*/ 	.word	0x00003910


	//   ....[1]....
        /*0084*/ 	.word	0x00003a50


	//   ....[2]....
        /*0088*/ 	.word	0x00003a70


	//   ....[3]....
        /*008c*/ 	.word	0x00003b60


	//   ....[4]....
        /*0090*/ 	.word	0x00006a50


	//   ....[5]....
        /*0094*/ 	.word	0x00006a80


	//   ....[6]....
        /*0098*/ 	.word	0x00006ae0


	//   ....[7]....
        /*009c*/ 	.word	0x00006af0


	//   ....[8]....
        /*00a0*/ 	.word	0x0000a390


	//   ....[9]....
        /*00a4*/ 	.word	0x0000a3c0


	//   ....[10]....
        /*00a8*/ 	.word	0x0000a450


	//   ....[11]....
        /*00ac*/ 	.word	0x0000a460


	//   ....[12]....
        /*00b0*/ 	.word	0x0000d7f0


	//   ....[13]....
        /*00b4*/ 	.word	0x0000d850


	//   ....[14]....
        /*00b8*/ 	.word	0x0000d8b0


	//   ....[15]....
        /*00bc*/ 	.word	0x0000d8c0


	//   ....[16]....
        /*00c0*/ 	.word	0x0000f4d0


	//   ....[17]....
        /*00c4*/ 	.word	0x0000f500


	//   ....[18]....
        /*00c8*/ 	.word	0x0000f590


	//   ....[19]....
        /*00cc*/ 	.word	0x0000f5a0


	//----- nvinfo : EIATTR_VRC_CTA_INIT_COUNT
	.align		4
.L_418:
        /*00d0*/ 	.byte	0x02, 0x4a
	.zero		1
	.zero		1


	//----- nvinfo : EIATTR_EXIT_INSTR_OFFSETS
	.align		4
        /*00d4*/ 	.byte	0x04, 0x1c
        /*00d6*/ 	.short	(.L_420 - .L_419)


	//   ....[0]....
.L_419:
        /*00d8*/ 	.word	0x00000330


	//   ....[1]....
        /*00dc*/ 	.word	0x00000f30


	//   ....[2]....
        /*00e0*/ 	.word	0x00000fc0


	//   ....[3]....
        /*00e4*/ 	.word	0x00011210


	//   ....[4]....
        /*00e8*/ 	.word	0x00011320


	//----- nvinfo : EIATTR_CRS_STACK_SIZE
	.align		4
.L_420:
        /*00ec*/ 	.byte	0x04, 0x1e
        /*00ee*/ 	.short	(.L_422 - .L_421)
.L_421:
        /*00f0*/ 	.word	0x00000000


	//----- nvinfo : EIATTR_CBANK_PARAM_SIZE
	.align		4
.L_422:
        /*00f4*/ 	.byte	0x03, 0x19
        /*00f6*/ 	.short	0x01d0


	//----- nvinfo : EIATTR_PARAM_CBANK
	.align		4
        /*00f8*/ 	.byte	0x04, 0x0a
        /*00fa*/ 	.short	(.L_424 - .L_423)
	.align		4
.L_423:
        /*00fc*/ 	.word	index@(.nv.constant0._ZN5flash16flash_fwd_kernelI23Flash_fwd_kernel_traitsILi256ELi128ELi64ELi8ELb0ELb0EN7cutlass6half_tE19Flash_kernel_traitsILi256ELi128ELi64ELi8ES3_EELb0ELb1ELb0ELb0ELb0ELb1ELb1ELb0EEEvNS_16Flash_fwd_paramsE)
        /*0100*/ 	.short	0x0380
        /*0102*/ 	.short	0x01d0


	//----- nvinfo : EIATTR_SW_WAR
	.align		4
.L_424:
        /*0104*/ 	.byte	0x04, 0x36
        /*0106*/ 	.short	(.L_426 - .L_425)
.L_425:
        /*0108*/ 	.word	0x00000008
.L_426:


//--------------------- .nv.info._ZN5flash16flash_fwd_kernelI23Flash_fwd_kernel_traitsILi256ELi128ELi64ELi8ELb0ELb0EN7cutlass6half_tE19Flash_kernel_traitsILi256ELi128ELi64ELi8ES3_EELb1ELb1ELb0ELb1ELb0ELb0ELb0ELb0EEEvNS_16Flash_fwd_paramsE --------------------------
	.section	.nv.info._ZN5flash16flash_fwd_kernelI23Flash_fwd_kernel_traitsILi256ELi128ELi64ELi8ELb0ELb0EN7cutlass6half_tE19Flash_kernel_traitsILi256ELi128ELi64ELi8ES3_EELb1ELb1ELb0ELb1ELb0ELb0ELb0ELb0EEEvNS_16Flash_fwd_paramsE,"",@"SHT_CUDA_INFO"
	.sectionflags	@""
	.align	4


	//----- nvinfo : EIATTR_CUDA_API_VERSION
	.align		4
        /*0000*/ 	.byte	0x04, 0x37
        /*0002*/ 	.short	(.L_428 - .L_427)
.L_427:
        /*0004*/ 	.word	0x00000082


	//----- nvinfo : EIATTR_KPARAM_INFO
	.align		4
.L_428:
        /*0008*/ 	.byte	0x04, 0x17
        /*000a*/ 	.short	(.L_430 - .L_429)
.L_429:
        /*000c*/ 	.word	0x00000000
        /*0010*/ 	.short	0x0000
        /*0012*/ 	.short	0x0000
        /*0014*/ 	.byte	0x00, 0xf0, 0x41, 0x07


	//----- nvinfo : EIATTR_SPARSE_MMA_MASK
	.align		4
.L_430:
        /*0018*/ 	.byte	0x03, 0x50
        /*001a*/ 	.short	0x0000


	//----- nvinfo : EIATTR_MAXREG_COUNT
	.align		4
        /*001c*/ 	.byte	0x03, 0x1b
        /*001e*/ 	.short	0x00ff


	//----- nvinfo : EIATTR_NUM_BARRIERS
	.align		4
        /*0020*/ 	.byte	0x02, 0x4c
        /*0022*/ 	.byte	0x01
	.zero		1


	//----- nvinfo : EIATTR_MERCURY_ISA_VERSION
	.align		4
        /*0024*/ 	.byte	0x03, 0x5f
        /*0026*/ 	.short	0x0101


	//----- nvinfo : EIATTR_COOP_GROUP_MASK_REGIDS
	.align		4
        /*0028*/ 	.byte	0x04, 0x29
        /*002a*/ 	.short	(.L_432 - .L_431)


	//   ....[0]....
.L_431:
        /*002c*/ 	.word	0xffffffff


	//   ....[1]....
        /*0030*/ 	.word	0xffffffff


	//   ....[2]....
        /*0034*/ 	.word	0xffffffff


	//   ....[3]....
        /*0038*/ 	.word	0xffffffff


	//   ....[4]....
        /*003c*/ 	.word	0xffffffff


	//   ....[5]....
        /*0040*/ 	.word	0xffffffff


	//   ....[6]....
        /*0044*/ 	.word	0xffffffff


	//   ....[7]....
        /*0048*/ 	.word	0xffffffff


	//   ....[8]....
        /*004c*/ 	.word	0xffffffff


	//   ....[9]....
        /*0050*/ 	.word	0xffffffff


	//   ....[10]....
        /*0054*/ 	.word	0xffffffff


	//   ....[11]....
        /*0058*/ 	.word	0xffffffff


	//   ....[12]....
        /*005c*/ 	.word	0xffffffff


	//   ....[13]....
        /*0060*/ 	.word	0xffffffff


	//   ....[14]....
        /*0064*/ 	.word	0xffffffff


	//   ....[15]....
        /*0068*/ 	.word	0xffffffff


	//   ....[16]....
        /*006c*/ 	.word	0xffffffff


	//   ....[17]....
        /*0070*/ 	.word	0xffffffff


	//   ....[18]....
        /*0074*/ 	.word	0xffffffff


	//   ....[19]....
        /*0078*/ 	.word	0xffffffff


	//----- nvinfo : EIATTR_COOP_GROUP_INSTR_OFFSETS
	.align		4
.L_432:
        /*007c*/ 	.byte	0x04, 0x28
        /*007e*/ 	.short	(.L_434 - .L_433)


	//   ....[0]....
.L_433:
        /*0080*/ 	.word	0x00004f20


	//   ....[1]....
        /*0084*/ 	.word	0x00005050


	//   ....[2]....
        /*0088*/ 	.word	0x00005080


	//   ....[3]....
        /*008c*/ 	.word	0x000051c0


	//   ....[4]....
        /*0090*/ 	.word	0x00008bf0


	//   ....[5]....
        /*0094*/ 	.word	0x00008d80


	//   ....[6]....
        /*0098*/ 	.word	0x00008d90


	//   ....[7]....
        /*009c*/ 	.word	0x00008e20


	//   ....[8]....
        /*00a0*/ 	.word	0x0000d330


	//   ....[9]....
        /*00a4*/ 	.word	0x0000d450


	//   ....[10]....
        /*00a8*/ 	.word	0x0000d480


	//   ....[11]....
        /*00ac*/ 	.word	0x0000d530


	//   ....[12]....
        /*00b0*/ 	.word	0x00011660


	//   ....[13]....
        /*00b4*/ 	.word	0x00011750


	//   ....[14]....
        /*00b8*/ 	.word	0x00011890


	//   ....[15]....
        /*00bc*/ 	.word	0x000118b0


	//   ....[16]....
        /*00c0*/ 	.word	0x00013dc0


	//   ....[17]....
        /*00c4*/ 	.word	0x00013e00


	//   ....[18]....
        /*00c8*/ 	.word	0x00013f50


	//   ....[19]....
        /*00cc*/ 	.word	0x00013f90


	//----- nvinfo : EIATTR_VRC_CTA_INIT_COUNT
	.align		4
.L_434:
        /*00d0*/ 	.byte	0x02, 0x4a
	.zero		1
	.zero		1


	//----- nvinfo : EIATTR_EXIT_INSTR_OFFSETS
	.align		4
        /*00d4*/ 	.byte	0x04, 0x1c
        /*00d6*/ 	.short	(.L_436 - .L_435)


	//   ....[0]....
.L_435:
        /*00d8*/ 	.word	0x00000630


	//   ....[1]....
        /*00dc*/ 	.word	0x00001390


	//   ....[2]....
        /*00e0*/ 	.word	0x00001420


	//   ....[3]....
        /*00e4*/ 	.word	0x00015b90


	//   ....[4]....
        /*00e8*/ 	.word	0x00015cf0


	//   ....[5]....
        /*00ec*/ 	.word	0x00015d10


	//----- nvinfo : EIATTR_CRS_STACK_SIZE
	.align		4
.L_436:
        /*00f0*/ 	.byte	0x04, 0x1e
        /*00f2*/ 	.short	(.L_438 - .L_437)
.L_437:
        /*00f4*/ 	.word	0x00000000


	//----- nvinfo : EIATTR_CBANK_PARAM_SIZE
	.align		4
.L_438:
        /*00f8*/ 	.byte	0x03, 0x19
        /*00fa*/ 	.short	0x01d0


	//----- nvinfo : EIATTR_PARAM_CBANK
	.align		4
        /*00fc*/ 	.byte	0x04, 0x0a
        /*00fe*/ 	.short	(.L_440 - .L_439)
	.align		4
.L_439:
        /*0100*/ 	.word	index@(.nv.constant0._ZN5flash16flash_fwd_kernelI23Flash_fwd_kernel_traitsILi256ELi128ELi64ELi8ELb0ELb0EN7cutlass6half_tE19Flash_kernel_traitsILi256ELi128ELi64ELi8ES3_EELb1ELb1ELb0ELb1ELb0ELb0ELb0ELb0EEEvNS_16Flash_fwd_paramsE)
        /*0104*/ 	.short	0x0380
        /*0106*/ 	.short	0x01d0


	//----- nvinfo : EIATTR_SW_WAR
	.align		4
.L_440:
        /*0108*/ 	.byte	0x04, 0x36
        /*010a*/ 	.short	(.L_442 - .L_441)
.L_441:
        /*010c*/ 	.word	0x00000008
.L_442:


//--------------------- .nv.info._ZN5flash16flash_fwd_kernelI23Flash_fwd_kernel_traitsILi256ELi128ELi64ELi8ELb0ELb0EN7cutlass6half_tE19Flash_kernel_traitsILi256ELi128ELi64ELi8ES3_EELb1ELb1ELb0ELb0ELb0ELb0ELb0ELb1EEEvNS_16Flash_fwd_paramsE --------------------------
	.section	.nv.info._ZN5flash16flash_fwd_kernelI23Flash_fwd_kernel_traitsILi256ELi128ELi64ELi8ELb0ELb0EN7cutlass6half_tE19Flash_kernel_traitsILi256ELi128ELi64ELi8ES3_EELb1ELb1ELb0ELb0ELb0ELb0ELb0ELb1EEEvNS_16Flash_fwd_paramsE,"",@"SHT_CUDA_INFO"
	.sectionflags	@""
	.align	4


	//----- nvinfo : EIATTR_CUDA_API_VERSION
	.align		4
        /*0000*/ 	.byte	0x04, 0x37
        /*0002*/ 	.short	(.L_444 - .L_443)
.L_443:
        /*0004*/ 	.word	0x00000082


	//----- nvinfo : EIATTR_KPARAM_INFO
	.align		4
.L_444:
        /*0008*/ 	.byte	0x04, 0x17
        /*000a*/ 	.short	(.L_446 - .L_445)
.L_445:
        /*000c*/ 	.word	0x00000000
        /*0010*/ 	.short	0x0000
        /*0012*/ 	.short	0x0000
        /*0014*/ 	.byte	0x00, 0xf0, 0x41, 0x07


	//----- nvinfo : EIATTR_SPARSE_MMA_MASK
	.align		4
.L_446:
        /*0018*/ 	.byte	0x03, 0x50
        /*001a*/ 	.short	0x0000


	//----- nvinfo : EIATTR_MAXREG_COUNT
	.align		4
        /*001c*/ 	.byte	0x03, 0x1b
        /*001e*/ 	.short	0x00ff


	//----- nvinfo : EIATTR_NUM_BARRIERS
	.align		4
        /*0020*/ 	.byte	0x02, 0x4c
        /*0022*/ 	.byte	0x01
	.zero		1


	//----- nvinfo : EIATTR_ANNOTATIONS
	.align		4
        /*0024*/ 	.byte	0x04, 0x55
        /*0026*/ 	.short	(.L_448 - .L_447)


	//   ....[0]....
.L_447:
        /* <DEDUP_REMOVED lines=33> */
        /*022c*/ 	.byte	0xe0, 0x7e, 0x01, 0x00


	//----- nvinfo : EIATTR_MERCURY_ISA_VERSION
	.align		4
.L_448:
        /*0230*/ 	.byte	0x03, 0x5f
        /*0232*/ 	.short	0x0101


	//----- nvinfo : EIATTR_COOP_GROUP_MASK_REGIDS
	.align		4
        /*0234*/ 	.byte	0x04, 0x29
        /*0236*/ 	.short	(.L_450 - .L_449)


	//   ....[0]....
.L_449:
        /*0238*/ 	.word	0xffffffff


	//   ....[1]....
        /*023c*/ 	.word	0xffffffff


	//   ....[2]....
        /*0240*/ 	.word	0xffffffff


	//   ....[3]....
        /*0244*/ 	.word	0xffffffff


	//   ....[4]....
        /*0248*/ 	.word	0xffffffff


	//   ....[5]....
        /*024c*/ 	.word	0xffffffff


	//   ....[6]....
        /*0250*/ 	.word	0xffffffff


	//   ....[7]....
        /*0254*/ 	.word	0xffffffff


	//   ....[8]....
        /*0258*/ 	.word	0xffffffff


	//   ....[9]....
        /*025c*/ 	.word	0xffffffff


	//   ....[10]....
        /*0260*/ 	.word	0xffffffff


	//   ....[11]....
        /*0264*/ 	.word	0xffffffff


	//   ....[12]....
        /*0268*/ 	.word	0xffffffff


	//   ....[13]....
        /*026c*/ 	.word	0xffffffff


	//   ....[14]....
        /*0270*/ 	.word	0xffffffff


	//   ....[15]....
        /*0274*/ 	.word	0xffffffff


	//   ....[16]....
        /*0278*/ 	.word	0xffffffff


	//   ....[17]....
        /*027c*/ 	.word	0xffffffff


	//   ....[18]....
        /*0280*/ 	.word	0xffffffff


	//   ....[19]....
        /*0284*/ 	.word	0xffffffff


	//----- nvinfo : EIATTR_COOP_GROUP_INSTR_OFFSETS
	.align		4
.L_450:
        /*0288*/ 	.byte	0x04, 0x28
        /*028a*/ 	.short	(.L_452 - .L_451)


	//   ....[0]....
.L_451:
        /*028c*/ 	.word	0x00004930


	//   ....[1]....
        /*0290*/ 	.word	0x00004c00


	//   ....[2]....
        /*0294*/ 	.word	0x00004d60


	//   ....[3]....
        /*0298*/ 	.word	0x00004f10


	//   ....[4]....
        /*029c*/ 	.word	0x00009050


	//   ....[5]....
        /*02a0*/ 	.word	0x000091e0


	//   ....[6]....
        /*02a4*/ 	.word	0x000093a0


	//   ....[7]....
        /*02a8*/ 	.word	0x000094a0


	//   ....[8]....
        /*02ac*/ 	.word	0x0000e180


	//   ....[9]....
        /*02b0*/ 	.word	0x0000e310


	//   ....[10]....
        /*02b4*/ 	.word	0x0000e320


	//   ....[11]....
        /*02b8*/ 	.word	0x0000e3f0


	//   ....[12]....
        /*02bc*/ 	.word	0x00013240


	//   ....[13]....
        /*02c0*/ 	.word	0x00013270


	//   ....[14]....
        /*02c4*/ 	.word	0x00013410


	//   ....[15]....
        /*02c8*/ 	.word	0x00013480


	//   ....[16]....
        /*02cc*/ 	.word	0x00016860


	//   ....[17]....
        /*02d0*/ 	.word	0x00016870


	//   ....[18]....
        /*02d4*/ 	.word	0x000168c0


	//   ....[19]....
        /*02d8*/ 	.word	0x000168e0


	//----- nvinfo : EIATTR_VRC_CTA_INIT_COUNT
	.align		4
.L_452:
        /*02dc*/ 	.byte	0x02, 0x4a
	.zero		1
	.zero		1


	//----- nvinfo : EIATTR_EXIT_INSTR_OFFSETS
	.align		4
        /*02e0*/ 	.byte	0x04, 0x1c
        /*02e2*/ 	.short	(.L_454 - .L_453)


	//   ....[0]....
.L_453:
        /*02e4*/ 	.word	0x00000640


	//   ....[1]....
        /*02e8*/ 	.word	0x000013b0


	//   ....[2]....
        /*02ec*/ 	.word	0x00001440


	//   ....[3]....
        /*02f0*/ 	.word	0x00018530


	//   ....[4]....
        /*02f4*/ 	.word	0x00018690


	//   ....[5]....
        /*02f8*/ 	.word	0x000186b0


	//----- nvinfo : EIATTR_CRS_STACK_SIZE
	.align		4
.L_454:
        /*02fc*/ 	.byte	0x04, 0x1e
        /*02fe*/ 	.short	(.L_456 - .L_455)
.L_455:
        /*0300*/ 	.word	0x00000000


	//----- nvinfo : EIATTR_CBANK_PARAM_SIZE
	.align		4
.L_456:
        /*0304*/ 	.byte	0x03, 0x19
        /*0306*/ 	.short	0x01d0


	//----- nvinfo : EIATTR_PARAM_CBANK
	.align		4
        /*0308*/ 	.byte	0x04, 0x0a
        /*030a*/ 	.short	(.L_458 - .L_457)
	.align		4
.L_457:
        /*030c*/ 	.word	index@(.nv.constant0._ZN5flash16flash_fwd_kernelI23Flash_fwd_kernel_traitsILi256ELi128ELi64ELi8ELb0ELb0EN7cutlass6half_tE19Flash_kernel_traitsILi256ELi128ELi64ELi8ES3_EELb1ELb1ELb0ELb0ELb0ELb0ELb0ELb1EEEvNS_16Flash_fwd_paramsE)
        /*0310*/ 	.short	0x0380
        /*0312*/ 	.short	0x01d0


	//----- nvinfo : EIATTR_SW_WAR
	.align		4
.L_458:
        /*0314*/ 	.byte	0x04, 0x36
        /*0316*/ 	.short	(.L_460 - .L_459)
.L_459:
        /*0318*/ 	.word	0x00000008
.L_460:


//--------------------- .nv.info._ZN5flash16flash_fwd_kernelI23Flash_fwd_kernel_traitsILi256ELi128ELi64ELi8ELb0ELb0EN7cutlass6half_tE19Flash_kernel_traitsILi256ELi128ELi64ELi8ES3_EELb0ELb1ELb0ELb0ELb0ELb0ELb1ELb0EEEvNS_16Flash_fwd_paramsE --------------------------
	.section	.nv.info._ZN5flash16flash_fwd_kernelI23Flash_fwd_kernel_traitsILi256ELi128ELi64ELi8ELb0ELb0EN7cutlass6half_tE19Flash_kernel_traitsILi256ELi128ELi64ELi8ES3_EELb0ELb1ELb0ELb0ELb0ELb0ELb1ELb0EEEvNS_16Flash_fwd_paramsE,"",@"SHT_CUDA_INFO"
	.sectionflags	@""
	.align	4


	//----- nvinfo : EIATTR_CUDA_API_VERSION
	.align		4
        /*0000*/ 	.byte	0x04, 0x37
        /*0002*/ 	.short	(.L_462 - .L_461)
.L_461:
        /*0004*/ 	.word	0x00000082


	//----- nvinfo : EIATTR_KPARAM_INFO
	.align		4
.L_462:
        /*0008*/ 	.byte	0x04, 0x17
        /*000a*/ 	.short	(.L_464 - .L_463)
.L_463:
        /*000c*/ 	.word	0x00000000
        /*0010*/ 	.short	0x0000
        /*0012*/ 	.short	0x0000
        /*0014*/ 	.byte	0x00, 0xf0, 0x41, 0x07


	//----- nvinfo : EIATTR_SPARSE_MMA_MASK
	.align		4
.L_464:
        /*0018*/ 	.byte	0x03, 0x50
        /*001a*/ 	.short	0x0000


	//----- nvinfo : EIATTR_MAXREG_COUNT
	.align		4
        /*001c*/ 	.byte	0x03, 0x1b
        /*001e*/ 	.short	0x00ff


	//----- nvinfo : EIATTR_NUM_BARRIERS
	.align		4
        /*0020*/ 	.byte	0x02, 0x4c
        /*0022*/ 	.byte	0x01
	.zero		1


	//----- nvinfo : EIATTR_MERCURY_ISA_VERSION
	.align		4
        /*0024*/ 	.byte	0x03, 0x5f
        /*0026*/ 	.short	0x0101


	//----- nvinfo : EIATTR_COOP_GROUP_MASK_REGIDS
	.align		4
        /*0028*/ 	.byte	0x04, 0x29
        /*002a*/ 	.short	(.L_466 - .L_465)


	//   ....[0]....
.L_465:
        /*002c*/ 	.word	0xffffffff


	//   ....[1]....
        /*0030*/ 	.word	0xffffffff


	//   ....[2]....
        /*0034*/ 	.word	0xffffffff


	//   ....[3]....
        /*0038*/ 	.word	0xffffffff


	//   ....[4]....
        /*003c*/ 	.word	0xffffffff


	//   ....[5]....
        /*0040*/ 	.word	0xffffffff


	//   ....[6]....
        /*0044*/ 	.word	0xffffffff


	//   ....[7]....
        /*0048*/ 	.word	0xffffffff


	//   ....[8]....
        /*004c*/ 	.word	0xffffffff


	//   ....[9]....
        /*0050*/ 	.word	0xffffffff


	//   ....[10]....
        /*0054*/ 	.word	0xffffffff


	//   ....[11]....
        /*0058*/ 	.word	0xffffffff


	//   ....[12]....
        /*005c*/ 	.word	0xffffffff


	//   ....[13]....
        /*0060*/ 	.word	0xffffffff


	//   ....[14]....
        /*0064*/ 	.word	0xffffffff


	//   ....[15]....
        /*0068*/ 	.word	0xffffffff


	//   ....[16]....
        /*006c*/ 	.word	0xffffffff


	//   ....[17]....
        /*0070*/ 	.word	0xffffffff


	//   ....[18]....
        /*0074*/ 	.word	0xffffffff


	//   ....[19]....
        /*0078*/ 	.word	0xffffffff


	//----- nvinfo : EIATTR_COOP_GROUP_INSTR_OFFSETS
	.align		4
.L_466:
        /*007c*/ 	.byte	0x04, 0x28
        /*007e*/ 	.short	(.L_468 - .L_467)


	//   ....[0]....
.L_467:
        /*0080*/ 	.word	0x00004b60


	//   ....[1]....
        /*0084*/ 	.word	0x00004ca0


	//   ....[2]....
        /*0088*/ 	.word	0x00004cc0


	//   ....[3]....
        /*008c*/ 	.word	0x00004db0


	//   ....[4]....
        /*0090*/ 	.word	0x000080b0


	//   ....[5]....
        /*0094*/ 	.word	0x00008100


	//   ....[6]....
        /*0098*/ 	.word	0x00008120


	//   ....[7]....
        /*009c*/ 	.word	0x00008140


	//   ....[8]....
        /*00a0*/ 	.word	0x0000bd60


	//   ....[9]....
        /*00a4*/ 	.word	0x0000be10


	//   ....[10]....
        /*00a8*/ 	.word	0x0000be60


	//   ....[11]....
        /*00ac*/ 	.word	0x0000be80


	//   ....[12]....
        /*00b0*/ 	.word	0x0000f760


	//   ....[13]....
        /*00b4*/ 	.word	0x0000f7e0


	//   ....[14]....
        /*00b8*/ 	.word	0x0000f850


	//   ....[15]....
        /*00bc*/ 	.word	0x0000f860


	//   ....[16]....
        /*00c0*/ 	.word	0x00011440


	//   ....[17]....
        /*00c4*/ 	.word	0x00011480


	//   ....[18]....
        /*00c8*/ 	.word	0x00011530


	//   ....[19]....
        /*00cc*/ 	.word	0x00011560


	//----- nvinfo : EIATTR_VRC_CTA_INIT_COUNT
	.align		4
.L_468:
        /*00d0*/ 	.byte	0x02, 0x4a
	.zero		1
	.zero		1


	//----- nvinfo : EIATTR_EXIT_INSTR_OFFSETS
	.align		4
        /*00d4*/ 	.byte	0x04, 0x1c
        /*00d6*/ 	.short	(.L_470 - .L_469)


	//   ....[0]....
.L_469:
        /*00d8*/ 	.word	0x000004a0


	//   ....[1]....
        /*00dc*/ 	.word	0x00001220


	//   ....[2]....
        /*00e0*/ 	.word	0x000012b0


	//   ....[3]....
        /*00e4*/ 	.word	0x000131f0


	//   ....[4]....
        /*00e8*/ 	.word	0x00013350


	//   ....[5]....
        /*00ec*/ 	.word	0x00013370


	//----- nvinfo : EIATTR_CRS_STACK_SIZE
	.align		4
.L_470:
        /*00f0*/ 	.byte	0x04, 0x1e
        /*00f2*/ 	.short	(.L_472 - .L_471)
.L_471:
        /*00f4*/ 	.word	0x00000000


	//----- nvinfo : EIATTR_CBANK_PARAM_SIZE
	.align		4
.L_472:
        /*00f8*/ 	.byte	0x03, 0x19
        /*00fa*/ 	.short	0x01d0


	//----- nvinfo : EIATTR_PARAM_CBANK
	.align		4
        /*00fc*/ 	.byte	0x04, 0x0a
        /*00fe*/ 	.short	(.L_474 - .L_473)
	.align		4
.L_473:
        /*0100*/ 	.word	index@(.nv.constant0._ZN5flash16flash_fwd_kernelI23Flash_fwd_kernel_traitsILi256ELi128ELi64ELi8ELb0ELb0EN7cutlass6half_tE19Flash_kernel_traitsILi256ELi128ELi64ELi8ES3_EELb0ELb1ELb0ELb0ELb0ELb0ELb1ELb0EEEvNS_16Flash_fwd_paramsE)
        /*0104*/ 	.short	0x0380
        /*0106*/ 	.short	0x01d0


	//----- nvinfo : EIATTR_SW_WAR
	.align		4
.L_474:
        /*0108*/ 	.byte	0x04, 0x36
        /*010a*/ 	.short	(.L_476 - .L_475)
.L_475:
        /*010c*/ 	.word	0x00000008
.L_476:


//--------------------- .nv.info._ZN5flash16flash_fwd_kernelI23Flash_fwd_kernel_traitsILi256ELi128ELi64ELi8ELb0ELb0EN7cutlass6half_tE19Flash_kernel_traitsILi256ELi128ELi64ELi8ES3_EELb1ELb1ELb0ELb1ELb0ELb0ELb0ELb1EEEvNS_16Flash_fwd_paramsE --------------------------
	.section	.nv.info._ZN5flash16flash_fwd_kernelI23Flash_fwd_kernel_traitsILi256ELi128ELi64ELi8ELb0ELb0EN7cutlass6half_tE19Flash_kernel_traitsILi256ELi128ELi64ELi8ES3_EELb1ELb1ELb0ELb1ELb0ELb0ELb0ELb1EEEvNS_16Flash_fwd_paramsE,"",@"SHT_CUDA_INFO"
	.sectionflags	@""
	.align	4


	//----- nvinfo : EIATTR_CUDA_API_VERSION
	.align		4
        /*0000*/ 	.byte	0x04, 0x37
        /*0002*/ 	.short	(.L_478 - .L_477)
.L_477:
        /*0004*/ 	.word	0x00000082


	//----- nvinfo : EIATTR_KPARAM_INFO
	.align		4
.L_478:
        /*0008*/ 	.byte	0x04, 0x17
        /*000a*/ 	.short	(.L_480 - .L_479)
.L_479:
        /*000c*/ 	.word	0x00000000
        /*0010*/ 	.short	0x0000
        /*0012*/ 	.short	0x0000
        /*0014*/ 	.byte	0x00, 0xf0, 0x41, 0x07


	//----- nvinfo : EIATTR_SPARSE_MMA_MASK
	.align		4
.L_480:
        /*0018*/ 	.byte	0x03, 0x50
        /*001a*/ 	.short	0x0000


	//----- nvinfo : EIATTR_MAXREG_COUNT
	.align		4
        /*001c*/ 	.byte	0x03, 0x1b
        /*001e*/ 	.short	0x00ff


	//----- nvinfo : EIATTR_NUM_BARRIERS
	.align		4
        /*0020*/ 	.byte	0x02, 0x4c
        /*0022*/ 	.byte	0x01
	.zero		1


	//----- nvinfo : EIATTR_ANNOTATIONS
	.align		4
        /*0024*/ 	.byte	0x04, 0x55
        /*0026*/ 	.short	(.L_482 - .L_481)


	//   ....[0]....
.L_481:
        /* <DEDUP_REMOVED lines=30> */


	//----- nvinfo : EIATTR_MERCURY_ISA_VERSION
	.align		4
.L_482:
        /*01f0*/ 	.byte	0x03, 0x5f
        /*01f2*/ 	.short	0x0101


	//----- nvinfo : EIATTR_COOP_GROUP_MASK_REGIDS
	.align		4
        /*01f4*/ 	.byte	0x04, 0x29
        /*01f6*/ 	.short	(.L_484 - .L_483)


	//   ....[0]....
.L_483:
        /*01f8*/ 	.word	0xffffffff


	//   ....[1]....
        /*01fc*/ 	.word	0xffffffff


	//   ....[2]....
        /*0200*/ 	.word	0xffffffff


	//   ....[3]....
        /*0204*/ 	.word	0xffffffff


	//   ....[4]....
        /*0208*/ 	.word	0xffffffff


	//   ....[5]....
        /*020c*/ 	.word	0xffffffff


	//   ....[6]....
        /*0210*/ 	.word	0xffffffff


	//   ....[7]....
        /*0214*/ 	.word	0xffffffff


	//   ....[8]....
        /*0218*/ 	.word	0xffffffff


	//   ....[9]....
        /*021c*/ 	.word	0xffffffff


	//   ....[10]....
        /*0220*/ 	.word	0xffffffff


	//   ....[11]....
        /*0224*/ 	.word	0xffffffff


	//   ....[12]....
        /*0228*/ 	.word	0xffffffff


	//   ....[13]....
        /*022c*/ 	.word	0xffffffff


	//   ....[14]....
        /*0230*/ 	.word	0xffffffff


	//   ....[15]....
        /*0234*/ 	.word	0xffffffff


	//   ....[16]....
        /*0238*/ 	.word	0xffffffff


	//   ....[17]....
        /*023c*/ 	.word	0xffffffff


	//   ....[18]....
        /*0240*/ 	.word	0xffffffff


	//   ....[19]....
        /*0244*/ 	.word	0xffffffff


	//----- nvinfo : EIATTR_COOP_GROUP_INSTR_OFFSETS
	.align		4
.L_484:
        /*0248*/ 	.byte	0x04, 0x28
        /*024a*/ 	.short	(.L_486 - .L_485)


	//   ....[0]....
.L_485:
        /*024c*/ 	.word	0x00004f40


	//   ....[1]....
        /*0250*/ 	.word	0x00005150


	//   ....[2]....
        /*0254*/ 	.word	0x00005220


	//   ....[3]....
        /*0258*/ 	.word	0x000053c0


	//   ....[4]....
        /*025c*/ 	.word	0x000098f0


	//   ....[5]....
        /*0260*/ 	.word	0x00009ab0


	//   ....[6]....
        /*0264*/ 	.word	0x00009c60


	//   ....[7]....
        /*0268*/ 	.word	0x00009d50


	//   ....[8]....
        /*026c*/ 	.word	0x0000ed50


	//   ....[9]....
        /*0270*/ 	.word	0x0000ee60


	//   ....[10]....
        /*0274*/ 	.word	0x0000f020


	//   ....[11]....
        /*0278*/ 	.word	0x0000f190


	//   ....[12]....
        /*027c*/ 	.word	0x00014150


	//   ....[13]....
        /*0280*/ 	.word	0x00014160


	//   ....[14]....
        /*0284*/ 	.word	0x000141c0


	//   ....[15]....
        /*0288*/ 	.word	0x000141e0


	//   ....[16]....
        /*028c*/ 	.word	0x00017870


	//   ....[17]....
        /*0290*/ 	.word	0x00017880


	//   ....[18]....
        /*0294*/ 	.word	0x000178d0


	//   ....[19]....
        /*0298*/ 	.word	0x000178f0


	//----- nvinfo : EIATTR_VRC_CTA_INIT_COUNT
	.align		4
.L_486:
        /*029c*/ 	.byte	0x02, 0x4a
	.zero		1
	.zero		1


	//----- nvinfo : EIATTR_EXIT_INSTR_OFFSETS
	.align		4
        /*02a0*/ 	.byte	0x04, 0x1c
        /*02a2*/ 	.short	(.L_488 - .L_487)


	//   ....[0]....
.L_487:
        /*02a4*/ 	.word	0x00000660


	//   ....[1]....
        /*02a8*/ 	.word	0x000013d0


	//   ....[2]....
        /*02ac*/ 	.word	0x00001460


	//   ....[3]....
        /*02b0*/ 	.word	0x00019520


	//   ....[4]....
        /*02b4*/ 	.word	0x00019680


	//   ....[5]....
        /*02b8*/ 	.word	0x000196a0


	//----- nvinfo : EIATTR_CRS_STACK_SIZE
	.align		4
.L_488:
        /*02bc*/ 	.byte	0x04, 0x1e
        /*02be*/ 	.short	(.L_490 - .L_489)
.L_489:
        /*02c0*/ 	.word	0x00000000


	//----- nvinfo : EIATTR_CBANK_PARAM_SIZE
	.align		4
.L_490:
        /*02c4*/ 	.byte	0x03, 0x19
        /*02c6*/ 	.short	0x01d0


	//----- nvinfo : EIATTR_PARAM_CBANK
	.align		4
        /*02c8*/ 	.byte	0x04, 0x0a
        /*02ca*/ 	.short	(.L_492 - .L_491)
	.align		4
.L_491:
        /*02cc*/ 	.word	index@(.nv.constant0._ZN5flash16flash_fwd_kernelI23Flash_fwd_kernel_traitsILi256ELi128ELi64ELi8ELb0ELb0EN7cutlass6half_tE19Flash_kernel_traitsILi256ELi128ELi64ELi8ES3_EELb1ELb1ELb0ELb1ELb0ELb0ELb0ELb1EEEvNS_16Flash_fwd_paramsE)
        /*02d0*/ 	.short	0x0380
        /*02d2*/ 	.short	0x01d0


	//----- nvinfo : EIATTR_SW_WAR
	.align		4
.L_492:
        /*02d4*/ 	.byte	0x04, 0x36
        /*02d6*/ 	.short	(.L_494 - .L_493)
.L_493:
        /*02d8*/ 	.word	0x00000008
.L_494:


//--------------------- .nv.info._ZN5flash16flash_fwd_kernelI23Flash_fwd_kernel_traitsILi256ELi128ELi64ELi8ELb0ELb0EN7cutlass6half_tE19Flash_kernel_traitsILi256ELi128ELi64ELi8ES3_EELb0ELb1ELb0ELb1ELb0ELb0ELb1ELb0EEEvNS_16Flash_fwd_paramsE --------------------------
	.section	.nv.info._ZN5flash16flash_fwd_kernelI23Flash_fwd_kernel_traitsILi256ELi128ELi64ELi8ELb0ELb0EN7cutlass6half_tE19Flash_kernel_traitsILi256ELi128ELi64ELi8ES3_EELb0ELb1ELb0ELb1ELb0ELb0ELb1ELb0EEEvNS_16Flash_fwd_paramsE,"",@"SHT_CUDA_INFO"
	.sectionflags	@""
	.align	4


	//----- nvinfo : EIATTR_CUDA_API_VERSION
	.align		4
        /*0000*/ 	.byte	0x04, 0x37
        /*0002*/ 	.short	(.L_496 - .L_495)
.L_495:
        /*0004*/ 	.word	0x00000082


	//----- nvinfo : EIATTR_KPARAM_INFO
	.align		4
.L_496:
        /*0008*/ 	.byte	0x04, 0x17
        /*000a*/ 	.short	(.L_498 - .L_497)
.L_497:
        /*000c*/ 	.word	0x00000000
        /*0010*/ 	.short	0x0000
        /*0012*/ 	.short	0x0000
        /*0014*/ 	.byte	0x00, 0xf0, 0x41, 0x07


	//----- nvinfo : EIATTR_SPARSE_MMA_MASK
	.align		4
.L_498:
        /*0018*/ 	.byte	0x03, 0x50
        /*001a*/ 	.short	0x0000


	//----- nvinfo : EIATTR_MAXREG_COUNT
	.align		4
        /*001c*/ 	.byte	0x03, 0x1b
        /*001e*/ 	.short	0x00ff


	//----- nvinfo : EIATTR_NUM_BARRIERS
	.align		4
        /*0020*/ 	.byte	0x02, 0x4c
        /*0022*/ 	.byte	0x01
	.zero		1


	//----- nvinfo : EIATTR_MERCURY_ISA_VERSION
	.align		4
        /*0024*/ 	.byte	0x03, 0x5f
        /*0026*/ 	.short	0x0101


	//----- nvinfo : EIATTR_COOP_GROUP_MASK_REGIDS
	.align		4
        /*0028*/ 	.byte	0x04, 0x29
        /*002a*/ 	.short	(.L_500 - .L_499)


	//   ....[0]....
.L_499:
        /*002c*/ 	.word	0xffffffff


	//   ....[1]....
        /*0030*/ 	.word	0xffffffff


	//   ....[2]....
        /*0034*/ 	.word	0xffffffff


	//   ....[3]....
        /*0038*/ 	.word	0xffffffff


	//   ....[4]....
        /*003c*/ 	.word	0xffffffff


	//   ....[5]....
        /*0040*/ 	.word	0xffffffff


	//   ....[6]....
        /*0044*/ 	.word	0xffffffff


	//   ....[7]....
        /*0048*/ 	.word	0xffffffff


	//   ....[8]....
        /*004c*/ 	.word	0xffffffff


	//   ....[9]....
        /*0050*/ 	.word	0xffffffff


	//   ....[10]....
        /*0054*/ 	.word	0xffffffff


	//   ....[11]....
        /*0058*/ 	.word	0xffffffff


	//   ....[12]....
        /*005c*/ 	.word	0xffffffff


	//   ....[13]....
        /*0060*/ 	.word	0xffffffff


	//   ....[14]....
        /*0064*/ 	.word	0xffffffff


	//   ....[15]....
        /*0068*/ 	.word	0xffffffff


	//   ....[16]....
        /*006c*/ 	.word	0xffffffff


	//   ....[17]....
        /*0070*/ 	.word	0xffffffff


	//   ....[18]....
        /*0074*/ 	.word	0xffffffff


	//   ....[19]....
        /*0078*/ 	.word	0xffffffff


	//----- nvinfo : EIATTR_COOP_GROUP_INSTR_OFFSETS
	.align		4
.L_500:
        /*007c*/ 	.byte	0x04, 0x28
        /*007e*/ 	.short	(.L_502 - .L_501)


	//   ....[0]....
.L_501:
        /*0080*/ 	.word	0x00005020


	//   ....[1]....
        /*0084*/ 	.word	0x00005140


	//   ....[2]....
        /*0088*/ 	.word	0x00005150


	//   ....[3]....
        /*008c*/ 	.word	0x000051d0


	//   ....[4]....
        /*0090*/ 	.word	0x000087a0


	//   ....[5]....
        /*0094*/ 	.word	0x00008870


	//   ....[6]....
        /*0098*/ 	.word	0x00008890


	//   ....[7]....
        /*009c*/ 	.word	0x000088b0


	//   ....[8]....
        /*00a0*/ 	.word	0x0000c780


	//   ....[9]....
        /*00a4*/ 	.word	0x0000c830


	//   ....[10]....
        /*00a8*/ 	.word	0x0000c850


	//   ....[11]....
        /*00ac*/ 	.word	0x0000c870


	//   ....[12]....
        /*00b0*/ 	.word	0x000105c0


	//   ....[13]....
        /*00b4*/ 	.word	0x00010640


	//   ....[14]....
        /*00b8*/ 	.word	0x00010680


	//   ....[15]....
        /*00bc*/ 	.word	0x000106a0


	//   ....[16]....
        /*00c0*/ 	.word	0x000122a0


	//   ....[17]....
        /*00c4*/ 	.word	0x000122e0


	//   ....[18]....
        /*00c8*/ 	.word	0x000123a0


	//   ....[19]....
        /*00cc*/ 	.word	0x000123d0


	//----- nvinfo : EIATTR_VRC_CTA_INIT_COUNT
	.align		4
.L_502:
        /*00d0*/ 	.byte	0x02, 0x4a
	.zero		1
	.zero		1


	//----- nvinfo : EIATTR_EXIT_INSTR_OFFSETS
	.align		4
        /*00d4*/ 	.byte	0x04, 0x1c
        /*00d6*/ 	.short	(.L_504 - .L_503)


	//   ....[0]....
.L_503:
        /*00d8*/ 	.word	0x000004a0


	//   ....[1]....
        /*00dc*/ 	.word	0x00001220


	//   ....[2]....
        /*00e0*/ 	.word	0x000012b0


	//   ....[3]....
        /*00e4*/ 	.word	0x00014050


	//   ....[4]....
        /*00e8*/ 	.word	0x000141b0


	//   ....[5]....
        /*00ec*/ 	.word	0x000141d0


	//----- nvinfo : EIATTR_CRS_STACK_SIZE
	.align		4
.L_504:
        /*00f0*/ 	.byte	0x04, 0x1e
        /*00f2*/ 	.short	(.L_506 - .L_505)
.L_505:
        /*00f4*/ 	.word	0x00000000


	//----- nvinfo : EIATTR_CBANK_PARAM_SIZE
	.align		4
.L_506:
        /*00f8*/ 	.byte	0x03, 0x19
        /*00fa*/ 	.short	0x01d0


	//----- nvinfo : EIATTR_PARAM_CBANK
	.align		4
        /*00fc*/ 	.byte	0x04, 0x0a
        /*00fe*/ 	.short	(.L_508 - .L_507)
	.align		4
.L_507:
        /*0100*/ 	.word	index@(.nv.constant0._ZN5flash16flash_fwd_kernelI23Flash_fwd_kernel_traitsILi256ELi128ELi64ELi8ELb0ELb0EN7cutlass6half_tE19Flash_kernel_traitsILi256ELi128ELi64ELi8ES3_EELb0ELb1ELb0ELb1ELb0ELb0ELb1ELb0EEEvNS_16Flash_fwd_paramsE)
        /*0104*/ 	.short	0x0380
        /*0106*/ 	.short	0x01d0


	//----- nvinfo : EIATTR_SW_WAR
	.align		4
.L_508:
        /*0108*/ 	.byte	0x04, 0x36
        /*010a*/ 	.short	(.L_510 - .L_509)
.L_509:
        /*010c*/ 	.word	0x00000008
.L_510:


//--------------------- .nv.callgraph             --------------------------
	.section	.nv.callgraph,"",@"SHT_CUDA_CALLGRAPH"
	.align	4
	.sectionentsize	8
	.align		4
        /*0000*/ 	.word	0x00000000
	.align		4
        /*0004*/ 	.word	0xffffffff
	.align		4
        /*0008*/ 	.word	0x00000000
	.align		4
        /*000c*/ 	.word	0xfffffffe
	.align		4
        /*0010*/ 	.word	0x00000000
	.align		4
        /*0014*/ 	.word	0xfffffffd
	.align		4
        /*0018*/ 	.word	0x00000000
	.align		4
        /*001c*/ 	.word	0xfffffffc


//--------------------- .nv.constant4             --------------------------
	.section	.nv.constant4,"a",@progbits
	.align	8
	.align		8
.nv.constant4:
        /*0000*/ 	.dword	_ZN73_INTERNAL_8babfbd3_37_flash_fwd_hdim256_fp16_causal_sm80_cu_a6473388_28474cuda3std3__45__cpo5beginE
	.align		8
        /*0008*/ 	.dword	_ZN73_INTERNAL_8babfbd3_37_flash_fwd_hdim256_fp16_causal_sm80_cu_a6473388_28474cuda3std3__45__cpo3endE
	.align		8
        /*0010*/ 	.dword	_ZN73_INTERNAL_8babfbd3_37_flash_fwd_hdim256_fp16_causal_sm80_cu_a6473388_28474cuda3std3__45__cpo6cbeginE
	.align		8
        /*0018*/ 	.dword	_ZN73_INTERNAL_8babfbd3_37_flash_fwd_hdim256_fp16_causal_sm80_cu_a6473388_28474cuda3std3__45__cpo4cendE
	.align		8
        /*0020*/ 	.dword	_ZN73_INTERNAL_8babfbd3_37_flash_fwd_hdim256_fp16_causal_sm80_cu_a6473388_28474cuda3std3__475_GLOBAL__N__8babfbd3_37_flash_fwd_hdim256_fp16_causal_sm80_cu_a6473388_28476ignoreE
	.align		8
        /*0028*/ 	.dword	_ZN73_INTERNAL_8babfbd3_37_flash_fwd_hdim256_fp16_causal_sm80_cu_a6473388_28474cuda3std3__419piecewise_constructE
	.align		8
        /*0030*/ 	.dword	_ZN73_INTERNAL_8babfbd3_37_flash_fwd_hdim256_fp16_causal_sm80_cu_a6473388_28474cuda3std3__48in_placeE
	.align		8
        /*0038*/ 	.dword	_ZN73_INTERNAL_8babfbd3_37_flash_fwd_hdim256_fp16_causal_sm80_cu_a6473388_28474cuda3std6ranges3__45__cpo4swapE
	.align		8
        /*0040*/ 	.dword	_ZN73_INTERNAL_8babfbd3_37_flash_fwd_hdim256_fp16_causal_sm80_cu_a6473388_28474cuda3std6ranges3__45__cpo9iter_moveE
	.align		8
        /*0048*/ 	.dword	_ZN73_INTERNAL_8babfbd3_37_flash_fwd_hdim256_fp16_causal_sm80_cu_a6473388_28474cute7productE
	.align		8
        /*0050*/ 	.dword	_ZN73_INTERNAL_8babfbd3_37_flash_fwd_hdim256_fp16_causal_sm80_cu_a6473388_28474cute1_E


//--------------------- .text._ZN5flash16flash_fwd_kernelI23Flash_fwd_kernel_traitsILi256ELi64ELi64ELi4ELb0ELb0EN7cutlass6half_tE19Flash_kernel_traitsILi256ELi64ELi64ELi4ES3_EELb0ELb1ELb0ELb0ELb0ELb1ELb0ELb0EEEvNS_16Flash_fwd_paramsE --------------------------
	.section	.text._ZN5flash16flash_fwd_kernelI23Flash_fwd_kernel_traitsILi256ELi64ELi64ELi4ELb0ELb0EN7cutlass6half_tE19Flash_kernel_traitsILi256ELi64ELi64ELi4ES3_EELb0ELb1ELb0ELb0ELb0ELb1ELb0ELb0EEEvNS_16Flash_fwd_paramsE,"ax",@progbits
	.align	128
        .global         _ZN5flash16flash_fwd_kernelI23Flash_fwd_kernel_traitsILi256ELi64ELi64ELi4ELb0ELb0EN7cutlass6half_tE19Flash_kernel_traitsILi256ELi64ELi64ELi4ES3_EELb0ELb1ELb0ELb0ELb0ELb1ELb0ELb0EEEvNS_16Flash_fwd_paramsE
        .type           _ZN5flash16flash_fwd_kernelI23Flash_fwd_kernel_traitsILi256ELi64ELi64ELi4ELb0ELb0EN7cutlass6half_tE19Flash_kernel_traitsILi256ELi64ELi64ELi4ES3_EELb0ELb1ELb0ELb0ELb0ELb1ELb0ELb0EEEvNS_16Flash_fwd_paramsE,@function
        .size           _ZN5flash16flash_fwd_kernelI23Flash_fwd_kernel_traitsILi256ELi64ELi64ELi4ELb0ELb0EN7cutlass6half_tE19Flash_kernel_traitsILi256ELi64ELi64ELi4ES3_EELb0ELb1ELb0ELb0ELb0ELb1ELb0ELb0EEEvNS_16Flash_fwd_paramsE,(.L_x_1183 - _ZN5flash16flash_fwd_kernelI23Flash_fwd_kernel_traitsILi256ELi64ELi64ELi4ELb0ELb0EN7cutlass6half_tE19Flash_kernel_traitsILi256ELi64ELi64ELi4ES3_EELb0ELb1ELb0ELb0ELb0ELb1ELb0ELb0EEEvNS_16Flash_fwd_paramsE)
        .other          _ZN5flash16flash_fwd_kernelI23Flash_fwd_kernel_traitsILi256ELi64ELi64ELi4ELb0ELb0EN7cutlass6half_tE19Flash_kernel_traitsILi256ELi64ELi64ELi4ES3_EELb0ELb1ELb0ELb0ELb0ELb1ELb0ELb0EEEvNS_16Flash_fwd_paramsE,@"STO_CUDA_ENTRY STV_DEFAULT"
_ZN5flash16flash_fwd_kernelI23Flash_fwd_kernel_traitsILi256ELi64ELi64ELi4ELb0ELb0EN7cutlass6half_tE19Flash_kernel_traitsILi256ELi64ELi64ELi4ES3_EELb0ELb1ELb0ELb0ELb0ELb1ELb0ELb0EEEvNS_16Flash_fwd_paramsE:
.text._ZN5flash16flash_fwd_kernelI23Flash_fwd_kernel_traitsILi256ELi64ELi64ELi4ELb0ELb0EN7cutlass6half_tE19Flash_kernel_traitsILi256ELi64ELi64ELi4ES3_EELb0ELb1ELb0ELb0ELb0ELb1ELb0ELb0EEEvNS_16Flash_fwd_paramsE:
[----:B------:R-:W-:Y:S01]  /*0000*/  LDC R1, c[0x0][0x37c] ;  /* 0x0000df00ff017b82 */ /* 0x000fe20000000800 */
[----:B------:R-:W1:Y:S07]  /*0010*/  LDCU.64 UR10, c[0x0][0x460] ;  /* 0x00008c00ff0a77ac */ /* 0x000e6e0008000a00 */
[----:B------:R-:W2:Y:S01]  /*0020*/  S2UR UR19, SR_CTAID.Y ;  /* 0x00000000001379c3 */ /* 0x000ea20000002600 */
[----:B------:R-:W3:Y:S01]  /*0030*/  LDCU.64 UR8, c[0x0][0x470] ;  /* 0x00008e00ff0877ac */ /* 0x000ee20008000a00 */
[----:B------:R-:W2:Y:S01]  /*0040*/  LDCU.64 UR16, c[0x0][0x460] ;  /* 0x00008c00ff1077ac */ /* 0x000ea20008000a00 */
[----:B------:R-:W4:Y:S01]  /*0050*/  LDCU.U8 UR12, c[0x0][0x532] ;  /* 0x0000a640ff0c77ac */ /* 0x000f220008000000 */
[----:B------:R-:W4:Y:S01]  /*0060*/  LDCU.64 UR6, c[0x0][0x468] ;  /* 0x00008d00ff0677ac */ /* 0x000f220008000a00 */
[----:B-1----:R-:W-:Y:S01]  /*0070*/  ISETP.NE.U32.AND P4, PT, RZ, UR10, PT ;  /* 0x0000000aff007c0c */ /* 0x002fe2000bf85070 */
[----:B------:R-:W-:Y:S01]  /*0080*/  UISETP.NE.U32.AND UP4, UPT, UR10, URZ, UPT ;  /* 0x000000ff0a00728c */ /* 0x000fe2000bf85070 */
[----:B------:R-:W1:Y:S02]  /*0090*/  LDCU.64 UR4, c[0x0][0x478] ;  /* 0x00008f00ff0477ac */ /* 0x000e640008000a00 */
[----:B------:R-:W-:Y:S01]  /*00a0*/  ISETP.NE.AND.EX P4, PT, RZ, UR11, PT, P4 ;  /* 0x0000000bff007c0c */ /* 0x000fe2000bf85340 */
[----:B---3--:R-:W-:-:S02]  /*00b0*/  UISETP.NE.U32.AND UP3, UPT, UR8, URZ, UPT ;  /* 0x000000ff0800728c */ /* 0x008fc4000bf65070 */
[----:B------:R-:W-:Y:S01]  /*00c0*/  UISETP.NE.AND.EX UP4, UPT, UR11, URZ, UPT, UP4 ;  /* 0x000000ff0b00728c */ /* 0x000fe2000bf85340 */
[----:B------:R-:W3:Y:S01]  /*00d0*/  LDCU.64 UR14, c[0x0][0x358] ;  /* 0x00006b00ff0e77ac */ /* 0x000ee20008000a00 */
[----:B------:R-:W-:-:S04]  /*00e0*/  UISETP.NE.AND.EX UP3, UPT, UR9, URZ, UPT, UP3 ;  /* 0x000000ff0900728c */ /* 0x000fc8000bf65330 */
[----:B------:R-:W-:Y:S01]  /*00f0*/  PLOP3.LUT P2, PT, PT, PT, UP4, 0x80, 0x8 ;  /* 0x000000000008781c */ /* 0x000fe20003f4f048 */
[----:B--2---:R-:W-:Y:S02]  /*0100*/  UIMAD.WIDE.U32 UR16, UR19, 0x4, UR16 ;  /* 0x00000004131078a5 */ /* 0x004fe4000f8e0010 */
[----:B------:R-:W-:Y:S02]  /*0110*/  USHF.L.U32 UR11, UR19, 0x2, URZ ;  /* 0x00000002130b7899 */ /* 0x000fe400080006ff */
[----:B----4-:R-:W-:Y:S02]  /*0120*/  UISETP.NE.AND UP5, UPT, UR12, URZ, UPT ;  /* 0x000000ff0c00728c */ /* 0x010fe4000bfa5270 */
[----:B------:R-:W-:Y:S01]  /*0130*/  UISETP.EQ.U32.AND UP2, UPT, UR6, URZ, UPT ;  /* 0x000000ff0600728c */ /* 0x000fe2000bf42070 */
[----:B------:R-:W-:Y:S01]  /*0140*/  IMAD.U32 R6, RZ, RZ, UR16 ;  /* 0x00000010ff067e24 */ /* 0x000fe2000f8e00ff */
[----:B------:R-:W-:Y:S01]  /*0150*/  USHF.R.U32.HI UR10, URZ, 0x1e, UR19 ;  /* 0x0000001eff0a7899 */ /* 0x000fe20008011613 */
[----:B------:R-:W-:Y:S01]  /*0160*/  IMAD.U32 R7, RZ, RZ, UR17 ;  /* 0x00000011ff077e24 */ /* 0x000fe2000f8e00ff */
[----:B------:R-:W-:-:S02]  /*0170*/  @UP3 UIADD3 UR12, UP1, UPT, UR11, UR8, URZ ;  /* 0x000000080b0c3290 */ /* 0x000fc4000ff3e0ff */
[----:B------:R-:W-:Y:S02]  /*0180*/  UISETP.EQ.OR.EX UP2, UPT, UR7, URZ, !UP5, UP2 ;  /* 0x000000ff0700728c */ /* 0x000fe4000ef42720 */
[----:B-1----:R-:W-:Y:S01]  /*0190*/  UISETP.NE.U32.AND UP0, UPT, UR4, URZ, UPT ;  /* 0x000000ff0400728c */ /* 0x002fe2000bf05070 */
[----:B---3--:R-:W2:Y:S01]  /*01a0*/  @P4 LDG.E R5, desc[UR14][R6.64] ;  /* 0x0000000e06054981 */ /* 0x008ea2000c1e1900 */
[----:B------:R-:W-:Y:S02]  /*01b0*/  @UP3 UIADD3.X UR13, UPT, UPT, UR10, UR9, URZ, UP1, !UPT ;  /* 0x000000090a0d3290 */ /* 0x000fe40008ffe4ff */
[----:B------:R-:W-:Y:S01]  /*01c0*/  UIADD3 UR8, UP1, UPT, UR11, UR6, URZ ;  /* 0x000000060b087290 */ /* 0x000fe2000ff3e0ff */
[----:B------:R1:W3:Y:S01]  /*01d0*/  @P2 LDG.E R2, desc[UR14][R6.64+0x4] ;  /* 0x0000040e06022981 */ /* 0x0002e2000c1e1900 */
[----:B------:R-:W-:Y:S01]  /*01e0*/  UISETP.NE.AND.EX UP0, UPT, UR5, URZ, UPT, UP0 ;  /* 0x000000ff0500728c */ /* 0x000fe2000bf05300 */
[----:B------:R-:W-:Y:S01]  /*01f0*/  PLOP3.LUT P3, PT, PT, PT, UP2, 0x80, 0x8 ;  /* 0x000000000008781c */ /* 0x000fe20003f6f028 */
[----:B------:R-:W-:Y:S01]  /*0200*/  UIADD3.X UR9, UPT, UPT, UR10, UR7, URZ, UP1, !UPT ;  /* 0x000000070a097290 */ /* 0x000fe20008ffe4ff */
[----:B------:R-:W-:Y:S01]  /*0210*/  PLOP3.LUT P1, PT, PT, PT, UP3, 0x80, 0x8 ;  /* 0x000000000008781c */ /* 0x000fe20003f2f038 */
[----:B------:R-:W-:-:S02]  /*0220*/  IMAD.U32 R10, RZ, RZ, UR12 ;  /* 0x0000000cff0a7e24 */ /* 0x000fc4000f8e00ff */
[----:B------:R-:W-:Y:S01]  /*0230*/  PLOP3.LUT P0, PT, PT, PT, UP0, 0x80, 0x8 ;  /* 0x000000000008781c */ /* 0x000fe20003f0f008 */
[----:B------:R-:W-:-:S04]  /*0240*/  IMAD.U32 R11, RZ, RZ, UR13 ;  /* 0x0000000dff0b7e24 */ /* 0x000fc8000f8e00ff */
[----:B------:R-:W-:-:S04]  /*0250*/  @UP0 UIADD3 UR4, UP1, UPT, UR11, UR4, URZ ;  /* 0x000000040b040290 */ /* 0x000fc8000ff3e0ff */
[----:B------:R-:W-:Y:S01]  /*0260*/  @UP0 UIADD3.X UR5, UPT, UPT, UR10, UR5, URZ, UP1, !UPT ;  /* 0x000000050a050290 */ /* 0x000fe20008ffe4ff */
[----:B------:R-:W4:Y:S01]  /*0270*/  @P1 LDG.E R3, desc[UR14][R10.64] ;  /* 0x0000000e0a031981 */ /* 0x000f22000c1e1900 */
[----:B-1----:R-:W-:Y:S02]  /*0280*/  IMAD.U32 R6, RZ, RZ, UR8 ;  /* 0x00000008ff067e24 */ /* 0x002fe4000f8e00ff */
[----:B------:R-:W-:-:S05]  /*0290*/  IMAD.U32 R7, RZ, RZ, UR9 ;  /* 0x00000009ff077e24 */ /* 0x000fca000f8e00ff */
[----:B------:R-:W4:Y:S01]  /*02a0*/  @!P3 LDG.E R4, desc[UR14][R6.64] ;  /* 0x0000000e0604b981 */ /* 0x000f22000c1e1900 */
[----:B------:R-:W-:Y:S02]  /*02b0*/  IMAD.U32 R8, RZ, RZ, UR4 ;  /* 0x00000004ff087e24 */ /* 0x000fe4000f8e00ff */
[----:B------:R-:W-:Y:S01]  /*02c0*/  IMAD.U32 R9, RZ, RZ, UR5 ;  /* 0x00000005ff097e24 */ /* 0x000fe2000f8e00ff */
[----:B------:R-:W1:Y:S01]  /*02d0*/  S2UR UR8, SR_CTAID.X ;  /* 0x00000000000879c3 */ /* 0x000e620000002500 */
[----:B------:R-:W3:Y:S03]  /*02e0*/  @!UP4 LDCU UR23, c[0x0][0x434] ;  /* 0x00008680ff17c7ac */ /* 0x000ee60008000800 */
[----:B------:R2:W5:Y:S01]  /*02f0*/  @P0 LDG.E R0, desc[UR14][R8.64] ;  /* 0x0000000e08000981 */ /* 0x000562000c1e1900 */
[----:B------:R-:W-:Y:S01]  /*0300*/  UMOV UR13, 0xffffffff ;  /* 0xffffffff000d7882 */ /* 0x000fe20000000000 */
[----:B------:R-:W4:Y:S01]  /*0310*/  @!UP0 LDCU.64 UR4, c[0x0][0x488] ;  /* 0x00009100ff0487ac */ /* 0x000f220008000a00 */
[----:B------:R-:W-:Y:S01]  /*0320*/  UISETP.NE.U32.AND UP1, UPT, UR6, URZ, UPT ;  /* 0x000000ff0600728c */ /* 0x000fe2000bf25070 */
[----:B------:R-:W-:Y:S01]  /*0330*/  UMOV UR12, 0xffffffff ;  /* 0xffffffff000c7882 */ /* 0x000fe20000000000 */
[----:B------:R-:W2:Y:S02]  /*0340*/  @!UP0 LDCU UR6, c[0x0][0x43c] ;  /* 0x00008780ff0687ac */ /* 0x000ea40008000800 */
[----:B------:R-:W-:-:S02]  /*0350*/  UISETP.NE.AND.EX UP1, UPT, UR7, URZ, UPT, UP1 ;  /* 0x000000ff0700728c */ /* 0x000fc4000bf25310 */
[----:B-1----:R-:W-:Y:S01]  /*0360*/  USHF.L.U32 UR21, UR8, 0x6, URZ ;  /* 0x0000000608157899 */ /* 0x002fe200080006ff */
[----:B--2---:R-:W-:Y:S02]  /*0370*/  @P4 R2UR UR13, R5 ;  /* 0x00000000050d42ca */ /* 0x004fe400000e0000 */
[----:B---3--:R-:W-:-:S13]  /*0380*/  @P2 R2UR UR9, R2 ;  /* 0x00000000020922ca */ /* 0x008fda00000e0000 */
[----:B------:R-:W-:-:S03]  /*0390*/  @UP4 UIADD3 UR23, UPT, UPT, UR9, -UR13, URZ ;  /* 0x8000000d09174290 */ /* 0x000fc6000fffe0ff */
[----:B------:R-:W-:Y:S01]  /*03a0*/  UMOV UR9, URZ ;  /* 0x000000ff00097c82 */ /* 0x000fe20008000000 */
[----:B------:R-:W-:Y:S01]  /*03b0*/  UISETP.GT.AND UP2, UPT, UR23, UR21, UPT ;  /* 0x000000151700728c */ /* 0x000fe2000bf44270 */
[----:B----4-:R-:W-:-:S05]  /*03c0*/  @P1 R2UR UR9, R3 ;  /* 0x00000000030912ca */ /* 0x010fca00000e0000 */
[----:B------:R-:W-:Y:S01]  /*03d0*/  PLOP3.LUT P1, PT, PT, PT, UP2, 0x80, 0x8 ;  /* 0x000000000008781c */ /* 0x000fe20003f2f028 */
[----:B------:R-:W-:Y:S01]  /*03e0*/  @!UP0 UISETP.NE.U32.AND UP2, UPT, UR4, URZ, UPT ;  /* 0x000000ff0400828c */ /* 0x000fe2000bf45070 */
[----:B------:R-:W1:Y:S01]  /*03f0*/  @!UP1 LDCU UR4, c[0x0][0x438] ;  /* 0x00008700ff0497ac */ /* 0x000e620008000800 */
[----:B------:R-:W-:Y:S01]  /*0400*/  @!P3 R2UR UR12, R4 ;  /* 0x00000000040cb2ca */ /* 0x000fe200000e0000 */
[----:B------:R-:W-:-:S14]  /*0410*/  BRA.U !UP1, `(.L_x_0) ;  /* 0x0000000109187547 */ /* 0x000fdc000b800000 */
[----:B------:R-:W-:-:S13]  /*0420*/  PLOP3.LUT P2, PT, PT, PT, UP5, 0x80, 0x8 ;  /* 0x000000000008781c */ /* 0x000fda0003f4f058 */
[----:B------:R-:W1:Y:S04]  /*0430*/  @P2 LDG.E R2, desc[UR14][R6.64+0x4] ;  /* 0x0000040e06022981 */ /* 0x000e68000c1e1900 */
[----:B------:R-:W2:Y:S01]  /*0440*/  @!P2 LDG.E R3, desc[UR14][R6.64] ;  /* 0x0000000e0603a981 */ /* 0x000ea2000c1e1900 */
[----:B-1----:R-:W-:-:S13]  /*0450*/  @P2 R2UR UR4, R2 ;  /* 0x00000000020422ca */ /* 0x002fda00000e0000 */
[----:B------:R-:W-:-:S07]  /*0460*/  @UP5 UIADD3 UR4, UPT, UPT, UR4, -UR12, URZ ;  /* 0x8000000c04045290 */ /* 0x000fce000fffe0ff */
[----:B--2---:R-:W-:Y:S02]  /*0470*/  @!P2 R2UR UR4, R3 ;  /* 0x000000000304a2ca */ /* 0x004fe400000e0000 */
.L_x_0:
[----:B-----5:R-:W-:Y:S01]  /*0480*/  @P0 R2UR UR22, R0 ;  /* 0x00000000001602ca */ /* 0x020fe200000e0000 */
[----:B------:R-:W-:Y:S01]  /*0490*/  @!UP0 UISETP.NE.AND.EX UP2, UPT, UR5, URZ, UPT, UP2 ;  /* 0x000000ff0500828c */ /* 0x000fe2000bf45320 */
[----:B-1----:R-:W-:-:S13]  /*04a0*/  @!P1 EXIT ;  /* 0x000000000000994d */ /* 0x002fda0003800000 */
[----:B------:R-:W1:Y:S01]  /*04b0*/  LDCU UR18, c[0x0][0x508] ;  /* 0x0000a100ff1277ac */ /* 0x000e620008000800 */
[----:B------:R-:W2:Y:S01]  /*04c0*/  S2R R86, SR_TID.X ;  /* 0x0000000000567919 */ /* 0x000ea20000002100 */
[----:B------:R-:W3:Y:S01]  /*04d0*/  S2UR UR25, SR_CTAID.Z ;  /* 0x00000000001979c3 */ /* 0x000ee20000002700 */
[----:B------:R-:W-:Y:S02]  /*04e0*/  @!UP0 USEL UR6, UR6, URZ, UP2 ;  /* 0x000000ff06068287 */ /* 0x000fe40009000000 */
[----:B------:R-:W-:Y:S02]  /*04f0*/  @UP0 UIADD3 UR22, UPT, UPT, UR22, -UR9, URZ ;  /* 0x8000000916160290 */ /* 0x000fe4000fffe0ff */
[----:B------:R-:W-:Y:S02]  /*0500*/  @!UP0 UIADD3 UR22, UPT, UPT, UR6, UR4, -UR9 ;  /* 0x0000000406168290 */ /* 0x000fe4000fffe809 */
[----:B------:R-:W-:Y:S02]  /*0510*/  UIADD3 UR5, UPT, UPT, UR8, 0x1, URZ ;  /* 0x0000000108057890 */ /* 0x000fe4000fffe0ff */
[----:B------:R-:W-:-:S02]  /*0520*/  UIADD3 UR7, UPT, UPT, UR22, 0x3f, URZ ;  /* 0x0000003f16077890 */ /* 0x000fc4000fffe0ff */
[----:B------:R-:W-:Y:S02]  /*0530*/  ULEA UR5, UR5, -UR23, 0x6 ;  /* 0x8000001705057291 */ /* 0x000fe4000f8e30ff */
[----:B------:R-:W-:Y:S02]  /*0540*/  USHF.R.S32.HI UR6, URZ, 0x1f, UR7 ;  /* 0x0000001fff067899 */ /* 0x000fe40008011407 */
[----:B-1----:R-:W-:Y:S02]  /*0550*/  UIADD3 UR5, UPT, UPT, UR7, UR18, UR5 ;  /* 0x0000001207057290 */ /* 0x002fe4000fffe005 */
[----:B------:R-:W-:Y:S02]  /*0560*/  ULEA.HI UR6, UR6, UR7, URZ, 0x6 ;  /* 0x0000000706067291 */ /* 0x000fe4000f8f30ff */
[----:B------:R-:W-:Y:S02]  /*0570*/  USHF.R.S32.HI UR4, URZ, 0x1f, UR5 ;  /* 0x0000001fff047899 */ /* 0x000fe40008011405 */
[----:B------:R-:W-:-:S02]  /*0580*/  USHF.R.S32.HI UR6, URZ, 0x6, UR6 ;  /* 0x00000006ff067899 */ /* 0x000fc40008011406 */
[----:B------:R-:W-:-:S04]  /*0590*/  ULEA.HI UR4, UR4, UR5, URZ, 0x6 ;  /* 0x0000000504047291 */ /* 0x000fc8000f8f30ff */
[----:B------:R-:W-:-:S04]  /*05a0*/  USHF.R.S32.HI UR4, URZ, 0x6, UR4 ;  /* 0x00000006ff047899 */ /* 0x000fc80008011404 */
[----:B------:R-:W-:-:S04]  /*05b0*/  UISETP.LT.AND UP0, UPT, UR6, UR4, UPT ;  /* 0x000000040600728c */ /* 0x000fc8000bf01270 */
[----:B------:R-:W-:-:S04]  /*05c0*/  USEL UR17, UR6, UR4, UP0 ;  /* 0x0000000406117287 */ /* 0x000fc80008000000 */
[----:B------:R-:W-:-:S09]  /*05d0*/  UISETP.GT.AND UP0, UPT, UR17, URZ, UPT ;  /* 0x000000ff1100728c */ /* 0x000fd2000bf04270 */
[----:B--23--:R-:W-:Y:S05]  /*05e0*/  BRA.U UP0, `(.L_x_1) ;  /* 0x0000000900dc7547 */ /* 0x00cfea000b800000 */
[----:B------:R-:W1:Y:S01]  /*05f0*/  LDCU.U8 UR4, c[0x0][0x549] ;  /* 0x0000a920ff0477ac */ /* 0x000e620008000000 */
[----:B------:R-:W-:Y:S01]  /*0600*/  UISETP.NE.AND UP0, UPT, UR13, -0x1, UPT ;  /* 0xffffffff0d00788c */ /* 0x000fe2000bf05270 */
[----:B------:R-:W2:Y:S10]  /*0610*/  LDCU.U8 UR10, c[0x0][0x548] ;  /* 0x0000a900ff0a77ac */ /* 0x000eb40008000000 */
[----:B------:R-:W3:Y:S01]  /*0620*/  @!UP0 LDCU.64 UR8, c[0x0][0x400] ;  /* 0x00008000ff0887ac */ /* 0x000ee20008000a00 */
[----:B-1----:R-:W-:Y:S01]  /*0630*/  UISETP.NE.AND UP1, UPT, UR4, URZ, UPT ;  /* 0x000000ff0400728c */ /* 0x002fe2000bf25270 */
[----:B------:R-:W1:Y:S10]  /*0640*/  @UP0 LDCU.64 UR6, c[0x0][0x408] ;  /* 0x00008100ff0607ac */ /* 0x000e740008000a00 */
[----:B------:R-:W4:Y:S01]  /*0650*/  @UP1 LDCU.64 UR4, c[0x0][0x430] ;  /* 0x00008600ff0417ac */ /* 0x000f220008000a00 */
[----:B---3--:R-:W-:Y:S01]  /*0660*/  @!UP0 UIMAD.WIDE.U32 UR26, UR19, UR8, URZ ;  /* 0x00000008131a82a5 */ /* 0x008fe2000f8e00ff */
[----:B------:R-:W3:Y:S01]  /*0670*/  @UP1 LDCU UR8, c[0x0][0x430] ;  /* 0x00008600ff0817ac */ /* 0x000ee20008000800 */
[----:B-1----:R-:W-:-:S02]  /*0680*/  @UP0 UIMAD.WIDE.U32 UR16, UR13, UR6, URZ ;  /* 0x000000060d1002a5 */ /* 0x002fc4000f8e00ff */
[----:B------:R-:W-:Y:S02]  /*0690*/  @!UP0 UIMAD UR9, UR19, UR9, UR27 ;  /* 0x00000009130982a4 */ /* 0x000fe4000f8e021b */
[----:B------:R-:W-:Y:S01]  /*06a0*/  @UP0 UIMAD UR9, UR13, UR7, UR17 ;  /* 0x000000070d0902a4 */ /* 0x000fe2000f8e0211 */
[----:B------:R-:W-:Y:S02]  /*06b0*/  @!UP0 UMOV UR12, UR26 ;  /* 0x0000001a000c8c82 */ /* 0x000fe40008000000 */
[----:B------:R-:W-:Y:S01]  /*06c0*/  @UP1 UMOV UR7, 0x1 ;  /* 0x0000000100071882 */ /* 0x000fe20000000000 */
[----:B----4-:R-:W-:Y:S01]  /*06d0*/  @UP1 UIMAD UR11, UR4, UR5, URZ ;  /* 0x00000005040b12a4 */ /* 0x010fe2000f8e02ff */
[----:B------:R-:W-:Y:S01]  /*06e0*/  @UP0 UMOV UR12, UR16 ;  /* 0x00000010000c0c82 */ /* 0x000fe20008000000 */
[----:B--23--:R-:W-:Y:S10]  /*06f0*/  BRA.U UP1, `(.L_x_2) ;  /* 0x0000000101287547 */ /* 0x00cff4000b800000 */
[----:B------:R-:W-:Y:S01]  /*0700*/  UISETP.NE.AND UP0, UPT, UR10, URZ, UPT ;  /* 0x000000ff0a00728c */ /* 0x000fe2000bf05270 */
[----:B------:R-:W1:Y:S10]  /*0710*/  LDCU UR5, c[0x0][0x3e0] ;  /* 0x00007c00ff0577ac */ /* 0x000e740008000800 */
[----:B------:R-:W1:Y:S01]  /*0720*/  @UP0 LDCU UR7, c[0x0][0x454] ;  /* 0x00008a80ff0707ac */ /* 0x000e620008000800 */
[----:B------:R-:W2:Y:S01]  /*0730*/  @!UP0 LDCU UR4, c[0x0][0x434] ;  /* 0x00008680ff0487ac */ /* 0x000ea20008000800 */
[----:B------:R-:W3:Y:S01]  /*0740*/  @UP0 LDCU UR11, c[0x0][0x454] ;  /* 0x00008a80ff0b07ac */ /* 0x000ee20008000800 */
[----:B------:R-:W-:Y:S01]  /*0750*/  @UP0 UMOV UR8, 0x1 ;  /* 0x0000000100080882 */ /* 0x000fe20000000000 */
[----:B---3--:R-:W3:Y:S01]  /*0760*/  @!UP0 LDCU UR11, c[0x0][0x434] ;  /* 0x00008680ff0b87ac */ /* 0x008ee20008000800 */
[----:B------:R-:W-:Y:S01]  /*0770*/  @!UP0 UMOV UR8, 0x1 ;  /* 0x0000000100088882 */ /* 0x000fe20000000000 */
[----:B-1----:R-:W-:-:S02]  /*0780*/  @UP0 UIMAD UR7, UR7, UR5, URZ ;  /* 0x00000005070702a4 */ /* 0x002fc4000f8e02ff */
[----:B--2---:R-:W-:-:S12]  /*0790*/  @!UP0 UIMAD UR7, UR4, UR5, URZ ;  /* 0x00000005040782a4 */ /* 0x004fd8000f8e02ff */
.L_x_2:
[----:B------:R-:W1:Y:S01]  /*07a0*/  LDCU.64 UR4, c[0x0][0x410] ;  /* 0x00008200ff0477ac */ /* 0x000e620008000a00 */
[----:B------:R-:W2:Y:S01]  /*07b0*/  S2R R13, SR_CTAID.X ;  /* 0x00000000000d7919 */ /* 0x000ea20000002500 */
[----:B------:R-:W-:Y:S01]  /*07c0*/  IMAD.SHL.U32 R0, R86, 0x8, RZ ;  /* 0x0000000856007824 */ /* 0x000fe200078e00ff */
[----:B------:R-:W-:Y:S01]  /*07d0*/  SHF.R.U32.HI R6, RZ, 0x3, R86 ;  /* 0x00000003ff067819 */ /* 0x000fe20000011656 */
[----:B------:R-:W4:Y:S01]  /*07e0*/  LDCU UR6, c[0x0][0x434] ;  /* 0x00008680ff0677ac */ /* 0x000f220008000800 */
[----:B------:R-:W-:Y:S01]  /*07f0*/  MOV R7, RZ ;  /* 0x000000ff00077202 */ /* 0x000fe20000000f00 */
[----:B------:R-:W-:Y:S01]  /*0800*/  BSSY.RECONVERGENT B0, `(.L_x_3) ;  /* 0x0000030000007945 */ /* 0x000fe20003800200 */
[----:B------:R-:W-:Y:S01]  /*0810*/  LOP3.LUT R0, R0, 0x38, RZ, 0xc0, !PT ;  /* 0x0000003800007812 */ /* 0x000fe200078ec0ff */
[----:B------:R-:W-:Y:S01]  /*0820*/  UISETP.NE.AND UP1, UPT, UR10, URZ, !UP1 ;  /* 0x000000ff0a00728c */ /* 0x000fe2000cf25270 */
[----:B------:R-:W-:Y:S01]  /*0830*/  VIADD R4, R6, 0x10 ;  /* 0x0000001006047836 */ /* 0x000fe20000000000 */
[----:B------:R-:W-:Y:S01]  /*0840*/  UISETP.NE.AND UP0, UPT, UR13, -0x1, UPT ;  /* 0xffffffff0d00788c */ /* 0x000fe2000bf05270 */
[----:B------:R-:W-:Y:S01]  /*0850*/  IADD3 R14, P1, PT, R0, UR12, RZ ;  /* 0x0000000c000e7c10 */ /* 0x000fe2000ff3e0ff */
[----:B---3--:R-:W-:Y:S01]  /*0860*/  UIMAD UR11, UR25, UR11, URZ ;  /* 0x0000000b190b72a4 */ /* 0x008fe2000f8e02ff */
[C---:B------:R-:W-:Y:S01]  /*0870*/  IADD3 R3, PT, PT, R6.reuse, 0x20, RZ ;  /* 0x0000002006037810 */ /* 0x040fe20007ffe0ff */
[----:B------:R-:W-:Y:S01]  /*0880*/  VIADD R2, R6, 0x30 ;  /* 0x0000003006027836 */ /* 0x000fe20000000000 */
[----:B------:R-:W-:Y:S01]  /*0890*/  LOP3.LUT P6, R86, R86, 0x7, RZ, 0xc0, !PT ;  /* 0x0000000756567812 */ /* 0x000fe200078cc0ff */
[----:B------:R-:W-:-:S02]  /*08a0*/  IMAD.X R15, RZ, RZ, UR9, P1 ;  /* 0x00000009ff0f7e24 */ /* 0x000fc400088e06ff */
[----:B-1----:R-:W-:Y:S01]  /*08b0*/  IMAD.U32 R8, RZ, RZ, UR4 ;  /* 0x00000004ff087e24 */ /* 0x002fe2000f8e00ff */
[----:B------:R-:W-:Y:S01]  /*08c0*/  UIMAD UR4, UR21, UR8, URZ ;  /* 0x00000008150472a4 */ /* 0x000fe2000f8e02ff */
[----:B------:R-:W-:Y:S01]  /*08d0*/  IMAD.U32 R11, RZ, RZ, UR5 ;  /* 0x00000005ff0b7e24 */ /* 0x000fe2000f8e00ff */
[----:B------:R-:W-:Y:S01]  /*08e0*/  UIADD3 UR21, UPT, UPT, -UR21, UR23, URZ ;  /* 0x0000001715157290 */ /* 0x000fe2000fffe1ff */
[----:B------:R-:W-:Y:S01]  /*08f0*/  IMAD.WIDE.U32 R8, R8, UR25, R14 ;  /* 0x0000001908087c25 */ /* 0x000fe2000f8e000e */
[----:B----4-:R-:W-:Y:S02]  /*0900*/  UIMAD UR6, UR19, UR6, URZ ;  /* 0x00000006130672a4 */ /* 0x010fe4000f8e02ff */
[----:B------:R-:W-:Y:S01]  /*0910*/  @!UP1 UIMAD UR11, UR19, UR7, UR11 ;  /* 0x00000007130b92a4 */ /* 0x000fe2000f8e020b */
[----:B------:R-:W-:Y:S01]  /*0920*/  IMAD R11, R11, UR25, R9 ;  /* 0x000000190b0b7c24 */ /* 0x000fe2000f8e0209 */
[----:B------:R-:W-:Y:S01]  /*0930*/  USEL UR9, UR6, UR13, !UP0 ;  /* 0x0000000d06097287 */ /* 0x000fe2000c000000 */
[----:B------:R-:W-:Y:S01]  /*0940*/  ISETP.GE.AND P3, PT, R6, UR21, PT ;  /* 0x0000001506007c0c */ /* 0x000fe2000bf66270 */
[----:B------:R-:W-:Y:S01]  /*0950*/  USHF.R.S32.HI UR10, URZ, 0x1f, UR4 ;  /* 0x0000001fff0a7899 */ /* 0x000fe20008011404 */
[----:B------:R-:W-:Y:S01]  /*0960*/  ISETP.GE.AND P0, PT, R4, UR21, PT ;  /* 0x0000001504007c0c */ /* 0x000fe2000bf06270 */
[----:B------:R-:W-:Y:S01]  /*0970*/  USHF.R.S32.HI UR5, URZ, 0x1f, UR9 ;  /* 0x0000001fff057899 */ /* 0x000fe20008011409 */
[----:B------:R-:W-:Y:S01]  /*0980*/  ISETP.GE.AND P2, PT, R3, UR21, PT ;  /* 0x0000001503007c0c */ /* 0x000fe2000bf46270 */
[----:B------:R-:W-:Y:S01]  /*0990*/  USEL UR9, UR9, URZ, UP1 ;  /* 0x000000ff09097287 */ /* 0x000fe20008800000 */
[----:B------:R-:W-:Y:S01]  /*09a0*/  ISETP.GE.AND P1, PT, R2, UR21, PT ;  /* 0x0000001502007c0c */ /* 0x000fe2000bf26270 */
[----:B------:R-:W-:Y:S01]  /*09b0*/  USEL UR5, UR5, URZ, UP1 ;  /* 0x000000ff05057287 */ /* 0x000fe20008800000 */
[C---:B------:R-:W-:Y:S01]  /*09c0*/  ISETP.NE.OR P5, PT, R86.reuse, RZ, P0 ;  /* 0x000000ff5600720c */ /* 0x040fe200007a5670 */
[----:B------:R-:W-:Y:S01]  /*09d0*/  USHF.R.S32.HI UR6, URZ, 0x1f, UR11 ;  /* 0x0000001fff067899 */ /* 0x000fe2000801140b */
[----:B------:R-:W-:Y:S01]  /*09e0*/  ISETP.NE.OR P4, PT, R86, RZ, P2 ;  /* 0x000000ff5600720c */ /* 0x000fe20001785670 */
[----:B------:R-:W-:Y:S01]  /*09f0*/  UIADD3 UR9, UP1, UP0, UR4, UR9, UR11 ;  /* 0x0000000904097290 */ /* 0x000fe2000f83e00b */
[----:B--2---:R-:W-:-:S03]  /*0a00*/  IMAD.WIDE.U32 R12, R13, 0x40, R6 ;  /* 0x000000400d0c7825 */ /* 0x004fc600078e0006 */
[----:B------:R-:W-:Y:S01]  /*0a10*/  UIADD3.X UR10, UPT, UPT, UR10, UR5, UR6, UP1, UP0 ;  /* 0x000000050a0a7290 */ /* 0x000fe20008fe0406 */
[----:B------:R-:W-:Y:S11]  /*0a20*/  @P3 BRA `(.L_x_4) ;  /* 0x0000000000343947 */ /* 0x000ff60003800000 */
[----:B------:R-:W1:Y:S01]  /*0a30*/  LDCU.64 UR4, c[0x0][0x408] ;  /* 0x00008100ff0477ac */ /* 0x000e620008000a00 */
[----:B------:R-:W-:Y:S01]  /*0a40*/  MOV R10, R8 ;  /* 0x00000008000a7202 */ /* 0x000fe20000000f00 */
[----:B------:R-:W2:Y:S01]  /*0a50*/  LDCU.64 UR6, c[0x0][0x3f0] ;  /* 0x00007e00ff0677ac */ /* 0x000ea20008000a00 */
[----:B-1----:R-:W-:-:S03]  /*0a60*/  IMAD R0, R13, UR4, RZ ;  /* 0x000000040d007c24 */ /* 0x002fc6000f8e02ff */
[----:B------:R-:W-:-:S04]  /*0a70*/  IMAD.WIDE.U32 R14, R12, UR4, R10 ;  /* 0x000000040c0e7c25 */ /* 0x000fc8000f8e000a */
[----:B------:R-:W-:Y:S01]  /*0a80*/  IMAD R0, R12, UR5, R0 ;  /* 0x000000050c007c24 */ /* 0x000fe2000f8e0200 */
[----:B--2---:R-:W-:-:S04]  /*0a90*/  LEA R16, P3, R14, UR6, 0x1 ;  /* 0x000000060e107c11 */ /* 0x004fc8000f8608ff */
[----:B------:R-:W-:-:S04]  /*0aa0*/  IADD3 R0, PT, PT, R15, R0, RZ ;  /* 0x000000000f007210 */ /* 0x000fc80007ffe0ff */
[----:B------:R-:W-:-:S05]  /*0ab0*/  LEA.HI.X R17, R14, UR7, R0, 0x1, P3 ;  /* 0x000000070e117c11 */ /* 0x000fca00098f0c00 */
[----:B------:R1:W-:Y:S04]  /*0ac0*/  STG.E.128 desc[UR14][R16.64], RZ ;  /* 0x000000ff10007986 */ /* 0x0003e8000c101d0e */
[----:B------:R1:W-:Y:S04]  /*0ad0*/  STG.E.128 desc[UR14][R16.64+0x80], RZ ;  /* 0x000080ff10007986 */ /* 0x0003e8000c101d0e */
[----:B------:R1:W-:Y:S04]  /*0ae0*/  STG.E.128 desc[UR14][R16.64+0x100], RZ ;  /* 0x000100ff10007986 */ /* 0x0003e8000c101d0e */
[----:B------:R1:W-:Y:S02]  /*0af0*/  STG.E.128 desc[UR14][R16.64+0x180], RZ ;  /* 0x000180ff10007986 */ /* 0x0003e4000c101d0e */
.L_x_4:
[----:B------:R-:W-:Y:S05]  /*0b00*/  BSYNC.RECONVERGENT B0 ;  /* 0x0000000000007941 */ /* 0x000fea0003800200 */
.L_x_3:
[----:B------:R-:W-:Y:S01]  /*0b10*/  BSSY.RECONVERGENT B0, `(.L_x_5) ;  /* 0x0000014000007945 */ /* 0x000fe20003800200 */
[----:B------:R-:W-:Y:S02]  /*0b20*/  ISETP.NE.OR P3, PT, R86, RZ, P1 ;  /* 0x000000ff5600720c */ /* 0x000fe40000f65670 */
[----:B------:R-:W-:Y:S01]  /*0b30*/  ISETP.GE.OR P6, PT, R6, UR21, P6 ;  /* 0x0000001506007c0c */ /* 0x000fe2000b7c6670 */
[----:B------:R-:W-:-:S12]  /*0b40*/  @P0 BRA `(.L_x_6) ;  /* 0x0000000000400947 */ /* 0x000fd80003800000 */
[----:B------:R-:W2:Y:S01]  /*0b50*/  LDCU.64 UR6, c[0x0][0x408] ;  /* 0x00008100ff0677ac */ /* 0x000ea20008000a00 */
[----:B------:R-:W-:Y:S01]  /*0b60*/  IADD3 R5, P0, PT, R12, 0x10, RZ ;  /* 0x000000100c057810 */ /* 0x000fe20007f1e0ff */
[----:B------:R-:W-:Y:S01]  /*0b70*/  IMAD.MOV.U32 R14, RZ, RZ, R8 ;  /* 0x000000ffff0e7224 */ /* 0x000fe200078e0008 */
[----:B------:R-:W-:Y:S01]  /*0b80*/  MOV R15, R11 ;  /* 0x0000000b000f7202 */ /* 0x000fe20000000f00 */
[----:B------:R-:W1:Y:S02]  /*0b90*/  LDCU.64 UR4, c[0x0][0x3f0] ;  /* 0x00007e00ff0477ac */ /* 0x000e640008000a00 */
[----:B------:R-:W-:-:S04]  /*0ba0*/  IMAD.X R0, RZ, RZ, R13, P0 ;  /* 0x000000ffff007224 */ /* 0x000fc800000e060d */
[----:B--2---:R-:W-:Y:S02]  /*0bb0*/  IMAD R0, R0, UR6, RZ ;  /* 0x0000000600007c24 */ /* 0x004fe4000f8e02ff */
[----:B------:R-:W-:-:S04]  /*0bc0*/  IMAD.WIDE.U32 R14, R5, UR6, R14 ;  /* 0x00000006050e7c25 */ /* 0x000fc8000f8e000e */
[----:B------:R-:W-:Y:S01]  /*0bd0*/  IMAD R0, R5, UR7, R0 ;  /* 0x0000000705007c24 */ /* 0x000fe2000f8e0200 */
[----:B-1----:R-:W-:-:S04]  /*0be0*/  LEA R16, P0, R14, UR4, 0x1 ;  /* 0x000000040e107c11 */ /* 0x002fc8000f8008ff */
[----:B------:R-:W-:-:S04]  /*0bf0*/  IADD3 R0, PT, PT, R15, R0, RZ ;  /* 0x000000000f007210 */ /* 0x000fc80007ffe0ff */
[----:B------:R-:W-:-:S05]  /*0c00*/  LEA.HI.X R17, R14, UR5, R0, 0x1, P0 ;  /* 0x000000050e117c11 */ /* 0x000fca00080f0c00 */
[----:B------:R2:W-:Y:S04]  /*0c10*/  STG.E.128 desc[UR14][R16.64], RZ ;  /* 0x000000ff10007986 */ /* 0x0005e8000c101d0e */
[----:B------:R2:W-:Y:S04]  /*0c20*/  STG.E.128 desc[UR14][R16.64+0x80], RZ ;  /* 0x000080ff10007986 */ /* 0x0005e8000c101d0e */
[----:B------:R2:W-:Y:S04]  /*0c30*/  STG.E.128 desc[UR14][R16.64+0x100], RZ ;  /* 0x000100ff10007986 */ /* 0x0005e8000c101d0e */
[----:B------:R2:W-:Y:S02]  /*0c40*/  STG.E.128 desc[UR14][R16.64+0x180], RZ ;  /* 0x000180ff10007986 */ /* 0x0005e4000c101d0e */
.L_x_6:
[----:B------:R-:W-:Y:S05]  /*0c50*/  BSYNC.RECONVERGENT B0 ;  /* 0x0000000000007941 */ /* 0x000fea0003800200 */
.L_x_5:
[----:B------:R-:W-:Y:S04]  /*0c60*/  BSSY.RECONVERGENT B0, `(.L_x_7) ;  /* 0x0000012000007945 */ /* 0x000fe80003800200 */
[----:B------:R-:W-:Y:S05]  /*0c70*/  @P2 BRA `(.L_x_8) ;  /* 0x0000000000402947 */ /* 0x000fea0003800000 */
[----:B------:R-:W3:Y:S01]  /*0c80*/  LDCU.64 UR6, c[0x0][0x408] ;  /* 0x00008100ff0677ac */ /* 0x000ee20008000a00 */
[----:B------:R-:W-:Y:S01]  /*0c90*/  IADD3 R5, P0, PT, R12, 0x20, RZ ;  /* 0x000000200c057810 */ /* 0x000fe20007f1e0ff */
[----:B------:R-:W-:Y:S01]  /*0ca0*/  IMAD.MOV.U32 R14, RZ, RZ, R8 ;  /* 0x000000ffff0e7224 */ /* 0x000fe200078e0008 */
[----:B------:R-:W-:Y:S01]  /*0cb0*/  MOV R15, R11 ;  /* 0x0000000b000f7202 */ /* 0x000fe20000000f00 */
[----:B------:R-:W1:Y:S02]  /*0cc0*/  LDCU.64 UR4, c[0x0][0x3f0] ;  /* 0x00007e00ff0477ac */ /* 0x000e640008000a00 */
[----:B------:R-:W-:-:S04]  /*0cd0*/  IMAD.X R0, RZ, RZ, R13, P0 ;  /* 0x000000ffff007224 */ /* 0x000fc800000e060d */
[----:B---3--:R-:W-:Y:S02]  /*0ce0*/  IMAD R0, R0, UR6, RZ ;  /* 0x0000000600007c24 */ /* 0x008fe4000f8e02ff */
[----:B------:R-:W-:-:S04]  /*0cf0*/  IMAD.WIDE.U32 R14, R5, UR6, R14 ;  /* 0x00000006050e7c25 */ /* 0x000fc8000f8e000e */
[----:B------:R-:W-:Y:S01]  /*0d00*/  IMAD R0, R5, UR7, R0 ;  /* 0x0000000705007c24 */ /* 0x000fe2000f8e0200 */
[----:B-12---:R-:W-:-:S04]  /*0d10*/  LEA R16, P0, R14, UR4, 0x1 ;  /* 0x000000040e107c11 */ /* 0x006fc8000f8008ff */
[----:B------:R-:W-:-:S04]  /*0d20*/  IADD3 R0, PT, PT, R15, R0, RZ ;  /* 0x000000000f007210 */ /* 0x000fc80007ffe0ff */
[----:B------:R-:W-:-:S05]  /*0d30*/  LEA.HI.X R17, R14, UR5, R0, 0x1, P0 ;  /* 0x000000050e117c11 */ /* 0x000fca00080f0c00 */
[----:B------:R3:W-:Y:S04]  /*0d40*/  STG.E.128 desc[UR14][R16.64], RZ ;  /* 0x000000ff10007986 */ /* 0x0007e8000c101d0e */
[----:B------:R3:W-:Y:S04]  /*0d50*/  STG.E.128 desc[UR14][R16.64+0x80], RZ ;  /* 0x000080ff10007986 */ /* 0x0007e8000c101d0e */
[----:B------:R3:W-:Y:S04]  /*0d60*/  STG.E.128 desc[UR14][R16.64+0x100], RZ ;  /* 0x000100ff10007986 */ /* 0x0007e8000c101d0e */
[----:B------:R3:W-:Y:S02]  /*0d70*/  STG.E.128 desc[UR14][R16.64+0x180], RZ ;  /* 0x000180ff10007986 */ /* 0x0007e4000c101d0e */
.L_x_8:
[----:B------:R-:W-:Y:S05]  /*0d80*/  BSYNC.RECONVERGENT B0 ;  /* 0x0000000000007941 */ /* 0x000fea0003800200 */
.L_x_7:
[----:B------:R-:W-:Y:S04]  /*0d90*/  BSSY.RECONVERGENT B0, `(.L_x_9) ;  /* 0x0000011000007945 */ /* 0x000fe80003800200 */
[----:B------:R-:W-:Y:S05]  /*0da0*/  @P1 BRA `(.L_x_10) ;  /* 0x00000000003c1947 */ /* 0x000fea0003800000 */
[----:B------:R-:W4:Y:S01]  /*0db0*/  LDCU.64 UR6, c[0x0][0x408] ;  /* 0x00008100ff0677ac */ /* 0x000f220008000a00 */
[----:B------:R-:W-:Y:S02]  /*0dc0*/  IADD3 R0, P0, PT, R12, 0x30, RZ ;  /* 0x000000300c007810 */ /* 0x000fe40007f1e0ff */
[----:B------:R-:W-:Y:S01]  /*0dd0*/  MOV R9, R11 ;  /* 0x0000000b00097202 */ /* 0x000fe20000000f00 */
[----:B------:R-:W5:Y:S01]  /*0de0*/  LDCU.64 UR4, c[0x0][0x3f0] ;  /* 0x00007e00ff0477ac */ /* 0x000f620008000a00 */
[----:B------:R-:W-:-:S05]  /*0df0*/  IADD3.X R5, PT, PT, RZ, R13, RZ, P0, !PT ;  /* 0x0000000dff057210 */ /* 0x000fca00007fe4ff */
[----:B----4-:R-:W-:Y:S02]  /*0e00*/  IMAD R5, R5, UR6, RZ ;  /* 0x0000000605057c24 */ /* 0x010fe4000f8e02ff */
[----:B------:R-:W-:-:S04]  /*0e10*/  IMAD.WIDE.U32 R8, R0, UR6, R8 ;  /* 0x0000000600087c25 */ /* 0x000fc8000f8e0008 */
[----:B------:R-:W-:Y:S01]  /*0e20*/  IMAD R5, R0, UR7, R5 ;  /* 0x0000000700057c24 */ /* 0x000fe2000f8e0205 */
[----:B-----5:R-:W-:-:S04]  /*0e30*/  LEA R10, P0, R8, UR4, 0x1 ;  /* 0x00000004080a7c11 */ /* 0x020fc8000f8008ff */
[----:B------:R-:W-:-:S04]  /*0e40*/  IADD3 R5, PT, PT, R9, R5, RZ ;  /* 0x0000000509057210 */ /* 0x000fc80007ffe0ff */
[----:B------:R-:W-:-:S05]  /*0e50*/  LEA.HI.X R11, R8, UR5, R5, 0x1, P0 ;  /* 0x00000005080b7c11 */ /* 0x000fca00080f0c05 */
[----:B------:R4:W-:Y:S04]  /*0e60*/  STG.E.128 desc[UR14][R10.64], RZ ;  /* 0x000000ff0a007986 */ /* 0x0009e8000c101d0e */
[----:B------:R4:W-:Y:S04]  /*0e70*/  STG.E.128 desc[UR14][R10.64+0x80], RZ ;  /* 0x000080ff0a007986 */ /* 0x0009e8000c101d0e */
[----:B------:R4:W-:Y:S04]  /*0e80*/  STG.E.128 desc[UR14][R10.64+0x100], RZ ;  /* 0x000100ff0a007986 */ /* 0x0009e8000c101d0e */
[----:B------:R4:W-:Y:S02]  /*0e90*/  STG.E.128 desc[UR14][R10.64+0x180], RZ ;  /* 0x000180ff0a007986 */ /* 0x0009e4000c101d0e */
.L_x_10:
[----:B------:R-:W-:Y:S05]  /*0ea0*/  BSYNC.RECONVERGENT B0 ;  /* 0x0000000000007941 */ /* 0x000fea0003800200 */
.L_x_9:
[----:B------:R-:W-:Y:S04]  /*0eb0*/  BSSY.RECONVERGENT B0, `(.L_x_11) ;  /* 0x000000a000007945 */ /* 0x000fe80003800200 */
[----:B------:R-:W-:Y:S05]  /*0ec0*/  @P6 BRA `(.L_x_12) ;  /* 0x0000000000206947 */ /* 0x000fea0003800000 */
[----:B------:R-:W5:Y:S01]  /*0ed0*/  LDCU.64 UR4, c[0x0][0x420] ;  /* 0x00008400ff0477ac */ /* 0x000f620008000a00 */
[----:B------:R-:W-:-:S05]  /*0ee0*/  IMAD R0, R6, UR8, RZ ;  /* 0x0000000806007c24 */ /* 0x000fca000f8e02ff */
[----:B------:R-:W-:-:S04]  /*0ef0*/  IADD3 R5, P0, PT, R0, UR9, RZ ;  /* 0x0000000900057c10 */ /* 0x000fc8000ff1e0ff */
[----:B------:R-:W-:Y:S02]  /*0f00*/  LEA.HI.X.SX32 R0, R0, UR10, 0x1, P0 ;  /* 0x0000000a00007c11 */ /* 0x000fe400080f0eff */
[----:B-----5:R-:W-:-:S04]  /*0f10*/  LEA R6, P0, R5, UR4, 0x2 ;  /* 0x0000000405067c11 */ /* 0x020fc8000f8010ff */
[----:B------:R-:W-:Y:S01]  /*0f20*/  LEA.HI.X R7, R5, UR5, R0, 0x2, P0 ;  /* 0x0000000505077c11 */ /* 0x000fe200080f1400 */
[----:B------:R-:W-:-:S05]  /*0f30*/  IMAD.MOV.U32 R5, RZ, RZ, 0x7f800000 ;  /* 0x7f800000ff057424 */ /* 0x000fca00078e00ff */
[----:B------:R1:W-:Y:S03]  /*0f40*/  STG.E desc[UR14][R6.64], R5 ;  /* 0x0000000506007986 */ /* 0x0003e6000c10190e */
.L_x_12:
[----:B------:R-:W-:Y:S05]  /*0f50*/  BSYNC.RECONVERGENT B0 ;  /* 0x0000000000007941 */ /* 0x000fea0003800200 */
.L_x_11:
[----:B------:R-:W-:Y:S04]  /*0f60*/  BSSY.RECONVERGENT B0, `(.L_x_13) ;  /* 0x000000a000007945 */ /* 0x000fe80003800200 */
[----:B------:R-:W-:Y:S05]  /*0f70*/  @P5 BRA `(.L_x_14) ;  /* 0x0000000000205947 */ /* 0x000fea0003800000 */
[----:B------:R-:W5:Y:S01]  /*0f80*/  LDCU.64 UR4, c[0x0][0x420] ;  /* 0x00008400ff0477ac */ /* 0x000f620008000a00 */
[----:B------:R-:W-:Y:S02]  /*0f90*/  IMAD R0, R4, UR8, RZ ;  /* 0x0000000804007c24 */ /* 0x000fe4000f8e02ff */
[----:B-1----:R-:W-:-:S03]  /*0fa0*/  IMAD.MOV.U32 R7, RZ, RZ, 0x7f800000 ;  /* 0x7f800000ff077424 */ /* 0x002fc600078e00ff */
[----:B------:R-:W-:-:S04]  /*0fb0*/  IADD3 R5, P0, PT, R0, UR9, RZ ;  /* 0x0000000900057c10 */ /* 0x000fc8000ff1e0ff */
[----:B------:R-:W-:Y:S02]  /*0fc0*/  LEA.HI.X.SX32 R0, R0, UR10, 0x1, P0 ;  /* 0x0000000a00007c11 */ /* 0x000fe400080f0eff */
[----:B-----5:R-:W-:-:S04]  /*0fd0*/  LEA R4, P0, R5, UR4, 0x2 ;  /* 0x0000000405047c11 */ /* 0x020fc8000f8010ff */
[----:B------:R-:W-:-:S05]  /*0fe0*/  LEA.HI.X R5, R5, UR5, R0, 0x2, P0 ;  /* 0x0000000505057c11 */ /* 0x000fca00080f1400 */
[----:B------:R1:W-:Y:S04]  /*0ff0*/  STG.E desc[UR14][R4.64], R7 ;  /* 0x0000000704007986 */ /* 0x0003e8000c10190e */
.L_x_14:
[----:B------:R-:W-:Y:S05]  /*1000*/  BSYNC.RECONVERGENT B0 ;  /* 0x0000000000007941 */ /* 0x000fea0003800200 */
.L_x_13:
[----:B------:R-:W-:Y:S04]  /*1010*/  BSSY.RECONVERGENT B0, `(.L_x_15) ;  /* 0x000000a000007945 */ /* 0x000fe80003800200 */
[----:B------:R-:W-:Y:S05]  /*1020*/  @P4 BRA `(.L_x_16) ;  /* 0x0000000000204947 */ /* 0x000fea0003800000 */
[----:B------:R-:W1:Y:S01]  /*1030*/  LDCU.64 UR4, c[0x0][0x420] ;  /* 0x00008400ff0477ac */ /* 0x000e620008000a00 */
[----:B------:R-:W-:-:S05]  /*1040*/  IMAD R0, R3, UR8, RZ ;  /* 0x0000000803007c24 */ /* 0x000fca000f8e02ff */
[----:B------:R-:W-:-:S04]  /*1050*/  IADD3 R3, P0, PT, R0, UR9, RZ ;  /* 0x0000000900037c10 */ /* 0x000fc8000ff1e0ff */
[----:B------:R-:W-:Y:S02]  /*1060*/  LEA.HI.X.SX32 R0, R0, UR10, 0x1, P0 ;  /* 0x0000000a00007c11 */ /* 0x000fe400080f0eff */
[----:B-1----:R-:W-:-:S04]  /*1070*/  LEA R4, P0, R3, UR4, 0x2 ;  /* 0x0000000403047c11 */ /* 0x002fc8000f8010ff */
[----:B------:R-:W-:Y:S01]  /*1080*/  LEA.HI.X R5, R3, UR5, R0, 0x2, P0 ;  /* 0x0000000503057c11 */ /* 0x000fe200080f1400 */
[----:B------:R-:W-:-:S05]  /*1090*/  IMAD.MOV.U32 R3, RZ, RZ, 0x7f800000 ;  /* 0x7f800000ff037424 */ /* 0x000fca00078e00ff */
[----:B------:R1:W-:Y:S03]  /*10a0*/  STG.E desc[UR14][R4.64], R3 ;  /* 0x0000000304007986 */ /* 0x0003e6000c10190e */
.L_x_16:
[----:B------:R-:W-:Y:S05]  /*10b0*/  BSYNC.RECONVERGENT B0 ;  /* 0x0000000000007941 */ /* 0x000fea0003800200 */
.L_x_15:
[----:B------:R-:W-:Y:S05]  /*10c0*/  @P3 EXIT ;  /* 0x000000000000394d */ /* 0x000fea0003800000 */
[----:B------:R-:W5:Y:S01]  /*10d0*/  LDCU.64 UR4, c[0x0][0x420] ;  /* 0x00008400ff0477ac */ /* 0x000f620008000a00 */
[----:B------:R-:W-:Y:S02]  /*10e0*/  IMAD R0, R2, UR8, RZ ;  /* 0x0000000802007c24 */ /* 0x000fe4000f8e02ff */
[----:B-1----:R-:W-:-:S03]  /*10f0*/  IMAD.MOV.U32 R5, RZ, RZ, 0x7f800000 ;  /* 0x7f800000ff057424 */ /* 0x002fc600078e00ff */
[----:B------:R-:W-:-:S04]  /*1100*/  IADD3 R3, P0, PT, R0, UR9, RZ ;  /* 0x0000000900037c10 */ /* 0x000fc8000ff1e0ff */
[----:B------:R-:W-:Y:S02]  /*1110*/  LEA.HI.X.SX32 R0, R0, UR10, 0x1, P0 ;  /* 0x0000000a00007c11 */ /* 0x000fe400080f0eff */
[----:B-----5:R-:W-:-:S04]  /*1120*/  LEA R2, P0, R3, UR4, 0x2 ;  /* 0x0000000403027c11 */ /* 0x020fc8000f8010ff */
[----:B------:R-:W-:-:S05]  /*1130*/  LEA.HI.X R3, R3, UR5, R0, 0x2, P0 ;  /* 0x0000000503037c11 */ /* 0x000fca00080f1400 */
[----:B------:R-:W-:Y:S01]  /*1140*/  STG.E desc[UR14][R2.64], R5 ;  /* 0x0000000502007986 */ /* 0x000fe2000c10190e */
[----:B------:R-:W-:Y:S05]  /*1150*/  EXIT ;  /* 0x000000000000794d */ /* 0x000fea0003800000 */
.L_x_1:
[----:B------:R-:W-:Y:S02]  /*1160*/  UISETP.NE.AND UP0, UPT, UR13, -0x1, UPT ;  /* 0xffffffff0d00788c */ /* 0x000fe4000bf05270 */
[----:B------:R-:W-:-:S09]  /*1170*/  UISETP.NE.AND UP1, UPT, UR12, -0x1, UPT ;  /* 0xffffffff0c00788c */ /* 0x000fd2000bf25270 */
[----:B------:R-:W1:Y:S01]  /*1180*/  @!UP0 LDCU.64 UR6, c[0x0][0x398] ;  /* 0x00007300ff0687ac */ /* 0x000e620008000a00 */
[----:B------:R-:W2:Y:S01]  /*1190*/  @UP0 LDCU.64 UR4, c[0x0][0x3b0] ;  /* 0x00007600ff0407ac */ /* 0x000ea20008000a00 */
[----:B-1----:R-:W-:Y:S02]  /*11a0*/  @!UP0 UIMAD.WIDE.U32 UR26, UR19, UR6, URZ ;  /* 0x00000006131a82a5 */ /* 0x002fe4000f8e00ff */
[----:B--2---:R-:W-:Y:S02]  /*11b0*/  @UP0 UIMAD.WIDE.U32 UR10, UR13, UR4, URZ ;  /* 0x000000040d0a02a5 */ /* 0x004fe4000f8e00ff */
[----:B------:R-:W-:-:S03]  /*11c0*/  @!UP0 UIMAD UR24, UR19, UR7, UR27 ;  /* 0x00000007131882a4 */ /* 0x000fc6000f8e021b */
[----:B------:R-:W-:Y:S01]  /*11d0*/  @!UP0 UMOV UR8, UR26 ;  /* 0x0000001a00088c82 */ /* 0x000fe20008000000 */
[----:B------:R-:W-:Y:S01]  /*11e0*/  @UP0 UIMAD UR24, UR13, UR5, UR11 ;  /* 0x000000050d1802a4 */ /* 0x000fe2000f8e020b */
[----:B------:R-:W-:Y:S01]  /*11f0*/  @UP0 UMOV UR8, UR10 ;  /* 0x0000000a00080c82 */ /* 0x000fe20008000000 */
[----:B------:R-:W-:Y:S10]  /*1200*/  BRA.U UP1, `(.L_x_17) ;  /* 0x00000001012c7547 */ /* 0x000ff4000b800000 */
[----:B------:R-:W1:Y:S01]  /*1210*/  LDCU.64 UR10, c[0x0][0x3b8] ;  /* 0x00007700ff0a77ac */ /* 0x000e620008000a00 */
[----:B------:R-:W2:Y:S01]  /*1220*/  LDCU.64 UR4, c[0x0][0x3a0] ;  /* 0x00007400ff0477ac */ /* 0x000ea20008000a00 */
[----:B------:R-:W-:-:S04]  /*1230*/  USHF.R.S32.HI UR6, URZ, 0x1f, UR9 ;  /* 0x0000001fff067899 */ /* 0x000fc80008011409 */
[----:B-1----:R-:W-:Y:S02]  /*1240*/  UIMAD UR6, UR6, UR10, URZ ;  /* 0x0000000a060672a4 */ /* 0x002fe4000f8e02ff */
[----:B------:R-:W-:Y:S02]  /*1250*/  UIMAD.WIDE.U32 UR26, UR9, UR10, URZ ;  /* 0x0000000a091a72a5 */ /* 0x000fe4000f8e00ff */
[----:B------:R-:W-:-:S04]  /*1260*/  UIMAD UR6, UR9, UR11, UR6 ;  /* 0x0000000b090672a4 */ /* 0x000fc8000f8e0206 */
[----:B------:R-:W-:-:S03]  /*1270*/  UIADD3 UR7, UPT, UPT, UR27, UR6, URZ ;  /* 0x000000061b077290 */ /* 0x000fc6000fffe0ff */
[----:B------:R-:W-:Y:S02]  /*1280*/  UMOV UR6, UR26 ;  /* 0x0000001a00067c82 */ /* 0x000fe40008000000 */
[----:B--2---:R-:W-:-:S04]  /*1290*/  UIMAD.WIDE.U32 UR28, UR19, UR4, UR6 ;  /* 0x00000004131c72a5 */ /* 0x004fc8000f8e0006 */
[----:B------:R-:W-:Y:S01]  /*12a0*/  UIMAD UR26, UR19, UR5, UR29 ;  /* 0x00000005131a72a4 */ /* 0x000fe2000f8e021d */
[----:B------:R-:W-:Y:S11]  /*12b0*/  BRA `(.L_x_18) ;  /* 0x0000000000147947 */ /* 0x000ff60003800000 */
.L_x_17:
[----:B------:R-:W1:Y:S01]  /*12c0*/  LDCU.64 UR10, c[0x0][0x3b8] ;  /* 0x00007700ff0a77ac */ /* 0x000e620008000a00 */
[----:B------:R-:W-:-:S04]  /*12d0*/  UIADD3 UR26, UPT, UPT, UR9, UR12, URZ ;  /* 0x0000000c091a7290 */ /* 0x000fc8000fffe0ff */
[----:B-1----:R-:W-:Y:S02]  /*12e0*/  UIMAD.WIDE.U32 UR28, UR26, UR10, URZ ;  /* 0x0000000a1a1c72a5 */ /* 0x002fe4000f8e00ff */
[----:B------:R-:W-:-:S04]  /*12f0*/  UIMAD UR26, UR26, UR11, URZ ;  /* 0x0000000b1a1a72a4 */ /* 0x000fc8000f8e02ff */
[----:B------:R-:W-:Y:S02]  /*1300*/  UIADD3 UR26, UPT, UPT, UR29, UR26, URZ ;  /* 0x0000001a1d1a7290 */ /* 0x000fe4000fffe0ff */
.L_x_18:
[----:B------:R-:W1:Y:S01]  /*1310*/  LDCU UR4, c[0x0][0x3e8] ;  /* 0x00007d00ff0477ac */ /* 0x000e620008000800 */
[----:B------:R-:W2:Y:S01]  /*1320*/  S2R R2, SR_CTAID.Z ;  /* 0x0000000000027919 */ /* 0x000ea20000002700 */
[----:B------:R-:W-:Y:S01]  /*1330*/  UMOV UR30, URZ ;  /* 0x000000ff001e7c82 */ /* 0x000fe20008000000 */
[----:B-1----:R-:W-:-:S05]  /*1340*/  IMAD.U32 R0, RZ, RZ, UR4 ;  /* 0x00000004ff007e24 */ /* 0x002fca000f8e00ff */
[----:B------:R-:W-:-:S04]  /*1350*/  IABS R0, R0 ;  /* 0x0000000000007213 */ /* 0x000fc80000000000 */
[----:B------:R-:W-:Y:S02]  /*1360*/  R2UR UR7, R0 ;  /* 0x00000000000772ca */ /* 0x000fe400000e0000 */
[----:B--2---:R-:W-:-:S04]  /*1370*/  IABS R2, R2 ;  /* 0x0000000200027213 */ /* 0x004fc80000000000 */
[----:B------:R-:W-:-:S07]  /*1380*/  R2UR UR6, R2 ;  /* 0x00000000020672ca */ /* 0x000fce00000e0000 */
[----:B------:R-:W1:Y:S08]  /*1390*/  I2F.RP R3, UR7 ;  /* 0x0000000700037d06 */ /* 0x000e700008209400 */
[----:B-1----:R-:W1:Y:S02]  /*13a0*/  MUFU.RCP R0, R3 ;  /* 0x0000000300007308 */ /* 0x002e640000001000 */
[----:B-1----:R-:W-:-:S06]  /*13b0*/  VIADD R0, R0, 0xffffffe ;  /* 0x0ffffffe00007836 */ /* 0x002fcc0000000000 */
[----:B------:R-:W1:Y:S02]  /*13c0*/  F2I.FTZ.U32.TRUNC.NTZ R0, R0 ;  /* 0x0000000000007305 */ /* 0x000e64000021f000 */
[----:B-1----:R-:W-:-:S13]  /*13d0*/  R2UR UR31, R0 ;  /* 0x00000000001f72ca */ /* 0x002fda00000e0000 */
[----:B------:R-:W-:-:S04]  /*13e0*/  UIADD3 UR5, UPT, UPT, URZ, -UR31, URZ ;  /* 0x8000001fff057290 */ /* 0x000fc8000fffe0ff */
[----:B------:R-:W-:-:S04]  /*13f0*/  UIMAD UR5, UR5, UR7, URZ ;  /* 0x00000007050572a4 */ /* 0x000fc8000f8e02ff */
[----:B------:R-:W-:-:S07]  /*1400*/  UIMAD.WIDE.U32 UR30, UR31, UR5, UR30 ;  /* 0x000000051f1e72a5 */ /* 0x000fce000f8e001e */
[----:B------:R-:W-:Y:S02]  /*1410*/  UMOV UR5, UR31 ;  /* 0x0000001f00057c82 */ /* 0x000fe40008000000 */
[----:B------:R-:W-:-:S07]  /*1420*/  UIMAD.WIDE.U32 UR30, UR5, UR6, URZ ;  /* 0x00000006051e72a5 */ /* 0x000fce000f8e00ff */
[----:B------:R-:W-:Y:S02]  /*1430*/  UMOV UR16, UR31 ;  /* 0x0000001f00107c82 */ /* 0x000fe40008000000 */
[----:B------:R-:W-:-:S04]  /*1440*/  UIADD3 UR5, UPT, UPT, -UR16, URZ, URZ ;  /* 0x000000ff10057290 */ /* 0x000fc8000fffe1ff */
[----:B------:R-:W-:-:S04]  /*1450*/  UIMAD UR5, UR7, UR5, UR6 ;  /* 0x00000005070572a4 */ /* 0x000fc8000f8e0206 */
[----:B------:R-:W-:-:S11]  /*1460*/  UISETP.GT.U32.AND UP0, UPT, UR7, UR5, UPT ;  /* 0x000000050700728c */ /* 0x000fd6000bf04070 */
[----:B------:R-:W-:Y:S02]  /*1470*/  @!UP0 UIADD3 UR5, UPT, UPT, UR5, -UR7, URZ ;  /* 0x8000000705058290 */ /* 0x000fe4000fffe0ff */
[----:B------:R-:W-:Y:S02]  /*1480*/  @!UP0 UIADD3 UR16, UPT, UPT, UR16, 0x1, URZ ;  /* 0x0000000110108890 */ /* 0x000fe4000fffe0ff */
[----:B------:R-:W-:Y:S02]  /*1490*/  UISETP.GE.U32.AND UP2, UPT, UR5, UR7, UPT ;  /* 0x000000070500728c */ /* 0x000fe4000bf46070 */
[----:B------:R-:W-:-:S04]  /*14a0*/  ULOP3.LUT UR5, UR25, UR4, URZ, 0x3c, !UPT ;  /* 0x0000000419057292 */ /* 0x000fc8000f8e3cff */
[----:B------:R-:W-:-:S05]  /*14b0*/  UISETP.GE.AND UP0, UPT, UR5, URZ, UPT ;  /* 0x000000ff0500728c */ /* 0x000fca000bf06270 */
[----:B------:R-:W-:Y:S02]  /*14c0*/  @UP2 UIADD3 UR16, UPT, UPT, UR16, 0x1, URZ ;  /* 0x0000000110102890 */ /* 0x000fe4000fffe0ff */
[----:B------:R-:W-:-:S04]  /*14d0*/  UISETP.NE.AND UP2, UPT, UR4, URZ, UPT ;  /* 0x000000ff0400728c */ /* 0x000fc8000bf45270 */
[----:B------:R-:W-:-:S07]  /*14e0*/  @!UP0 UIADD3 UR16, UPT, UPT, -UR16, URZ, URZ ;  /* 0x000000ff10108290 */ /* 0x000fce000fffe1ff */
[----:B------:R-:W-:Y:S01]  /*14f0*/  @!UP2 ULOP3.LUT UR16, URZ, UR4, URZ, 0x33, !UPT ;  /* 0x00000004ff10a292 */ /* 0x000fe2000f8e33ff */
[----:B------:R-:W-:Y:S11]  /*1500*/  BRA.U UP1, `(.L_x_19) ;  /* 0x00000001012c7547 */ /* 0x000ff6000b800000 */
[----:B------:R-:W1:Y:S01]  /*1510*/  LDCU.64 UR6, c[0x0][0x3c0] ;  /* 0x00007800ff0677ac */ /* 0x000e620008000a00 */
[----:B------:R-:W2:Y:S01]  /*1520*/  LDCU.64 UR4, c[0x0][0x3a8] ;  /* 0x00007500ff0477ac */ /* 0x000ea20008000a00 */
[----:B------:R-:W-:-:S04]  /*1530*/  USHF.R.S32.HI UR12, URZ, 0x1f, UR9 ;  /* 0x0000001fff0c7899 */ /* 0x000fc80008011409 */
[----:B-1----:R-:W-:Y:S02]  /*1540*/  UIMAD UR12, UR12, UR6, URZ ;  /* 0x000000060c0c72a4 */ /* 0x002fe4000f8e02ff */
[----:B------:R-:W-:Y:S02]  /*1550*/  UIMAD.WIDE.U32 UR30, UR9, UR6, URZ ;  /* 0x00000006091e72a5 */ /* 0x000fe4000f8e00ff */
[----:B------:R-:W-:-:S04]  /*1560*/  UIMAD UR12, UR9, UR7, UR12 ;  /* 0x00000007090c72a4 */ /* 0x000fc8000f8e020c */
[----:B------:R-:W-:-:S04]  /*1570*/  UIADD3 UR31, UPT, UPT, UR31, UR12, URZ ;  /* 0x0000000c1f1f7290 */ /* 0x000fc8000fffe0ff */
[----:B--2---:R-:W-:-:S04]  /*1580*/  UIMAD.WIDE.U32 UR30, UR19, UR4, UR30 ;  /* 0x00000004131e72a5 */ /* 0x004fc8000f8e001e */
[----:B------:R-:W-:-:S03]  /*1590*/  UIMAD UR19, UR19, UR5, UR31 ;  /* 0x00000005131372a4 */ /* 0x000fc6000f8e021f */
[----:B------:R-:W-:Y:S01]  /*15a0*/  UMOV UR20, UR30 ;  /* 0x0000001e00147c82 */ /* 0x000fe20008000000 */
[----:B------:R-:W-:Y:S08]  /*15b0*/  BRA `(.L_x_20) ;  /* 0x0000000000187947 */ /* 0x000ff00003800000 */
.L_x_19:
[----:B------:R-:W1:Y:S01]  /*15c0*/  LDCU.64 UR6, c[0x0][0x3c0] ;  /* 0x00007800ff0677ac */ /* 0x000e620008000a00 */
[----:B------:R-:W-:-:S04]  /*15d0*/  UIADD3 UR9, UPT, UPT, UR9, UR12, URZ ;  /* 0x0000000c09097290 */ /* 0x000fc8000fffe0ff */
[----:B-1----:R-:W-:Y:S02]  /*15e0*/  UIMAD.WIDE.U32 UR4, UR9, UR6, URZ ;  /* 0x00000006090472a5 */ /* 0x002fe4000f8e00ff */
[----:B------:R-:W-:-:S04]  /*15f0*/  UIMAD UR9, UR9, UR7, URZ ;  /* 0x00000007090972a4 */ /* 0x000fc8000f8e02ff */
[----:B------:R-:W-:Y:S01]  /*1600*/  UIADD3 UR19, UPT, UPT, UR5, UR9, URZ ;  /* 0x0000000905137290 */ /* 0x000fe2000fffe0ff */
[----:B------:R-:W-:-:S11]  /*1610*/  UMOV UR20, UR4 ;  /* 0x0000000400147c82 */ /* 0x000fd60008000000 */
.L_x_20:
[----:B------:R-:W-:Y:S01]  /*1620*/  UIADD3 UR12, UPT, UPT, -UR21, UR23, URZ ;  /* 0x00000017150c7290 */ /* 0x000fe2000fffe1ff */
[----:B------:R-:W-:Y:S01]  /*1630*/  SHF.R.U32.HI R0, RZ, 0x3, R86 ;  /* 0x00000003ff007819 */ /* 0x000fe20000011656 */
[----:B------:R-:W1:Y:S01]  /*1640*/  S2R R32, SR_CTAID.X ;  /* 0x0000000000207919 */ /* 0x000e620000002500 */
[----:B------:R-:W-:Y:S01]  /*1650*/  IMAD.SHL.U32 R13, R86, 0x8, RZ ;  /* 0x00000008560d7824 */ /* 0x000fe200078e00ff */
[----:B------:R-:W2:Y:S01]  /*1660*/  LDCU.64 UR4, c[0x0][0x3c8] ;  /* 0x00007900ff0477ac */ /* 0x000ea20008000a00 */
[----:B------:R-:W-:Y:S01]  /*1670*/  IMAD.MOV.U32 R11, RZ, RZ, RZ ;  /* 0x000000ffff0b7224 */ /* 0x000fe200078e00ff */
[C---:B------:R-:W-:Y:S01]  /*1680*/  ISETP.GE.AND P6, PT, R0.reuse, UR12, PT ;  /* 0x0000000c00007c0c */ /* 0x040fe2000bfc6270 */
[C---:B------:R-:W-:Y:S01]  /*1690*/  VIADD R15, R0.reuse, 0x10 ;  /* 0x00000010000f7836 */ /* 0x040fe20000000000 */
[----:B------:R-:W-:Y:S01]  /*16a0*/  LOP3.LUT R16, R13, 0x38, RZ, 0xc0, !PT ;  /* 0x000000380d107812 */ /* 0x000fe200078ec0ff */
[----:B------:R-:W-:Y:S01]  /*16b0*/  IMAD.MOV.U32 R10, RZ, RZ, R0 ;  /* 0x000000ffff0a7224 */ /* 0x000fe200078e0000 */
[----:B------:R-:W-:Y:S01]  /*16c0*/  UIADD3 UR27, UPT, UPT, UR17, -0x1, URZ ;  /* 0xffffffff111b7890 */ /* 0x000fe2000fffe0ff */
[----:B------:R-:W-:Y:S01]  /*16d0*/  VIADD R12, R0, 0x20 ;  /* 0x00000020000c7836 */ /* 0x000fe20000000000 */
[----:B------:R-:W-:Y:S01]  /*16e0*/  IADD3 R2, P0, PT, R16, UR8, RZ ;  /* 0x0000000810027c10 */ /* 0x000fe2000ff1e0ff */
[----:B------:R-:W3:Y:S01]  /*16f0*/  LDCU.64 UR8, c[0x0][0x3d0] ;  /* 0x00007a00ff0877ac */ /* 0x000ee20008000a00 */
[----:B------:R-:W-:Y:S01]  /*1700*/  ISETP.GE.AND P4, PT, R15, UR12, PT ;  /* 0x0000000c0f007c0c */ /* 0x000fe2000bf86270 */
[----:B------:R-:W-:Y:S01]  /*1710*/  VIADD R14, R0, 0x30 ;  /* 0x00000030000e7836 */ /* 0x000fe20000000000 */
[----:B------:R-:W-:Y:S01]  /*1720*/  ISETP.GE.AND P5, PT, R12, UR12, PT ;  /* 0x0000000c0c007c0c */ /* 0x000fe2000bfa6270 */
[----:B------:R-:W-:Y:S01]  /*1730*/  IMAD.X R3, RZ, RZ, UR24, P0 ;  /* 0x00000018ff037e24 */ /* 0x000fe200080e06ff */
[----:B------:R-:W-:Y:S01]  /*1740*/  IADD3 R4, P0, PT, R16, UR28, RZ ;  /* 0x0000001c10047c10 */ /* 0x000fe2000ff1e0ff */
[----:B------:R-:W4:Y:S01]  /*1750*/  @!P6 LDC.64 R8, c[0x0][0x3b0] ;  /* 0x0000ec00ff08eb82 */ /* 0x000f220000000a00 */
[----:B------:R-:W-:Y:S01]  /*1760*/  ISETP.GE.AND P3, PT, R14, UR12, PT ;  /* 0x0000000c0e007c0c */ /* 0x000fe2000bf66270 */
[----:B------:R-:W-:Y:S01]  /*1770*/  USHF.R.S32.HI UR24, URZ, 0x1f, UR16 ;  /* 0x0000001fff187899 */ /* 0x000fe20008011410 */
[----:B--2---:R-:W-:Y:S01]  /*1780*/  IMAD.U32 R18, RZ, RZ, UR4 ;  /* 0x00000004ff127e24 */ /* 0x004fe2000f8e00ff */
[----:B------:R-:W-:Y:S01]  /*1790*/  USHF.L.U32 UR31, UR10, 0x6, URZ ;  /* 0x000000060a1f7899 */ /* 0x000fe200080006ff */
[----:B------:R-:W-:Y:S01]  /*17a0*/  IMAD.X R5, RZ, RZ, UR26, P0 ;  /* 0x0000001aff057e24 */ /* 0x000fe200080e06ff */
[----:B------:R-:W-:Y:S01]  /*17b0*/  USHF.L.U64.HI UR30, UR10, 0x6, UR11 ;  /* 0x000000060a1e7899 */ /* 0x000fe2000801020b */
[----:B------:R-:W-:Y:S01]  /*17c0*/  IMAD.WIDE.U32 R18, R18, UR25, R2 ;  /* 0x0000001912127c25 */ /* 0x000fe2000f8e0002 */
[----:B------:R-:W2:Y:S01]  /*17d0*/  @!P4 LDC.64 R6, c[0x0][0x3b0] ;  /* 0x0000ec00ff06cb82 */ /* 0x000ea20000000a00 */
[----:B------:R-:W-:Y:S01]  /*17e0*/  UIMAD.WIDE.U32 UR36, UR31, UR27, URZ ;  /* 0x0000001b1f2472a5 */ /* 0x000fe2000f8e00ff */
[----:B------:R-:W-:Y:S01]  /*17f0*/  SHF.R.U32.HI R91, RZ, 0x1, R86 ;  /* 0x00000001ff5b7819 */ /* 0x000fe20000011656 */
[C---:B------:R-:W-:Y:S01]  /*1800*/  IMAD R3, R0.reuse, UR11, RZ ;  /* 0x0000000b00037c24 */ /* 0x040fe2000f8e02ff */
[----:B------:R-:W-:Y:S01]  /*1810*/  USHF.L.U32 UR33, UR10, 0x4, URZ ;  /* 0x000000040a217899 */ /* 0x000fe200080006ff */
[----:B------:R-:W-:Y:S01]  /*1820*/  IMAD.WIDE.U32 R4, R0, UR10, R4 ;  /* 0x0000000a00047c25 */ /* 0x000fe2000f8e0004 */
[----:B------:R-:W-:-:S02]  /*1830*/  USHF.L.U64.HI UR32, UR10, 0x4, UR11 ;  /* 0x000000040a207899 */ /* 0x000fc4000801020b */
[----:B------:R-:W5:Y:S01]  /*1840*/  S2UR UR26, SR_CgaCtaId ;  /* 0x00000000001a79c3 */ /* 0x000f620000008800 */
[----:B-1----:R-:W-:Y:S01]  /*1850*/  IMAD.WIDE.U32 R32, R32, 0x40, R10 ;  /* 0x0000004020207825 */ /* 0x002fe200078e000a */
[----:B------:R-:W-:-:S03]  /*1860*/  UIMAD.WIDE.U32 UR34, UR10, 0x20, URZ ;  /* 0x000000200a2278a5 */ /* 0x000fc6000f8e00ff */
[----:B------:R-:W-:Y:S01]  /*1870*/  IMAD.IADD R5, R5, 0x1, R3 ;  /* 0x0000000105057824 */ /* 0x000fe200078e0203 */
[C---:B------:R-:W-:Y:S01]  /*1880*/  @!P4 IADD3 R34, P0, PT, R32.reuse, 0x10, RZ ;  /* 0x000000102022c810 */ /* 0x040fe20007f1e0ff */
[----:B---3--:R-:W-:Y:S01]  /*1890*/  IMAD.U32 R26, RZ, RZ, UR8 ;  /* 0x00000008ff1a7e24 */ /* 0x008fe2000f8e00ff */
[----:B------:R-:W-:Y:S01]  /*18a0*/  @!P5 IADD3 R20, P1, PT, R32, 0x20, RZ ;  /* 0x000000202014d810 */ /* 0x000fe20007f3e0ff */
[----:B----4-:R-:W-:Y:S01]  /*18b0*/  @!P6 IMAD R2, R33, R8, RZ ;  /* 0x000000082102e224 */ /* 0x010fe200078e02ff */
[----:B------:R-:W-:Y:S01]  /*18c0*/  UIMAD UR8, UR24, UR8, URZ ;  /* 0x00000008180872a4 */ /* 0x000fe2000f8e02ff */
[----:B------:R-:W-:Y:S02]  /*18d0*/  IMAD.WIDE.U32 R26, R26, UR16, R4 ;  /* 0x000000101a1a7c25 */ /* 0x000fe4000f8e0004 */
[----:B------:R-:W1:Y:S01]  /*18e0*/  @!P4 LDC.64 R4, c[0x0][0x380] ;  /* 0x0000e000ff04cb82 */ /* 0x000e620000000a00 */
[----:B------:R-:W-:Y:S01]  /*18f0*/  UIMAD UR9, UR16, UR9, UR8 ;  /* 0x00000009100972a4 */ /* 0x000fe2000f8e0208 */
[----:B------:R-:W-:-:S02]  /*1900*/  @!P6 IMAD R9, R32, R9, R2 ;  /* 0x000000092009e224 */ /* 0x000fc400078e0202 */
[----:B------:R-:W-:Y:S01]  /*1910*/  IMAD.U32 R28, RZ, RZ, UR5 ;  /* 0x00000005ff1c7e24 */ /* 0x000fe2000f8e00ff */
[----:B------:R-:W-:Y:S01]  /*1920*/  UMOV UR8, 0x400 ;  /* 0x0000040000087882 */ /* 0x000fe20000000000 */
[----:B------:R-:W-:Y:S01]  /*1930*/  @!P4 IMAD.X R11, RZ, RZ, R33, P0 ;  /* 0x000000ffff0bc224 */ /* 0x000fe200000e0621 */
[----:B------:R-:W-:Y:S01]  /*1940*/  @!P3 IADD3 R21, P0, PT, R32, 0x30, RZ ;  /* 0x000000302015b810 */ /* 0x000fe20007f1e0ff */
[----:B------:R-:W3:Y:S01]  /*1950*/  @!P6 LDC.64 R2, c[0x0][0x380] ;  /* 0x0000e000ff02eb82 */ /* 0x000ee20000000a00 */
[----:B------:R-:W-:Y:S01]  /*1960*/  IMAD R29, R28, UR25, R19 ;  /* 0x000000191c1d7c24 */ /* 0x000fe2000f8e0213 */
[----:B------:R-:W4:Y:S01]  /*1970*/  LDCU.64 UR4, c[0x0][0x388] ;  /* 0x00007100ff0477ac */ /* 0x000f220008000a00 */
[--C-:B------:R-:W-:Y:S02]  /*1980*/  @!P6 IMAD.MOV.U32 R28, RZ, RZ, R18.reuse ;  /* 0x000000ffff1ce224 */ /* 0x100fe400078e0012 */
[--C-:B------:R-:W-:Y:S01]  /*1990*/  @!P5 IMAD.X R23, RZ, RZ, R33.reuse, P1 ;  /* 0x000000ffff17d224 */ /* 0x100fe200008e0621 */
[----:B-----5:R-:W-:Y:S01]  /*19a0*/  ULEA UR26, UR26, UR8, 0x18 ;  /* 0x000000081a1a7291 */ /* 0x020fe2000f8ec0ff */
[----:B--2---:R-:W-:Y:S01]  /*19b0*/  @!P4 IMAD R10, R11, R6, RZ ;  /* 0x000000060b0ac224 */ /* 0x004fe200078e02ff */
[----:B------:R-:W-:Y:S01]  /*19c0*/  UIMAD UR25, UR27, -0x40, UR22 ;  /* 0xffffffc01b1978a4 */ /* 0x000fe2000f8e0216 */
[----:B------:R-:W-:Y:S01]  /*19d0*/  @!P3 IMAD.X R17, RZ, RZ, R33, P0 ;  /* 0x000000ffff11b224 */ /* 0x000fe200000e0621 */
[----:B------:R-:W-:Y:S01]  /*19e0*/  UIMAD UR8, UR30, UR27, URZ ;  /* 0x0000001b1e0872a4 */ /* 0x000fe2000f8e02ff */
[----:B------:R-:W-:-:S02]  /*19f0*/  @!P4 IMAD.MOV.U32 R30, RZ, RZ, R18 ;  /* 0x000000ffff1ec224 */ /* 0x000fc400078e0012 */
[--C-:B------:R-:W-:Y:S01]  /*1a00*/  @!P4 IMAD.MOV.U32 R31, RZ, RZ, R29.reuse ;  /* 0x000000ffff1fc224 */ /* 0x100fe200078e001d */
[----:B------:R-:W-:Y:S01]  /*1a10*/  UIADD3 UR8, UPT, UPT, UR37, UR8, URZ ;  /* 0x0000000825087290 */ /* 0x000fe2000fffe0ff */
[--C-:B------:R-:W-:Y:S02]  /*1a20*/  @!P5 IMAD.MOV.U32 R25, RZ, RZ, R29.reuse ;  /* 0x000000ffff19d224 */ /* 0x100fe400078e001d */
[--C-:B------:R-:W-:Y:S02]  /*1a30*/  @!P3 IMAD.MOV.U32 R19, RZ, RZ, R29.reuse ;  /* 0x000000ffff13b224 */ /* 0x100fe400078e001d */
[----:B------:R-:W-:Y:S01]  /*1a40*/  @!P6 IMAD.WIDE.U32 R32, R32, R8, R28 ;  /* 0x000000082020e225 */ /* 0x000fe200078e001c */
[----:B------:R-:W-:Y:S02]  /*1a50*/  LOP3.LUT R29, R13, 0x1f8, RZ, 0xc0, !PT ;  /* 0x000001f80d1d7812 */ /* 0x000fe400078ec0ff */
[----:B----4-:R-:W-:Y:S01]  /*1a60*/  LEA R220, P2, R26, UR4, 0x1 ;  /* 0x000000041adc7c11 */ /* 0x010fe2000f8408ff */
[C---:B------:R-:W-:Y:S01]  /*1a70*/  @!P4 IMAD R8, R34.reuse, R7, R10 ;  /* 0x000000072208c224 */ /* 0x040fe200078e020a */
[----:B------:R-:W-:Y:S01]  /*1a80*/  LOP3.LUT R212, R29, 0x38, R86, 0x78, !PT ;  /* 0x000000381dd47812 */ /* 0x000fe200078e7856 */
[----:B------:R-:W-:Y:S01]  /*1a90*/  @!P4 IMAD.WIDE.U32 R34, R34, R6, R30 ;  /* 0x000000062222c225 */ /* 0x000fe200078e001e */
[----:B---3--:R-:W-:Y:S01]  /*1aa0*/  @!P6 LEA R30, P1, R32, R2, 0x1 ;  /* 0x00000002201ee211 */ /* 0x008fe200078208ff */
[----:B------:R-:W2:Y:S01]  /*1ab0*/  @!P3 LDC.64 R6, c[0x0][0x3b0] ;  /* 0x0000ec00ff06bb82 */ /* 0x000ea20000000a00 */
[----:B------:R-:W-:Y:S01]  /*1ac0*/  LOP3.LUT R22, R212, 0x1e00, R13, 0xf8, !PT ;  /* 0x00001e00d4167812 */ /* 0x000fe200078ef80d */
[----:B------:R-:W-:Y:S01]  /*1ad0*/  @!P6 IMAD.IADD R28, R33, 0x1, R9 ;  /* 0x00000001211ce824 */ /* 0x000fe200078e0209 */
[----:B-1----:R-:W-:Y:S01]  /*1ae0*/  @!P4 LEA R36, P0, R34, R4, 0x1 ;  /* 0x000000042224c211 */ /* 0x002fe200078008ff */
[----:B------:R-:W-:-:S02]  /*1af0*/  @!P4 IMAD.IADD R8, R35, 0x1, R8 ;  /* 0x000000012308c824 */ /* 0x000fc400078e0208 */
[----:B------:R-:W-:Y:S01]  /*1b00*/  @!P5 IMAD.MOV.U32 R24, RZ, RZ, R18 ;  /* 0x000000ffff18d224 */ /* 0x000fe200078e0012 */
[----:B------:R-:W-:Y:S01]  /*1b10*/  @!P6 LEA.HI.X R31, R32, R3, R28, 0x1, P1 ;  /* 0x00000003201fe211 */ /* 0x000fe200008f0c1c */
[----:B------:R-:W1:Y:S01]  /*1b20*/  @!P5 LDC.64 R10, c[0x0][0x3b0] ;  /* 0x0000ec00ff0adb82 */ /* 0x000e620000000a00 */
[----:B------:R-:W-:Y:S01]  /*1b30*/  LEA R3, R22, UR26, 0x1 ;  /* 0x0000001a16037c11 */ /* 0x000fe2000f8e08ff */
[----:B------:R-:W-:Y:S01]  /*1b40*/  VIADD R219, R27, UR9 ;  /* 0x000000091bdb7c36 */ /* 0x000fe20008000000 */
[----:B------:R-:W-:Y:S01]  /*1b50*/  @!P4 LEA.HI.X R37, R34, R5, R8, 0x1, P0 ;  /* 0x000000052225c211 */ /* 0x000fe200000f0c08 */
[----:B------:R-:W-:Y:S01]  /*1b60*/  USHF.L.U32 UR9, UR11, 0x5, URZ ;  /* 0x000000050b097899 */ /* 0x000fe200080006ff */
[----:B------:R-:W-:Y:S01]  /*1b70*/  IMAD.U32 R22, RZ, RZ, UR36 ;  /* 0x00000024ff167e24 */ /* 0x000fe2000f8e00ff */
[----:B------:R-:W-:Y:S01]  /*1b80*/  @!PT LDS RZ, [RZ] ;  /* 0x00000000fffff984 */ /* 0x000fe20000000800 */
[----:B------:R-:W-:Y:S01]  /*1b90*/  @!PT LDS RZ, [RZ] ;  /* 0x00000000fffff984 */ /* 0x000fe20000000800 */
[----:B------:R-:W-:Y:S01]  /*1ba0*/  @!PT LDS RZ, [RZ] ;  /* 0x00000000fffff984 */ /* 0x000fe20000000800 */
[----:B------:R-:W-:Y:S01]  /*1bb0*/  @!P6 LDGSTS.E.BYPASS.LTC128B.128 [R3], desc[UR14][R30.64] ;  /* 0x000000001e03efae */ /* 0x000fe2000b981a0e */
[----:B------:R-:W-:Y:S01]  /*1bc0*/  LEA.HI.X R219, R26, UR5, R219, 0x1, P2 ;  /* 0x000000051adb7c11 */ /* 0x000fe200090f0cdb */
[----:B------:R-:W3:Y:S01]  /*1bd0*/  @!P3 LDC.64 R4, c[0x0][0x380] ;  /* 0x0000e000ff04bb82 */ /* 0x000ee20000000a00 */
[----:B------:R-:W-:Y:S01]  /*1be0*/  ISETP.GE.AND P2, PT, R12, UR25, PT ;  /* 0x000000190c007c0c */ /* 0x000fe2000bf46270 */
[----:B------:R-:W-:Y:S01]  /*1bf0*/  @!P6 LDGSTS.E.BYPASS.LTC128B.128 [R3+0x2000], desc[UR14][R30.64+0x80] ;  /* 0x020000801e03efae */ /* 0x000fe2000b981a0e */
[----:B------:R-:W4:Y:S01]  /*1c00*/  LDCU.64 UR4, c[0x0][0x3d8] ;  /* 0x00007b00ff0477ac */ /* 0x000f220008000a00 */
[----:B------:R-:W-:-:S02]  /*1c10*/  IMAD.SHL.U32 R82, R86, 0x40, RZ ;  /* 0x0000004056527824 */ /* 0x000fc400078e00ff */
[----:B------:R-:W-:Y:S01]  /*1c20*/  @!P6 LDGSTS.E.BYPASS.LTC128B.128 [R3+0x4000], desc[UR14][R30.64+0x100] ;  /* 0x040001001e03efae */ /* 0x000fe2000b981a0e */
[----:B------:R-:W-:Y:S01]  /*1c30*/  IMAD.MOV.U32 R80, RZ, RZ, 0x20 ;  /* 0x00000020ff507424 */ /* 0x000fe200078e00ff */
[----:B------:R-:W5:Y:S01]  /*1c40*/  @!P5 LDC.64 R8, c[0x0][0x380] ;  /* 0x0000e000ff08db82 */ /* 0x000f620000000a00 */
[-C--:B--2---:R-:W-:Y:S01]  /*1c50*/  @!P3 IMAD R2, R17, R6.reuse, RZ ;  /* 0x000000061102b224 */ /* 0x084fe200078e02ff */
[----:B------:R-:W-:Y:S01]  /*1c60*/  @!P6 LDGSTS.E.BYPASS.LTC128B.128 [R3+0x6000], desc[UR14][R30.64+0x180] ;  /* 0x060001801e03efae */ /* 0x000fe2000b981a0e */
[----:B------:R-:W-:Y:S01]  /*1c70*/  ISETP.GE.AND P6, PT, R0, UR25, PT ;  /* 0x0000001900007c0c */ /* 0x000fe2000bfc6270 */
[----:B------:R-:W-:Y:S01]  /*1c80*/  @!P3 IMAD.WIDE.U32 R18, R21, R6, R18 ;  /* 0x000000061512b225 */ /* 0x000fe200078e0012 */
[----:B------:R-:W-:Y:S01]  /*1c90*/  LOP3.LUT R90, R82, 0x400, RZ, 0xc0, !PT ;  /* 0x00000400525a7812 */ /* 0x000fe200078ec0ff */
[----:B------:R-:W-:Y:S01]  /*1ca0*/  @!P4 LDGSTS.E.BYPASS.LTC128B.128 [R3+0x800], desc[UR14][R36.64] ;  /* 0x008000002403cfae */ /* 0x000fe2000b981a0e */
[----:B------:R-:W-:Y:S01]  /*1cb0*/  VOTEU.ALL UP0, P2 ;  /* 0x0000000000ff7886 */ /* 0x000fe20001000000 */
[----:B-1----:R-:W-:-:S02]  /*1cc0*/  @!P5 IMAD R23, R23, R10, RZ ;  /* 0x0000000a1717d224 */ /* 0x002fc400078e02ff */
[----:B------:R-:W-:Y:S01]  /*1cd0*/  @!P4 LDGSTS.E.BYPASS.LTC128B.128 [R3+0x2800], desc[UR14][R36.64+0x80] ;  /* 0x028000802403cfae */ /* 0x000fe2000b981a0e */
[----:B------:R-:W-:Y:S02]  /*1ce0*/  @!P3 IMAD R2, R21, R7, R2 ;  /* 0x000000071502b224 */ /* 0x000fe400078e0202 */
[C---:B------:R-:W-:Y:S01]  /*1cf0*/  @!P5 IMAD R11, R20.reuse, R11, R23 ;  /* 0x0000000b140bd224 */ /* 0x040fe200078e0217 */
[----:B------:R-:W-:Y:S01]  /*1d00*/  @!P4 LDGSTS.E.BYPASS.LTC128B.128 [R3+0x4800], desc[UR14][R36.64+0x100] ;  /* 0x048001002403cfae */ /* 0x000fe2000b981a0e */
[----:B------:R-:W-:Y:S01]  /*1d10*/  @!P5 IMAD.WIDE.U32 R24, R20, R10, R24 ;  /* 0x0000000a1418d225 */ /* 0x000fe200078e0018 */
[----:B---3--:R-:W-:Y:S02]  /*1d20*/  @!P3 LEA R20, P0, R18, R4, 0x1 ;  /* 0x000000041214b211 */ /* 0x008fe400078008ff */
[----:B------:R-:W-:Y:S01]  /*1d30*/  @!P4 LDGSTS.E.BYPASS.LTC128B.128 [R3+0x6800], desc[UR14][R36.64+0x180] ;  /* 0x068001802403cfae */ /* 0x000fe2000b981a0e */
[----:B------:R-:W-:Y:S01]  /*1d40*/  ISETP.GE.AND P4, PT, R15, UR25, PT ;  /* 0x000000190f007c0c */ /* 0x000fe2000bf86270 */
[----:B------:R-:W-:-:S02]  /*1d50*/  @!P3 IMAD.IADD R2, R19, 0x1, R2 ;  /* 0x000000011302b824 */ /* 0x000fc400078e0202 */
[----:B------:R-:W-:Y:S02]  /*1d60*/  IMAD.U32 R4, RZ, RZ, UR36 ;  /* 0x00000024ff047e24 */ /* 0x000fe4000f8e00ff */
[----:B------:R-:W-:Y:S01]  /*1d70*/  @!P5 IMAD.IADD R11, R25, 0x1, R11 ;  /* 0x00000001190bd824 */ /* 0x000fe200078e020b */
[----:B------:R-:W-:Y:S01]  /*1d80*/  @!P3 LEA.HI.X R21, R18, R5, R2, 0x1, P0 ;  /* 0x000000051215b211 */ /* 0x000fe200000f0c02 */
[----:B------:R-:W-:Y:S01]  /*1d90*/  IMAD.U32 R2, RZ, RZ, UR8 ;  /* 0x00000008ff027e24 */ /* 0x000fe2000f8e00ff */
[----:B-----5:R-:W-:Y:S01]  /*1da0*/  @!P5 LEA R8, P1, R24, R8, 0x1 ;  /* 0x000000081808d211 */ /* 0x020fe200078208ff */
[----:B------:R-:W-:Y:S01]  /*1db0*/  IMAD.U32 R5, RZ, RZ, UR37 ;  /* 0x00000025ff057e24 */ /* 0x000fe2000f8e00ff */
[-C--:B------:R-:W-:Y:S01]  /*1dc0*/  @!P6 LEA R18, P0, R4, R220.reuse, 0x1 ;  /* 0x000000dc0412e211 */ /* 0x080fe200078008ff */
[----:B------:R-:W-:Y:S01]  /*1dd0*/  IMAD.U32 R23, RZ, RZ, UR37 ;  /* 0x00000025ff177e24 */ /* 0x000fe2000f8e00ff */
[----:B------:R-:W-:Y:S01]  /*1de0*/  @!P5 LEA.HI.X R9, R24, R9, R11, 0x1, P1 ;  /* 0x000000091809d211 */ /* 0x000fe200008f0c0b */
[----:B------:R-:W-:Y:S01]  /*1df0*/  VOTEU.ALL UP1, P4 ;  /* 0x0000000000ff7886 */ /* 0x000fe20002020000 */
[-C--:B------:R-:W-:Y:S01]  /*1e00*/  @!P6 LEA.HI.X R19, R4, R219.reuse, R2, 0x1, P0 ;  /* 0x000000db0413e211 */ /* 0x080fe200000f0c02 */
[----:B------:R-:W-:Y:S01]  /*1e10*/  IMAD.U32 R23, RZ, RZ, UR8 ;  /* 0x00000008ff177e24 */ /* 0x000fe2000f8e00ff */
[----:B------:R-:W-:Y:S01]  /*1e20*/  IADD3 R24, P0, PT, R16, UR20, RZ ;  /* 0x0000001410187c10 */ /* 0x000fe2000ff1e0ff */
[----:B------:R-:W-:Y:S01]  /*1e30*/  IMAD R2, R0, UR7, RZ ;  /* 0x0000000700027c24 */ /* 0x000fe2000f8e02ff */
[----:B------:R-:W-:Y:S01]  /*1e40*/  @!UP1 UIADD3 UR29, UP2, UPT, UR33, UR36, URZ ;  /* 0x00000024211d9290 */ /* 0x000fe2000ff5e0ff */
[----:B------:R-:W-:Y:S01]  /*1e50*/  ISETP.GE.AND P1, PT, R14, UR25, PT ;  /* 0x000000190e007c0c */ /* 0x000fe2000bf26270 */
[----:B------:R-:W-:Y:S01]  /*1e60*/  @!P5 LDGSTS.E.BYPASS.LTC128B.128 [R3+0x1000], desc[UR14][R8.64] ;  /* 0x010000000803dfae */ /* 0x000fe2000b981a0e */
[----:B------:R-:W-:Y:S01]  /*1e70*/  IMAD.X R25, RZ, RZ, UR19, P0 ;  /* 0x00000013ff197e24 */ /* 0x000fe200080e06ff */
[----:B------:R-:W-:Y:S01]  /*1e80*/  @!UP1 UIADD3.X UR28, UPT, UPT, UR32, UR8, URZ, UP2, !UPT ;  /* 0x00000008201c9290 */ /* 0x000fe200097fe4ff */
[----:B------:R-:W-:Y:S01]  /*1e90*/  IMAD.MOV.U32 R196, RZ, RZ, 0x40 ;  /* 0x00000040ffc47424 */ /* 0x000fe200078e00ff */
[----:B------:R-:W-:Y:S01]  /*1ea0*/  @!P5 LDGSTS.E.BYPASS.LTC128B.128 [R3+0x3000], desc[UR14][R8.64+0x80] ;  /* 0x030000800803dfae */ /* 0x000fe2000b981a0e */
[----:B------:R-:W-:Y:S01]  /*1eb0*/  IMAD.U32 R5, RZ, RZ, UR29 ;  /* 0x0000001dff057e24 */ /* 0x000fe2000f8e00ff */
[----:B------:R-:W-:Y:S01]  /*1ec0*/  @!UP0 UIADD3 UR29, UP1, UPT, UR36, UR34, URZ ;  /* 0x00000022241d8290 */ /* 0x000fe2000ff3e0ff */
[----:B------:R-:W-:Y:S01]  /*1ed0*/  IMAD.WIDE.U32 R24, R0, UR6, R24 ;  /* 0x0000000600187c25 */ /* 0x000fe2000f8e0018 */
[----:B------:R-:W-:Y:S01]  /*1ee0*/  @!P5 LDGSTS.E.BYPASS.LTC128B.128 [R3+0x5000], desc[UR14][R8.64+0x100] ;  /* 0x050001000803dfae */ /* 0x000fe2000b981a0e */
[----:B------:R-:W-:Y:S01]  /*1ef0*/  USHF.L.U32 UR34, UR6, 0x6, URZ ;  /* 0x0000000606227899 */ /* 0x000fe200080006ff */
[-C--:B------:R-:W-:Y:S01]  /*1f00*/  @!P4 LEA R16, P0, R5, R220.reuse, 0x1 ;  /* 0x000000dc0510c211 */ /* 0x080fe200078008ff */
[----:B------:R-:W-:Y:S01]  /*1f10*/  IMAD.U32 R4, RZ, RZ, UR28 ;  /* 0x0000001cff047e24 */ /* 0x000fe2000f8e00ff */
[----:B------:R-:W-:Y:S01]  /*1f20*/  @!UP0 UIADD3.X UR9, UPT, UPT, UR8, UR35, UR9, UP1, !UPT ;  /* 0x0000002308098290 */ /* 0x000fe20008ffe409 */
[----:B------:R-:W-:Y:S01]  /*1f30*/  IMAD.IADD R25, R25, 0x1, R2 ;  /* 0x0000000119197824 */ /* 0x000fe200078e0202 */
[----:B------:R1:W-:Y:S01]  /*1f40*/  @!P5 LDGSTS.E.BYPASS.LTC128B.128 [R3+0x7000], desc[UR14][R8.64+0x180] ;  /* 0x070001800803dfae */ /* 0x0003e2000b981a0e */
[----:B------:R-:W-:Y:S01]  /*1f50*/  IMAD.U32 R7, RZ, RZ, UR29 ;  /* 0x0000001dff077e24 */ /* 0x000fe2000f8e00ff */
[----:B------:R-:W-:Y:S01]  /*1f60*/  @!P4 LEA.HI.X R17, R5, R219, R4, 0x1, P0 ;  /* 0x000000db0511c211 */ /* 0x000fe200000f0c04 */
[----:B------:R-:W-:Y:S01]  /*1f70*/  IMAD.U32 R4, RZ, RZ, UR10 ;  /* 0x0000000aff047e24 */ /* 0x000fe2000f8e00ff */
[----:B------:R-:W-:Y:S01]  /*1f80*/  @!P3 LDGSTS.E.BYPASS.LTC128B.128 [R3+0x1800], desc[UR14][R20.64] ;  /* 0x018000001403bfae */ /* 0x000fe2000b981a0e */
[----:B----4-:R-:W-:Y:S01]  /*1f90*/  IMAD.U32 R5, RZ, RZ, UR4 ;  /* 0x00000004ff057e24 */ /* 0x010fe2000f8e00ff */
[----:B------:R-:W-:Y:S01]  /*1fa0*/  @!P2 LEA R10, P0, R7, R220, 0x1 ;  /* 0x000000dc070aa211 */ /* 0x000fe200078008ff */
[----:B------:R-:W-:Y:S01]  /*1fb0*/  @!P1 IMAD.WIDE.U32 R22, R4, 0x30, R22 ;  /* 0x0000003004169825 */ /* 0x000fe200078e0016 */
[----:B------:R-:W-:Y:S01]  /*1fc0*/  @!P3 LDGSTS.E.BYPASS.LTC128B.128 [R3+0x3800], desc[UR14][R20.64+0x80] ;  /* 0x038000801403bfae */ /* 0x000fe2000b981a0e */
[----:B------:R-:W-:Y:S01]  /*1fd0*/  UIMAD UR28, UR24, UR4, URZ ;  /* 0x00000004181c72a4 */ /* 0x000fe2000f8e02ff */
[----:B------:R-:W-:Y:S01]  /*1fe0*/  ISETP.GE.AND P5, PT, R15, UR25, PT ;  /* 0x000000190f007c0c */ /* 0x000fe2000bfa6270 */
[----:B------:R-:W-:Y:S01]  /*1ff0*/  IMAD.U32 R4, RZ, RZ, UR11 ;  /* 0x0000000bff047e24 */ /* 0x000fe2000f8e00ff */
[----:B------:R-:W-:Y:S01]  /*2000*/  @!P3 LDGSTS.E.BYPASS.LTC128B.128 [R3+0x5800], desc[UR14][R20.64+0x100] ;  /* 0x058001001403bfae */ /* 0x000fe2000b981a0e */
[----:B------:R-:W-:Y:S01]  /*2010*/  IMAD.WIDE.U32 R26, R5, UR16, R24 ;  /* 0x00000010051a7c25 */ /* 0x000fe2000f8e0018 */
[----:B------:R-:W-:-:S02]  /*2020*/  UIMAD UR28, UR16, UR5, UR28 ;  /* 0x00000005101c72a4 */ /* 0x000fc4000f8e021c */
[----:B------:R2:W-:Y:S01]  /*2030*/  @!P3 LDGSTS.E.BYPASS.LTC128B.128 [R3+0x7800], desc[UR14][R20.64+0x180] ;  /* 0x078001801403bfae */ /* 0x0005e2000b981a0e */
[----:B------:R-:W-:Y:S01]  /*2040*/  IMAD.U32 R6, RZ, RZ, UR9 ;  /* 0x00000009ff067e24 */ /* 0x000fe2000f8e00ff */
[----:B------:R-:W-:Y:S01]  /*2050*/  @!P1 LEA R24, P3, R22, R220, 0x1 ;  /* 0x000000dc16189211 */ /* 0x000fe200078608ff */
[----:B------:R-:W-:Y:S01]  /*2060*/  @!P1 IMAD R5, R4, 0x30, RZ ;  /* 0x0000003004059824 */ /* 0x000fe200078e02ff */
[----:B------:R-:W-:Y:S01]  /*2070*/  @!P6 LDGSTS.E.BYPASS.LTC128B.128 [R3+0x8000], desc[UR14][R18.64] ;  /* 0x080000001203efae */ /* 0x000fe2000b981a0e */
[----:B------:R-:W3:Y:S01]  /*2080*/  LDCU.64 UR8, c[0x0][0x390] ;  /* 0x00007200ff0877ac */ /* 0x000ee20008000a00 */
[-C--:B------:R-:W-:Y:S01]  /*2090*/  @!P2 LEA.HI.X R11, R7, R219.reuse, R6, 0x1, P0 ;  /* 0x000000db070ba211 */ /* 0x080fe200000f0c06 */
[----:B------:R-:W-:Y:S01]  /*20a0*/  @!P1 IMAD.IADD R5, R23, 0x1, R5 ;  /* 0x0000000117059824 */ /* 0x000fe200078e0205 */
[----:B------:R-:W-:Y:S01]  /*20b0*/  @!P6 LDGSTS.E.BYPASS.LTC128B.128 [R3+0xa000], desc[UR14][R18.64+0x80] ;  /* 0x0a0000801203efae */ /* 0x000fe2000b981a0e */
[----:B------:R-:W-:Y:S01]  /*20c0*/  VIADD R6, R27, UR28 ;  /* 0x0000001c1b067c36 */ /* 0x000fe20008000000 */
[----:B------:R-:W-:Y:S01]  /*20d0*/  USHF.L.U64.HI UR28, UR6, 0x6, UR7 ;  /* 0x00000006061c7899 */ /* 0x000fe20008010207 */
[----:B-1----:R-:W-:Y:S01]  /*20e0*/  IMAD.U32 R9, RZ, RZ, UR7 ;  /* 0x00000007ff097e24 */ /* 0x002fe2000f8e00ff */
[----:B------:R-:W-:Y:S01]  /*20f0*/  @!P6 LDGSTS.E.BYPASS.LTC128B.128 [R3+0xc000], desc[UR14][R18.64+0x100] ;  /* 0x0c0001001203efae */ /* 0x000fe2000b981a0e */
[----:B------:R-:W-:Y:S01]  /*2100*/  @!P1 LEA.HI.X R25, R22, R219, R5, 0x1, P3 ;  /* 0x000000db16199211 */ /* 0x000fe200018f0c05 */
[----:B------:R-:W-:Y:S01]  /*2110*/  UIMAD.WIDE.U32 UR34, UR34, UR27, URZ ;  /* 0x0000001b222272a5 */ /* 0x000fe2000f8e00ff */
[----:B------:R-:W-:Y:S01]  /*2120*/  ISETP.GE.AND P3, PT, R14, UR25, PT ;  /* 0x000000190e007c0c */ /* 0x000fe2000bf66270 */
[----:B------:R1:W-:Y:S01]  /*2130*/  @!P6 LDGSTS.E.BYPASS.LTC128B.128 [R3+0xe000], desc[UR14][R18.64+0x180] ;  /* 0x0e0001801203efae */ /* 0x0003e2000b981a0e */
[----:B------:R-:W-:Y:S01]  /*2140*/  UIMAD UR27, UR28, UR27, URZ ;  /* 0x0000001b1c1b72a4 */ /* 0x000fe2000f8e02ff */
[----:B------:R-:W-:Y:S01]  /*2150*/  IMAD.U32 R14, RZ, RZ, UR6 ;  /* 0x00000006ff0e7e24 */ /* 0x000fe2000f8e00ff */
[----:B------:R-:W-:Y:S01]  /*2160*/  LOP3.LUT R7, R82, 0x200, RZ, 0xc0, !PT ;  /* 0x0000020052077812 */ /* 0x000fe200078ec0ff */
[----:B------:R-:W-:Y:S01]  /*2170*/  @!P4 LDGSTS.E.BYPASS.LTC128B.128 [R3+0x8800], desc[UR14][R16.64] ;  /* 0x088000001003cfae */ /* 0x000fe2000b981a0e */
[----:B------:R-:W-:Y:S01]  /*2180*/  UIADD3 UR27, UPT, UPT, UR35, UR27, URZ ;  /* 0x0000001b231b7290 */ /* 0x000fe2000fffe0ff */
[----:B------:R-:W-:Y:S01]  /*2190*/  IMAD.SHL.U32 R8, R86, 0x20, RZ ;  /* 0x0000002056087824 */ /* 0x000fe200078e00ff */
[C---:B---3--:R-:W-:Y:S01]  /*21a0*/  LEA R4, P0, R26.reuse, UR8, 0x1 ;  /* 0x000000081a047c11 */ /* 0x048fe2000f8008ff */
[----:B------:R-:W-:Y:S01]  /*21b0*/  @!P4 LDGSTS.E.BYPASS.LTC128B.128 [R3+0xa800], desc[UR14][R16.64+0x80] ;  /* 0x0a8000801003cfae */ /* 0x000fe2000b981a0e */
[----:B------:R-:W-:Y:S01]  /*21c0*/  UIMAD.WIDE.U32 UR28, UR6, 0x20, URZ ;  /* 0x00000020061c78a5 */ /* 0x000fe2000f8e00ff */
[----:B------:R-:W-:Y:S01]  /*21d0*/  IMAD.U32 R15, RZ, RZ, UR7 ;  /* 0x00000007ff0f7e24 */ /* 0x000fe2000f8e00ff */
[----:B------:R-:W-:Y:S01]  /*21e0*/  LEA.HI.X R5, R26, UR9, R6, 0x1, P0 ;  /* 0x000000091a057c11 */ /* 0x000fe200080f0c06 */
[----:B------:R-:W-:Y:S01]  /*21f0*/  @!P4 LDGSTS.E.BYPASS.LTC128B.128 [R3+0xc800], desc[UR14][R16.64+0x100] ;  /* 0x0c8001001003cfae */ /* 0x000fe2000b981a0e */
[----:B------:R-:W-:Y:S01]  /*2200*/  IMAD.U32 R6, RZ, RZ, UR6 ;  /* 0x00000006ff067e24 */ /* 0x000fe2000f8e00ff */
[----:B------:R-:W-:Y:S01]  /*2210*/  LOP3.LUT R8, R7, 0x7c00, R8, 0xf8, !PT ;  /* 0x00007c0007087812 */ /* 0x000fe200078ef808 */
[----:B--2---:R-:W-:Y:S01]  /*2220*/  IMAD.U32 R20, RZ, RZ, UR34 ;  /* 0x00000022ff147e24 */ /* 0x004fe2000f8e00ff */
[----:B------:R2:W-:Y:S01]  /*2230*/  @!P4 LDGSTS.E.BYPASS.LTC128B.128 [R3+0xe800], desc[UR14][R16.64+0x180] ;  /* 0x0e8001801003cfae */ /* 0x0005e2000b981a0e */
[----:B------:R-:W-:Y:S01]  /*2240*/  ISETP.GE.AND P4, PT, R12, UR25, PT ;  /* 0x000000190c007c0c */ /* 0x000fe2000bf86270 */
[----:B------:R-:W-:Y:S01]  /*2250*/  USHF.L.U32 UR25, UR7, 0x5, URZ ;  /* 0x0000000507197899 */ /* 0x000fe200080006ff */
[----:B------:R-:W-:Y:S01]  /*2260*/  @!P5 LEA R6, P0, R6, UR34, 0x4 ;  /* 0x000000220606dc11 */ /* 0x000fe2000f8020ff */
[----:B------:R-:W-:Y:S01]  /*2270*/  @!P2 LDGSTS.E.BYPASS.LTC128B.128 [R3+0x9000], desc[UR14][R10.64] ;  /* 0x090000000a03afae */ /* 0x000fe2000b981a0e */
[----:B------:R-:W-:Y:S01]  /*2280*/  IMAD.U32 R21, RZ, RZ, UR35 ;  /* 0x00000023ff157e24 */ /* 0x000fe2000f8e00ff */
[----:B------:R-:W-:Y:S01]  /*2290*/  UIADD3 UR25, UPT, UPT, UR29, UR25, URZ ;  /* 0x000000191d197290 */ /* 0x000fe2000fffe0ff */
[----:B------:R-:W-:Y:S01]  /*22a0*/  @!P5 LEA.HI.X R9, R14, UR27, R9, 0x4, P0 ;  /* 0x0000001b0e09dc11 */ /* 0x000fe200080f2409 */
[----:B------:R-:W-:Y:S01]  /*22b0*/  @!P2 LDGSTS.E.BYPASS.LTC128B.128 [R3+0xb000], desc[UR14][R10.64+0x80] ;  /* 0x0b0000800a03afae */ /* 0x000fe2000b981a0e */
[----:B------:R-:W-:Y:S01]  /*22c0*/  IMAD.U32 R21, RZ, RZ, UR27 ;  /* 0x0000001bff157e24 */ /* 0x000fe2000f8e00ff */
[----:B------:R-:W-:Y:S01]  /*22d0*/  UISETP.NE.AND UP2, UPT, UR17, 0x1, UPT ;  /* 0x000000011100788c */ /* 0x000fe2000bf45270 */
[----:B-1----:R-:W-:Y:S01]  /*22e0*/  LOP3.LUT R18, R82, 0x1c0, RZ, 0xc0, !PT ;  /* 0x000001c052127812 */ /* 0x002fe200078ec0ff */
[----:B------:R-:W-:Y:S01]  /*22f0*/  @!P2 LDGSTS.E.BYPASS.LTC128B.128 [R3+0xd000], desc[UR14][R10.64+0x100] ;  /* 0x0d0001000a03afae */ /* 0x000fe2000b981a0e */
[----:B------:R-:W-:Y:S01]  /*2300*/  IMAD.U32 R7, RZ, RZ, UR6 ;  /* 0x00000006ff077e24 */ /* 0x000fe2000f8e00ff */
[----:B------:R-:W-:Y:S01]  /*2310*/  VOTEU.ALL UP0, P4 ;  /* 0x0000000000ff7886 */ /* 0x000fe20002000000 */
[----:B------:R-:W-:Y:S01]  /*2320*/  LOP3.LUT R13, R18, 0x38, R13, 0xf8, !PT ;  /* 0x00000038120d7812 */ /* 0x000fe200078ef80d */
[----:B------:R1:W-:Y:S01]  /*2330*/  @!P2 LDGSTS.E.BYPASS.LTC128B.128 [R3+0xf000], desc[UR14][R10.64+0x180] ;  /* 0x0f0001800a03afae */ /* 0x0003e2000b981a0e */
[----:B------:R-:W-:-:S02]  /*2340*/  @!P3 IMAD.WIDE.U32 R20, R7, 0x30, R20 ;  /* 0x000000300714b825 */ /* 0x000fc400078e0014 */
[----:B------:R-:W-:Y:S01]  /*2350*/  LOP3.LUT R81, R13, 0x8, R91, 0x78, !PT ;  /* 0x000000080d517812 */ /* 0x000fe200078e785b */
[----:B------:R-:W-:Y:S01]  /*2360*/  @!P1 LDGSTS.E.BYPASS.LTC128B.128 [R3+0x9800], desc[UR14][R24.64] ;  /* 0x0980000018039fae */ /* 0x000fe2000b981a0e */
[----:B------:R-:W-:Y:S01]  /*2370*/  @!P3 IMAD R15, R15, 0x30, RZ ;  /* 0x000000300f0fb824 */ /* 0x000fe200078e02ff */
[----:B------:R-:W-:Y:S02]  /*2380*/  LOP3.LUT R91, R91, 0x1f0, RZ, 0xc0, !PT ;  /* 0x000001f05b5b7812 */ /* 0x000fe400078ec0ff */
[----:B------:R-:W-:Y:S01]  /*2390*/  @!P1 LDGSTS.E.BYPASS.LTC128B.128 [R3+0xb800], desc[UR14][R24.64+0x80] ;  /* 0x0b80008018039fae */ /* 0x000fe2000b981a0e */
[----:B------:R-:W-:Y:S02]  /*23a0*/  @!P3 IMAD.IADD R14, R21, 0x1, R15 ;  /* 0x00000001150eb824 */ /* 0x000fe400078e020f */
[----:B--2---:R-:W-:Y:S01]  /*23b0*/  IMAD.U32 R16, RZ, RZ, UR34 ;  /* 0x00000022ff107e24 */ /* 0x004fe2000f8e00ff */
[----:B------:R-:W-:Y:S01]  /*23c0*/  @!P1 LDGSTS.E.BYPASS.LTC128B.128 [R3+0xd800], desc[UR14][R24.64+0x100] ;  /* 0x0d80010018039fae */ /* 0x000fe2000b981a0e */
[----:B------:R-:W-:Y:S01]  /*23d0*/  @!UP0 UIADD3 UR34, UP1, UPT, UR34, UR28, URZ ;  /* 0x0000001c22228290 */ /* 0x000fe2000ff3e0ff */
[----:B------:R-:W-:-:S02]  /*23e0*/  IMAD.U32 R17, RZ, RZ, UR35 ;  /* 0x00000023ff117e24 */ /* 0x000fc4000f8e00ff */
[----:B------:R-:W-:Y:S01]  /*23f0*/  @!P1 LDGSTS.E.BYPASS.LTC128B.128 [R3+0xf800], desc[UR14][R24.64+0x180] ;  /* 0x0f80018018039fae */ /* 0x000fe2000b981a0e */
[----:B------:R-:W-:Y:S01]  /*2400*/  @!P6 LEA R18, P0, R16, R4, 0x1 ;  /* 0x000000041012e211 */ /* 0x000fe200078008ff */
[----:B------:R-:W-:Y:S02]  /*2410*/  IMAD.IADD R8, R81, 0x1, R8 ;  /* 0x0000000151087824 */ /* 0x000fe400078e0208 */
[----:B------:R-:W0:Y:S01]  /*2420*/  LDGDEPBAR ;  /* 0x00000000000079af */ /* 0x000e220000000000 */
[----:B------:R-:W-:Y:S02]  /*2430*/  IMAD.U32 R7, RZ, RZ, UR34 ;  /* 0x00000022ff077e24 */ /* 0x000fe4000f8e00ff */
[----:B------:R-:W-:Y:S01]  /*2440*/  LEA R93, R8, UR26, 0x1 ;  /* 0x0000001a085d7c11 */ /* 0x000fe2000f8e08ff */
[----:B-1----:R-:W-:Y:S01]  /*2450*/  IMAD.U32 R10, RZ, RZ, UR27 ;  /* 0x0000001bff0a7e24 */ /* 0x002fe2000f8e00ff */
[----:B------:R-:W-:Y:S01]  /*2460*/  @!UP0 UIADD3.X UR27, UPT, UPT, UR25, UR27, URZ, UP1, !UPT ;  /* 0x0000001b191b8290 */ /* 0x000fe20008ffe4ff */
[----:B------:R-:W-:-:S03]  /*2470*/  LOP3.LUT R11, R13, 0x8, R86, 0x78, !PT ;  /* 0x000000080d0b7812 */ /* 0x000fc600078e7856 */
[-C--:B------:R-:W-:Y:S02]  /*2480*/  @!P6 LEA.HI.X R19, R16, R5.reuse, R10, 0x1, P0 ;  /* 0x000000051013e211 */ /* 0x080fe400000f0c0a */
[-C--:B------:R-:W-:Y:S01]  /*2490*/  @!P5 LEA R16, P2, R6, R4.reuse, 0x1 ;  /* 0x000000040610d211 */ /* 0x080fe200078408ff */
[----:B------:R-:W-:Y:S01]  /*24a0*/  IMAD.U32 R12, RZ, RZ, UR27 ;  /* 0x0000001bff0c7e24 */ /* 0x000fe2000f8e00ff */
[-C--:B------:R-:W-:Y:S01]  /*24b0*/  @!P3 LEA R10, P0, R20, R4.reuse, 0x1 ;  /* 0x00000004140ab211 */ /* 0x080fe200078008ff */
[----:B------:R-:W-:Y:S01]  /*24c0*/  IMAD R90, R11, 0x2, R90 ;  /* 0x000000020b5a7824 */ /* 0x000fe200078e025a */
[-C--:B------:R-:W-:Y:S02]  /*24d0*/  @!P5 LEA.HI.X R17, R6, R5.reuse, R9, 0x1, P2 ;  /* 0x000000050611d211 */ /* 0x080fe400010f0c09 */
[----:B------:R-:W-:Y:S01]  /*24e0*/  @!P4 LEA R4, P1, R7, R4, 0x1 ;  /* 0x000000040704c211 */ /* 0x000fe200078208ff */
[----:B------:R-:W-:Y:S01]  /*24f0*/  VIADD R85, R90, UR26 ;  /* 0x0000001a5a557c36 */ /* 0x000fe20008000000 */
[----:B------:R-:W-:Y:S01]  /*2500*/  @!P3 LEA.HI.X R11, R20, R5, R14, 0x1, P0 ;  /* 0x00000005140bb211 */ /* 0x000fe200000f0c0e */
[----:B------:R-:W-:-:S04]  /*2510*/  DEPBAR.LE SB0, 0x0 ;  /* 0x000080000000791a */ /* 0x000fc80000000000 */
[----:B------:R-:W-:Y:S01]  /*2520*/  BAR.SYNC.DEFER_BLOCKING 0x0 ;  /* 0x0000000000007b1d */ /* 0x000fe20000010000 */
[----:B------:R-:W-:Y:S02]  /*2530*/  @!P4 LEA.HI.X R5, R7, R5, R12, 0x1, P1 ;  /* 0x000000050705c211 */ /* 0x000fe400008f0c0c */
[----:B------:R-:W-:-:S04]  /*2540*/  LOP3.LUT P0, RZ, R86, 0x2, RZ, 0xc0, !PT ;  /* 0x0000000256ff7812 */ /* 0x000fc8000780c0ff */
[----:B------:R-:W-:-:S05]  /*2550*/  SEL R80, R80, 0xffffffe0, !P0 ;  /* 0xffffffe050507807 */ /* 0x000fca0004000000 */
[--C-:B------:R-:W-:Y:S02]  /*2560*/  IMAD.IADD R88, R93, 0x1, R80.reuse ;  /* 0x000000015d587824 */ /* 0x100fe400078e0250 */
[----:B------:R-:W-:Y:S01]  /*2570*/  IMAD.IADD R84, R85, 0x1, R80 ;  /* 0x0000000155547824 */ /* 0x000fe200078e0250 */
[----:B------:R-:W-:Y:S01]  /*2580*/  @!PT LDS RZ, [RZ] ;  /* 0x00000000fffff984 */ /* 0x000fe20000000800 */
[----:B------:R-:W-:Y:S01]  /*2590*/  @!PT LDS RZ, [RZ] ;  /* 0x00000000fffff984 */ /* 0x000fe20000000800 */
[----:B------:R-:W-:Y:S01]  /*25a0*/  @!PT LDS RZ, [RZ] ;  /* 0x00000000fffff984 */ /* 0x000fe20000000800 */
[----:B------:R-:W-:Y:S04]  /*25b0*/  @!P6 LDGSTS.E.BYPASS.LTC128B.128 [R3+0x10000], desc[UR14][R18.64] ;  /* 0x100000001203efae */ /* 0x000fe8000b981a0e */
[----:B------:R-:W-:Y:S04]  /*25c0*/  @!P6 LDGSTS.E.BYPASS.LTC128B.128 [R3+0x12000], desc[UR14][R18.64+0x80] ;  /* 0x120000801203efae */ /* 0x000fe8000b981a0e */
[----:B------:R-:W-:Y:S04]  /*25d0*/  @!P6 LDGSTS.E.BYPASS.LTC128B.128 [R3+0x14000], desc[UR14][R18.64+0x100] ;  /* 0x140001001203efae */ /* 0x000fe8000b981a0e */
[----:B------:R-:W-:Y:S04]  /*25e0*/  @!P6 LDGSTS.E.BYPASS.LTC128B.128 [R3+0x16000], desc[UR14][R18.64+0x180] ;  /* 0x160001801203efae */ /* 0x000fe8000b981a0e */
[----:B------:R-:W-:Y:S04]  /*25f0*/  @P6 STS.128 [R3+0x10000], RZ ;  /* 0x010000ff03006388 */ /* 0x000fe80000000c00 */
[----:B------:R-:W-:Y:S04]  /*2600*/  @P6 STS.128 [R3+0x12000], RZ ;  /* 0x012000ff03006388 */ /* 0x000fe80000000c00 */
[----:B------:R-:W-:Y:S04]  /*2610*/  @P6 STS.128 [R3+0x14000], RZ ;  /* 0x014000ff03006388 */ /* 0x000fe80000000c00 */
[----:B------:R-:W-:Y:S01]  /*2620*/  @P6 STS.128 [R3+0x16000], RZ ;  /* 0x016000ff03006388 */ /* 0x000fe20000000c00 */
[----:B------:R-:W-:-:S03]  /*2630*/  LOP3.LUT P6, RZ, R86, 0x4, RZ, 0xc0, !PT ;  /* 0x0000000456ff7812 */ /* 0x000fc600078cc0ff */
[----:B------:R-:W-:Y:S01]  /*2640*/  @P5 STS.128 [R3+0x10800], RZ ;  /* 0x010800ff03005388 */ /* 0x000fe20000000c00 */
[----:B------:R-:W-:-:S03]  /*2650*/  SEL R196, R196, 0xffffffc0, !P6 ;  /* 0xffffffc0c4c47807 */ /* 0x000fc60007000000 */
[----:B------:R-:W-:Y:S02]  /*2660*/  @P5 STS.128 [R3+0x12800], RZ ;  /* 0x012800ff03005388 */ /* 0x000fe40000000c00 */
[--C-:B------:R-:W-:Y:S02]  /*2670*/  IMAD.IADD R89, R93, 0x1, R196.reuse ;  /* 0x000000015d597824 */ /* 0x100fe400078e02c4 */
[----:B------:R-:W-:Y:S01]  /*2680*/  @P5 STS.128 [R3+0x14800], RZ ;  /* 0x014800ff03005388 */ /* 0x000fe20000000c00 */
[----:B------:R-:W-:Y:S02]  /*2690*/  IMAD.IADD R85, R85, 0x1, R196 ;  /* 0x0000000155557824 */ /* 0x000fe400078e02c4 */
[C---:B------:R-:W-:Y:S01]  /*26a0*/  IMAD.IADD R87, R80.reuse, 0x1, R89 ;  /* 0x0000000150577824 */ /* 0x040fe200078e0259 */
[----:B------:R-:W-:Y:S01]  /*26b0*/  @P5 STS.128 [R3+0x16800], RZ ;  /* 0x016800ff03005388 */ /* 0x000fe20000000c00 */
[----:B------:R-:W-:-:S03]  /*26c0*/  IMAD.IADD R83, R80, 0x1, R85 ;  /* 0x0000000150537824 */ /* 0x000fc600078e0255 */
        /* <DEDUP_REMOVED lines=10> */
[----:B------:R-:W-:Y:S04]  /*2770*/  @P4 STS.128 [R3+0x17000], RZ ;  /* 0x017000ff03004388 */ /* 0x000fe80000000c00 */
[----:B------:R-:W-:Y:S01]  /*2780*/  @!PT LDS RZ, [RZ] ;  /* 0x00000000fffff984 */ /* 0x000fe20000000800 */
[----:B------:R-:W-:Y:S01]  /*2790*/  @!PT LDS RZ, [RZ] ;  /* 0x00000000fffff984 */ /* 0x000fe20000000800 */
[----:B------:R-:W-:Y:S01]  /*27a0*/  @!PT LDS RZ, [RZ] ;  /* 0x00000000fffff984 */ /* 0x000fe20000000800 */
[----:B------:R-:W-:Y:S04]  /*27b0*/  @!P4 LDGSTS.E.BYPASS.LTC128B.128 [R3+0x11000], desc[UR14][R4.64] ;  /* 0x110000000403cfae */ /* 0x000fe8000b981a0e */
[----:B------:R-:W-:Y:S04]  /*27c0*/  @!P4 LDGSTS.E.BYPASS.LTC128B.128 [R3+0x13000], desc[UR14][R4.64+0x80] ;  /* 0x130000800403cfae */ /* 0x000fe8000b981a0e */
[----:B------:R-:W-:Y:S04]  /*27d0*/  @!P4 LDGSTS.E.BYPASS.LTC128B.128 [R3+0x15000], desc[UR14][R4.64+0x100] ;  /* 0x150001000403cfae */ /* 0x000fe8000b981a0e */
[----:B------:R1:W-:Y:S04]  /*27e0*/  @!P4 LDGSTS.E.BYPASS.LTC128B.128 [R3+0x17000], desc[UR14][R4.64+0x180] ;  /* 0x170001800403cfae */ /* 0x0003e8000b981a0e */
        /* <DEDUP_REMOVED lines=11> */
[----:B------:R-:W-:Y:S04]  /*28a0*/  LDSM.16.M88.4 R48, [R93] ;  /* 0x000000005d30783b */ /* 0x000fe80000000200 */
[----:B------:R-:W3:Y:S04]  /*28b0*/  LDSM.16.M88.4 R20, [R90+UR26+0x8000] ;  /* 0x0080001a5a14783b */ /* 0x000ee80008000200 */
[----:B------:R-:W4:Y:S04]  /*28c0*/  LDSM.16.M88.4 R12, [R90+UR26+0x8800] ;  /* 0x0088001a5a0c783b */ /* 0x000f280008000200 */
[----:B------:R-:W5:Y:S04]  /*28d0*/  LDSM.16.M88.4 R56, [R90+UR26+0x9000] ;  /* 0x0090001a5a38783b */ /* 0x000f680008000200 */
[----:B-1----:R-:W1:Y:S04]  /*28e0*/  LDSM.16.M88.4 R4, [R90+UR26+0x9800] ;  /* 0x0098001a5a04783b */ /* 0x002e680008000200 */
[----:B------:R-:W-:Y:S04]  /*28f0*/  LDSM.16.M88.4 R36, [R88] ;  /* 0x000000005824783b */ /* 0x000fe80000000200 */
[----:B------:R-:W1:Y:S04]  /*2900*/  LDSM.16.M88.4 R40, [R84+0x8000] ;  /* 0x008000005428783b */ /* 0x000e680000000200 */
[----:B------:R-:W1:Y:S04]  /*2910*/  LDSM.16.M88.4 R32, [R84+0x8800] ;  /* 0x008800005420783b */ /* 0x000e680000000200 */
[----:B------:R-:W1:Y:S04]  /*2920*/  LDSM.16.M88.4 R44, [R84+0x9800] ;  /* 0x00980000542c783b */ /* 0x000e680000000200 */
[----:B------:R-:W-:Y:S04]  /*2930*/  LDSM.16.M88.4 R28, [R89] ;  /* 0x00000000591c783b */ /* 0x000fe80000000200 */
[----:B--2---:R-:W2:Y:S01]  /*2940*/  LDSM.16.M88.4 R8, [R85+0x8000] ;  /* 0x008000005508783b */ /* 0x004ea20000000200 */
[C---:B---3--:R-:W-:Y:S03]  /*2950*/  HMMA.16816.F32 R24, R48.reuse, R20, RZ ;  /* 0x000000143018723c */ /* 0x048fe600000018ff */
[----:B------:R-:W-:Y:S04]  /*2960*/  LDSM.16.M88.4 R64, [R84+0x9000] ;  /* 0x009000005440783b */ /* 0x000fe80000000200 */
[----:B------:R-:W-:Y:S01]  /*2970*/  LDSM.16.M88.4 R72, [R83+0x9800] ;  /* 0x009800005348783b */ /* 0x000fe20000000200 */
[C---:B----4-:R-:W-:Y:S03]  /*2980*/  HMMA.16816.F32 R16, R48.reuse, R12, RZ ;  /* 0x0000000c3010723c */ /* 0x050fe600000018ff */
[----:B------:R-:W-:Y:S04]  /*2990*/  LDSM.16.M88.4 R68, [R90+UR26+0xa800] ;  /* 0x00a8001a5a44783b */ /* 0x000fe80008000200 */
[----:B------:R-:W-:Y:S01]  /*29a0*/  LDSM.16.M88.4 R76, [R85+0xc800] ;  /* 0x00c80000554c783b */ /* 0x000fe20000000200 */
[C---:B-----5:R-:W-:Y:S03]  /*29b0*/  HMMA.16816.F32 R60, R48.reuse, R56, RZ ;  /* 0x00000038303c723c */ /* 0x060fe600000018ff */
[----:B------:R-:W0:Y:S05]  /*29c0*/  LDGDEPBAR ;  /* 0x00000000000079af */ /* 0x000e2a0000000000 */
[C---:B------:R-:W-:Y:S08]  /*29d0*/  HMMA.16816.F32 R20, R48.reuse, R22, RZ ;  /* 0x000000163014723c */ /* 0x040ff000000018ff */
[C---:B------:R-:W-:Y:S08]  /*29e0*/  HMMA.16816.F32 R12, R48.reuse, R14, RZ ;  /* 0x0000000e300c723c */ /* 0x040ff000000018ff */
[C---:B------:R-:W-:Y:S08]  /*29f0*/  HMMA.16816.F32 R56, R48.reuse, R58, RZ ;  /* 0x0000003a3038723c */ /* 0x040ff000000018ff */
[C---:B-1----:R-:W-:Y:S08]  /*2a00*/  HMMA.16816.F32 R52, R48.reuse, R4, RZ ;  /* 0x000000043034723c */ /* 0x042ff000000018ff */
[----:B------:R-:W-:Y:S01]  /*2a10*/  HMMA.16816.F32 R48, R48, R6, RZ ;  /* 0x000000063030723c */ /* 0x000fe200000018ff */
[----:B------:R-:W1:Y:S07]  /*2a20*/  LDSM.16.M88.4 R4, [R85+0x8800] ;  /* 0x008800005504783b */ /* 0x000e6e0000000200 */
[C---:B------:R-:W-:Y:S08]  /*2a30*/  HMMA.16816.F32 R24, R36.reuse, R40, R24 ;  /* 0x000000282418723c */ /* 0x040ff00000001818 */
[C---:B------:R-:W-:Y:S01]  /*2a40*/  HMMA.16816.F32 R20, R36.reuse, R42, R20 ;  /* 0x0000002a2414723c */ /* 0x040fe20000001814 */
[----:B------:R-:W-:Y:S07]  /*2a50*/  LDSM.16.M88.4 R40, [R85+0x9000] ;  /* 0x009000005528783b */ /* 0x000fee0000000200 */
[C---:B------:R-:W-:Y:S08]  /*2a60*/  HMMA.16816.F32 R16, R36.reuse, R32, R16 ;  /* 0x000000202410723c */ /* 0x040ff00000001810 */
[C---:B------:R-:W-:Y:S01]  /*2a70*/  HMMA.16816.F32 R12, R36.reuse, R34, R12 ;  /* 0x00000022240c723c */ /* 0x040fe2000000180c */
[----:B------:R-:W3:Y:S07]  /*2a80*/  LDSM.16.M88.4 R32, [R85+0x9800] ;  /* 0x009800005520783b */ /* 0x000eee0000000200 */
[C---:B------:R-:W-:Y:S08]  /*2a90*/  HMMA.16816.F32 R52, R36.reuse, R44, R52 ;  /* 0x0000002c2434723c */ /* 0x040ff00000001834 */
[----:B------:R-:W-:Y:S01]  /*2aa0*/  HMMA.16816.F32 R48, R36, R46, R48 ;  /* 0x0000002e2430723c */ /* 0x000fe20000001830 */
[----:B------:R-:W-:Y:S07]  /*2ab0*/  LDSM.16.M88.4 R44, [R87] ;  /* 0x00000000572c783b */ /* 0x000fee0000000200 */
[C---:B--2---:R-:W-:Y:S08]  /*2ac0*/  HMMA.16816.F32 R24, R28.reuse, R8, R24 ;  /* 0x000000081c18723c */ /* 0x044ff00000001818 */
[C---:B------:R-:W-:Y:S01]  /*2ad0*/  HMMA.16816.F32 R20, R28.reuse, R10, R20 ;  /* 0x0000000a1c14723c */ /* 0x040fe20000001814 */
[----:B------:R-:W2:Y:S07]  /*2ae0*/  LDSM.16.M88.4 R8, [R83+0x8800] ;  /* 0x008800005308783b */ /* 0x000eae0000000200 */
[C---:B-1----:R-:W-:Y:S08]  /*2af0*/  HMMA.16816.F32 R16, R28.reuse, R4, R16 ;  /* 0x000000041c10723c */ /* 0x042ff00000001810 */
[----:B------:R-:W-:Y:S01]  /*2b00*/  HMMA.16816.F32 R12, R28, R6, R12 ;  /* 0x000000061c0c723c */ /* 0x000fe2000000180c */
[----:B------:R-:W1:Y:S07]  /*2b10*/  LDSM.16.M88.4 R4, [R83+0x9000] ;  /* 0x009000005304783b */ /* 0x000e6e0000000200 */
[C---:B------:R-:W-:Y:S08]  /*2b20*/  HMMA.16816.F32 R60, R36.reuse, R64, R60 ;  /* 0x00000040243c723c */ /* 0x040ff0000000183c */
[----:B------:R-:W-:Y:S01]  /*2b30*/  HMMA.16816.F32 R56, R36, R66, R56 ;  /* 0x000000422438723c */ /* 0x000fe20000001838 */
[----:B------:R-:W4:Y:S04]  /*2b40*/  LDSM.16.M88.4 R36, [R83+0x8000] ;  /* 0x008000005324783b */ /* 0x000f280000000200 */
[----:B------:R-:W-:Y:S03]  /*2b50*/  LDSM.16.M88.4 R64, [R90+UR26+0xb000] ;  /* 0x00b0001a5a40783b */ /* 0x000fe60008000200 */
[C---:B---3--:R-:W-:Y:S08]  /*2b60*/  HMMA.16816.F32 R52, R28.reuse, R32, R52 ;  /* 0x000000201c34723c */ /* 0x048ff00000001834 */
[C---:B------:R-:W-:Y:S08]  /*2b70*/  HMMA.16816.F32 R60, R28.reuse, R40, R60 ;  /* 0x000000281c3c723c */ /* 0x040ff0000000183c */
[C---:B------:R-:W-:Y:S01]  /*2b80*/  HMMA.16816.F32 R56, R28.reuse, R42, R56 ;  /* 0x0000002a1c38723c */ /* 0x040fe20000001838 */
[----:B------:R-:W-:Y:S07]  /*2b90*/  LDSM.16.M88.4 R40, [R90+UR26+0xb800] ;  /* 0x00b8001a5a28783b */ /* 0x000fee0008000200 */
[----:B------:R-:W-:Y:S01]  /*2ba0*/  HMMA.16816.F32 R48, R28, R34, R48 ;  /* 0x000000221c30723c */ /* 0x000fe20000001830 */
[----:B------:R-:W-:Y:S04]  /*2bb0*/  LDSM.16.M88.4 R28, [R93+0x2000] ;  /* 0x002000005d1c783b */ /* 0x000fe80000000200 */
[----:B------:R-:W3:Y:S03]  /*2bc0*/  LDSM.16.M88.4 R32, [R90+UR26+0xa000] ;  /* 0x00a0001a5a20783b */ /* 0x000ee60008000200 */
[C---:B--2---:R-:W-:Y:S08]  /*2bd0*/  HMMA.16816.F32 R16, R44.reuse, R8, R16 ;  /* 0x000000082c10723c */ /* 0x044ff00000001810 */
[C---:B------:R-:W-:Y:S01]  /*2be0*/  HMMA.16816.F32 R12, R44.reuse, R10, R12 ;  /* 0x0000000a2c0c723c */ /* 0x040fe2000000180c */
[----:B------:R-:W-:Y:S07]  /*2bf0*/  LDSM.16.M88.4 R8, [R88+0x2000] ;  /* 0x002000005808783b */ /* 0x000fee0000000200 */
[C---:B-1----:R-:W-:Y:S08]  /*2c00*/  HMMA.16816.F32 R60, R44.reuse, R4, R60 ;  /* 0x000000042c3c723c */ /* 0x042ff0000000183c */
[C---:B------:R-:W-:Y:S01]  /*2c10*/  HMMA.16816.F32 R56, R44.reuse, R6, R56 ;  /* 0x000000062c38723c */ /* 0x040fe20000001838 */
[----:B------:R-:W1:Y:S07]  /*2c20*/  LDSM.16.M88.4 R4, [R84+0xa000] ;  /* 0x00a000005404783b */ /* 0x000e6e0000000200 */
[C---:B----4-:R-:W-:Y:S08]  /*2c30*/  HMMA.16816.F32 R24, R44.reuse, R36, R24 ;  /* 0x000000242c18723c */ /* 0x050ff00000001818 */
[C---:B------:R-:W-:Y:S01]  /*2c40*/  HMMA.16816.F32 R20, R44.reuse, R38, R20 ;  /* 0x000000262c14723c */ /* 0x040fe20000001814 */
[----:B------:R-:W2:Y:S07]  /*2c50*/  LDSM.16.M88.4 R36, [R84+0xa800] ;  /* 0x00a800005424783b */ /* 0x000eae0000000200 */
[C---:B------:R-:W-:Y:S08]  /*2c60*/  HMMA.16816.F32 R52, R44.reuse, R72, R52 ;  /* 0x000000482c34723c */ /* 0x040ff00000001834 */
[----:B------:R-:W-:Y:S01]  /*2c70*/  HMMA.16816.F32 R48, R44, R74, R48 ;  /* 0x0000004a2c30723c */ /* 0x000fe20000001830 */
[----:B------:R-:W4:Y:S04]  /*2c80*/  LDSM.16.M88.4 R44, [R84+0xb000] ;  /* 0x00b00000542c783b */ /* 0x000f280000000200 */
[----:B------:R-:W-:Y:S03]  /*2c90*/  LDSM.16.M88.4 R72, [R89+0x4000] ;  /* 0x004000005948783b */ /* 0x000fe60000000200 */
[C---:B---3--:R-:W-:Y:S08]  /*2ca0*/  HMMA.16816.F32 R24, R28.reuse, R32, R24 ;  /* 0x000000201c18723c */ /* 0x048ff00000001818 */
[C---:B------:R-:W-:Y:S01]  /*2cb0*/  HMMA.16816.F32 R20, R28.reuse, R34, R20 ;  /* 0x000000221c14723c */ /* 0x040fe20000001814 */
[----:B------:R-:W3:Y:S07]  /*2cc0*/  LDSM.16.M88.4 R32, [R84+0xb800] ;  /* 0x00b800005420783b */ /* 0x000eee0000000200 */
[C---:B------:R-:W-:Y:S08]  /*2cd0*/  HMMA.16816.F32 R16, R28.reuse, R68, R16 ;  /* 0x000000441c10723c */ /* 0x040ff00000001810 */
[C---:B------:R-:W-:Y:S01]  /*2ce0*/  HMMA.16816.F32 R12, R28.reuse, R70, R12 ;  /* 0x000000461c0c723c */ /* 0x040fe2000000180c */
[----:B------:R-:W-:Y:S07]  /*2cf0*/  LDSM.16.M88.4 R68, [R85+0xd000] ;  /* 0x00d000005544783b */ /* 0x000fee0000000200 */
[C---:B------:R-:W-:Y:S08]  /*2d00*/  HMMA.16816.F32 R60, R28.reuse, R64, R60 ;  /* 0x000000401c3c723c */ /* 0x040ff0000000183c */
[C---:B------:R-:W-:Y:S01]  /*2d10*/  HMMA.16816.F32 R56, R28.reuse, R66, R56 ;  /* 0x000000421c38723c */ /* 0x040fe20000001838 */
[----:B------:R-:W-:Y:S07]  /*2d20*/  LDSM.16.M88.4 R64, [R90+UR26+0xd800] ;  /* 0x00d8001a5a40783b */ /* 0x000fee0008000200 */
[C---:B------:R-:W-:Y:S08]  /*2d30*/  HMMA.16816.F32 R52, R28.reuse, R40, R52 ;  /* 0x000000281c34723c */ /* 0x040ff00000001834 */
[----:B------:R-:W-:Y:S01]  /*2d40*/  HMMA.16816.F32 R48, R28, R42, R48 ;  /* 0x0000002a1c30723c */ /* 0x000fe20000001830 */
[----:B------:R-:W-:Y:S04]  /*2d50*/  LDSM.16.M88.4 R40, [R89+0x2000] ;  /* 0x002000005928783b */ /* 0x000fe80000000200 */
[----:B------:R-:W5:Y:S03]  /*2d60*/  LDSM.16.M88.4 R28, [R85+0xa000] ;  /* 0x00a00000551c783b */ /* 0x000f660000000200 */
[C---:B-1----:R-:W-:Y:S08]  /*2d70*/  HMMA.16816.F32 R24, R8.reuse, R4, R24 ;  /* 0x000000040818723c */ /* 0x042ff00000001818 */
[C---:B------:R-:W-:Y:S01]  /*2d80*/  HMMA.16816.F32 R20, R8.reuse, R6, R20 ;  /* 0x000000060814723c */ /* 0x040fe20000001814 */
[----:B------:R-:W1:Y:S07]  /*2d90*/  LDSM.16.M88.4 R4, [R85+0xa800] ;  /* 0x00a800005504783b */ /* 0x000e6e0000000200 */
[C---:B--2---:R-:W-:Y:S08]  /*2da0*/  HMMA.16816.F32 R16, R8.reuse, R36, R16 ;  /* 0x000000240810723c */ /* 0x044ff00000001810 */
[C---:B------:R-:W-:Y:S01]  /*2db0*/  HMMA.16816.F32 R12, R8.reuse, R38, R12 ;  /* 0x00000026080c723c */ /* 0x040fe2000000180c */
[----:B------:R-:W2:Y:S07]  /*2dc0*/  LDSM.16.M88.4 R36, [R85+0xb000] ;  /* 0x00b000005524783b */ /* 0x000eae0000000200 */
[C---:B----4-:R-:W-:Y:S08]  /*2dd0*/  HMMA.16816.F32 R60, R8.reuse, R44, R60 ;  /* 0x0000002c083c723c */ /* 0x050ff0000000183c */
[C---:B------:R-:W-:Y:S01]  /*2de0*/  HMMA.16816.F32 R56, R8.reuse, R46, R56 ;  /* 0x0000002e0838723c */ /* 0x040fe20000001838 */
[----:B------:R-:W4:Y:S07]  /*2df0*/  LDSM.16.M88.4 R44, [R85+0xb800] ;  /* 0x00b80000552c783b */ /* 0x000f2e0000000200 */
[C---:B---3--:R-:W-:Y:S08]  /*2e00*/  HMMA.16816.F32 R52, R8.reuse, R32, R52 ;  /* 0x000000200834723c */ /* 0x048ff00000001834 */
[----:B------:R-:W-:Y:S01]  /*2e10*/  HMMA.16816.F32 R48, R8, R34, R48 ;  /* 0x000000220830723c */ /* 0x000fe20000001830 */
[----:B------:R-:W-:Y:S04]  /*2e20*/  LDSM.16.M88.4 R8, [R87+0x2000] ;  /* 0x002000005708783b */ /* 0x000fe80000000200 */
[----:B------:R-:W3:Y:S03]  /*2e30*/  LDSM.16.M88.4 R32, [R83+0xa000] ;  /* 0x00a000005320783b */ /* 0x000ee60000000200 */
[C---:B-----5:R-:W-:Y:S08]  /*2e40*/  HMMA.16816.F32 R24, R40.reuse, R28, R24 ;  /* 0x0000001c2818723c */ /* 0x060ff00000001818 */
[C---:B------:R-:W-:Y:S01]  /*2e50*/  HMMA.16816.F32 R20, R40.reuse, R30, R20 ;  /* 0x0000001e2814723c */ /* 0x040fe20000001814 */
[----:B------:R-:W5:Y:S07]  /*2e60*/  LDSM.16.M88.4 R28, [R83+0xa800] ;  /* 0x00a80000531c783b */ /* 0x000f6e0000000200 */
[C---:B-1----:R-:W-:Y:S08]  /*2e70*/  HMMA.16816.F32 R16, R40.reuse, R4, R16 ;  /* 0x000000042810723c */ /* 0x042ff00000001810 */
[C---:B------:R-:W-:Y:S01]  /*2e80*/  HMMA.16816.F32 R12, R40.reuse, R6, R12 ;  /* 0x00000006280c723c */ /* 0x040fe2000000180c */
[----:B------:R-:W1:Y:S07]  /*2e90*/  LDSM.16.M88.4 R4, [R83+0xb000] ;  /* 0x00b000005304783b */ /* 0x000e6e0000000200 */
[C---:B--2---:R-:W-:Y:S08]  /*2ea0*/  HMMA.16816.F32 R60, R40.reuse, R36, R60 ;  /* 0x00000024283c723c */ /* 0x044ff0000000183c */
[C---:B------:R-:W-:Y:S01]  /*2eb0*/  HMMA.16816.F32 R56, R40.reuse, R38, R56 ;  /* 0x000000262838723c */ /* 0x040fe20000001838 */
[----:B------:R-:W2:Y:S07]  /*2ec0*/  LDSM.16.M88.4 R36, [R83+0xb800] ;  /* 0x00b800005324783b */ /* 0x000eae0000000200 */
[C---:B----4-:R-:W-:Y:S08]  /*2ed0*/  HMMA.16816.F32 R52, R40.reuse, R44, R52 ;  /* 0x0000002c2834723c */ /* 0x050ff00000001834 */
[----:B------:R-:W-:Y:S01]  /*2ee0*/  HMMA.16816.F32 R48, R40, R46, R48 ;  /* 0x0000002e2830723c */ /* 0x000fe20000001830 */
[----:B------:R-:W-:Y:S04]  /*2ef0*/  LDSM.16.M88.4 R44, [R93+0x4000] ;  /* 0x004000005d2c783b */ /* 0x000fe80000000200 */
[----:B------:R-:W-:Y:S03]  /*2f00*/  LDSM.16.M88.4 R40, [R84+0xc000] ;  /* 0x00c000005428783b */ /* 0x000fe60000000200 */
[C---:B---3--:R-:W-:Y:S08]  /*2f10*/  HMMA.16816.F32 R24, R8.reuse, R32, R24 ;  /* 0x000000200818723c */ /* 0x048ff00000001818 */
[C---:B------:R-:W-:Y:S01]  /*2f20*/  HMMA.16816.F32 R20, R8.reuse, R34, R20 ;  /* 0x000000220814723c */ /* 0x040fe20000001814 */
[----:B------:R-:W3:Y:S07]  /*2f30*/  LDSM.16.M88.4 R32, [R90+UR26+0xc000] ;  /* 0x00c0001a5a20783b */ /* 0x000eee0008000200 */
[C---:B-----5:R-:W-:Y:S08]  /*2f40*/  HMMA.16816.F32 R16, R8.reuse, R28, R16 ;  /* 0x0000001c0810723c */ /* 0x060ff00000001810 */
[C---:B------:R-:W-:Y:S01]  /*2f50*/  HMMA.16816.F32 R12, R8.reuse, R30, R12 ;  /* 0x0000001e080c723c */ /* 0x040fe2000000180c */
[----:B------:R-:W4:Y:S07]  /*2f60*/  LDSM.16.M88.4 R28, [R90+UR26+0xc800] ;  /* 0x00c8001a5a1c783b */ /* 0x000f2e0008000200 */
[C---:B-1----:R-:W-:Y:S08]  /*2f70*/  HMMA.16816.F32 R60, R8.reuse, R4, R60 ;  /* 0x00000004083c723c */ /* 0x042ff0000000183c */
[C---:B------:R-:W-:Y:S01]  /*2f80*/  HMMA.16816.F32 R56, R8.reuse, R6, R56 ;  /* 0x000000060838723c */ /* 0x040fe20000001838 */
[----:B------:R-:W1:Y:S07]  /*2f90*/  LDSM.16.M88.4 R4, [R90+UR26+0xd000] ;  /* 0x00d0001a5a04783b */ /* 0x000e6e0008000200 */
[C---:B--2---:R-:W-:Y:S08]  /*2fa0*/  HMMA.16816.F32 R52, R8.reuse, R36, R52 ;  /* 0x000000240834723c */ /* 0x044ff00000001834 */
[----:B------:R-:W-:Y:S01]  /*2fb0*/  HMMA.16816.F32 R48, R8, R38, R48 ;  /* 0x000000260830723c */ /* 0x000fe20000001830 */
[----:B------:R-:W2:Y:S04]  /*2fc0*/  LDSM.16.M88.4 R8, [R88+0x4000] ;  /* 0x004000005808783b */ /* 0x000ea80000000200 */
[----:B------:R-:W-:Y:S03]  /*2fd0*/  LDSM.16.M88.4 R36, [R84+0xc800] ;  /* 0x00c800005424783b */ /* 0x000fe60000000200 */
[C---:B---3--:R-:W-:Y:S08]  /*2fe0*/  HMMA.16816.F32 R24, R44.reuse, R32, R24 ;  /* 0x000000202c18723c */ /* 0x048ff00000001818 */
[C---:B------:R-:W-:Y:S01]  /*2ff0*/  HMMA.16816.F32 R20, R44.reuse, R34, R20 ;  /* 0x000000222c14723c */ /* 0x040fe20000001814 */
[----:B------:R-:W3:Y:S07]  /*3000*/  LDSM.16.M88.4 R32, [R84+0xd000] ;  /* 0x00d000005420783b */ /* 0x000eee0000000200 */
[C---:B----4-:R-:W-:Y:S08]  /*3010*/  HMMA.16816.F32 R16, R44.reuse, R28, R16 ;  /* 0x0000001c2c10723c */ /* 0x050ff00000001810 */
[C---:B------:R-:W-:Y:S01]  /*3020*/  HMMA.16816.F32 R12, R44.reuse, R30, R12 ;  /* 0x0000001e2c0c723c */ /* 0x040fe2000000180c */
[----:B------:R-:W4:Y:S07]  /*3030*/  LDSM.16.M88.4 R28, [R84+0xd800] ;  /* 0x00d80000541c783b */ /* 0x000f2e0000000200 */
[C---:B-1----:R-:W-:Y:S08]  /*3040*/  HMMA.16816.F32 R60, R44.reuse, R4, R60 ;  /* 0x000000042c3c723c */ /* 0x042ff0000000183c */
[C---:B------:R-:W-:Y:S01]  /*3050*/  HMMA.16816.F32 R56, R44.reuse, R6, R56 ;  /* 0x000000062c38723c */ /* 0x040fe20000001838 */
[----:B------:R-:W1:Y:S07]  /*3060*/  LDSM.16.M88.4 R4, [R85+0xc000] ;  /* 0x00c000005504783b */ /* 0x000e6e0000000200 */
[C---:B------:R-:W-:Y:S08]  /*3070*/  HMMA.16816.F32 R52, R44.reuse, R64, R52 ;  /* 0x000000402c34723c */ /* 0x040ff00000001834 */
[----:B------:R-:W-:Y:S01]  /*3080*/  HMMA.16816.F32 R48, R44, R66, R48 ;  /* 0x000000422c30723c */ /* 0x000fe20000001830 */
[----:B------:R-:W5:Y:S04]  /*3090*/  LDSM.16.M88.4 R64, [R85+0xd800] ;  /* 0x00d800005540783b */ /* 0x000f680000000200 */
[----:B------:R-:W-:Y:S03]  /*30a0*/  LDSM.16.M88.4 R44, [R87+0x4000] ;  /* 0x00400000572c783b */ /* 0x000fe60000000200 */
[C---:B--2---:R-:W-:Y:S08]  /*30b0*/  HMMA.16816.F32 R24, R8.reuse, R40, R24 ;  /* 0x000000280818723c */ /* 0x044ff00000001818 */
[C---:B------:R-:W-:Y:S01]  /*30c0*/  HMMA.16816.F32 R20, R8.reuse, R42, R20 ;  /* 0x0000002a0814723c */ /* 0x040fe20000001814 */
[----:B------:R-:W2:Y:S07]  /*30d0*/  LDSM.16.M88.4 R40, [R83+0xc000] ;  /* 0x00c000005328783b */ /* 0x000eae0000000200 */
[C---:B---3--:R-:W-:Y:S08]  /*30e0*/  HMMA.16816.F32 R60, R8.reuse, R32, R60 ;  /* 0x00000020083c723c */ /* 0x048ff0000000183c */
[C---:B------:R-:W-:Y:S01]  /*30f0*/  HMMA.16816.F32 R56, R8.reuse, R34, R56 ;  /* 0x000000220838723c */ /* 0x040fe20000001838 */
[----:B------:R-:W3:Y:S07]  /*3100*/  LDSM.16.M88.4 R32, [R83+0xd000] ;  /* 0x00d000005320783b */ /* 0x000eee0000000200 */
[C---:B----4-:R-:W-:Y:S08]  /*3110*/  HMMA.16816.F32 R52, R8.reuse, R28, R52 ;  /* 0x0000001c0834723c */ /* 0x050ff00000001834 */
[C---:B------:R-:W-:Y:S01]  /*3120*/  HMMA.16816.F32 R48, R8.reuse, R30, R48 ;  /* 0x0000001e0830723c */ /* 0x040fe20000001830 */
[----:B------:R-:W4:Y:S07]  /*3130*/  LDSM.16.M88.4 R28, [R83+0xd800] ;  /* 0x00d80000531c783b */ /* 0x000f2e0000000200 */
[C---:B------:R-:W-:Y:S08]  /*3140*/  HMMA.16816.F32 R16, R8.reuse, R36, R16 ;  /* 0x000000240810723c */ /* 0x040ff00000001810 */
[----:B------:R-:W-:Y:S01]  /*3150*/  HMMA.16816.F32 R12, R8, R38, R12 ;  /* 0x00000026080c723c */ /* 0x000fe2000000180c */
[----:B------:R-:W4:Y:S04]  /*3160*/  LDSM.16.M88.4 R36, [R83+0xc800] ;  /* 0x00c800005324783b */ /* 0x000f280000000200 */
[----:B------:R-:W-:Y:S03]  /*3170*/  LDSM.16.M88.4 R8, [R93+0x6000] ;  /* 0x006000005d08783b */ /* 0x000fe60000000200 */
[C---:B-1----:R-:W-:Y:S08]  /*3180*/  HMMA.16816.F32 R24, R72.reuse, R4, R24 ;  /* 0x000000044818723c */ /* 0x042ff00000001818 */
[C---:B------:R-:W-:Y:S01]  /*3190*/  HMMA.16816.F32 R20, R72.reuse, R6, R20 ;  /* 0x000000064814723c */ /* 0x040fe20000001814 */
[----:B------:R-:W1:Y:S07]  /*31a0*/  LDSM.16.M88.4 R4, [R90+UR26+0xe000] ;  /* 0x00e0001a5a04783b */ /* 0x000e6e0008000200 */
[C---:B-----5:R-:W-:Y:S08]  /*31b0*/  HMMA.16816.F32 R52, R72.reuse, R64, R52 ;  /* 0x000000404834723c */ /* 0x060ff00000001834 */
[C---:B------:R-:W-:Y:S08]  /*31c0*/  HMMA.16816.F32 R60, R72.reuse, R68, R60 ;  /* 0x00000044483c723c */ /* 0x040ff0000000183c */
[C---:B------:R-:W-:Y:S01]  /*31d0*/  HMMA.16816.F32 R56, R72.reuse, R70, R56 ;  /* 0x000000464838723c */ /* 0x040fe20000001838 */
[----:B------:R-:W-:Y:S07]  /*31e0*/  LDSM.16.M88.4 R68, [R90+UR26+0xf000] ;  /* 0x00f0001a5a44783b */ /* 0x000fee0008000200 */
[----:B------:R-:W-:Y:S01]  /*31f0*/  HMMA.16816.F32 R64, R72, R66, R48 ;  /* 0x000000424840723c */ /* 0x000fe20000001830 */
[----:B------:R-:W5:Y:S07]  /*3200*/  LDSM.16.M88.4 R48, [R90+UR26+0xe800] ;  /* 0x00e8001a5a30783b */ /* 0x000f6e0008000200 */
[C---:B--2---:R-:W-:Y:S08]  /*3210*/  HMMA.16816.F32 R24, R44.reuse, R40, R24 ;  /* 0x000000282c18723c */ /* 0x044ff00000001818 */
[----:B------:R-:W-:Y:S01]  /*3220*/  HMMA.16816.F32 R20, R44, R42, R20 ;  /* 0x0000002a2c14723c */ /* 0x000fe20000001814 */
[----:B------:R-:W2:Y:S07]  /*3230*/  LDSM.16.M88.4 R40, [R90+UR26+0xf800] ;  /* 0x00f8001a5a28783b */ /* 0x000eae0008000200 */
[C---:B------:R-:W-:Y:S08]  /*3240*/  HMMA.16816.F32 R16, R72.reuse, R76, R16 ;  /* 0x0000004c4810723c */ /* 0x040ff00000001810 */
[----:B------:R-:W-:Y:S08]  /*3250*/  HMMA.16816.F32 R12, R72, R78, R12 ;  /* 0x0000004e480c723c */ /* 0x000ff0000000180c */
[C---:B---3--:R-:W-:Y:S08]  /*3260*/  HMMA.16816.F32 R60, R44.reuse, R32, R60 ;  /* 0x000000202c3c723c */ /* 0x048ff0000000183c */
[C---:B------:R-:W-:Y:S01]  /*3270*/  HMMA.16816.F32 R56, R44.reuse, R34, R56 ;  /* 0x000000222c38723c */ /* 0x040fe20000001838 */
[----:B------:R-:W-:Y:S07]  /*3280*/  LDSM.16.M88.4 R32, [R88+0x6000] ;  /* 0x006000005820783b */ /* 0x000fee0000000200 */
[C---:B----4-:R-:W-:Y:S08]  /*3290*/  HMMA.16816.F32 R52, R44.reuse, R28, R52 ;  /* 0x0000001c2c34723c */ /* 0x050ff00000001834 */
[C---:B------:R-:W-:Y:S01]  /*32a0*/  HMMA.16816.F32 R64, R44.reuse, R30, R64 ;  /* 0x0000001e2c40723c */ /* 0x040fe20000001840 */
[----:B------:R-:W3:Y:S07]  /*32b0*/  LDSM.16.M88.4 R28, [R84+0xe000] ;  /* 0x00e00000541c783b */ /* 0x000eee0000000200 */
[C---:B------:R-:W-:Y:S08]  /*32c0*/  HMMA.16816.F32 R16, R44.reuse, R36, R16 ;  /* 0x000000242c10723c */ /* 0x040ff00000001810 */
[----:B------:R-:W-:Y:S01]  /*32d0*/  HMMA.16816.F32 R12, R44, R38, R12 ;  /* 0x000000262c0c723c */ /* 0x000fe2000000180c */
[----:B------:R-:W-:Y:S04]  /*32e0*/  LDSM.16.M88.4 R36, [R84+0xf000] ;  /* 0x00f000005424783b */ /* 0x000fe80000000200 */
[----:B------:R-:W-:Y:S03]  /*32f0*/  LDSM.16.M88.4 R44, [R84+0xf800] ;  /* 0x00f80000542c783b */ /* 0x000fe60000000200 */
[C---:B-1----:R-:W-:Y:S08]  /*3300*/  HMMA.16816.F32 R24, R8.reuse, R4, R24 ;  /* 0x000000040818723c */ /* 0x042ff00000001818 */
[C---:B------:R-:W-:Y:S01]  /*3310*/  HMMA.16816.F32 R20, R8.reuse, R6, R20 ;  /* 0x000000060814723c */ /* 0x040fe20000001814 */
[----:B------:R-:W1:Y:S07]  /*3320*/  LDSM.16.M88.4 R4, [R84+0xe800] ;  /* 0x00e800005404783b */ /* 0x000e6e0000000200 */
[C---:B-----5:R-:W-:Y:S08]  /*3330*/  HMMA.16816.F32 R16, R8.reuse, R48, R16 ;  /* 0x000000300810723c */ /* 0x060ff00000001810 */
[C---:B------:R-:W-:Y:S01]  /*3340*/  HMMA.16816.F32 R12, R8.reuse, R50, R12 ;  /* 0x00000032080c723c */ /* 0x040fe2000000180c */
[----:B------:R-:W-:Y:S07]  /*3350*/  LDSM.16.M88.4 R48, [R85+0xe000] ;  /* 0x00e000005530783b */ /* 0x000fee0000000200 */
[C---:B------:R-:W-:Y:S08]  /*3360*/  HMMA.16816.F32 R60, R8.reuse, R68, R60 ;  /* 0x00000044083c723c */ /* 0x040ff0000000183c */
[C---:B------:R-:W-:Y:S01]  /*3370*/  HMMA.16816.F32 R56, R8.reuse, R70, R56 ;  /* 0x000000460838723c */ /* 0x040fe20000001838 */
[----:B------:R-:W-:Y:S07]  /*3380*/  LDSM.16.M88.4 R68, [R89+0x6000] ;  /* 0x006000005944783b */ /* 0x000fee0000000200 */
[C---:B--2---:R-:W-:Y:S08]  /*3390*/  HMMA.16816.F32 R52, R8.reuse, R40, R52 ;  /* 0x000000280834723c */ /* 0x044ff00000001834 */
[----:B------:R-:W-:Y:S01]  /*33a0*/  HMMA.16816.F32 R64, R8, R42, R64 ;  /* 0x0000002a0840723c */ /* 0x000fe20000001840 */
[----:B------:R-:W2:Y:S04]  /*33b0*/  LDSM.16.M88.4 R8, [R85+0xe800] ;  /* 0x00e800005508783b */ /* 0x000ea80000000200 */
[----:B------:R-:W-:Y:S03]  /*33c0*/  LDSM.16.M88.4 R40, [R85+0xf800] ;  /* 0x00f800005528783b */ /* 0x000fe60000000200 */
[C---:B---3--:R-:W-:Y:S08]  /*33d0*/  HMMA.16816.F32 R24, R32.reuse, R28, R24 ;  /* 0x0000001c2018723c */ /* 0x048ff00000001818 */
[C---:B------:R-:W-:Y:S01]  /*33e0*/  HMMA.16816.F32 R20, R32.reuse, R30, R20 ;  /* 0x0000001e2014723c */ /* 0x040fe20000001814 */
[----:B------:R-:W3:Y:S07]  /*33f0*/  LDSM.16.M88.4 R28, [R85+0xf000] ;  /* 0x00f00000551c783b */ /* 0x000eee0000000200 */
[C---:B-1----:R-:W-:Y:S08]  /*3400*/  HMMA.16816.F32 R16, R32.reuse, R4, R16 ;  /* 0x000000042010723c */ /* 0x042ff00000001810 */
[C---:B------:R-:W-:Y:S01]  /*3410*/  HMMA.16816.F32 R12, R32.reuse, R6, R12 ;  /* 0x00000006200c723c */ /* 0x040fe2000000180c */
[----:B------:R-:W-:Y:S07]  /*3420*/  LDSM.16.M88.4 R4, [R87+0x6000] ;  /* 0x006000005704783b */ /* 0x000fee0000000200 */
[C---:B------:R-:W-:Y:S08]  /*3430*/  HMMA.16816.F32 R60, R32.reuse, R36, R60 ;  /* 0x00000024203c723c */ /* 0x040ff0000000183c */
[----:B------:R-:W-:Y:S01]  /*3440*/  HMMA.16816.F32 R56, R32, R38, R56 ;  /* 0x000000262038723c */ /* 0x000fe20000001838 */
[----:B------:R-:W1:Y:S07]  /*3450*/  LDSM.16.M88.4 R36, [R83+0xe000] ;  /* 0x00e000005324783b */ /* 0x000e6e0000000200 */
[C---:B--2---:R-:W-:Y:S08]  /*3460*/  HMMA.16816.F32 R16, R68.reuse, R8, R16 ;  /* 0x000000084410723c */ /* 0x044ff00000001810 */
[C---:B------:R-:W-:Y:S01]  /*3470*/  HMMA.16816.F32 R12, R68.reuse, R10, R12 ;  /* 0x0000000a440c723c */ /* 0x040fe2000000180c */
[----:B------:R-:W2:Y:S07]  /*3480*/  LDSM.16.M88.4 R8, [R83+0xe800] ;  /* 0x00e800005308783b */ /* 0x000eae0000000200 */
[C---:B------:R-:W-:Y:S08]  /*3490*/  HMMA.16816.F32 R24, R68.reuse, R48, R24 ;  /* 0x000000304418723c */ /* 0x040ff00000001818 */
[----:B---3--:R-:W-:Y:S01]  /*34a0*/  HMMA.16816.F32 R60, R68, R28, R60 ;  /* 0x0000001c443c723c */ /* 0x008fe2000000183c */
[----:B------:R-:W-:Y:S01]  /*34b0*/  IMAD.U32 R28, RZ, RZ, UR21 ;  /* 0x00000015ff1c7e24 */ /* 0x000fe2000f8e00ff */
[----:B------:R-:W-:Y:S01]  /*34c0*/  SHF.R.U32.HI R29, RZ, 0x2, R86 ;  /* 0x00000002ff1d7819 */ /* 0x000fe20000011656 */
[----:B------:R-:W-:-:S05]  /*34d0*/  IMAD.SHL.U32 R86, R86, 0x2, RZ ;  /* 0x0000000256567824 */ /* 0x000fca00078e00ff */
[----:B------:R-:W-:Y:S01]  /*34e0*/  HMMA.16816.F32 R52, R32, R44, R52 ;  /* 0x0000002c2034723c */ /* 0x000fe20000001834 */
[----:B------:R-:W-:-:S07]  /*34f0*/  LOP3.LUT R86, R86, 0x6, RZ, 0xc0, !PT ;  /* 0x0000000656567812 */ /* 0x000fce00078ec0ff */
[----:B------:R-:W-:Y:S01]  /*3500*/  HMMA.16816.F32 R64, R32, R46, R64 ;  /* 0x0000002e2040723c */ /* 0x000fe20000001840 */
[----:B------:R-:W-:Y:S02]  /*3510*/  IADD3 R32, PT, PT, R91, 0x1, R28 ;  /* 0x000000015b207810 */ /* 0x000fe40007ffe01c */
[----:B------:R-:W-:-:S04]  /*3520*/  LOP3.LUT R33, R29, 0x7, RZ, 0xc0, !PT ;  /* 0x000000071d217812 */ /* 0x000fc800078ec0ff */
[----:B------:R-:W-:Y:S01]  /*3530*/  IADD3 R32, PT, PT, R32, -UR23, R33 ;  /* 0x8000001720207c10 */ /* 0x000fe2000fffe021 */
[----:B-1----:R-:W-:Y:S01]  /*3540*/  HMMA.16816.F32 R24, R4, R36, R24 ;  /* 0x000000240418723c */ /* 0x002fe20000001818 */
[----:B------:R-:W-:Y:S02]  /*3550*/  IMAD.U32 R37, RZ, RZ, UR17 ;  /* 0x00000011ff257e24 */ /* 0x000fe4000f8e00ff */
[----:B------:R-:W-:Y:S02]  /*3560*/  IMAD.U32 R33, RZ, RZ, UR22 ;  /* 0x00000016ff217e24 */ /* 0x000fe4000f8e00ff */
[----:B------:R-:W-:-:S03]  /*3570*/  IMAD R37, R37, 0x40, R86 ;  /* 0x0000004025257824 */ /* 0x000fc600078e0256 */
[C---:B------:R-:W-:Y:S01]  /*3580*/  HMMA.16816.F32 R20, R68.reuse, R50, R20 ;  /* 0x000000324414723c */ /* 0x040fe20000001814 */
[--C-:B------:R-:W-:Y:S01]  /*3590*/  IADD3 R32, PT, PT, R32, UR18, R33.reuse ;  /* 0x0000001220207c10 */ /* 0x100fe2000fffe021 */
[C---:B------:R-:W-:Y:S02]  /*35a0*/  VIADD R34, R37.reuse, 0xffffffc0 ;  /* 0xffffffc025227836 */ /* 0x040fe40000000000 */
[----:B------:R-:W-:Y:S01]  /*35b0*/  VIADD R36, R37, 0xffffffc1 ;  /* 0xffffffc125247836 */ /* 0x000fe20000000000 */
[C---:B------:R-:W-:Y:S02]  /*35c0*/  VIMNMX R215, PT, PT, R32.reuse, UR22, PT ;  /* 0x0000001620d77c48 */ /* 0x040fe4000bfe0100 */
[----:B------:R-:W-:Y:S01]  /*35d0*/  VIADDMNMX R214, R32, 0x8, R33, PT ;  /* 0x0000000820d67846 */ /* 0x000fe20003800121 */
[----:B------:R-:W-:Y:S01]  /*35e0*/  HMMA.16816.F32 R56, R68, R30, R56 ;  /* 0x0000001e4438723c */ /* 0x000fe20000001838 */
[----:B------:R-:W1:Y:S01]  /*35f0*/  LDSM.16.M88.4 R28, [R83+0xf000] ;  /* 0x00f00000531c783b */ /* 0x000e620000000200 */
[----:B------:R-:W-:-:S02]  /*3600*/  ISETP.GE.AND P2, PT, R34, R215, PT ;  /* 0x000000d72200720c */ /* 0x000fc40003f46270 */
[-C--:B------:R-:W-:Y:S02]  /*3610*/  ISETP.GE.AND P3, PT, R34, R214.reuse, PT ;  /* 0x000000d62200720c */ /* 0x080fe40003f66270 */
[C---:B------:R-:W-:Y:S02]  /*3620*/  ISETP.GE.AND P1, PT, R36.reuse, R214, PT ;  /* 0x000000d62400720c */ /* 0x040fe40003f26270 */
[----:B--2---:R-:W-:Y:S01]  /*3630*/  HMMA.16816.F32 R32, R4, R8, R16 ;  /* 0x000000080420723c */ /* 0x004fe20000001810 */
[----:B------:R-:W2:Y:S01]  /*3640*/  LDSM.16.M88.4 R16, [R83+0xf800] ;  /* 0x00f800005310783b */ /* 0x000ea20000000200 */
[----:B------:R-:W-:Y:S01]  /*3650*/  VIADD R8, R37, 0xffffffc8 ;  /* 0xffffffc825087836 */ /* 0x000fe20000000000 */
[----:B------:R-:W-:Y:S01]  /*3660*/  ISETP.GE.AND P5, PT, R36, R215, PT ;  /* 0x000000d72400720c */ /* 0x000fe20003fa6270 */
[----:B------:R-:W-:-:S04]  /*3670*/  DEPBAR.LE SB0, 0x0 ;  /* 0x000080000000791a */ /* 0x000fc80000000000 */
[----:B------:R-:W-:Y:S01]  /*3680*/  HMMA.16816.F32 R20, R4, R38, R20 ;  /* 0x000000260414723c */ /* 0x000fe20000001814 */
[----:B------:R-:W-:Y:S02]  /*3690*/  ISETP.GE.AND P4, PT, R8, R215, PT ;  /* 0x000000d70800720c */ /* 0x000fe40003f86270 */
[----:B------:R-:W-:Y:S02]  /*36a0*/  FSEL R36, R27, -INF , !P1 ;  /* 0xff8000001b247808 */ /* 0x000fe40004800000 */
[----:B------:R-:W-:Y:S02]  /*36b0*/  FSEL R38, R26, -INF , !P3 ;  /* 0xff8000001a267808 */ /* 0x000fe40005800000 */
[----:B------:R-:W-:Y:S01]  /*36c0*/  FSEL R44, R25, -INF , !P5 ;  /* 0xff800000192c7808 */ /* 0x000fe20006800000 */
[----:B------:R-:W-:Y:S01]  /*36d0*/  HMMA.16816.F32 R52, R68, R40, R52 ;  /* 0x000000284434723c */ /* 0x000fe20000001834 */
[----:B------:R-:W-:Y:S01]  /*36e0*/  FSEL R40, R24, -INF , !P2 ;  /* 0xff80000018287808 */ /* 0x000fe20005000000 */
[----:B------:R-:W-:Y:S01]  /*36f0*/  VIADD R24, R37, 0xffffffc9 ;  /* 0xffffffc925187836 */ /* 0x000fe20000000000 */
[----:B------:R-:W-:Y:S01]  /*3700*/  BAR.SYNC.DEFER_BLOCKING 0x0 ;  /* 0x0000000000007b1d */ /* 0x000fe20000010000 */
[----:B------:R-:W-:-:S03]  /*3710*/  ISETP.GE.AND P2, PT, R8, R214, PT ;  /* 0x000000d60800720c */ /* 0x000fc60003f46270 */
[CC--:B------:R-:W-:Y:S01]  /*3720*/  ISETP.GE.AND P3, PT, R24.reuse, R215.reuse, PT ;  /* 0x000000d71800720c */ /* 0x0c0fe20003f66270 */
[----:B------:R-:W-:Y:S01]  /*3730*/  HMMA.16816.F32 R8, R4, R10, R12 ;  /* 0x0000000a0408723c */ /* 0x000fe2000000180c */
[C---:B------:R-:W-:Y:S01]  /*3740*/  VIADD R12, R37.reuse, 0xffffffd0 ;  /* 0xffffffd0250c7836 */ /* 0x040fe20000000000 */
[----:B------:R-:W-:Y:S01]  /*3750*/  ISETP.GE.AND P5, PT, R24, R214, PT ;  /* 0x000000d61800720c */ /* 0x000fe20003fa6270 */
[----:B------:R-:W-:Y:S01]  /*3760*/  VIADD R13, R37, 0xffffffd8 ;  /* 0xffffffd8250d7836 */ /* 0x000fe20000000000 */
[----:B------:R-:W-:Y:S02]  /*3770*/  FSEL R46, R21, -INF , !P3 ;  /* 0xff800000152e7808 */ /* 0x000fe40005800000 */
[----:B------:R-:W-:Y:S02]  /*3780*/  ISETP.GE.AND P1, PT, R12, R215, PT ;  /* 0x000000d70c00720c */ /* 0x000fe40003f26270 */
[----:B------:R-:W-:Y:S01]  /*3790*/  HMMA.16816.F32 R64, R68, R42, R64 ;  /* 0x0000002a4440723c */ /* 0x000fe20000001840 */
[----:B------:R-:W-:-:S02]  /*37a0*/  FSEL R42, R20, -INF , !P4 ;  /* 0xff800000142a7808 */ /* 0x000fc40006000000 */
[-C--:B------:R-:W-:Y:S01]  /*37b0*/  ISETP.GE.AND P4, PT, R12, R214.reuse, PT ;  /* 0x000000d60c00720c */ /* 0x080fe20003f86270 */
[----:B------:R-:W-:Y:S01]  /*37c0*/  VIADD R12, R37, 0xffffffd1 ;  /* 0xffffffd1250c7836 */ /* 0x000fe20000000000 */
[----:B------:R-:W-:Y:S02]  /*37d0*/  FSEL R26, R23, -INF , !P5 ;  /* 0xff800000171a7808 */ /* 0x000fe40006800000 */
[-C--:B------:R-:W-:Y:S01]  /*37e0*/  ISETP.GE.AND P5, PT, R13, R215.reuse, PT ;  /* 0x000000d70d00720c */ /* 0x080fe20003fa6270 */
[C---:B-1----:R-:W-:Y:S01]  /*37f0*/  HMMA.16816.F32 R60, R4.reuse, R28, R60 ;  /* 0x0000001c043c723c */ /* 0x042fe2000000183c */
[----:B------:R-:W-:Y:S02]  /*3800*/  FSEL R28, R22, -INF , !P2 ;  /* 0xff800000161c7808 */ /* 0x000fe40005000000 */
[C---:B------:R-:W-:Y:S02]  /*3810*/  ISETP.GE.AND P2, PT, R12.reuse, R215, PT ;  /* 0x000000d70c00720c */ /* 0x040fe40003f46270 */
[-C--:B------:R-:W-:Y:S01]  /*3820*/  ISETP.GE.AND P3, PT, R12, R214.reuse, PT ;  /* 0x000000d60c00720c */ /* 0x080fe20003f66270 */
[----:B------:R-:W-:Y:S01]  /*3830*/  VIADD R12, R37, 0xffffffd9 ;  /* 0xffffffd9250c7836 */ /* 0x000fe20000000000 */
[----:B------:R-:W-:Y:S01]  /*3840*/  FSEL R22, R32, -INF , !P1 ;  /* 0xff80000020167808 */ /* 0x000fe20004800000 */
[----:B------:R-:W-:Y:S01]  /*3850*/  HMMA.16816.F32 R56, R4, R30, R56 ;  /* 0x0000001e0438723c */ /* 0x000fe20000001838 */
[----:B------:R-:W-:Y:S01]  /*3860*/  ISETP.GE.AND P1, PT, R13, R214, PT ;  /* 0x000000d60d00720c */ /* 0x000fe20003f26270 */
[----:B------:R-:W-:Y:S01]  /*3870*/  VIADD R13, R37, 0xffffffe0 ;  /* 0xffffffe0250d7836 */ /* 0x000fe20000000000 */
[----:B------:R-:W-:-:S02]  /*3880*/  FSEL R14, R34, -INF , !P4 ;  /* 0xff800000220e7808 */ /* 0x000fc40006000000 */
[CC--:B------:R-:W-:Y:S02]  /*3890*/  ISETP.GE.AND P4, PT, R12.reuse, R215.reuse, PT ;  /* 0x000000d70c00720c */ /* 0x0c0fe40003f86270 */
[----:B------:R-:W-:Y:S01]  /*38a0*/  FSEL R24, R33, -INF , !P2 ;  /* 0xff80000021187808 */ /* 0x000fe20005000000 */
[C---:B--2---:R-:W-:Y:S01]  /*38b0*/  HMMA.16816.F32 R52, R4.reuse, R16, R52 ;  /* 0x000000100434723c */ /* 0x044fe20000001834 */
[-C--:B------:R-:W-:Y:S02]  /*38c0*/  ISETP.GE.AND P2, PT, R12, R214.reuse, PT ;  /* 0x000000d60c00720c */ /* 0x080fe40003f46270 */
[----:B------:R-:W-:Y:S01]  /*38d0*/  FSEL R20, R8, -INF , !P5 ;  /* 0xff80000008147808 */ /* 0x000fe20006800000 */
[----:B------:R-:W-:Y:S01]  /*38e0*/  VIADD R8, R37, 0xffffffe1 ;  /* 0xffffffe125087836 */ /* 0x000fe20000000000 */
[----:B------:R-:W-:Y:S02]  /*38f0*/  FSEL R12, R35, -INF , !P3 ;  /* 0xff800000230c7808 */ /* 0x000fe40005800000 */
[----:B------:R-:W-:Y:S01]  /*3900*/  FSEL R16, R9, -INF , !P4 ;  /* 0xff80000009107808 */ /* 0x000fe20006000000 */
[----:B------:R-:W-:Y:S01]  /*3910*/  HMMA.16816.F32 R64, R4, R18, R64 ;  /* 0x000000120440723c */ /* 0x000fe20000001840 */
[-C--:B------:R-:W-:Y:S01]  /*3920*/  ISETP.GE.AND P3, PT, R13, R215.reuse, PT ;  /* 0x000000d70d00720c */ /* 0x080fe20003f66270 */
[----:B------:R-:W-:Y:S01]  /*3930*/  VIADD R6, R37, 0xffffffe9 ;  /* 0xffffffe925067836 */ /* 0x000fe20000000000 */
[----:B------:R-:W-:Y:S01]  /*3940*/  ISETP.GE.AND P5, PT, R13, R214, PT ;  /* 0x000000d60d00720c */ /* 0x000fe20003fa6270 */
[C---:B------:R-:W-:Y:S01]  /*3950*/  VIADD R13, R37.reuse, 0xffffffe8 ;  /* 0xffffffe8250d7836 */ /* 0x040fe20000000000 */
[----:B------:R-:W-:Y:S01]  /*3960*/  FMNMX3.FTZ R9, R40, R44, R42, !PT ;  /* 0x0000002c28097276 */ /* 0x000fe2000781002a */
[C---:B------:R-:W-:Y:S01]  /*3970*/  VIADD R7, R37.reuse, 0xfffffff0 ;  /* 0xfffffff025077836 */ /* 0x040fe20000000000 */
[----:B------:R-:W-:Y:S01]  /*3980*/  FSEL R10, R10, -INF , !P1 ;  /* 0xff8000000a0a7808 */ /* 0x000fe20004800000 */
[C---:B------:R-:W-:Y:S01]  /*3990*/  VIADD R5, R37.reuse, 0xfffffff1 ;  /* 0xfffffff125057836 */ /* 0x040fe20000000000 */
[C---:B------:R-:W-:Y:S01]  /*39a0*/  ISETP.GE.AND P1, PT, R8.reuse, R215, PT ;  /* 0x000000d70800720c */ /* 0x040fe20003f26270 */
[C---:B------:R-:W-:Y:S01]  /*39b0*/  VIADD R4, R37.reuse, 0xfffffff8 ;  /* 0xfffffff825047836 */ /* 0x040fe20000000000 */
[----:B------:R-:W-:Y:S01]  /*39c0*/  ISETP.GE.AND P4, PT, R8, R214, PT ;  /* 0x000000d60800720c */ /* 0x000fe20003f86270 */
[----:B------:R-:W-:Y:S01]  /*39d0*/  VIADD R37, R37, 0xfffffff9 ;  /* 0xfffffff925257836 */ /* 0x000fe20000000000 */
[----:B------:R-:W-:-:S02]  /*39e0*/  FMNMX3.FTZ R9, R9, R46, R22, !PT ;  /* 0x0000002e09097276 */ /* 0x000fc40007810016 */
[----:B------:R-:W-:Y:S02]  /*39f0*/  FSEL R8, R11, -INF , !P2 ;  /* 0xff8000000b087808 */ /* 0x000fe40005000000 */
[-C--:B------:R-:W-:Y:S02]  /*3a00*/  ISETP.GE.AND P2, PT, R13, R215.reuse, PT ;  /* 0x000000d70d00720c */ /* 0x080fe40003f46270 */
[----:B------:R-:W-:Y:S02]  /*3a10*/  FSEL R230, R60, -INF , !P3 ;  /* 0xff8000003ce67808 */ /* 0x000fe40005800000 */
[----:B------:R-:W-:Y:S02]  /*3a20*/  FMNMX3.FTZ R9, R9, R24, R20, !PT ;  /* 0x0000001809097276 */ /* 0x000fe40007810014 */
[----:B------:R-:W-:Y:S02]  /*3a30*/  FSEL R192, R61, -INF , !P1 ;  /* 0xff8000003dc07808 */ /* 0x000fe40004800000 */
[----:B------:R-:W-:-:S02]  /*3a40*/  ISETP.GE.AND P1, PT, R6, R215, PT ;  /* 0x000000d70600720c */ /* 0x000fc40003f26270 */
[----:B------:R-:W-:Y:S02]  /*3a50*/  FSEL R228, R56, -INF , !P2 ;  /* 0xff80000038e47808 */ /* 0x000fe40005000000 */
[-C--:B------:R-:W-:Y:S02]  /*3a60*/  ISETP.GE.AND P2, PT, R7, R215.reuse, PT ;  /* 0x000000d70700720c */ /* 0x080fe40003f46270 */
[----:B------:R-:W-:Y:S02]  /*3a70*/  FMNMX3.FTZ R9, R9, R16, R230, !PT ;  /* 0x0000001009097276 */ /* 0x000fe400078100e6 */
[----:B------:R-:W-:Y:S02]  /*3a80*/  FSEL R194, R57, -INF , !P1 ;  /* 0xff80000039c27808 */ /* 0x000fe40004800000 */
[----:B------:R-:W-:Y:S02]  /*3a90*/  ISETP.GE.AND P1, PT, R5, R215, PT ;  /* 0x000000d70500720c */ /* 0x000fe40003f26270 */
[----:B------:R-:W-:-:S02]  /*3aa0*/  FSEL R222, R52, -INF , !P2 ;  /* 0xff80000034de7808 */ /* 0x000fc40005000000 */
[-C--:B------:R-:W-:Y:S02]  /*3ab0*/  ISETP.GE.AND P2, PT, R4, R215.reuse, PT ;  /* 0x000000d70400720c */ /* 0x080fe40003f46270 */
[----:B------:R-:W-:Y:S02]  /*3ac0*/  FMNMX3.FTZ R9, R9, R192, R228, !PT ;  /* 0x000000c009097276 */ /* 0x000fe400078100e4 */
[----:B------:R-:W-:Y:S02]  /*3ad0*/  FSEL R218, R53, -INF , !P1 ;  /* 0xff80000035da7808 */ /* 0x000fe40004800000 */
[----:B------:R-:W-:Y:S02]  /*3ae0*/  ISETP.GE.AND P1, PT, R37, R215, PT ;  /* 0x000000d72500720c */ /* 0x000fe40003f26270 */
[----:B------:R-:W-:Y:S02]  /*3af0*/  FSEL R216, R64, -INF , !P2 ;  /* 0xff80000040d87808 */ /* 0x000fe40005000000 */
[----:B------:R-:W-:-:S02]  /*3b00*/  FMNMX3.FTZ R11, R9, R194, R222, !PT ;  /* 0x000000c2090b7276 */ /* 0x000fc400078100de */
[----:B------:R-:W-:Y:S02]  /*3b10*/  FSEL R210, R65, -INF , !P1 ;  /* 0xff80000041d27808 */ /* 0x000fe40004800000 */
[----:B------:R-:W-:Y:S02]  /*3b20*/  FMNMX3.FTZ R9, R38, R36, R28, !PT ;  /* 0x0000002426097276 */ /* 0x000fe4000781001c */
[----:B------:R-:W-:Y:S02]  /*3b30*/  FMNMX3.FTZ R11, R11, R218, R216, !PT ;  /* 0x000000da0b0b7276 */ /* 0x000fe400078100d8 */
[-C--:B------:R-:W-:Y:S02]  /*3b40*/  ISETP.GE.AND P2, PT, R6, R214.reuse, PT ;  /* 0x000000d60600720c */ /* 0x080fe40003f46270 */
[----:B------:R-:W-:Y:S02]  /*3b50*/  ISETP.GE.AND P3, PT, R13, R214, PT ;  /* 0x000000d60d00720c */ /* 0x000fe40003f66270 */
[----:B------:R-:W-:-:S02]  /*3b60*/  FMNMX3.FTZ R9, R9, R26, R14, !PT ;  /* 0x0000001a09097276 */ /* 0x000fc4000781000e */
[----:B------:R-:W-:Y:S01]  /*3b70*/  FMNMX.FTZ R6, R210, R11, !PT ;  /* 0x0000000bd2067209 */ /* 0x000fe20007810000 */
[----:B------:R-:W-:Y:S08]  /*3b80*/  BRA.U !UP2, `(.L_x_21) ;  /* 0x000000010abc7547 */ /* 0x000ff0000b800000 */
[----:B------:R-:W-:-:S04]  /*3b90*/  UIADD3 UR18, UPT, UPT, UR17, -0x2, URZ ;  /* 0xfffffffe11127890 */ /* 0x000fc8000fffe0ff */
[----:B------:R-:W-:Y:S02]  /*3ba0*/  UIMAD.WIDE.U32 UR34, UR31, UR18, URZ ;  /* 0x000000121f2272a5 */ /* 0x000fe4000f8e00ff */
[----:B------:R-:W-:Y:S02]  /*3bb0*/  UIMAD UR18, UR30, UR18, URZ ;  /* 0x000000121e1272a4 */ /* 0x000fe4000f8e02ff */
[----:B------:R-:W-:Y:S02]  /*3bc0*/  UIADD3 UR23, UP0, UPT, UR33, UR34, URZ ;  /* 0x0000002221177290 */ /* 0x000fe4000ff1e0ff */
[----:B------:R-:W-:Y:S01]  /*3bd0*/  UIADD3 UR18, UPT, UPT, UR35, UR18, URZ ;  /* 0x0000001223127290 */ /* 0x000fe2000fffe0ff */
[----:B------:R-:W-:Y:S01]  /*3be0*/  IMAD.U32 R30, RZ, RZ, UR34 ;  /* 0x00000022ff1e7e24 */ /* 0x000fe2000f8e00ff */
[----:B------:R-:W-:Y:S01]  /*3bf0*/  UIADD3 UR22, UP1, UPT, UR33, UR23, URZ ;  /* 0x0000001721167290 */ /* 0x000fe2000ff3e0ff */
[----:B------:R-:W-:Y:S02]  /*3c00*/  IMAD.U32 R31, RZ, RZ, UR35 ;  /* 0x00000023ff1f7e24 */ /* 0x000fe4000f8e00ff */
[----:B------:R-:W-:Y:S01]  /*3c10*/  IMAD.U32 R11, RZ, RZ, UR23 ;  /* 0x00000017ff0b7e24 */ /* 0x000fe2000f8e00ff */
[----:B------:R-:W-:Y:S01]  /*3c20*/  LEA R32, P1, R30, R220, 0x1 ;  /* 0x000000dc1e207211 */ /* 0x000fe200078208ff */
[----:B------:R-:W-:Y:S01]  /*3c30*/  IMAD.U32 R18, RZ, RZ, UR18 ;  /* 0x00000012ff127e24 */ /* 0x000fe2000f8e00ff */
[----:B------:R-:W-:Y:S01]  /*3c40*/  UIADD3.X UR18, UPT, UPT, UR32, UR18, URZ, UP0, !UPT ;  /* 0x0000001220127290 */ /* 0x000fe200087fe4ff */
[----:B------:R-:W-:Y:S01]  /*3c50*/  IMAD.U32 R13, RZ, RZ, UR22 ;  /* 0x00000016ff0d7e24 */ /* 0x000fe2000f8e00ff */
[----:B------:R-:W-:-:S02]  /*3c60*/  ULEA UR23, UP0, UR10, UR23, 0x5 ;  /* 0x000000170a177291 */ /* 0x000fc4000f8028ff */
[-C--:B------:R-:W-:Y:S01]  /*3c70*/  LEA.HI.X R33, R30, R219.reuse, R18, 0x1, P1 ;  /* 0x000000db1e217211 */ /* 0x080fe200008f0c12 */
[----:B------:R-:W-:Y:S01]  /*3c80*/  UIADD3.X UR21, UPT, UPT, UR32, UR18, URZ, UP1, !UPT ;  /* 0x0000001220157290 */ /* 0x000fe20008ffe4ff */
[CC--:B------:R-:W-:Y:S02]  /*3c90*/  LEA R30, P1, R11.reuse, R220.reuse, 0x1 ;  /* 0x000000dc0b1e7211 */ /* 0x0c0fe400078208ff */
[----:B------:R-:W-:Y:S01]  /*3ca0*/  MOV R18, UR18 ;  /* 0x0000001200127c02 */ /* 0x000fe20008000f00 */
[----:B------:R-:W-:Y:S01]  /*3cb0*/  ULEA.HI.X UR18, UR10, UR18, UR11, 0x5, UP0 ;  /* 0x000000120a127291 */ /* 0x000fe200080f2c0b */
[----:B------:R-:W-:Y:S01]  /*3cc0*/  @!PT LDS RZ, [RZ] ;  /* 0x00000000fffff984 */ /* 0x000fe20000000800 */
[----:B------:R-:W-:Y:S01]  /*3cd0*/  @!PT LDS RZ, [RZ] ;  /* 0x00000000fffff984 */ /* 0x000fe20000000800 */
[----:B------:R-:W-:Y:S01]  /*3ce0*/  @!PT LDS RZ, [RZ] ;  /* 0x00000000fffff984 */ /* 0x000fe20000000800 */
[----:B------:R1:W-:Y:S02]  /*3cf0*/  LDGSTS.E.BYPASS.LTC128B.128 [R3+0x8000], desc[UR14][R32.64] ;  /* 0x0800000020037fae */ /* 0x0003e4000b981a0e */
[----:B------:R-:W-:Y:S01]  /*3d00*/  LEA.HI.X R31, R11, R219, R18, 0x1, P1 ;  /* 0x000000db0b1f7211 */ /* 0x000fe200008f0c12 */
[----:B------:R-:W-:Y:S01]  /*3d10*/  IMAD.U32 R18, RZ, RZ, UR21 ;  /* 0x00000015ff127e24 */ /* 0x000fe2000f8e00ff */
[----:B------:R-:W-:Y:S01]  /*3d20*/  LEA R34, P1, R13, R220, 0x1 ;  /* 0x000000dc0d227211 */ /* 0x000fe200078208ff */
[----:B------:R1:W-:Y:S01]  /*3d30*/  LDGSTS.E.BYPASS.LTC128B.128 [R3+0xa000], desc[UR14][R32.64+0x80] ;  /* 0x0a00008020037fae */ /* 0x0003e2000b981a0e */
[----:B------:R-:W-:-:S02]  /*3d40*/  MOV R11, UR23 ;  /* 0x00000017000b7c02 */ /* 0x000fc40008000f00 */
[----:B------:R-:W-:Y:S01]  /*3d50*/  LEA.HI.X R35, R13, R219, R18, 0x1, P1 ;  /* 0x000000db0d237211 */ /* 0x000fe200008f0c12 */
[----:B------:R-:W-:Y:S01]  /*3d60*/  IMAD.U32 R18, RZ, RZ, UR18 ;  /* 0x00000012ff127e24 */ /* 0x000fe2000f8e00ff */
[----:B------:R1:W-:Y:S01]  /*3d70*/  LDGSTS.E.BYPASS.LTC128B.128 [R3+0xc000], desc[UR14][R32.64+0x100] ;  /* 0x0c00010020037fae */ /* 0x0003e2000b981a0e */
[----:B------:R-:W-:-:S03]  /*3d80*/  LEA R48, P1, R11, R220, 0x1 ;  /* 0x000000dc0b307211 */ /* 0x000fc600078208ff */
[----:B------:R1:W-:Y:S01]  /*3d90*/  LDGSTS.E.BYPASS.LTC128B.128 [R3+0xe000], desc[UR14][R32.64+0x180] ;  /* 0x0e00018020037fae */ /* 0x0003e2000b981a0e */
[----:B------:R-:W-:-:S03]  /*3da0*/  LEA.HI.X R49, R11, R219, R18, 0x1, P1 ;  /* 0x000000db0b317211 */ /* 0x000fc600008f0c12 */
[----:B------:R1:W-:Y:S04]  /*3db0*/  LDGSTS.E.BYPASS.LTC128B.128 [R3+0x8800], desc[UR14][R30.64] ;  /* 0x088000001e037fae */ /* 0x0003e8000b981a0e */
        /* <DEDUP_REMOVED lines=11> */
[----:B------:R-:W0:Y:S02]  /*3e70*/  LDGDEPBAR ;  /* 0x00000000000079af */ /* 0x000e240000000000 */
.L_x_21:
[----:B------:R-:W-:Y:S01]  /*3e80*/  FSEL R226, R62, -INF , !P5 ;  /* 0xff8000003ee27808 */ /* 0x000fe20006800000 */
[----:B-1----:R-:W1:Y:S01]  /*3e90*/  SHFL.BFLY PT, R3, R6, 0x2, 0x1f ;  /* 0x0c401f0006037f89 */ /* 0x002e6200000e0000 */
[----:B------:R-:W-:Y:S01]  /*3ea0*/  FMNMX3.FTZ R9, R9, R12, R10, !PT ;  /* 0x0000000c09097276 */ /* 0x000fe2000781000a */
[----:B------:R-:W2:Y:S01]  /*3eb0*/  LDCU UR18, c[0x0][0x45c] ;  /* 0x00008b80ff1277ac */ /* 0x000ea20008000800 */
[----:B------:R-:W-:Y:S02]  /*3ec0*/  ISETP.GE.AND P1, PT, R7, R214, PT ;  /* 0x000000d60700720c */ /* 0x000fe40003f26270 */
[----:B------:R-:W-:Y:S02]  /*3ed0*/  FSEL R198, R63, -INF , !P4 ;  /* 0xff8000003fc67808 */ /* 0x000fe40006000000 */
[----:B------:R-:W-:Y:S02]  /*3ee0*/  FSEL R224, R58, -INF , !P3 ;  /* 0xff8000003ae07808 */ /* 0x000fe40005800000 */
[----:B------:R-:W-:-:S02]  /*3ef0*/  FMNMX3.FTZ R9, R9, R8, R226, !PT ;  /* 0x0000000809097276 */ /* 0x000fc400078100e2 */
[-C--:B------:R-:W-:Y:S02]  /*3f00*/  ISETP.GE.AND P5, PT, R5, R214.reuse, PT ;  /* 0x000000d60500720c */ /* 0x080fe40003fa6270 */
[----:B------:R-:W-:Y:S02]  /*3f10*/  ISETP.GE.AND P3, PT, R4, R214, PT ;  /* 0x000000d60400720c */ /* 0x000fe40003f66270 */
[----:B------:R-:W-:Y:S02]  /*3f20*/  FSEL R200, R59, -INF , !P2 ;  /* 0xff8000003bc87808 */ /* 0x000fe40005000000 */
[----:B------:R-:W-:Y:S02]  /*3f30*/  FSEL R208, R54, -INF , !P1 ;  /* 0xff80000036d07808 */ /* 0x000fe40004800000 */
[----:B------:R-:W-:Y:S02]  /*3f40*/  FMNMX3.FTZ R9, R9, R198, R224, !PT ;  /* 0x000000c609097276 */ /* 0x000fe400078100e0 */
[----:B------:R-:W-:-:S02]  /*3f50*/  ISETP.GE.AND P1, PT, R37, R214, PT ;  /* 0x000000d62500720c */ /* 0x000fc40003f26270 */
[----:B------:R-:W-:Y:S02]  /*3f60*/  FSEL R206, R55, -INF , !P5 ;  /* 0xff80000037ce7808 */ /* 0x000fe40006800000 */
[----:B------:R-:W-:Y:S02]  /*3f70*/  FSEL R204, R66, -INF , !P3 ;  /* 0xff80000042cc7808 */ /* 0x000fe40005800000 */
[----:B------:R-:W-:Y:S02]  /*3f80*/  FMNMX3.FTZ R9, R9, R200, R208, !PT ;  /* 0x000000c809097276 */ /* 0x000fe400078100d0 */
[----:B------:R-:W-:Y:S02]  /*3f90*/  FSEL R202, R67, -INF , !P1 ;  /* 0xff80000043ca7808 */ /* 0x000fe40004800000 */
[----:B------:R-:W-:Y:S02]  /*3fa0*/  FMNMX3.FTZ R5, R9, R206, R204, !PT ;  /* 0x000000ce09057276 */ /* 0x000fe400078100cc */
[----:B-1----:R-:W-:-:S02]  /*3fb0*/  FMNMX.FTZ R7, R6, R3, !PT ;  /* 0x0000000306077209 */ /* 0x002fc40007810000 */
[----:B------:R-:W-:Y:S02]  /*3fc0*/  FMNMX.FTZ R5, R202, R5, !PT ;  /* 0x00000005ca057209 */ /* 0x000fe40007810000 */
[----:B------:R-:W-:Y:S01]  /*3fd0*/  LOP3.LUT R213, R81, 0x200, R82, 0xf8, !PT ;  /* 0x0000020051d57812 */ /* 0x000fe200078ef852 */
[----:B------:R-:W1:Y:S03]  /*3fe0*/  SHFL.BFLY PT, R164, R7, 0x1, 0x1f ;  /* 0x0c201f0007a47f89 */ /* 0x000e6600000e0000 */
[----:B------:R-:W-:Y:S01]  /*3ff0*/  LEA R213, R213, UR26, 0x1 ;  /* 0x0000001ad5d57c11 */ /* 0x000fe2000f8e08ff */
[----:B------:R-:W3:Y:S03]  /*4000*/  SHFL.BFLY PT, R4, R5, 0x2, 0x1f ;  /* 0x0c401f0005047f89 */ /* 0x000ee600000e0000 */
[-C--:B------:R-:W-:Y:S01]  /*4010*/  IADD3 R195, PT, PT, R80, R213.reuse, RZ ;  /* 0x000000d550c37210 */ /* 0x080fe20007ffe0ff */
[----:B------:R-:W-:Y:S01]  /*4020*/  LDSM.16.MT88.4 R156, [R213+0x10000] ;  /* 0x01000000d59c783b */ /* 0x000fe20000004200 */
[----:B------:R-:W-:-:S03]  /*4030*/  IADD3 R190, PT, PT, R196, R213, RZ ;  /* 0x000000d5c4be7210 */ /* 0x000fc60007ffe0ff */
[----:B------:R-:W-:Y:S01]  /*4040*/  LDSM.16.MT88.4 R72, [R195+0x12000] ;  /* 0x01200000c348783b */ /* 0x000fe20000004200 */
[----:B------:R-:W-:-:S03]  /*4050*/  IADD3 R189, PT, PT, R80, R190, RZ ;  /* 0x000000be50bd7210 */ /* 0x000fc60007ffe0ff */
[----:B------:R-:W-:Y:S04]  /*4060*/  LDSM.16.MT88.4 R104, [R195+0x14000] ;  /* 0x01400000c368783b */ /* 0x000fe80000004200 */
[----:B------:R-:W-:Y:S01]  /*4070*/  LDSM.16.MT88.4 R136, [R195+0x16000] ;  /* 0x01600000c388783b */ /* 0x000fe20000004200 */
[----:B-1----:R-:W-:-:S03]  /*4080*/  FMNMX.FTZ R164, R7, R164, !PT ;  /* 0x000000a407a47209 */ /* 0x002fc60007810000 */
[----:B------:R-:W-:Y:S01]  /*4090*/  LDSM.16.MT88.4 R48, [R190+0x10000] ;  /* 0x01000000be30783b */ /* 0x000fe20000004200 */
[----:B---3--:R-:W-:Y:S01]  /*40a0*/  FMNMX.FTZ R4, R5, R4, !PT ;  /* 0x0000000405047209 */ /* 0x008fe20007810000 */
[C---:B--2---:R-:W-:Y:S01]  /*40b0*/  FMUL.FTZ R203, R164.reuse, UR18 ;  /* 0x00000012a4cb7c20 */ /* 0x044fe20008410000 */
[----:B------:R-:W-:Y:S01]  /*40c0*/  FSETP.NEU.FTZ.AND P1, PT, R164, -INF , PT ;  /* 0xff800000a400780b */ /* 0x000fe20003f3d000 */
[----:B------:R-:W-:Y:S03]  /*40d0*/  LDSM.16.MT88.4 R56, [R189+0x10000] ;  /* 0x01000000bd38783b */ /* 0x000fe60000004200 */
[----:B------:R-:W-:Y:S01]  /*40e0*/  FSEL R203, R203, RZ, P1 ;  /* 0x000000ffcbcb7208 */ /* 0x000fe20000800000 */
[----:B------:R-:W1:Y:S04]  /*40f0*/  SHFL.BFLY PT, R3, R4, 0x1, 0x1f ;  /* 0x0c201f0004037f89 */ /* 0x000e6800000e0000 */
[--C-:B------:R-:W-:Y:S01]  /*4100*/  FFMA.FTZ R188, R40, UR18, -R203.reuse ;  /* 0x0000001228bc7c23 */ /* 0x100fe200080108cb */
[--C-:B------:R-:W-:Y:S01]  /*4110*/  FFMA.FTZ R187, R44, UR18, -R203.reuse ;  /* 0x000000122cbb7c23 */ /* 0x100fe200080108cb */
[--C-:B------:R-:W-:Y:S01]  /*4120*/  FFMA.FTZ R184, R42, UR18, -R203.reuse ;  /* 0x000000122ab87c23 */ /* 0x100fe200080108cb */
[--C-:B------:R-:W-:Y:S01]  /*4130*/  FFMA.FTZ R183, R46, UR18, -R203.reuse ;  /* 0x000000122eb77c23 */ /* 0x100fe200080108cb */
[----:B------:R-:W2:Y:S01]  /*4140*/  LDSM.16.MT88.4 R40, [R195+0x10000] ;  /* 0x01000000c328783b */ /* 0x000ea20000004200 */
[--C-:B------:R-:W-:Y:S01]  /*4150*/  FFMA.FTZ R180, R22, UR18, -R203.reuse ;  /* 0x0000001216b47c23 */ /* 0x100fe200080108cb */
[----:B------:R-:W-:Y:S01]  /*4160*/  MUFU.EX2 R188, R188 ;  /* 0x000000bc00bc7308 */ /* 0x000fe20000000800 */
[--C-:B------:R-:W-:Y:S01]  /*4170*/  FFMA.FTZ R179, R24, UR18, -R203.reuse ;  /* 0x0000001218b37c23 */ /* 0x100fe200080108cb */
[----:B------:R-:W3:Y:S01]  /*4180*/  LDSM.16.MT88.4 R64, [R213+0x12000] ;  /* 0x01200000d540783b */ /* 0x000ee20000004200 */
[--C-:B------:R-:W-:Y:S01]  /*4190*/  FFMA.FTZ R176, R20, UR18, -R203.reuse ;  /* 0x0000001214b07c23 */ /* 0x100fe200080108cb */
[--C-:B------:R-:W-:Y:S01]  /*41a0*/  FFMA.FTZ R167, R16, UR18, -R203.reuse ;  /* 0x0000001210a77c23 */ /* 0x100fe200080108cb */
[--C-:B------:R-:W-:Y:S01]  /*41b0*/  FFMA.FTZ R191, R230, UR18, -R203.reuse ;  /* 0x00000012e6bf7c23 */ /* 0x100fe200080108cb */
[----:B------:R-:W4:Y:S01]  /*41c0*/  LDSM.16.MT88.4 R80, [R190+0x12000] ;  /* 0x01200000be50783b */ /* 0x000f220000004200 */
[--C-:B------:R-:W-:Y:S01]  /*41d0*/  FFMA.FTZ R192, R192, UR18, -R203.reuse ;  /* 0x00000012c0c07c23 */ /* 0x100fe200080108cb */
[----:B------:R-:W5:Y:S01]  /*41e0*/  MUFU.EX2 R187, R187 ;  /* 0x000000bb00bb7308 */ /* 0x000f620000000800 */
[--C-:B------:R-:W-:Y:S01]  /*41f0*/  FFMA.FTZ R193, R228, UR18, -R203.reuse ;  /* 0x00000012e4c17c23 */ /* 0x100fe200080108cb */
[----:B------:R-:W4:Y:S01]  /*4200*/  LDSM.16.MT88.4 R88, [R189+0x12000] ;  /* 0x01200000bd58783b */ /* 0x000f220000004200 */
[--C-:B------:R-:W-:Y:S01]  /*4210*/  FFMA.FTZ R194, R194, UR18, -R203.reuse ;  /* 0x00000012c2c27c23 */ /* 0x100fe200080108cb */
[--C-:B------:R-:W-:Y:S01]  /*4220*/  FFMA.FTZ R205, R222, UR18, -R203.reuse ;  /* 0x00000012decd7c23 */ /* 0x100fe200080108cb */
[--C-:B------:R-:W-:Y:S01]  /*4230*/  FFMA.FTZ R218, R218, UR18, -R203.reuse ;  /* 0x00000012dada7c23 */ /* 0x100fe200080108cb */
[----:B-1----:R-:W-:Y:S01]  /*4240*/  FMNMX.FTZ R3, R4, R3, !PT ;  /* 0x0000000304037209 */ /* 0x002fe20007810000 */
[----:B------:R-:W1:Y:S01]  /*4250*/  LDSM.16.MT88.4 R96, [R213+0x14000] ;  /* 0x01400000d560783b */ /* 0x000e620000004200 */
[----:B------:R-:W-:Y:S01]  /*4260*/  MUFU.EX2 R184, R184 ;  /* 0x000000b800b87308 */ /* 0x000fe20000000800 */
[--C-:B------:R-:W-:Y:S01]  /*4270*/  FFMA.FTZ R207, R216, UR18, -R203.reuse ;  /* 0x00000012d8cf7c23 */ /* 0x100fe200080108cb */
[C---:B------:R-:W-:Y:S01]  /*4280*/  FSETP.NEU.FTZ.AND P1, PT, R3.reuse, -INF , PT ;  /* 0xff8000000300780b */ /* 0x040fe20003f3d000 */
[----:B------:R-:W-:Y:S01]  /*4290*/  FMUL.FTZ R201, R3, UR18 ;  /* 0x0000001203c97c20 */ /* 0x000fe20008410000 */
[----:B------:R-:W1:Y:S01]  /*42a0*/  LDSM.16.MT88.4 R112, [R190+0x14000] ;  /* 0x01400000be70783b */ /* 0x000e620000004200 */
[----:B------:R-:W-:-:S03]  /*42b0*/  FFMA.FTZ R210, R210, UR18, -R203 ;  /* 0x00000012d2d27c23 */ /* 0x000fc600080108cb */
[----:B------:R-:W-:Y:S01]  /*42c0*/  FSEL R201, R201, RZ, P1 ;  /* 0x000000ffc9c97208 */ /* 0x000fe20000800000 */
[----:B------:R-:W1:Y:S01]  /*42d0*/  LDSM.16.MT88.4 R120, [R189+0x14000] ;  /* 0x01400000bd78783b */ /* 0x000e620000004200 */
[----:B------:R-:W2:Y:S01]  /*42e0*/  MUFU.EX2 R183, R183 ;  /* 0x000000b700b77308 */ /* 0x000ea20000000800 */
[----:B-----5:R-:W-:Y:S01]  /*42f0*/  F2FP.F16.F32.PACK_AB R148, R187, R188 ;  /* 0x000000bcbb94723e */ /* 0x020fe200000000ff */
[----:B------:R-:W-:Y:S01]  /*4300*/  FADD.FTZ R187, R188, R187 ;  /* 0x000000bbbcbb7221 */ /* 0x000fe20000010000 */
[--C-:B------:R-:W-:Y:S01]  /*4310*/  FFMA.FTZ R186, R38, UR18, -R201.reuse ;  /* 0x0000001226ba7c23 */ /* 0x100fe200080108c9 */
[--C-:B------:R-:W-:Y:S01]  /*4320*/  FFMA.FTZ R185, R36, UR18, -R201.reuse ;  /* 0x0000001224b97c23 */ /* 0x100fe200080108c9 */
[--C-:B------:R-:W-:Y:S01]  /*4330*/  FFMA.FTZ R182, R28, UR18, -R201.reuse ;  /* 0x000000121cb67c23 */ /* 0x100fe200080108c9 */
[--C-:B------:R-:W-:Y:S01]  /*4340*/  FFMA.FTZ R181, R26, UR18, -R201.reuse ;  /* 0x000000121ab57c23 */ /* 0x100fe200080108c9 */
[----:B------:R-:W5:Y:S01]  /*4350*/  LDSM.16.MT88.4 R128, [R213+0x16000] ;  /* 0x01600000d580783b */ /* 0x000f620000004200 */
[--C-:B------:R-:W-:Y:S01]  /*4360*/  FFMA.FTZ R178, R14, UR18, -R201.reuse ;  /* 0x000000120eb27c23 */ /* 0x100fe200080108c9 */
[----:B------:R-:W-:Y:S01]  /*4370*/  MUFU.EX2 R186, R186 ;  /* 0x000000ba00ba7308 */ /* 0x000fe20000000800 */
[--C-:B------:R-:W-:Y:S01]  /*4380*/  FFMA.FTZ R177, R12, UR18, -R201.reuse ;  /* 0x000000120cb17c23 */ /* 0x100fe200080108c9 */
[----:B------:R-:W5:Y:S01]  /*4390*/  LDSM.16.MT88.4 R152, [R190+0x16000] ;  /* 0x01600000be98783b */ /* 0x000f620000004200 */
[--C-:B------:R-:W-:Y:S01]  /*43a0*/  FFMA.FTZ R166, R10, UR18, -R201.reuse ;  /* 0x000000120aa67c23 */ /* 0x100fe200080108c9 */
[--C-:B------:R-:W-:Y:S01]  /*43b0*/  FFMA.FTZ R165, R8, UR18, -R201.reuse ;  /* 0x0000001208a57c23 */ /* 0x100fe200080108c9 */
[--C-:B------:R-:W-:Y:S01]  /*43c0*/  FFMA.FTZ R197, R226, UR18, -R201.reuse ;  /* 0x00000012e2c57c23 */ /* 0x100fe200080108c9 */
[----:B------:R-:W5:Y:S01]  /*43d0*/  LDSM.16.MT88.4 R4, [R189+0x16000] ;  /* 0x01600000bd04783b */ /* 0x000f620000004200 */
[--C-:B------:R-:W-:Y:S01]  /*43e0*/  FFMA.FTZ R198, R198, UR18, -R201.reuse ;  /* 0x00000012c6c67c23 */ /* 0x100fe200080108c9 */
[----:B------:R-:W3:Y:S01]  /*43f0*/  MUFU.EX2 R185, R185 ;  /* 0x000000b900b97308 */ /* 0x000ee20000000800 */
[----:B--2---:R-:W-:Y:S01]  /*4400*/  F2FP.F16.F32.PACK_AB R150, R183, R184 ;  /* 0x000000b8b796723e */ /* 0x004fe200000000ff */
[----:B------:R-:W2:Y:S01]  /*4410*/  LDSM.16.MT88.4 R12, [R195+0x12800] ;  /* 0x01280000c30c783b */ /* 0x000ea20000004200 */
[--C-:B------:R-:W-:Y:S01]  /*4420*/  FFMA.FTZ R199, R224, UR18, -R201.reuse ;  /* 0x00000012e0c77c23 */ /* 0x100fe200080108c9 */
[--C-:B------:R-:W-:Y:S01]  /*4430*/  FFMA.FTZ R200, R200, UR18, -R201.reuse ;  /* 0x00000012c8c87c23 */ /* 0x100fe200080108c9 */
[--C-:B------:R-:W-:Y:S01]  /*4440*/  FFMA.FTZ R203, R208, UR18, -R201.reuse ;  /* 0x00000012d0cb7c23 */ /* 0x100fe200080108c9 */
[----:B------:R-:W2:Y:S01]  /*4450*/  LDSM.16.MT88.4 R8, [R195+0x14800] ;  /* 0x01480000c308783b */ /* 0x000ea20000004200 */
[--C-:B------:R-:W-:Y:S01]  /*4460*/  FFMA.FTZ R206, R206, UR18, -R201.reuse ;  /* 0x00000012cece7c23 */ /* 0x100fe200080108c9 */
[----:B------:R-:W-:Y:S01]  /*4470*/  MUFU.EX2 R182, R182 ;  /* 0x000000b600b67308 */ /* 0x000fe20000000800 */
[--C-:B------:R-:W-:Y:S01]  /*4480*/  FFMA.FTZ R204, R204, UR18, -R201.reuse ;  /* 0x00000012cccc7c23 */ /* 0x100fe200080108c9 */
[----:B------:R-:W2:Y:S01]  /*4490*/  LDSM.16.MT88.4 R16, [R195+0x10800] ;  /* 0x01080000c310783b */ /* 0x000ea20000004200 */
[----:B------:R-:W-:Y:S01]  /*44a0*/  FFMA.FTZ R223, R202, UR18, -R201 ;  /* 0x00000012cadf7c23 */ /* 0x000fe200080108c9 */
[----:B------:R-:W-:Y:S01]  /*44b0*/  FADD.FTZ R184, R184, R187 ;  /* 0x000000bbb8b87221 */ /* 0x000fe20000010000 */
[----:B------:R-:W-:Y:S01]  /*44c0*/  UMOV UR18, 0xffffffff ;  /* 0xffffffff00127882 */ /* 0x000fe20000000000 */
[----:B------:R-:W2:Y:S02]  /*44d0*/  LDSM.16.MT88.4 R20, [R190+0x10800] ;  /* 0x01080000be14783b */ /* 0x000ea40000004200 */
[----:B------:R-:W4:Y:S01]  /*44e0*/  MUFU.EX2 R181, R181 ;  /* 0x000000b500b57308 */ /* 0x000f220000000800 */
[----:B---3--:R-:W-:Y:S01]  /*44f0*/  F2FP.F16.F32.PACK_AB R149, R185, R186 ;  /* 0x000000bab995723e */ /* 0x008fe200000000ff */
[----:B------:R-:W-:Y:S01]  /*4500*/  LDSM.16.MT88.4 R172, [R195+0x16800] ;  /* 0x01680000c3ac783b */ /* 0x000fe20000004200 */
[----:B------:R-:W-:Y:S01]  /*4510*/  FADD.FTZ R185, R186, R185 ;  /* 0x000000b9bab97221 */ /* 0x000fe20000010000 */
[----:B------:R-:W-:-:S02]  /*4520*/  FADD.FTZ R183, R183, R184 ;  /* 0x000000b8b7b77221 */ /* 0x000fc40000010000 */
[----:B------:R-:W-:Y:S02]  /*4530*/  LDSM.16.MT88.4 R168, [R213+0x10800] ;  /* 0x01080000d5a8783b */ /* 0x000fe40000004200 */
[----:B------:R-:W-:Y:S02]  /*4540*/  MUFU.EX2 R180, R180 ;  /* 0x000000b400b47308 */ /* 0x000fe40000000800 */
[----:B------:R-:W-:Y:S04]  /*4550*/  LDSM.16.MT88.4 R32, [R189+0x10800] ;  /* 0x01080000bd20783b */ /* 0x000fe80000004200 */
[----:B------:R-:W-:Y:S02]  /*4560*/  LDSM.16.MT88.4 R28, [R213+0x12800] ;  /* 0x01280000d51c783b */ /* 0x000fe40000004200 */
[----:B------:R-:W3:Y:S01]  /*4570*/  MUFU.EX2 R179, R179 ;  /* 0x000000b300b37308 */ /* 0x000ee20000000800 */
[----:B----4-:R-:W-:Y:S01]  /*4580*/  F2FP.F16.F32.PACK_AB R151, R181, R182 ;  /* 0x000000b6b597723e */ /* 0x010fe200000000ff */
[----:B------:R-:W-:Y:S01]  /*4590*/  LDSM.16.MT88.4 R24, [R189+0x12800] ;  /* 0x01280000bd18783b */ /* 0x000fe20000004200 */
[----:B------:R-:W-:-:S04]  /*45a0*/  FADD.FTZ R182, R182, R185 ;  /* 0x000000b9b6b67221 */ /* 0x000fc80000010000 */
[----:B------:R-:W-:Y:S01]  /*45b0*/  FADD.FTZ R181, R181, R182 ;  /* 0x000000b6b5b57221 */ /* 0x000fe20000010000 */
[----:B------:R-:W-:Y:S01]  /*45c0*/  MUFU.EX2 R176, R176 ;  /* 0x000000b000b07308 */ /* 0x000fe20000000800 */
[C---:B------:R-:W-:Y:S07]  /*45d0*/  HMMA.16816.F32 R68, R148.reuse, R72, RZ ;  /* 0x000000489444723c */ /* 0x040fee00000018ff */
[----:B------:R-:W-:Y:S01]  /*45e0*/  MUFU.EX2 R167, R167 ;  /* 0x000000a700a77308 */ /* 0x000fe20000000800 */
[C---:B------:R-:W-:Y:S07]  /*45f0*/  HMMA.16816.F32 R100, R148.reuse, R104, RZ ;  /* 0x000000689464723c */ /* 0x040fee00000018ff */
[----:B------:R-:W-:Y:S01]  /*4600*/  MUFU.EX2 R178, R178 ;  /* 0x000000b200b27308 */ /* 0x000fe20000000800 */
[C---:B------:R-:W-:Y:S07]  /*4610*/  HMMA.16816.F32 R72, R148.reuse, R74, RZ ;  /* 0x0000004a9448723c */ /* 0x040fee00000018ff */
[----:B------:R-:W4:Y:S01]  /*4620*/  MUFU.EX2 R177, R177 ;  /* 0x000000b100b17308 */ /* 0x000f220000000800 */
[C---:B------:R-:W-:Y:S07]  /*4630*/  HMMA.16816.F32 R104, R148.reuse, R106, RZ ;  /* 0x0000006a9468723c */ /* 0x040fee00000018ff */
[----:B------:R-:W-:Y:S01]  /*4640*/  MUFU.EX2 R166, R166 ;  /* 0x000000a600a67308 */ /* 0x000fe20000000800 */
[C---:B------:R-:W-:Y:S07]  /*4650*/  HMMA.16816.F32 R36, R148.reuse, R40, RZ ;  /* 0x000000289424723c */ /* 0x040fee00000018ff */
[----:B------:R-:W2:Y:S01]  /*4660*/  MUFU.EX2 R165, R165 ;  /* 0x000000a500a57308 */ /* 0x000ea20000000800 */
[C---:B------:R-:W-:Y:S07]  /*4670*/  HMMA.16816.F32 R132, R148.reuse, R136, RZ ;  /* 0x000000889484723c */ /* 0x040fee00000018ff */
[----:B------:R-:W-:Y:S01]  /*4680*/  MUFU.EX2 R191, R191 ;  /* 0x000000bf00bf7308 */ /* 0x000fe20000000800 */
[C---:B------:R-:W-:Y:S07]  /*4690*/  HMMA.16816.F32 R160, R148.reuse, R156, RZ ;  /* 0x0000009c94a0723c */ /* 0x040fee00000018ff */
[----:B------:R-:W2:Y:S01]  /*46a0*/  MUFU.EX2 R192, R192 ;  /* 0x000000c000c07308 */ /* 0x000ea20000000800 */
[C---:B------:R-:W-:Y:S07]  /*46b0*/  HMMA.16816.F32 R44, R148.reuse, R48, RZ ;  /* 0x00000030942c723c */ /* 0x040fee00000018ff */
[----:B------:R-:W-:Y:S01]  /*46c0*/  MUFU.EX2 R193, R193 ;  /* 0x000000c100c17308 */ /* 0x000fe20000000800 */
[C---:B------:R-:W-:Y:S07]  /*46d0*/  HMMA.16816.F32 R52, R148.reuse, R56, RZ ;  /* 0x000000389434723c */ /* 0x040fee00000018ff */
[----:B------:R-:W-:Y:S01]  /*46e0*/  MUFU.EX2 R194, R194 ;  /* 0x000000c200c27308 */ /* 0x000fe20000000800 */
[C---:B------:R-:W-:Y:S07]  /*46f0*/  HMMA.16816.F32 R60, R148.reuse, R64, RZ ;  /* 0x00000040943c723c */ /* 0x040fee00000018ff */
[----:B------:R-:W-:Y:S01]  /*4700*/  MUFU.EX2 R197, R197 ;  /* 0x000000c500c57308 */ /* 0x000fe20000000800 */
[C---:B------:R-:W-:Y:S07]  /*4710*/  HMMA.16816.F32 R76, R148.reuse, R80, RZ ;  /* 0x00000050944c723c */ /* 0x040fee00000018ff */
[----:B------:R-:W2:Y:S01]  /*4720*/  MUFU.EX2 R198, R198 ;  /* 0x000000c600c67308 */ /* 0x000ea20000000800 */
[C---:B------:R-:W-:Y:S07]  /*4730*/  HMMA.16816.F32 R84, R148.reuse, R88, RZ ;  /* 0x000000589454723c */ /* 0x040fee00000018ff */
[----:B------:R-:W-:Y:S01]  /*4740*/  MUFU.EX2 R199, R199 ;  /* 0x000000c700c77308 */ /* 0x000fe20000000800 */
[C---:B-1----:R-:W-:Y:S07]  /*4750*/  HMMA.16816.F32 R92, R148.reuse, R96, RZ ;  /* 0x00000060945c723c */ /* 0x042fee00000018ff */
[----:B------:R-:W1:Y:S01]  /*4760*/  MUFU.EX2 R200, R200 ;  /* 0x000000c800c87308 */ /* 0x000e620000000800 */
[C---:B------:R-:W-:Y:S07]  /*4770*/  HMMA.16816.F32 R108, R148.reuse, R112, RZ ;  /* 0x00000070946c723c */ /* 0x040fee00000018ff */
[----:B------:R-:W-:Y:S01]  /*4780*/  MUFU.EX2 R205, R205 ;  /* 0x000000cd00cd7308 */ /* 0x000fe20000000800 */
[C---:B------:R-:W-:Y:S07]  /*4790*/  HMMA.16816.F32 R116, R148.reuse, R120, RZ ;  /* 0x000000789474723c */ /* 0x040fee00000018ff */
[----:B------:R-:W1:Y:S01]  /*47a0*/  MUFU.EX2 R218, R218 ;  /* 0x000000da00da7308 */ /* 0x000e620000000800 */
[C---:B-----5:R-:W-:Y:S07]  /*47b0*/  HMMA.16816.F32 R124, R148.reuse, R128, RZ ;  /* 0x00000080947c723c */ /* 0x060fee00000018ff */
[----:B------:R-:W-:Y:S01]  /*47c0*/  MUFU.EX2 R207, R207 ;  /* 0x000000cf00cf7308 */ /* 0x000fe20000000800 */
[C---:B------:R-:W-:Y:S07]  /*47d0*/  HMMA.16816.F32 R140, R148.reuse, R152, RZ ;  /* 0x00000098948c723c */ /* 0x040fee00000018ff */
[----:B------:R-:W-:Y:S01]  /*47e0*/  MUFU.EX2 R210, R210 ;  /* 0x000000d200d27308 */ /* 0x000fe20000000800 */
[C---:B------:R-:W-:Y:S07]  /*47f0*/  HMMA.16816.F32 R40, R148.reuse, R42, RZ ;  /* 0x0000002a9428723c */ /* 0x040fee00000018ff */
[----:B------:R-:W-:Y:S01]  /*4800*/  MUFU.EX2 R203, R203 ;  /* 0x000000cb00cb7308 */ /* 0x000fe20000000800 */
[C---:B------:R-:W-:Y:S07]  /*4810*/  HMMA.16816.F32 R136, R148.reuse, R138, RZ ;  /* 0x0000008a9488723c */ /* 0x040fee00000018ff */
[----:B------:R-:W5:Y:S01]  /*4820*/  MUFU.EX2 R206, R206 ;  /* 0x000000ce00ce7308 */ /* 0x000f620000000800 */
[C---:B------:R-:W-:Y:S07]  /*4830*/  HMMA.16816.F32 R156, R148.reuse, R158, RZ ;  /* 0x0000009e949c723c */ /* 0x040fee00000018ff */
[----:B------:R-:W-:Y:S01]  /*4840*/  MUFU.EX2 R204, R204 ;  /* 0x000000cc00cc7308 */ /* 0x000fe20000000800 */
[C---:B------:R-:W-:Y:S07]  /*4850*/  HMMA.16816.F32 R48, R148.reuse, R50, RZ ;  /* 0x000000329430723c */ /* 0x040fee00000018ff */
[----:B------:R-:W5:Y:S01]  /*4860*/  MUFU.EX2 R223, R223 ;  /* 0x000000df00df7308 */ /* 0x000f620000000800 */
[C---:B------:R-:W-:Y:S08]  /*4870*/  HMMA.16816.F32 R56, R148.reuse, R58, RZ ;  /* 0x0000003a9438723c */ /* 0x040ff000000018ff */
        /* <DEDUP_REMOVED lines=8> */
[----:B------:R-:W-:Y:S01]  /*4900*/  HMMA.16816.F32 R144, R148, R4, RZ ;  /* 0x000000049490723c */ /* 0x000fe200000018ff */
[----:B---3--:R-:W-:Y:S01]  /*4910*/  F2FP.F16.F32.PACK_AB R4, R179, R180 ;  /* 0x000000b4b304723e */ /* 0x008fe200000000ff */
[----:B------:R-:W-:Y:S01]  /*4920*/  FADD.FTZ R180, R180, R183 ;  /* 0x000000b7b4b47221 */ /* 0x000fe20000010000 */
[----:B----4-:R-:W-:Y:S01]  /*4930*/  F2FP.F16.F32.PACK_AB R5, R177, R178 ;  /* 0x000000b2b105723e */ /* 0x010fe200000000ff */
[----:B------:R-:W-:-:S02]  /*4940*/  FADD.FTZ R178, R178, R181 ;  /* 0x000000b5b2b27221 */ /* 0x000fc40000010000 */
[----:B------:R-:W-:Y:S02]  /*4950*/  FADD.FTZ R179, R179, R180 ;  /* 0x000000b4b3b37221 */ /* 0x000fe40000010000 */
[----:B------:R-:W-:Y:S01]  /*4960*/  HMMA.16816.F32 R148, R148, R6, RZ ;  /* 0x000000069494723c */ /* 0x000fe200000018ff */
[----:B------:R-:W-:Y:S01]  /*4970*/  F2FP.F16.F32.PACK_AB R6, R167, R176 ;  /* 0x000000b0a706723e */ /* 0x000fe200000000ff */
[----:B------:R-:W-:Y:S01]  /*4980*/  FADD.FTZ R177, R177, R178 ;  /* 0x000000b2b1b17221 */ /* 0x000fe20000010000 */
[----:B--2---:R-:W-:-:S07]  /*4990*/  F2FP.F16.F32.PACK_AB R7, R165, R166 ;  /* 0x000000a6a507723e */ /* 0x004fce00000000ff */
[C---:B------:R-:W-:Y:S08]  /*49a0*/  HMMA.16816.F32 R68, R4.reuse, R12, R68 ;  /* 0x0000000c0444723c */ /* 0x040ff00000001844 */
[C---:B------:R-:W-:Y:S01]  /*49b0*/  HMMA.16816.F32 R72, R4.reuse, R14, R72 ;  /* 0x0000000e0448723c */ /* 0x040fe20000001848 */
[----:B------:R-:W2:Y:S07]  /*49c0*/  LDSM.16.MT88.4 R12, [R213+0x14800] ;  /* 0x01480000d50c783b */ /* 0x000eae0000004200 */
[C---:B------:R-:W-:Y:S08]  /*49d0*/  HMMA.16816.F32 R100, R4.reuse, R8, R100 ;  /* 0x000000080464723c */ /* 0x040ff00000001864 */
[C---:B------:R-:W-:Y:S01]  /*49e0*/  HMMA.16816.F32 R104, R4.reuse, R10, R104 ;  /* 0x0000000a0468723c */ /* 0x040fe20000001868 */
[----:B------:R-:W3:Y:S07]  /*49f0*/  LDSM.16.MT88.4 R8, [R190+0x14800] ;  /* 0x01480000be08783b */ /* 0x000eee0000004200 */
[C---:B------:R-:W-:Y:S08]  /*4a00*/  HMMA.16816.F32 R36, R4.reuse, R16, R36 ;  /* 0x000000100424723c */ /* 0x040ff00000001824 */
[C---:B------:R-:W-:Y:S01]  /*4a10*/  HMMA.16816.F32 R40, R4.reuse, R18, R40 ;  /* 0x000000120428723c */ /* 0x040fe20000001828 */
[----:B------:R-:W4:Y:S07]  /*4a20*/  LDSM.16.MT88.4 R16, [R190+0x12800] ;  /* 0x01280000be10783b */ /* 0x000f2e0000004200 */
[C---:B------:R-:W-:Y:S08]  /*4a30*/  HMMA.16816.F32 R44, R4.reuse, R20, R44 ;  /* 0x00000014042c723c */ /* 0x040ff0000000182c */
[C---:B--2---:R-:W-:Y:S08]  /*4a40*/  HMMA.16816.F32 R92, R4.reuse, R12, R92 ;  /* 0x0000000c045c723c */ /* 0x044ff0000000185c */
[C---:B------:R-:W-:Y:S01]  /*4a50*/  HMMA.16816.F32 R96, R4.reuse, R14, R96 ;  /* 0x0000000e0460723c */ /* 0x040fe20000001860 */
[----:B------:R-:W2:Y:S07]  /*4a60*/  LDSM.16.MT88.4 R12, [R190+0x16800] ;  /* 0x01680000be0c783b */ /* 0x000eae0000004200 */
[C---:B---3--:R-:W-:Y:S08]  /*4a70*/  HMMA.16816.F32 R108, R4.reuse, R8, R108 ;  /* 0x00000008046c723c */ /* 0x048ff0000000186c */
[C---:B------:R-:W-:Y:S01]  /*4a80*/  HMMA.16816.F32 R112, R4.reuse, R10, R112 ;  /* 0x0000000a0470723c */ /* 0x040fe20000001870 */
[----:B------:R-:W3:Y:S07]  /*4a90*/  LDSM.16.MT88.4 R8, [R189+0x16800] ;  /* 0x01680000bd08783b */ /* 0x000eee0000004200 */
[C---:B----4-:R-:W-:Y:S08]  /*4aa0*/  HMMA.16816.F32 R76, R4.reuse, R16, R76 ;  /* 0x00000010044c723c */ /* 0x050ff0000000184c */
[C---:B------:R-:W-:Y:S01]  /*4ab0*/  HMMA.16816.F32 R80, R4.reuse, R18, R80 ;  /* 0x000000120450723c */ /* 0x040fe20000001850 */
[----:B------:R-:W4:Y:S07]  /*4ac0*/  LDSM.16.MT88.4 R16, [R213+0x16800] ;  /* 0x01680000d510783b */ /* 0x000f2e0000004200 */
[C---:B------:R-:W-:Y:S01]  /*4ad0*/  HMMA.16816.F32 R48, R4.reuse, R22, R48 ;  /* 0x000000160430723c */ /* 0x040fe20000001830 */
[----:B------:R-:W1:Y:S07]  /*4ae0*/  LDSM.16.MT88.4 R20, [R189+0x14800] ;  /* 0x01480000bd14783b */ /* 0x000e6e0000004200 */
        /* <DEDUP_REMOVED lines=9> */
[C---:B------:R-:W-:Y:S08]  /*4b80*/  HMMA.16816.F32 R132, R4.reuse, R172, R132 ;  /* 0x000000ac0484723c */ /* 0x040ff00000001884 */
[C---:B------:R-:W-:Y:S01]  /*4b90*/  HMMA.16816.F32 R136, R4.reuse, R174, R136 ;  /* 0x000000ae0488723c */ /* 0x040fe20000001888 */
[----:B------:R-:W-:Y:S07]  /*4ba0*/  LDSM.16.MT88.4 R172, [R190+0x13800] ;  /* 0x01380000beac783b */ /* 0x000fee0000004200 */
        /* <DEDUP_REMOVED lines=11> */
[----:B------:R-:W5:Y:S07]  /*4c60*/  LDSM.16.MT88.4 R24, [R195+0x11000] ;  /* 0x01100000c318783b */ /* 0x000f6e0000004200 */
[C---:B-1----:R-:W-:Y:S08]  /*4c70*/  HMMA.16816.F32 R116, R4.reuse, R20, R116 ;  /* 0x000000140474723c */ /* 0x042ff00000001874 */
[----:B------:R-:W-:Y:S01]  /*4c80*/  HMMA.16816.F32 R120, R4, R22, R120 ;  /* 0x000000160478723c */ /* 0x000fe20000001878 */
[----:B------:R-:W-:Y:S01]  /*4c90*/  F2FP.F16.F32.PACK_AB R4, R192, R191 ;  /* 0x000000bfc004723e */ /* 0x000fe200000000ff */
[----:B------:R-:W-:Y:S01]  /*4ca0*/  LDSM.16.MT88.4 R20, [R195+0x15000] ;  /* 0x01500000c314783b */ /* 0x000fe20000004200 */
[----:B------:R-:W-:-:S02]  /*4cb0*/  F2FP.F16.F32.PACK_AB R5, R198, R197 ;  /* 0x000000c5c605723e */ /* 0x000fc400000000ff */
[----:B------:R-:W-:Y:S02]  /*4cc0*/  F2FP.F16.F32.PACK_AB R6, R194, R193 ;  /* 0x000000c1c206723e */ /* 0x000fe400000000ff */
[----:B------:R-:W-:-:S07]  /*4cd0*/  F2FP.F16.F32.PACK_AB R7, R200, R199 ;  /* 0x000000c7c807723e */ /* 0x000fce00000000ff */
[C---:B--2---:R-:W-:Y:S08]  /*4ce0*/  HMMA.16816.F32 R68, R4.reuse, R12, R68 ;  /* 0x0000000c0444723c */ /* 0x044ff00000001844 */
[C---:B------:R-:W-:Y:S01]  /*4cf0*/  HMMA.16816.F32 R72, R4.reuse, R14, R72 ;  /* 0x0000000e0448723c */ /* 0x040fe20000001848 */
[----:B------:R-:W1:Y:S07]  /*4d00*/  LDSM.16.MT88.4 R12, [R189+0x11000] ;  /* 0x01100000bd0c783b */ /* 0x000e6e0000004200 */
[C---:B---3--:R-:W-:Y:S08]  /*4d10*/  HMMA.16816.F32 R132, R4.reuse, R8, R132 ;  /* 0x000000080484723c */ /* 0x048ff00000001884 */
[C---:B------:R-:W-:Y:S01]  /*4d20*/  HMMA.16816.F32 R136, R4.reuse, R10, R136 ;  /* 0x0000000a0488723c */ /* 0x040fe20000001888 */
[----:B------:R-:W2:Y:S07]  /*4d30*/  LDSM.16.MT88.4 R8, [R189+0x13000] ;  /* 0x01300000bd08783b */ /* 0x000eae0000004200 */
[C---:B----4-:R-:W-:Y:S08]  /*4d40*/  HMMA.16816.F32 R160, R4.reuse, R16, R160 ;  /* 0x0000001004a0723c */ /* 0x050ff000000018a0 */
[C---:B------:R-:W-:Y:S01]  /*4d50*/  HMMA.16816.F32 R156, R4.reuse, R18, R156 ;  /* 0x00000012049c723c */ /* 0x040fe2000000189c */
[----:B------:R-:W3:Y:S07]  /*4d60*/  LDSM.16.MT88.4 R16, [R213+0x15000] ;  /* 0x01500000d510783b */ /* 0x000eee0000004200 */
[C---:B-----5:R-:W-:Y:S08]  /*4d70*/  HMMA.16816.F32 R36, R4.reuse, R24, R36 ;  /* 0x000000180424723c */ /* 0x060ff00000001824 */
[C---:B------:R-:W-:Y:S01]  /*4d80*/  HMMA.16816.F32 R40, R4.reuse, R26, R40 ;  /* 0x0000001a0428723c */ /* 0x040fe20000001828 */
[----:B------:R-:W4:Y:S07]  /*4d90*/  LDSM.16.MT88.4 R24, [R190+0x13000] ;  /* 0x01300000be18783b */ /* 0x000f2e0000004200 */
[C---:B-1----:R-:W-:Y:S08]  /*4da0*/  HMMA.16816.F32 R52, R4.reuse, R12, R52 ;  /* 0x0000000c0434723c */ /* 0x042ff00000001834 */
        /* <DEDUP_REMOVED lines=8> */
[C---:B------:R-:W-:Y:S08]  /*4e30*/  HMMA.16816.F32 R100, R4.reuse, R20, R100 ;  /* 0x000000140464723c */ /* 0x040ff00000001864 */
[C---:B------:R-:W-:Y:S01]  /*4e40*/  HMMA.16816.F32 R104, R4.reuse, R22, R104 ;  /* 0x000000160468723c */ /* 0x040fe20000001868 */
[----:B------:R-:W5:Y:S07]  /*4e50*/  LDSM.16.MT88.4 R20, [R190+0x15000] ;  /* 0x01500000be14783b */ /* 0x000f6e0000004200 */
[C---:B----4-:R-:W-:Y:S08]  /*4e60*/  HMMA.16816.F32 R76, R4.reuse, R24, R76 ;  /* 0x00000018044c723c */ /* 0x050ff0000000184c */
        /* <DEDUP_REMOVED lines=13> */
[----:B------:R-:W-:Y:S07]  /*4f40*/  LDSM.16.MT88.4 R32, [R190+0x17800] ;  /* 0x01780000be20783b */ /* 0x000fee0000004200 */
[C---:B------:R-:W-:Y:S08]  /*4f50*/  HMMA.16816.F32 R60, R4.reuse, R28, R60 ;  /* 0x0000001c043c723c */ /* 0x040ff0000000183c */
[C---:B------:R-:W-:Y:S01]  /*4f60*/  HMMA.16816.F32 R64, R4.reuse, R30, R64 ;  /* 0x0000001e0440723c */ /* 0x040fe20000001840 */
[----:B------:R-:W-:Y:S07]  /*4f70*/  LDSM.16.MT88.4 R28, [R189+0x11800] ;  /* 0x01180000bd1c783b */ /* 0x000fee0000004200 */
[C---:B-----5:R-:W-:Y:S08]  /*4f80*/  HMMA.16816.F32 R108, R4.reuse, R20, R108 ;  /* 0x00000014046c723c */ /* 0x060ff0000000186c */
[C---:B------:R-:W-:Y:S01]  /*4f90*/  HMMA.16816.F32 R112, R4.reuse, R22, R112 ;  /* 0x000000160470723c */ /* 0x040fe20000001870 */
[----:B------:R-:W5:Y:S07]  /*4fa0*/  LDSM.16.MT88.4 R20, [R195+0x15800] ;  /* 0x01580000c314783b */ /* 0x000f6e0000004200 */
[C---:B----4-:R-:W-:Y:S08]  /*4fb0*/  HMMA.16816.F32 R144, R4.reuse, R24, R144 ;  /* 0x000000180490723c */ /* 0x050ff00000001890 */
[----:B------:R-:W-:Y:S01]  /*4fc0*/  HMMA.16816.F32 R148, R4, R26, R148 ;  /* 0x0000001a0494723c */ /* 0x000fe20000001894 */
[----:B------:R-:W-:Y:S01]  /*4fd0*/  F2FP.F16.F32.PACK_AB R4, R218, R205 ;  /* 0x000000cdda04723e */ /* 0x000fe200000000ff */
[----:B------:R-:W-:Y:S01]  /*4fe0*/  LDSM.16.MT88.4 R24, [R213+0x13800] ;  /* 0x01380000d518783b */ /* 0x000fe20000004200 */
[----:B------:R-:W-:-:S02]  /*4ff0*/  F2FP.F16.F32.PACK_AB R5, R206, R203 ;  /* 0x000000cbce05723e */ /* 0x000fc400000000ff */
[----:B------:R-:W-:Y:S02]  /*5000*/  F2FP.F16.F32.PACK_AB R6, R210, R207 ;  /* 0x000000cfd206723e */ /* 0x000fe400000000ff */
[----:B------:R-:W-:-:S07]  /*5010*/  F2FP.F16.F32.PACK_AB R7, R223, R204 ;  /* 0x000000ccdf07723e */ /* 0x000fce00000000ff */
        /* <DEDUP_REMOVED lines=9> */
[C---:B-----5:R-:W-:Y:S08]  /*50b0*/  HMMA.16816.F32 R100, R4.reuse, R20, R100 ;  /* 0x000000140464723c */ /* 0x060ff00000001864 */
[C---:B-1----:R-:W-:Y:S08]  /*50c0*/  HMMA.16816.F32 R44, R4.reuse, R12, R44 ;  /* 0x0000000c042c723c */ /* 0x042ff0000000182c */
[C---:B------:R-:W-:Y:S01]  /*50d0*/  HMMA.16816.F32 R48, R4.reuse, R14, R48 ;  /* 0x0000000e0430723c */ /* 0x040fe20000001830 */
[----:B------:R-:W1:Y:S07]  /*50e0*/  LDSM.16.MT88.4 R12, [R189+0x15800] ;  /* 0x01580000bd0c783b */ /* 0x000e6e0000004200 */
[C---:B--2---:R-:W-:Y:S08]  /*50f0*/  HMMA.16816.F32 R160, R4.reuse, R8, R160 ;  /* 0x0000000804a0723c */ /* 0x044ff000000018a0 */
[C---:B------:R-:W-:Y:S01]  /*5100*/  HMMA.16816.F32 R156, R4.reuse, R10, R156 ;  /* 0x0000000a049c723c */ /* 0x040fe2000000189c */
[----:B------:R-:W2:Y:S07]  /*5110*/  LDSM.16.MT88.4 R8, [R213+0x17800] ;  /* 0x01780000d508783b */ /* 0x000eae0000004200 */
[C---:B------:R-:W-:Y:S01]  /*5120*/  HMMA.16816.F32 R104, R4.reuse, R22, R104 ;  /* 0x000000160468723c */ /* 0x040fe20000001868 */
[----:B------:R-:W4:Y:S07]  /*5130*/  LDSM.16.MT88.4 R20, [R189+0x13800] ;  /* 0x01380000bd14783b */ /* 0x000f2e0000004200 */
[C---:B---3--:R-:W-:Y:S08]  /*5140*/  HMMA.16816.F32 R92, R4.reuse, R16, R92 ;  /* 0x00000010045c723c */ /* 0x048ff0000000185c */
[C---:B------:R-:W-:Y:S01]  /*5150*/  HMMA.16816.F32 R96, R4.reuse, R18, R96 ;  /* 0x000000120460723c */ /* 0x040fe20000001860 */
[----:B------:R-:W3:Y:S07]  /*5160*/  LDSM.16.MT88.4 R16, [R189+0x17800] ;  /* 0x01780000bd10783b */ /* 0x000eee0000004200 */
[----:B-1----:R-:W-:Y:S01]  /*5170*/  HMMA.16816.F32 R116, R4, R12, R116 ;  /* 0x0000000c0474723c */ /* 0x002fe20000001874 */
[----:B------:R-:W-:-:S04]  /*5180*/  FADD.FTZ R12, R166, R177 ;  /* 0x000000b1a60c7221 */ /* 0x000fc80000010000 */
[----:B------:R-:W-:-:S03]  /*5190*/  FADD.FTZ R12, R165, R12 ;  /* 0x0000000ca50c7221 */ /* 0x000fc60000010000 */
[----:B------:R-:W-:Y:S01]  /*51a0*/  HMMA.16816.F32 R76, R4, R172, R76 ;  /* 0x000000ac044c723c */ /* 0x000fe2000000184c */
[----:B------:R-:W-:-:S04]  /*51b0*/  FADD.FTZ R197, R197, R12 ;  /* 0x0000000cc5c57221 */ /* 0x000fc80000010000 */
[----:B------:R-:W-:-:S03]  /*51c0*/  FADD.FTZ R198, R198, R197 ;  /* 0x000000c5c6c67221 */ /* 0x000fc60000010000 */
[----:B--2---:R-:W-:Y:S01]  /*51d0*/  HMMA.16816.F32 R124, R4, R8, R124 ;  /* 0x00000008047c723c */ /* 0x004fe2000000187c */
[----:B------:R-:W-:Y:S01]  /*51e0*/  FADD.FTZ R8, R176, R179 ;  /* 0x000000b3b0087221 */ /* 0x000fe20000010000 */
[----:B------:R-:W-:-:S03]  /*51f0*/  FADD.FTZ R199, R199, R198 ;  /* 0x000000c6c7c77221 */ /* 0x000fc60000010000 */
[----:B------:R-:W-:Y:S01]  /*5200*/  FADD.FTZ R8, R167, R8 ;  /* 0x00000008a7087221 */ /* 0x000fe20000010000 */
[----:B------:R-:W-:Y:S02]  /*5210*/  FADD.FTZ R200, R200, R199 ;  /* 0x000000c7c8c87221 */ /* 0x000fe40000010000 */
[----:B------:R-:W-:Y:S01]  /*5220*/  HMMA.16816.F32 R80, R4, R174, R80 ;  /* 0x000000ae0450723c */ /* 0x000fe20000001850 */
        /* <DEDUP_REMOVED lines=10> */
[----:B------:R-:W-:-:S04]  /*52d0*/  FADD.FTZ R205, R205, R194 ;  /* 0x000000c2cdcd7221 */ /* 0x000fc80000010000 */
[----:B------:R-:W-:-:S03]  /*52e0*/  FADD.FTZ R218, R218, R205 ;  /* 0x000000cddada7221 */ /* 0x000fc60000010000 */
[----:B------:R-:W-:Y:S01]  /*52f0*/  HMMA.16816.F32 R140, R4, R32, R140 ;  /* 0x00000020048c723c */ /* 0x000fe2000000188c */
[----:B------:R-:W-:-:S04]  /*5300*/  FADD.FTZ R207, R207, R218 ;  /* 0x000000dacfcf7221 */ /* 0x000fc80000010000 */
[----:B------:R-:W-:-:S03]  /*5310*/  FADD.FTZ R225, R210, R207 ;  /* 0x000000cfd2e17221 */ /* 0x000fc60000010000 */
[C---:B------:R-:W-:Y:S08]  /*5320*/  HMMA.16816.F32 R152, R4.reuse, R34, R152 ;  /* 0x000000220498723c */ /* 0x040ff00000001898 */
[C---:B------:R-:W-:Y:S08]  /*5330*/  HMMA.16816.F32 R52, R4.reuse, R28, R52 ;  /* 0x0000001c0434723c */ /* 0x040ff00000001834 */
[C---:B------:R-:W-:Y:S08]  /*5340*/  HMMA.16816.F32 R56, R4.reuse, R30, R56 ;  /* 0x0000001e0438723c */ /* 0x040ff00000001838 */
[C---:B------:R-:W-:Y:S08]  /*5350*/  HMMA.16816.F32 R60, R4.reuse, R24, R60 ;  /* 0x00000018043c723c */ /* 0x040ff0000000183c */
[C---:B------:R-:W-:Y:S08]  /*5360*/  HMMA.16816.F32 R64, R4.reuse, R26, R64 ;  /* 0x0000001a0440723c */ /* 0x040ff00000001840 */
[C---:B----4-:R-:W-:Y:S08]  /*5370*/  HMMA.16816.F32 R84, R4.reuse, R20, R84 ;  /* 0x000000140454723c */ /* 0x050ff00000001854 */
[C---:B------:R-:W-:Y:S08]  /*5380*/  HMMA.16816.F32 R88, R4.reuse, R22, R88 ;  /* 0x000000160458723c */ /* 0x040ff00000001858 */
[C---:B------:R-:W-:Y:S08]  /*5390*/  HMMA.16816.F32 R120, R4.reuse, R14, R120 ;  /* 0x0000000e0478723c */ /* 0x040ff00000001878 */
[C---:B------:R-:W-:Y:S08]  /*53a0*/  HMMA.16816.F32 R128, R4.reuse, R10, R128 ;  /* 0x0000000a0480723c */ /* 0x040ff00000001880 */
[C---:B---3--:R-:W-:Y:S08]  /*53b0*/  HMMA.16816.F32 R144, R4.reuse, R16, R144 ;  /* 0x000000100490723c */ /* 0x048ff00000001890 */
[----:B------:R-:W-:Y:S01]  /*53c0*/  HMMA.16816.F32 R148, R4, R18, R148 ;  /* 0x000000120494723c */ /* 0x000fe20000001894 */
[----:B------:R-:W-:-:S04]  /*53d0*/  NOP ;  /* 0x0000000000007918 */ /* 0x000fc80000000000 */
[----:B------:R-:W-:-:S15]  /*53e0*/  BRA.U !UP2, `(.L_x_22) ;  /* 0x000000390a707547 */ /* 0x000fde000b800000 */
[----:B------:R-:W1:Y:S01]  /*53f0*/  S2R R165, SR_TID.X ;  /* 0x0000000000a57919 */ /* 0x000e620000002100 */
[----:B------:R-:W2:Y:S01]  /*5400*/  LDCU.64 UR6, c[0x0][0x3c0] ;  /* 0x00007800ff0677ac */ /* 0x000ea20008000a00 */
[----:B------:R-:W3:Y:S01]  /*5410*/  S2UR UR18, SR_CgaCtaId ;  /* 0x00000000001279c3 */ /* 0x000ee20000008800 */
[----:B------:R-:W-:-:S04]  /*5420*/  DEPBAR.LE SB0, 0x0 ;  /* 0x000080000000791a */ /* 0x000fc80000000000 */
[----:B------:R-:W4:Y:S01]  /*5430*/  LDCU.64 UR4, c[0x0][0x3d8] ;  /* 0x00007b00ff0477ac */ /* 0x000f220008000a00 */
[----:B------:R-:W-:Y:S01]  /*5440*/  IMAD.MOV.U32 R204, RZ, RZ, 0x20 ;  /* 0x00000020ffcc7424 */ /* 0x000fe200078e00ff */
[----:B------:R-:W5:Y:S04]  /*5450*/  LDCU.64 UR8, c[0x0][0x390] ;  /* 0x00007200ff0877ac */ /* 0x000f680008000a00 */
[----:B------:R-:W-:Y:S01]  /*5460*/  SEL R204, R204, 0xffffffe0, !P0 ;  /* 0xffffffe0cccc7807 */ /* 0x000fe20004000000 */
[----:B------:R-:W-:Y:S02]  /*5470*/  USHF.R.S32.HI UR24, URZ, 0x1f, UR16 ;  /* 0x0000001fff187899 */ /* 0x000fe40008011410 */
[----:B------:R-:W-:Y:S02]  /*5480*/  UIADD3 UR23, UPT, UPT, UR17, -0x2, URZ ;  /* 0xfffffffe11177890 */ /* 0x000fe4000fffe0ff */
[----:B--2---:R-:W-:-:S02]  /*5490*/  USHF.L.U32 UR27, UR6, 0x4, URZ ;  /* 0x00000004061b7899 */ /* 0x004fc400080006ff */
[----:B------:R-:W-:Y:S02]  /*54a0*/  UIMAD.WIDE.U32 UR34, UR23, UR6, URZ ;  /* 0x00000006172272a5 */ /* 0x000fe4000f8e00ff */
[----:B------:R-:W-:Y:S02]  /*54b0*/  UIMAD UR23, UR23, UR7, URZ ;  /* 0x00000007171772a4 */ /* 0x000fe4000f8e02ff */
[----:B----4-:R-:W-:Y:S01]  /*54c0*/  UIMAD UR22, UR24, UR4, URZ ;  /* 0x00000004181672a4 */ /* 0x010fe2000f8e02ff */
[----:B------:R-:W-:Y:S01]  /*54d0*/  IMAD.U32 R6, RZ, RZ, UR4 ;  /* 0x00000004ff067e24 */ /* 0x000fe2000f8e00ff */
[----:B------:R-:W-:Y:S02]  /*54e0*/  USHF.L.U64.HI UR26, UR6, 0x4, UR7 ;  /* 0x00000004061a7899 */ /* 0x000fe40008010207 */
[----:B------:R-:W-:Y:S02]  /*54f0*/  UIMAD UR22, UR16, UR5, UR22 ;  /* 0x00000005101672a4 */ /* 0x000fe4000f8e0216 */
[----:B------:R-:W-:Y:S01]  /*5500*/  UIADD3 UR23, UPT, UPT, UR35, UR23, URZ ;  /* 0x0000001723177290 */ /* 0x000fe2000fffe0ff */
[C---:B-1----:R-:W-:Y:S01]  /*5510*/  IMAD.SHL.U32 R11, R165.reuse, 0x8, RZ ;  /* 0x00000008a50b7824 */ /* 0x042fe200078e00ff */
[--C-:B------:R-:W-:Y:S01]  /*5520*/  SHF.R.U32.HI R0, RZ, 0x3, R165.reuse ;  /* 0x00000003ff007819 */ /* 0x100fe200000116a5 */
[C---:B------:R-:W-:Y:S01]  /*5530*/  IMAD.SHL.U32 R222, R165.reuse, 0x40, RZ ;  /* 0x00000040a5de7824 */ /* 0x040fe200078e00ff */
[----:B------:R-:W-:Y:S01]  /*5540*/  SHF.R.U32.HI R209, RZ, 0x1, R165 ;  /* 0x00000001ffd17819 */ /* 0x000fe200000116a5 */
[----:B------:R-:W-:Y:S01]  /*5550*/  IMAD.SHL.U32 R4, R165, 0x20, RZ ;  /* 0x00000020a5047824 */ /* 0x000fe200078e00ff */
[----:B------:R-:W-:Y:S01]  /*5560*/  LOP3.LUT R12, R11, 0x38, RZ, 0xc0, !PT ;  /* 0x000000380b0c7812 */ /* 0x000fe200078ec0ff */
[----:B------:R-:W-:Y:S01]  /*5570*/  IMAD R2, R0, UR7, RZ ;  /* 0x0000000700027c24 */ /* 0x000fe2000f8e02ff */
[----:B------:R-:W-:Y:S01]  /*5580*/  LOP3.LUT R8, R222, 0x1c0, RZ, 0xc0, !PT ;  /* 0x000001c0de087812 */ /* 0x000fe200078ec0ff */
[----:B------:R-:W-:Y:S01]  /*5590*/  ULEA UR30, UP0, UR34, UR27, 0x6 ;  /* 0x0000001b221e7291 */ /* 0x000fe2000f8030ff */
[----:B------:R-:W-:Y:S01]  /*55a0*/  BAR.SYNC.DEFER_BLOCKING 0x0 ;  /* 0x0000000000007b1d */ /* 0x000fe20000010000 */
[----:B------:R-:W-:-:S02]  /*55b0*/  IADD3 R12, P1, PT, R12, UR20, RZ ;  /* 0x000000140c0c7c10 */ /* 0x000fc4000ff3e0ff */
[----:B------:R-:W-:Y:S01]  /*55c0*/  LOP3.LUT R5, R222, 0x200, RZ, 0xc0, !PT ;  /* 0x00000200de057812 */ /* 0x000fe200078ec0ff */
[----:B------:R-:W-:Y:S01]  /*55d0*/  UIADD3 UR27, UP1, UPT, UR30, UR27, URZ ;  /* 0x0000001b1e1b7290 */ /* 0x000fe2000ff3e0ff */
[----:B------:R-:W-:Y:S01]  /*55e0*/  LOP3.LUT R8, R8, 0x38, R11, 0xf8, !PT ;  /* 0x0000003808087812 */ /* 0x000fe200078ef80b */
[----:B------:R-:W-:Y:S01]  /*55f0*/  IMAD.X R13, RZ, RZ, UR19, P1 ;  /* 0x00000013ff0d7e24 */ /* 0x000fe200088e06ff */
[----:B------:R-:W-:Y:S01]  /*5600*/  LOP3.LUT R4, R5, 0x7c00, R4, 0xf8, !PT ;  /* 0x00007c0005047812 */ /* 0x000fe200078ef804 */
[----:B------:R-:W-:Y:S01]  /*5610*/  UMOV UR21, 0x400 ;  /* 0x0000040000157882 */ /* 0x000fe20000000000 */
[----:B------:R-:W-:Y:S01]  /*5620*/  LOP3.LUT R209, R8, 0x8, R209, 0x78, !PT ;  /* 0x0000000808d17812 */ /* 0x000fe200078e78d1 */
[----:B------:R-:W-:Y:S01]  /*5630*/  IMAD.WIDE.U32 R12, R0, UR6, R12 ;  /* 0x00000006000c7c25 */ /* 0x000fe2000f8e000c */
[----:B------:R-:W-:Y:S01]  /*5640*/  LOP3.LUT R222, R222, 0x400, RZ, 0xc0, !PT ;  /* 0x00000400dede7812 */ /* 0x000fe200078ec0ff */
[----:B---3--:R-:W-:Y:S01]  /*5650*/  ULEA UR18, UR18, UR21, 0x18 ;  /* 0x0000001512127291 */ /* 0x008fe2000f8ec0ff */
[----:B------:R-:W-:Y:S01]  /*5660*/  LOP3.LUT R5, R8, 0x8, R165, 0x78, !PT ;  /* 0x0000000808057812 */ /* 0x000fe200078e78a5 */
[----:B------:R-:W-:Y:S01]  /*5670*/  IMAD.IADD R13, R13, 0x1, R2 ;  /* 0x000000010d0d7824 */ /* 0x000fe200078e0202 */
[----:B------:R-:W-:Y:S01]  /*5680*/  LOP3.LUT R212, R11, 0x1f8, RZ, 0xc0, !PT ;  /* 0x000001f80bd47812 */ /* 0x000fe200078ec0ff */
[----:B------:R-:W-:Y:S01]  /*5690*/  IMAD.U32 R10, RZ, RZ, UR30 ;  /* 0x0000001eff0a7e24 */ /* 0x000fe2000f8e00ff */
[----:B------:R-:W-:Y:S01]  /*56a0*/  LOP3.LUT R209, R4, R209, RZ, 0xfc, !PT ;  /* 0x000000d104d17212 */ /* 0x000fe200078efcff */
[----:B------:R-:W-:Y:S01]  /*56b0*/  IMAD.WIDE.U32 R6, R6, UR16, R12 ;  /* 0x0000001006067c25 */ /* 0x000fe2000f8e000c */
[----:B------:R-:W-:-:S02]  /*56c0*/  LOP3.LUT R212, R212, 0x38, R165, 0x78, !PT ;  /* 0x00000038d4d47812 */ /* 0x000fc400078e78a5 */
[----:B------:R-:W-:Y:S01]  /*56d0*/  LEA R209, R209, UR18, 0x1 ;  /* 0x00000012d1d17c11 */ /* 0x000fe2000f8e08ff */
[----:B------:R-:W-:Y:S01]  /*56e0*/  VIADD R12, R7, UR22 ;  /* 0x00000016070c7c36 */ /* 0x000fe20008000000 */
[C---:B-----5:R-:W-:Y:S01]  /*56f0*/  LEA R13, P1, R6.reuse, UR8, 0x1 ;  /* 0x00000008060d7c11 */ /* 0x060fe2000f8208ff */
[----:B------:R-:W-:Y:S01]  /*5700*/  IMAD.U32 R4, RZ, RZ, UR34 ;  /* 0x00000022ff047e24 */ /* 0x000fe2000f8e00ff */
[----:B------:R-:W-:Y:S01]  /*5710*/  ULEA.HI.X UR34, UR34, UR26, UR23, 0x6, UP0 ;  /* 0x0000001a22227291 */ /* 0x000fe200080f3417 */
[----:B------:R-:W-:Y:S01]  /*5720*/  IMAD R222, R5, 0x2, R222 ;  /* 0x0000000205de7824 */ /* 0x000fe200078e02de */
[----:B------:R-:W-:Y:S01]  /*5730*/  LEA.HI.X R12, R6, UR9, R12, 0x1, P1 ;  /* 0x00000009060c7c11 */ /* 0x000fe200088f0c0c */
[----:B------:R-:W-:Y:S01]  /*5740*/  IMAD.U32 R5, RZ, RZ, UR35 ;  /* 0x00000023ff057e24 */ /* 0x000fe2000f8e00ff */
[-C--:B------:R-:W-:Y:S01]  /*5750*/  LEA R18, P1, R4, R13.reuse, 0x7 ;  /* 0x0000000d04127211 */ /* 0x080fe200078238ff */
[----:B------:R-:W-:Y:S01]  /*5760*/  IMAD.U32 R5, RZ, RZ, UR23 ;  /* 0x00000017ff057e24 */ /* 0x000fe2000f8e00ff */
[----:B------:R-:W-:Y:S01]  /*5770*/  LOP3.LUT R166, R212, 0x1e00, R11, 0xf8, !PT ;  /* 0x00001e00d4a67812 */ /* 0x000fe200078ef80b */
[----:B------:R-:W-:Y:S01]  /*5780*/  ULEA UR21, UP0, UR6, UR30, 0x5 ;  /* 0x0000001e06157291 */ /* 0x000fe2000f8028ff */
[----:B------:R-:W-:Y:S01]  /*5790*/  IMAD.U32 R9, RZ, RZ, UR34 ;  /* 0x00000022ff097e24 */ /* 0x000fe2000f8e00ff */
[----:B------:R-:W-:Y:S01]  /*57a0*/  UIADD3.X UR26, UPT, UPT, UR34, UR26, URZ, UP1, !UPT ;  /* 0x0000001a221a7290 */ /* 0x000fe20008ffe4ff */
[----:B------:R-:W-:Y:S01]  /*57b0*/  IMAD.U32 R8, RZ, RZ, UR27 ;  /* 0x0000001bff087e24 */ /* 0x000fe2000f8e00ff */
[-C--:B------:R-:W-:Y:S01]  /*57c0*/  LEA.HI.X R19, R4, R12.reuse, R5, 0x7, P1 ;  /* 0x0000000c04137211 */ /* 0x080fe200008f3c05 */
[----:B------:R-:W-:Y:S01]  /*57d0*/  ULEA.HI.X UR22, UR6, UR34, UR7, 0x5, UP0 ;  /* 0x0000002206167291 */ /* 0x000fe200080f2c07 */
[-C--:B------:R-:W-:Y:S01]  /*57e0*/  LEA R14, P3, R10, R13.reuse, 0x1 ;  /* 0x0000000d0a0e7211 */ /* 0x080fe200078608ff */
[----:B------:R-:W-:Y:S01]  /*57f0*/  IMAD.U32 R6, RZ, RZ, UR21 ;  /* 0x00000015ff067e24 */ /* 0x000fe2000f8e00ff */
[----:B------:R-:W-:Y:S01]  /*5800*/  LEA R166, R166, UR18, 0x1 ;  /* 0x00000012a6a67c11 */ /* 0x000fe2000f8e08ff */
[----:B------:R-:W-:Y:S01]  /*5810*/  IMAD.U32 R7, RZ, RZ, UR26 ;  /* 0x0000001aff077e24 */ /* 0x000fe2000f8e00ff */
[-C--:B------:R-:W-:Y:S01]  /*5820*/  LEA R16, P2, R8, R13.reuse, 0x1 ;  /* 0x0000000d08107211 */ /* 0x080fe200078408ff */
[----:B------:R-:W-:Y:S01]  /*5830*/  IMAD.U32 R5, RZ, RZ, UR22 ;  /* 0x00000016ff057e24 */ /* 0x000fe2000f8e00ff */
[-C--:B------:R-:W-:Y:S01]  /*5840*/  LEA.HI.X R15, R10, R12.reuse, R9, 0x1, P3 ;  /* 0x0000000c0a0f7211 */ /* 0x080fe200018f0c09 */
[----:B------:R-:W-:Y:S01]  /*5850*/  @!PT LDS RZ, [RZ] ;  /* 0x00000000fffff984 */ /* 0x000fe20000000800 */
[----:B------:R-:W-:Y:S01]  /*5860*/  @!PT LDS RZ, [RZ] ;  /* 0x00000000fffff984 */ /* 0x000fe20000000800 */
[----:B------:R-:W-:Y:S01]  /*5870*/  @!PT LDS RZ, [RZ] ;  /* 0x00000000fffff984 */ /* 0x000fe20000000800 */
[----:B------:R-:W-:Y:S01]  /*5880*/  LDGSTS.E.BYPASS.LTC128B.128 [R166+0x10000], desc[UR14][R18.64] ;  /* 0x1000000012a67fae */ /* 0x000fe2000b981a0e */
[----:B------:R-:W-:Y:S01]  /*5890*/  LEA R4, P1, R6, R13, 0x1 ;  /* 0x0000000d06047211 */ /* 0x000fe200078208ff */
[----:B------:R-:W-:Y:S01]  /*58a0*/  VIADD R217, R222, UR18 ;  /* 0x00000012ded97c36 */ /* 0x000fe20008000000 */
[-C--:B------:R-:W-:Y:S01]  /*58b0*/  LEA.HI.X R17, R8, R12.reuse, R7, 0x1, P2 ;  /* 0x0000000c08117211 */ /* 0x080fe200010f0c07 */
[----:B------:R-:W-:Y:S01]  /*58c0*/  LDGSTS.E.BYPASS.LTC128B.128 [R166+0x12000], desc[UR14][R18.64+0x80] ;  /* 0x1200008012a67fae */ /* 0x000fe2000b981a0e */
[----:B------:R-:W-:Y:S01]  /*58d0*/  LEA.HI.X R5, R6, R12, R5, 0x1, P1 ;  /* 0x0000000c06057211 */ /* 0x000fe200008f0c05 */
[----:B------:R-:W-:Y:S01]  /*58e0*/  IMAD.IADD R208, R204, 0x1, R209 ;  /* 0x00000001ccd07824 */ /* 0x000fe200078e02d1 */
[----:B------:R-:W-:Y:S01]  /*58f0*/  UISETP.GE.U32.AND UP0, UPT, UR17, 0x3, UPT ;  /* 0x000000031100788c */ /* 0x000fe2000bf06070 */
[----:B------:R-:W-:Y:S01]  /*5900*/  LDGSTS.E.BYPASS.LTC128B.128 [R166+0x14000], desc[UR14][R18.64+0x100] ;  /* 0x1400010012a67fae */ /* 0x000fe2000b981a0e */
[----:B------:R-:W-:-:S02]  /*5910*/  IMAD.IADD R221, R217, 0x1, R204 ;  /* 0x00000001d9dd7824 */ /* 0x000fc400078e02cc */
[----:B------:R-:W-:Y:S01]  /*5920*/  IMAD.IADD R218, R196, 0x1, R209 ;  /* 0x00000001c4da7824 */ /* 0x000fe200078e02d1 */
[----:B------:R-:W-:Y:S01]  /*5930*/  LDGSTS.E.BYPASS.LTC128B.128 [R166+0x16000], desc[UR14][R18.64+0x180] ;  /* 0x1600018012a67fae */ /* 0x000fe2000b981a0e */
[----:B------:R-:W-:Y:S02]  /*5940*/  IMAD.IADD R217, R217, 0x1, R196 ;  /* 0x00000001d9d97824 */ /* 0x000fe400078e02c4 */
[C---:B------:R-:W-:Y:S01]  /*5950*/  IMAD.IADD R216, R204.reuse, 0x1, R218 ;  /* 0x00000001ccd87824 */ /* 0x040fe200078e02da */
[----:B------:R-:W-:Y:S01]  /*5960*/  LDGSTS.E.BYPASS.LTC128B.128 [R166+0x10800], desc[UR14][R14.64] ;  /* 0x108000000ea67fae */ /* 0x000fe2000b981a0e */
[----:B------:R-:W-:-:S03]  /*5970*/  IMAD.IADD R167, R204, 0x1, R217 ;  /* 0x00000001cca77824 */ /* 0x000fc600078e02d9 */
[----:B------:R-:W-:Y:S04]  /*5980*/  LDGSTS.E.BYPASS.LTC128B.128 [R166+0x12800], desc[UR14][R14.64+0x80] ;  /* 0x128000800ea67fae */ /* 0x000fe8000b981a0e */
[----:B------:R-:W-:Y:S04]  /*5990*/  LDGSTS.E.BYPASS.LTC128B.128 [R166+0x14800], desc[UR14][R14.64+0x100] ;  /* 0x148001000ea67fae */ /* 0x000fe8000b981a0e */
[----:B------:R1:W-:Y:S04]  /*59a0*/  LDGSTS.E.BYPASS.LTC128B.128 [R166+0x16800], desc[UR14][R14.64+0x180] ;  /* 0x168001800ea67fae */ /* 0x0003e8000b981a0e */
[----:B------:R-:W-:Y:S04]  /*59b0*/  LDGSTS.E.BYPASS.LTC128B.128 [R166+0x11000], desc[UR14][R16.64] ;  /* 0x1100000010a67fae */ /* 0x000fe8000b981a0e */
[----:B------:R-:W-:Y:S04]  /*59c0*/  LDGSTS.E.BYPASS.LTC128B.128 [R166+0x13000], desc[UR14][R16.64+0x80] ;  /* 0x1300008010a67fae */ /* 0x000fe8000b981a0e */
[----:B------:R-:W-:Y:S04]  /*59d0*/  LDGSTS.E.BYPASS.LTC128B.128 [R166+0x15000], desc[UR14][R16.64+0x100] ;  /* 0x1500010010a67fae */ /* 0x000fe8000b981a0e */
[----:B------:R-:W-:Y:S04]  /*59e0*/  LDGSTS.E.BYPASS.LTC128B.128 [R166+0x17000], desc[UR14][R16.64+0x180] ;  /* 0x1700018010a67fae */ /* 0x000fe8000b981a0e */
[----:B------:R-:W-:Y:S04]  /*59f0*/  LDGSTS.E.BYPASS.LTC128B.128 [R166+0x11800], desc[UR14][R4.64] ;  /* 0x1180000004a67fae */ /* 0x000fe8000b981a0e */
[----:B------:R-:W-:Y:S04]  /*5a00*/  LDGSTS.E.BYPASS.LTC128B.128 [R166+0x13800], desc[UR14][R4.64+0x80] ;  /* 0x1380008004a67fae */ /* 0x000fe8000b981a0e */
[----:B------:R-:W-:Y:S04]  /*5a10*/  LDGSTS.E.BYPASS.LTC128B.128 [R166+0x15800], desc[UR14][R4.64+0x100] ;  /* 0x1580010004a67fae */ /* 0x000fe8000b981a0e */
[----:B------:R2:W-:Y:S04]  /*5a20*/  LDGSTS.E.BYPASS.LTC128B.128 [R166+0x17800], desc[UR14][R4.64+0x180] ;  /* 0x1780018004a67fae */ /* 0x0005e8000b981a0e */
[----:B------:R-:W-:Y:S04]  /*5a30*/  LDSM.16.M88.4 R172, [R209] ;  /* 0x00000000d1ac783b */ /* 0x000fe80000000200 */
[----:B-1----:R-:W1:Y:S04]  /*5a40*/  LDSM.16.M88.4 R12, [R222+UR18+0x8000] ;  /* 0x00800012de0c783b */ /* 0x002e680008000200 */
[----:B------:R-:W3:Y:S04]  /*5a50*/  LDSM.16.M88.4 R188, [R222+UR18+0x8800] ;  /* 0x00880012debc783b */ /* 0x000ee80008000200 */
[----:B------:R-:W4:Y:S04]  /*5a60*/  LDSM.16.M88.4 R180, [R222+UR18+0x9000] ;  /* 0x00900012deb4783b */ /* 0x000f280008000200 */
[----:B------:R-:W-:Y:S04]  /*5a70*/  LDSM.16.M88.4 R24, [R221+0x8000] ;  /* 0x00800000dd18783b */ /* 0x000fe80000000200 */
[----:B------:R-:W-:Y:S04]  /*5a80*/  LDSM.16.M88.4 R28, [R222+UR18+0x9800] ;  /* 0x00980012de1c783b */ /* 0x000fe80008000200 */
[----:B--2---:R-:W2:Y:S04]  /*5a90*/  LDSM.16.M88.4 R4, [R208] ;  /* 0x00000000d004783b */ /* 0x004ea80000000200 */
[----:B------:R-:W5:Y:S04]  /*5aa0*/  LDSM.16.M88.4 R20, [R221+0x8800] ;  /* 0x00880000dd14783b */ /* 0x000f680000000200 */
[----:B------:R-:W5:Y:S04]  /*5ab0*/  LDSM.16.M88.4 R8, [R221+0x9000] ;  /* 0x00900000dd08783b */ /* 0x000f680000000200 */
[----:B------:R-:W5:Y:S04]  /*5ac0*/  LDSM.16.M88.4 R200, [R221+0x9800] ;  /* 0x00980000ddc8783b */ /* 0x000f680000000200 */
[----:B------:R-:W-:Y:S01]  /*5ad0*/  LDSM.16.M88.4 R196, [R217+0x8000] ;  /* 0x00800000d9c4783b */ /* 0x000fe20000000200 */
[C---:B-1----:R-:W-:Y:S03]  /*5ae0*/  HMMA.16816.F32 R16, R172.reuse, R12, RZ ;  /* 0x0000000cac10723c */ /* 0x042fe600000018ff */
[----:B------:R-:W-:Y:S04]  /*5af0*/  LDSM.16.M88.4 R168, [R217+0x8800] ;  /* 0x00880000d9a8783b */ /* 0x000fe80000000200 */
[----:B------:R-:W-:Y:S01]  /*5b00*/  LDSM.16.M88.4 R32, [R217+0x9000] ;  /* 0x00900000d920783b */ /* 0x000fe20000000200 */
[C---:B------:R-:W-:Y:S03]  /*5b10*/  HMMA.16816.F32 R12, R172.reuse, R14, RZ ;  /* 0x0000000eac0c723c */ /* 0x040fe600000018ff */
[----:B------:R-:W-:Y:S04]  /*5b20*/  LDSM.16.M88.4 R204, [R222+UR18+0xa000] ;  /* 0x00a00012decc783b */ /* 0x000fe80008000200 */
[----:B------:R-:W0:Y:S01]  /*5b30*/  LDGDEPBAR ;  /* 0x00000000000079af */ /* 0x000e220000000000 */
[C---:B---3--:R-:W-:Y:S08]  /*5b40*/  HMMA.16816.F32 R192, R172.reuse, R188, RZ ;  /* 0x000000bcacc0723c */ /* 0x048ff000000018ff */
[C---:B----4-:R-:W-:Y:S08]  /*5b50*/  HMMA.16816.F32 R184, R172.reuse, R180, RZ ;  /* 0x000000b4acb8723c */ /* 0x050ff000000018ff */
[C---:B------:R-:W-:Y:S08]  /*5b60*/  HMMA.16816.F32 R188, R172.reuse, R190, RZ ;  /* 0x000000beacbc723c */ /* 0x040ff000000018ff */
[----:B------:R-:W-:Y:S08]  /*5b70*/  HMMA.16816.F32 R180, R172, R182, RZ ;  /* 0x000000b6acb4723c */ /* 0x000ff000000018ff */
[C---:B--2---:R-:W-:Y:S08]  /*5b80*/  HMMA.16816.F32 R16, R4.reuse, R24, R16 ;  /* 0x000000180410723c */ /* 0x044ff00000001810 */
[----:B------:R-:W-:Y:S01]  /*5b90*/  HMMA.16816.F32 R12, R4, R26, R12 ;  /* 0x0000001a040c723c */ /* 0x000fe2000000180c */
[----:B------:R-:W1:Y:S07]  /*5ba0*/  LDSM.16.M88.4 R24, [R218] ;  /* 0x00000000da18783b */ /* 0x000e6e0000000200 */
[C---:B------:R-:W-:Y:S08]  /*5bb0*/  HMMA.16816.F32 R176, R172.reuse, R28, RZ ;  /* 0x0000001cacb0723c */ /* 0x040ff000000018ff */
[----:B------:R-:W-:Y:S01]  /*5bc0*/  HMMA.16816.F32 R172, R172, R30, RZ ;  /* 0x0000001eacac723c */ /* 0x000fe200000018ff */
[----:B------:R-:W2:Y:S07]  /*5bd0*/  LDSM.16.M88.4 R28, [R217+0x9800] ;  /* 0x00980000d91c783b */ /* 0x000eae0000000200 */
[C---:B-----5:R-:W-:Y:S08]  /*5be0*/  HMMA.16816.F32 R192, R4.reuse, R20, R192 ;  /* 0x0000001404c0723c */ /* 0x060ff000000018c0 */
[C---:B------:R-:W-:Y:S01]  /*5bf0*/  HMMA.16816.F32 R188, R4.reuse, R22, R188 ;  /* 0x0000001604bc723c */ /* 0x040fe200000018bc */
[----:B------:R-:W-:Y:S07]  /*5c00*/  LDSM.16.M88.4 R20, [R167+0x8000] ;  /* 0x00800000a714783b */ /* 0x000fee0000000200 */
[C---:B------:R-:W-:Y:S08]  /*5c10*/  HMMA.16816.F32 R184, R4.reuse, R8, R184 ;  /* 0x0000000804b8723c */ /* 0x040ff000000018b8 */
[C---:B------:R-:W-:Y:S01]  /*5c20*/  HMMA.16816.F32 R180, R4.reuse, R10, R180 ;  /* 0x0000000a04b4723c */ /* 0x040fe200000018b4 */
[----:B------:R-:W3:Y:S07]  /*5c30*/  LDSM.16.M88.4 R8, [R216] ;  /* 0x00000000d808783b */ /* 0x000eee0000000200 */
[C---:B------:R-:W-:Y:S08]  /*5c40*/  HMMA.16816.F32 R176, R4.reuse, R200, R176 ;  /* 0x000000c804b0723c */ /* 0x040ff000000018b0 */
[----:B------:R-:W-:Y:S01]  /*5c50*/  HMMA.16816.F32 R172, R4, R202, R172 ;  /* 0x000000ca04ac723c */ /* 0x000fe200000018ac */
[----:B------:R-:W4:Y:S04]  /*5c60*/  LDSM.16.M88.4 R4, [R167+0x8800] ;  /* 0x00880000a704783b */ /* 0x000f280000000200 */
[----:B------:R-:W-:Y:S03]  /*5c70*/  LDSM.16.M88.4 R200, [R221+0xa000] ;  /* 0x00a00000ddc8783b */ /* 0x000fe60000000200 */
[C---:B-1----:R-:W-:Y:S08]  /*5c80*/  HMMA.16816.F32 R16, R24.reuse, R196, R16 ;  /* 0x000000c41810723c */ /* 0x042ff00000001810 */
[C---:B------:R-:W-:Y:S01]  /*5c90*/  HMMA.16816.F32 R12, R24.reuse, R198, R12 ;  /* 0x000000c6180c723c */ /* 0x040fe2000000180c */
[----:B------:R-:W1:Y:S07]  /*5ca0*/  LDSM.16.M88.4 R196, [R167+0x9000] ;  /* 0x00900000a7c4783b */ /* 0x000e6e0000000200 */
[C---:B--2---:R-:W-:Y:S08]  /*5cb0*/  HMMA.16816.F32 R176, R24.reuse, R28, R176 ;  /* 0x0000001c18b0723c */ /* 0x044ff000000018b0 */
[C---:B------:R-:W-:Y:S01]  /*5cc0*/  HMMA.16816.F32 R172, R24.reuse, R30, R172 ;  /* 0x0000001e18ac723c */ /* 0x040fe200000018ac */
[----:B------:R-:W2:Y:S07]  /*5cd0*/  LDSM.16.M88.4 R28, [R167+0x9800] ;  /* 0x00980000a71c783b */ /* 0x000eae0000000200 */
[C---:B------:R-:W-:Y:S08]  /*5ce0*/  HMMA.16816.F32 R192, R24.reuse, R168, R192 ;  /* 0x000000a818c0723c */ /* 0x040ff000000018c0 */
[C---:B------:R-:W-:Y:S01]  /*5cf0*/  HMMA.16816.F32 R188, R24.reuse, R170, R188 ;  /* 0x000000aa18bc723c */ /* 0x040fe200000018bc */
[----:B------:R-:W-:Y:S07]  /*5d00*/  LDSM.16.M88.4 R168, [R222+UR18+0xa800] ;  /* 0x00a80012dea8783b */ /* 0x000fee0008000200 */
[C---:B------:R-:W-:Y:S08]  /*5d10*/  HMMA.16816.F32 R184, R24.reuse, R32, R184 ;  /* 0x0000002018b8723c */ /* 0x040ff000000018b8 */
[----:B------:R-:W-:Y:S01]  /*5d20*/  HMMA.16816.F32 R180, R24, R34, R180 ;  /* 0x0000002218b4723c */ /* 0x000fe200000018b4 */
[----:B------:R-:W-:Y:S04]  /*5d30*/  LDSM.16.M88.4 R32, [R222+UR18+0xb000] ;  /* 0x00b00012de20783b */ /* 0x000fe80008000200 */
[----:B------:R-:W-:Y:S03]  /*5d40*/  LDSM.16.M88.4 R24, [R222+UR18+0xb800] ;  /* 0x00b80012de18783b */ /* 0x000fe60008000200 */
        /* <DEDUP_REMOVED lines=9> */
[C---:B--2---:R-:W-:Y:S08]  /*5de0*/  HMMA.16816.F32 R176, R8.reuse, R28, R176 ;  /* 0x0000001c08b0723c */ /* 0x044ff000000018b0 */
[----:B------:R-:W-:Y:S01]  /*5df0*/  HMMA.16816.F32 R172, R8, R30, R172 ;  /* 0x0000001e08ac723c */ /* 0x000fe200000018ac */
[----:B------:R-:W2:Y:S04]  /*5e00*/  LDSM.16.M88.4 R28, [R221+0xb000] ;  /* 0x00b00000dd1c783b */ /* 0x000ea80000000200 */
[----:B------:R-:W5:Y:S03]  /*5e10*/  LDSM.16.M88.4 R8, [R221+0xb800] ;  /* 0x00b80000dd08783b */ /* 0x000f660000000200 */
[C---:B---3--:R-:W-:Y:S08]  /*5e20*/  HMMA.16816.F32 R192, R20.reuse, R168, R192 ;  /* 0x000000a814c0723c */ /* 0x048ff000000018c0 */
[C---:B------:R-:W-:Y:S01]  /*5e30*/  HMMA.16816.F32 R188, R20.reuse, R170, R188 ;  /* 0x000000aa14bc723c */ /* 0x040fe200000018bc */
[----:B------:R-:W-:Y:S07]  /*5e40*/  LDSM.16.M88.4 R168, [R217+0xa000] ;  /* 0x00a00000d9a8783b */ /* 0x000fee0000000200 */
[C---:B------:R-:W-:Y:S08]  /*5e50*/  HMMA.16816.F32 R184, R20.reuse, R32, R184 ;  /* 0x0000002014b8723c */ /* 0x040ff000000018b8 */
[C---:B------:R-:W-:Y:S01]  /*5e60*/  HMMA.16816.F32 R180, R20.reuse, R34, R180 ;  /* 0x0000002214b4723c */ /* 0x040fe200000018b4 */
[----:B------:R-:W3:Y:S07]  /*5e70*/  LDSM.16.M88.4 R32, [R218+0x2000] ;  /* 0x00200000da20783b */ /* 0x000eee0000000200 */
[C---:B------:R-:W-:Y:S08]  /*5e80*/  HMMA.16816.F32 R16, R20.reuse, R204, R16 ;  /* 0x000000cc1410723c */ /* 0x040ff00000001810 */
[C---:B------:R-:W-:Y:S01]  /*5e90*/  HMMA.16816.F32 R12, R20.reuse, R206, R12 ;  /* 0x000000ce140c723c */ /* 0x040fe2000000180c */
[----:B------:R-:W-:Y:S07]  /*5ea0*/  LDSM.16.M88.4 R204, [R167+0xb000] ;  /* 0x00b00000a7cc783b */ /* 0x000fee0000000200 */
[C---:B------:R-:W-:Y:S08]  /*5eb0*/  HMMA.16816.F32 R176, R20.reuse, R24, R176 ;  /* 0x0000001814b0723c */ /* 0x040ff000000018b0 */
[----:B------:R-:W-:Y:S01]  /*5ec0*/  HMMA.16816.F32 R172, R20, R26, R172 ;  /* 0x0000001a14ac723c */ /* 0x000fe200000018ac */
[----:B------:R-:W3:Y:S04]  /*5ed0*/  LDSM.16.M88.4 R24, [R217+0xa800] ;  /* 0x00a80000d918783b */ /* 0x000ee80000000200 */
[----:B------:R-:W3:Y:S03]  /*5ee0*/  LDSM.16.M88.4 R20, [R217+0xb000] ;  /* 0x00b00000d914783b */ /* 0x000ee60000000200 */
[C---:B----4-:R-:W-:Y:S08]  /*5ef0*/  HMMA.16816.F32 R16, R4.reuse, R200, R16 ;  /* 0x000000c80410723c */ /* 0x050ff00000001810 */
[C---:B------:R-:W-:Y:S01]  /*5f00*/  HMMA.16816.F32 R12, R4.reuse, R202, R12 ;  /* 0x000000ca040c723c */ /* 0x040fe2000000180c */
[----:B------:R-:W-:Y:S07]  /*5f10*/  LDSM.16.M88.4 R200, [R222+UR18+0xc800] ;  /* 0x00c80012dec8783b */ /* 0x000fee0008000200 */
[C---:B-1----:R-:W-:Y:S08]  /*5f20*/  HMMA.16816.F32 R192, R4.reuse, R196, R192 ;  /* 0x000000c404c0723c */ /* 0x042ff000000018c0 */
[C---:B------:R-:W-:Y:S01]  /*5f30*/  HMMA.16816.F32 R188, R4.reuse, R198, R188 ;  /* 0x000000c604bc723c */ /* 0x040fe200000018bc */
[----:B------:R-:W1:Y:S07]  /*5f40*/  LDSM.16.M88.4 R196, [R217+0xb800] ;  /* 0x00b80000d9c4783b */ /* 0x000e6e0000000200 */
[C---:B--2---:R-:W-:Y:S08]  /*5f50*/  HMMA.16816.F32 R184, R4.reuse, R28, R184 ;  /* 0x0000001c04b8723c */ /* 0x044ff000000018b8 */
[C---:B------:R-:W-:Y:S01]  /*5f60*/  HMMA.16816.F32 R180, R4.reuse, R30, R180 ;  /* 0x0000001e04b4723c */ /* 0x040fe200000018b4 */
[----:B------:R-:W-:Y:S07]  /*5f70*/  LDSM.16.M88.4 R28, [R167+0xa000] ;  /* 0x00a00000a71c783b */ /* 0x000fee0000000200 */
[C---:B-----5:R-:W-:Y:S08]  /*5f80*/  HMMA.16816.F32 R176, R4.reuse, R8, R176 ;  /* 0x0000000804b0723c */ /* 0x060ff000000018b0 */
[----:B------:R-:W-:Y:S01]  /*5f90*/  HMMA.16816.F32 R172, R4, R10, R172 ;  /* 0x0000000a04ac723c */ /* 0x000fe200000018ac */
[----:B------:R-:W2:Y:S04]  /*5fa0*/  LDSM.16.M88.4 R4, [R216+0x2000] ;  /* 0x00200000d804783b */ /* 0x000ea80000000200 */
[----:B------:R-:W4:Y:S03]  /*5fb0*/  LDSM.16.M88.4 R8, [R167+0xa800] ;  /* 0x00a80000a708783b */ /* 0x000f260000000200 */
[C---:B---3--:R-:W-:Y:S08]  /*5fc0*/  HMMA.16816.F32 R16, R32.reuse, R168, R16 ;  /* 0x000000a82010723c */ /* 0x048ff00000001810 */
[C---:B------:R-:W-:Y:S01]  /*5fd0*/  HMMA.16816.F32 R12, R32.reuse, R170, R12 ;  /* 0x000000aa200c723c */ /* 0x040fe2000000180c */
[----:B------:R-:W3:Y:S07]  /*5fe0*/  LDSM.16.M88.4 R168, [R167+0xb800] ;  /* 0x00b80000a7a8783b */ /* 0x000eee0000000200 */
[C---:B------:R-:W-:Y:S08]  /*5ff0*/  HMMA.16816.F32 R192, R32.reuse, R24, R192 ;  /* 0x0000001820c0723c */ /* 0x040ff000000018c0 */
[C---:B------:R-:W-:Y:S01]  /*6000*/  HMMA.16816.F32 R188, R32.reuse, R26, R188 ;  /* 0x0000001a20bc723c */ /* 0x040fe200000018bc */
[----:B------:R-:W-:Y:S07]  /*6010*/  LDSM.16.M88.4 R24, [R222+UR18+0xc000] ;  /* 0x00c00012de18783b */ /* 0x000fee0008000200 */
[C---:B------:R-:W-:Y:S08]  /*6020*/  HMMA.16816.F32 R184, R32.reuse, R20, R184 ;  /* 0x0000001420b8723c */ /* 0x040ff000000018b8 */
[C---:B------:R-:W-:Y:S01]  /*6030*/  HMMA.16816.F32 R180, R32.reuse, R22, R180 ;  /* 0x0000001620b4723c */ /* 0x040fe200000018b4 */
[----:B------:R-:W5:Y:S07]  /*6040*/  LDSM.16.M88.4 R20, [R209+0x4000] ;  /* 0x00400000d114783b */ /* 0x000f6e0000000200 */
[C---:B-1----:R-:W-:Y:S08]  /*6050*/  HMMA.16816.F32 R176, R32.reuse, R196, R176 ;  /* 0x000000c420b0723c */ /* 0x042ff000000018b0 */
[----:B------:R-:W-:Y:S01]  /*6060*/  HMMA.16816.F32 R172, R32, R198, R172 ;  /* 0x000000c620ac723c */ /* 0x000fe200000018ac */
[----:B------:R-:W1:Y:S04]  /*6070*/  LDSM.16.M88.4 R196, [R222+UR18+0xd000] ;  /* 0x00d00012dec4783b */ /* 0x000e680008000200 */
[----:B------:R-:W-:Y:S03]  /*6080*/  LDSM.16.M88.4 R32, [R208+0x4000] ;  /* 0x00400000d020783b */ /* 0x000fe60000000200 */
[C---:B--2---:R-:W-:Y:S08]  /*6090*/  HMMA.16816.F32 R16, R4.reuse, R28, R16 ;  /* 0x0000001c0410723c */ /* 0x044ff00000001810 */
[C---:B------:R-:W-:Y:S01]  /*60a0*/  HMMA.16816.F32 R12, R4.reuse, R30, R12 ;  /* 0x0000001e040c723c */ /* 0x040fe2000000180c */
[----:B------:R-:W2:Y:S07]  /*60b0*/  LDSM.16.M88.4 R28, [R222+UR18+0xd800] ;  /* 0x00d80012de1c783b */ /* 0x000eae0008000200 */
[C---:B----4-:R-:W-:Y:S08]  /*60c0*/  HMMA.16816.F32 R192, R4.reuse, R8, R192 ;  /* 0x0000000804c0723c */ /* 0x050ff000000018c0 */
[C---:B------:R-:W-:Y:S01]  /*60d0*/  HMMA.16816.F32 R188, R4.reuse, R10, R188 ;  /* 0x0000000a04bc723c */ /* 0x040fe200000018bc */
[----:B------:R-:W4:Y:S07]  /*60e0*/  LDSM.16.M88.4 R8, [R221+0xc000] ;  /* 0x00c00000dd08783b */ /* 0x000f2e0000000200 */
[C---:B------:R-:W-:Y:S08]  /*60f0*/  HMMA.16816.F32 R184, R4.reuse, R204, R184 ;  /* 0x000000cc04b8723c */ /* 0x040ff000000018b8 */
[C---:B------:R-:W-:Y:S01]  /*6100*/  HMMA.16816.F32 R180, R4.reuse, R206, R180 ;  /* 0x000000ce04b4723c */ /* 0x040fe200000018b4 */
[----:B------:R-:W-:Y:S07]  /*6110*/  LDSM.16.M88.4 R204, [R221+0xe800] ;  /* 0x00e80000ddcc783b */ /* 0x000fee0000000200 */
[C---:B---3--:R-:W-:Y:S08]  /*6120*/  HMMA.16816.F32 R176, R4.reuse, R168, R176 ;  /* 0x000000a804b0723c */ /* 0x048ff000000018b0 */
[----:B------:R-:W-:Y:S01]  /*6130*/  HMMA.16816.F32 R172, R4, R170, R172 ;  /* 0x000000aa04ac723c */ /* 0x000fe200000018ac */
[----:B------:R-:W3:Y:S04]  /*6140*/  LDSM.16.M88.4 R4, [R221+0xc800] ;  /* 0x00c80000dd04783b */ /* 0x000ee80000000200 */
[----:B------:R-:W-:Y:S03]  /*6150*/  LDSM.16.M88.4 R168, [R221+0xd800] ;  /* 0x00d80000dda8783b */ /* 0x000fe60000000200 */
[C---:B-----5:R-:W-:Y:S08]  /*6160*/  HMMA.16816.F32 R16, R20.reuse, R24, R16 ;  /* 0x000000181410723c */ /* 0x060ff00000001810 */
[C---:B------:R-:W-:Y:S01]  /*6170*/  HMMA.16816.F32 R12, R20.reuse, R26, R12 ;  /* 0x0000001a140c723c */ /* 0x040fe2000000180c */
[----:B------:R-:W5:Y:S07]  /*6180*/  LDSM.16.M88.4 R24, [R221+0xd000] ;  /* 0x00d00000dd18783b */ /* 0x000f6e0000000200 */
[C---:B------:R-:W-:Y:S08]  /*6190*/  HMMA.16816.F32 R192, R20.reuse, R200, R192 ;  /* 0x000000c814c0723c */ /* 0x040ff000000018c0 */
[C---:B------:R-:W-:Y:S01]  /*61a0*/  HMMA.16816.F32 R188, R20.reuse, R202, R188 ;  /* 0x000000ca14bc723c */ /* 0x040fe200000018bc */
[----:B------:R-:W-:Y:S07]  /*61b0*/  LDSM.16.M88.4 R200, [R167+0xc000] ;  /* 0x00c00000a7c8783b */ /* 0x000fee0000000200 */
[C---:B-1----:R-:W-:Y:S08]  /*61c0*/  HMMA.16816.F32 R184, R20.reuse, R196, R184 ;  /* 0x000000c414b8723c */ /* 0x042ff000000018b8 */
[C---:B------:R-:W-:Y:S01]  /*61d0*/  HMMA.16816.F32 R180, R20.reuse, R198, R180 ;  /* 0x000000c614b4723c */ /* 0x040fe200000018b4 */
[----:B------:R-:W-:Y:S07]  /*61e0*/  LDSM.16.M88.4 R196, [R167+0xd800] ;  /* 0x00d80000a7c4783b */ /* 0x000fee0000000200 */
[C---:B--2---:R-:W-:Y:S08]  /*61f0*/  HMMA.16816.F32 R176, R20.reuse, R28, R176 ;  /* 0x0000001c14b0723c */ /* 0x044ff000000018b0 */
[----:B------:R-:W-:Y:S01]  /*6200*/  HMMA.16816.F32 R172, R20, R30, R172 ;  /* 0x0000001e14ac723c */ /* 0x000fe200000018ac */
[----:B------:R-:W-:Y:S04]  /*6210*/  LDSM.16.M88.4 R20, [R217+0xc000] ;  /* 0x00c00000d914783b */ /* 0x000fe80000000200 */
[----:B------:R-:W-:Y:S03]  /*6220*/  LDSM.16.M88.4 R28, [R217+0xd000] ;  /* 0x00d00000d91c783b */ /* 0x000fe60000000200 */
[C---:B----4-:R-:W-:Y:S08]  /*6230*/  HMMA.16816.F32 R16, R32.reuse, R8, R16 ;  /* 0x000000082010723c */ /* 0x050ff00000001810 */
[C---:B------:R-:W-:Y:S01]  /*6240*/  HMMA.16816.F32 R12, R32.reuse, R10, R12 ;  /* 0x0000000a200c723c */ /* 0x040fe2000000180c */
[----:B------:R-:W1:Y:S07]  /*6250*/  LDSM.16.M88.4 R8, [R218+0x4000] ;  /* 0x00400000da08783b */ /* 0x000e6e0000000200 */
[C---:B---3--:R-:W-:Y:S08]  /*6260*/  HMMA.16816.F32 R192, R32.reuse, R4, R192 ;  /* 0x0000000420c0723c */ /* 0x048ff000000018c0 */
[C---:B------:R-:W-:Y:S01]  /*6270*/  HMMA.16816.F32 R188, R32.reuse, R6, R188 ;  /* 0x0000000620bc723c */ /* 0x040fe200000018bc */
[----:B------:R-:W2:Y:S07]  /*6280*/  LDSM.16.M88.4 R4, [R217+0xc800] ;  /* 0x00c80000d904783b */ /* 0x000eae0000000200 */
[C---:B-----5:R-:W-:Y:S08]  /*6290*/  HMMA.16816.F32 R184, R32.reuse, R24, R184 ;  /* 0x0000001820b8723c */ /* 0x060ff000000018b8 */
[C---:B------:R-:W-:Y:S01]  /*62a0*/  HMMA.16816.F32 R180, R32.reuse, R26, R180 ;  /* 0x0000001a20b4723c */ /* 0x040fe200000018b4 */
[----:B------:R-:W3:Y:S07]  /*62b0*/  LDSM.16.M88.4 R24, [R217+0xd800] ;  /* 0x00d80000d918783b */ /* 0x000eee0000000200 */
[C---:B------:R-:W-:Y:S08]  /*62c0*/  HMMA.16816.F32 R176, R32.reuse, R168, R176 ;  /* 0x000000a820b0723c */ /* 0x040ff000000018b0 */
[----:B------:R-:W-:Y:S01]  /*62d0*/  HMMA.16816.F32 R172, R32, R170, R172 ;  /* 0x000000aa20ac723c */ /* 0x000fe200000018ac */
[----:B------:R-:W-:Y:S04]  /*62e0*/  LDSM.16.M88.4 R168, [R216+0x4000] ;  /* 0x00400000d8a8783b */ /* 0x000fe80000000200 */
[----:B------:R-:W-:Y:S03]  /*62f0*/  LDSM.16.M88.4 R32, [R222+UR18+0xe000] ;  /* 0x00e00012de20783b */ /* 0x000fe60008000200 */
        /* <DEDUP_REMOVED lines=9> */
[C---:B---3--:R-:W-:Y:S08]  /*6390*/  HMMA.16816.F32 R176, R8.reuse, R24, R176 ;  /* 0x0000001808b0723c */ /* 0x048ff000000018b0 */
[----:B------:R-:W-:Y:S01]  /*63a0*/  HMMA.16816.F32 R172, R8, R26, R172 ;  /* 0x0000001a08ac723c */ /* 0x000fe200000018ac */
[----:B------:R-:W3:Y:S04]  /*63b0*/  LDSM.16.M88.4 R8, [R209+0x6000] ;  /* 0x00600000d108783b */ /* 0x000ee80000000200 */
[----:B------:R-:W4:Y:S03]  /*63c0*/  LDSM.16.M88.4 R24, [R222+UR18+0xf000] ;  /* 0x00f00012de18783b */ /* 0x000f260008000200 */
[C---:B-1----:R-:W-:Y:S01]  /*63d0*/  HMMA.16816.F32 R192, R168.reuse, R20, R192 ;  /* 0x00000014a8c0723c */ /* 0x042fe200000018c0 */
[----:B------:R-:W-:Y:S07]  /*63e0*/  LDSM.16.M88.4 R208, [R208+0x6000] ;  /* 0x00600000d0d0783b */ /* 0x000fee0000000200 */
[C---:B------:R-:W-:Y:S01]  /*63f0*/  HMMA.16816.F32 R188, R168.reuse, R22, R188 ;  /* 0x00000016a8bc723c */ /* 0x040fe200000018bc */
[----:B------:R-:W1:Y:S07]  /*6400*/  LDSM.16.M88.4 R20, [R222+UR18+0xf800] ;  /* 0x00f80012de14783b */ /* 0x000e6e0008000200 */
[C---:B--2---:R-:W-:Y:S08]  /*6410*/  HMMA.16816.F32 R184, R168.reuse, R4, R184 ;  /* 0x00000004a8b8723c */ /* 0x044ff000000018b8 */
[C---:B------:R-:W-:Y:S01]  /*6420*/  HMMA.16816.F32 R180, R168.reuse, R6, R180 ;  /* 0x00000006a8b4723c */ /* 0x040fe200000018b4 */
[----:B------:R-:W2:Y:S07]  /*6430*/  LDSM.16.M88.4 R4, [R221+0xe000] ;  /* 0x00e00000dd04783b */ /* 0x000eae0000000200 */
[C---:B------:R-:W-:Y:S08]  /*6440*/  HMMA.16816.F32 R16, R168.reuse, R200, R16 ;  /* 0x000000c8a810723c */ /* 0x040ff00000001810 */
[C---:B------:R-:W-:Y:S01]  /*6450*/  HMMA.16816.F32 R12, R168.reuse, R202, R12 ;  /* 0x000000caa80c723c */ /* 0x040fe2000000180c */
[----:B------:R-:W5:Y:S07]  /*6460*/  LDSM.16.M88.4 R200, [R221+0xf000] ;  /* 0x00f00000ddc8783b */ /* 0x000f6e0000000200 */
[C---:B------:R-:W-:Y:S08]  /*6470*/  HMMA.16816.F32 R176, R168.reuse, R196, R176 ;  /* 0x000000c4a8b0723c */ /* 0x040ff000000018b0 */
[----:B------:R-:W-:Y:S01]  /*6480*/  HMMA.16816.F32 R172, R168, R198, R172 ;  /* 0x000000c6a8ac723c */ /* 0x000fe200000018ac */
[----:B------:R-:W5:Y:S04]  /*6490*/  LDSM.16.M88.4 R196, [R221+0xf800] ;  /* 0x00f80000ddc4783b */ /* 0x000f680000000200 */
        /* <DEDUP_REMOVED lines=12> */
[----:B------:R-:W-:Y:S04]  /*6560*/  LDSM.16.M88.4 R8, [R216+0x6000] ;  /* 0x00600000d808783b */ /* 0x000fe80000000200 */
[----:B------:R-:W-:Y:S03]  /*6570*/  LDSM.16.M88.4 R28, [R217+0xe800] ;  /* 0x00e80000d91c783b */ /* 0x000fe60000000200 */
[C---:B--2---:R-:W-:Y:S08]  /*6580*/  HMMA.16816.F32 R16, R208.reuse, R4, R16 ;  /* 0x00000004d010723c */ /* 0x044ff00000001810 */
[C---:B------:R-:W-:Y:S01]  /*6590*/  HMMA.16816.F32 R12, R208.reuse, R6, R12 ;  /* 0x00000006d00c723c */ /* 0x040fe2000000180c */
[----:B------:R-:W2:Y:S07]  /*65a0*/  LDSM.16.M88.4 R4, [R167+0xe000] ;  /* 0x00e00000a704783b */ /* 0x000eae0000000200 */
[C---:B-----5:R-:W-:Y:S08]  /*65b0*/  HMMA.16816.F32 R184, R208.reuse, R200, R184 ;  /* 0x000000c8d0b8723c */ /* 0x060ff000000018b8 */
[C---:B------:R-:W-:Y:S08]  /*65c0*/  HMMA.16816.F32 R176, R208.reuse, R196, R176 ;  /* 0x000000c4d0b0723c */ /* 0x040ff000000018b0 */
[----:B------:R-:W-:Y:S01]  /*65d0*/  HMMA.16816.F32 R196, R208, R198, R172 ;  /* 0x000000c6d0c4723c */ /* 0x000fe200000018ac */
[----:B------:R-:W5:Y:S07]  /*65e0*/  LDSM.16.M88.4 R172, [R167+0xe800] ;  /* 0x00e80000a7ac783b */ /* 0x000f6e0000000200 */
[----:B---3--:R-:W-:Y:S08]  /*65f0*/  HMMA.16816.F32 R16, R168, R32, R16 ;  /* 0x00000020a810723c */ /* 0x008ff00000001810 */
[----:B------:R-:W-:Y:S08]  /*6600*/  HMMA.16816.F32 R192, R208, R204, R192 ;  /* 0x000000ccd0c0723c */ /* 0x000ff000000018c0 */
[C---:B------:R-:W-:Y:S08]  /*6610*/  HMMA.16816.F32 R12, R168.reuse, R34, R12 ;  /* 0x00000022a80c723c */ /* 0x040ff0000000180c */
[----:B----4-:R-:W-:Y:S01]  /*6620*/  HMMA.16816.F32 R184, R168, R24, R184 ;  /* 0x00000018a8b8723c */ /* 0x010fe200000018b8 */
[----:B------:R-:W-:-:S02]  /*6630*/  IMAD.SHL.U32 R25, R165, 0x2, RZ ;  /* 0x00000002a5197824 */ /* 0x000fc400078e00ff */
[----:B------:R-:W-:-:S03]  /*6640*/  IMAD.U32 R24, RZ, RZ, UR17 ;  /* 0x00000011ff187e24 */ /* 0x000fc6000f8e00ff */
[----:B------:R-:W-:Y:S02]  /*6650*/  LOP3.LUT R25, R25, 0x6, RZ, 0xc0, !PT ;  /* 0x0000000619197812 */ /* 0x000fe400078ec0ff */
[----:B------:R-:W-:Y:S03]  /*6660*/  HMMA.16816.F32 R188, R208, R206, R188 ;  /* 0x000000ced0bc723c */ /* 0x000fe600000018bc */
[----:B------:R-:W-:-:S05]  /*6670*/  IMAD R24, R24, 0x40, R25 ;  /* 0x0000004018187824 */ /* 0x000fca00078e0219 */
[C---:B-1----:R-:W-:Y:S08]  /*6680*/  HMMA.16816.F32 R176, R168.reuse, R20, R176 ;  /* 0x00000014a8b0723c */ /* 0x042ff000000018b0 */
[----:B------:R-:W-:Y:S01]  /*6690*/  HMMA.16816.F32 R196, R168, R22, R196 ;  /* 0x00000016a8c4723c */ /* 0x000fe200000018c4 */
[----:B------:R-:W1:Y:S07]  /*66a0*/  LDSM.16.M88.4 R20, [R167+0xf000] ;  /* 0x00f00000a714783b */ /* 0x000e6e0000000200 */
[----:B--2---:R-:W-:Y:S01]  /*66b0*/  HMMA.16816.F32 R16, R8, R4, R16 ;  /* 0x000000040810723c */ /* 0x004fe20000001810 */
[----:B------:R-:W-:-:S02]  /*66c0*/  VIADD R4, R24, 0xffffff80 ;  /* 0xffffff8018047836 */ /* 0x000fc40000000000 */
[----:B------:R-:W-:-:S03]  /*66d0*/  VIADD R5, R24, 0xffffff81 ;  /* 0xffffff8118057836 */ /* 0x000fc60000000000 */
[CC--:B------:R-:W-:Y:S02]  /*66e0*/  ISETP.GE.AND P3, PT, R4.reuse, R215.reuse, PT ;  /* 0x000000d70400720c */ /* 0x0c0fe40003f66270 */
[----:B------:R-:W-:Y:S01]  /*66f0*/  HMMA.16816.F32 R180, R208, R202, R180 ;  /* 0x000000cad0b4723c */ /* 0x000fe200000018b4 */
[-C--:B------:R-:W-:Y:S02]  /*6700*/  ISETP.GE.AND P5, PT, R4, R214.reuse, PT ;  /* 0x000000d60400720c */ /* 0x080fe40003fa6270 */
[C---:B------:R-:W-:Y:S02]  /*6710*/  ISETP.GE.AND P2, PT, R5.reuse, R215, PT ;  /* 0x000000d70500720c */ /* 0x040fe40003f46270 */
[----:B------:R-:W-:-:S03]  /*6720*/  ISETP.GE.AND P4, PT, R5, R214, PT ;  /* 0x000000d60500720c */ /* 0x000fc60003f86270 */
[----:B------:R-:W-:Y:S03]  /*6730*/  HMMA.16816.F32 R192, R168, R28, R192 ;  /* 0x0000001ca8c0723c */ /* 0x000fe600000018c0 */
[----:B------:R-:W-:Y:S02]  /*6740*/  FSEL R25, R16, -INF , !P3 ;  /* 0xff80000010197808 */ /* 0x000fe40005800000 */
[----:B------:R-:W-:Y:S02]  /*6750*/  FSEL R18, R18, -INF , !P5 ;  /* 0xff80000012127808 */ /* 0x000fe40006800000 */
[----:B------:R-:W-:Y:S01]  /*6760*/  FSEL R17, R17, -INF , !P2 ;  /* 0xff80000011117808 */ /* 0x000fe20005000000 */
[----:B------:R-:W-:Y:S01]  /*6770*/  HMMA.16816.F32 R12, R8, R6, R12 ;  /* 0x00000006080c723c */ /* 0x000fe2000000180c */
[----:B------:R-:W2:Y:S01]  /*6780*/  LDSM.16.M88.4 R4, [R167+0xf800] ;  /* 0x00f80000a704783b */ /* 0x000ea20000000200 */
[----:B------:R-:W-:Y:S01]  /*6790*/  FSEL R16, R19, -INF , !P4 ;  /* 0xff80000013107808 */ /* 0x000fe20006000000 */
[----:B------:R-:W-:-:S05]  /*67a0*/  DEPBAR.LE SB0, 0x0 ;  /* 0x000080000000791a */ /* 0x000fca0000000000 */
[C---:B------:R-:W-:Y:S08]  /*67b0*/  HMMA.16816.F32 R188, R168.reuse, R30, R188 ;  /* 0x0000001ea8bc723c */ /* 0x040ff000000018bc */
[----:B------:R-:W-:Y:S01]  /*67c0*/  HMMA.16816.F32 R180, R168, R26, R180 ;  /* 0x0000001aa8b4723c */ /* 0x000fe200000018b4 */
[C---:B------:R-:W-:Y:S02]  /*67d0*/  VIADD R26, R24.reuse, 0xffffff88 ;  /* 0xffffff88181a7836 */ /* 0x040fe40000000000 */
[----:B------:R-:W-:-:S03]  /*67e0*/  VIADD R27, R24, 0xffffff89 ;  /* 0xffffff89181b7836 */ /* 0x000fc60000000000 */
[CC--:B------:R-:W-:Y:S02]  /*67f0*/  ISETP.GE.AND P1, PT, R26.reuse, R215.reuse, PT ;  /* 0x000000d71a00720c */ /* 0x0c0fe40003f26270 */
[C---:B-----5:R-:W-:Y:S01]  /*6800*/  HMMA.16816.F32 R192, R8.reuse, R172, R192 ;  /* 0x000000ac08c0723c */ /* 0x060fe200000018c0 */
[-C--:B------:R-:W-:Y:S01]  /*6810*/  ISETP.GE.AND P3, PT, R26, R214.reuse, PT ;  /* 0x000000d61a00720c */ /* 0x080fe20003f66270 */
[C---:B------:R-:W-:Y:S01]  /*6820*/  VIADD R26, R24.reuse, 0xffffff90 ;  /* 0xffffff90181a7836 */ /* 0x040fe20000000000 */
[C---:B------:R-:W-:Y:S02]  /*6830*/  ISETP.GE.AND P5, PT, R27.reuse, R215, PT ;  /* 0x000000d71b00720c */ /* 0x040fe40003fa6270 */
[----:B------:R-:W-:Y:S01]  /*6840*/  ISETP.GE.AND P2, PT, R27, R214, PT ;  /* 0x000000d61b00720c */ /* 0x000fe20003f46270 */
[----:B------:R-:W-:Y:S01]  /*6850*/  VIADD R27, R24, 0xffffff91 ;  /* 0xffffff91181b7836 */ /* 0x000fe20000000000 */
[----:B------:R-:W-:Y:S01]  /*6860*/  FSEL R19, R12, -INF , !P1 ;  /* 0xff8000000c137808 */ /* 0x000fe20004800000 */
[----:B------:R-:W-:Y:S01]  /*6870*/  HMMA.16816.F32 R188, R8, R174, R188 ;  /* 0x000000ae08bc723c */ /* 0x000fe200000018bc */
[----:B------:R-:W-:-:S02]  /*6880*/  FSEL R14, R14, -INF , !P3 ;  /* 0xff8000000e0e7808 */ /* 0x000fc40005800000 */
[----:B------:R-:W-:Y:S01]  /*6890*/  FSEL R12, R15, -INF , !P2 ;  /* 0xff8000000f0c7808 */ /* 0x000fe20005000000 */
[----:B------:R-:W-:Y:S01]  /*68a0*/  VIADD R15, R24, 0xffffff99 ;  /* 0xffffff99180f7836 */ /* 0x000fe20000000000 */
[CC--:B------:R-:W-:Y:S02]  /*68b0*/  ISETP.GE.AND P4, PT, R26.reuse, R215.reuse, PT ;  /* 0x000000d71a00720c */ /* 0x0c0fe40003f86270 */
[----:B------:R-:W-:Y:S01]  /*68c0*/  ISETP.GE.AND P1, PT, R26, R214, PT ;  /* 0x000000d61a00720c */ /* 0x000fe20003f26270 */
[----:B-1----:R-:W-:Y:S01]  /*68d0*/  HMMA.16816.F32 R184, R8, R20, R184 ;  /* 0x0000001408b8723c */ /* 0x002fe200000018b8 */
[----:B------:R-:W-:Y:S01]  /*68e0*/  ISETP.GE.AND P3, PT, R27, R215, PT ;  /* 0x000000d71b00720c */ /* 0x000fe20003f66270 */
[----:B------:R-:W-:Y:S01]  /*68f0*/  VIADD R26, R24, 0xffffff98 ;  /* 0xffffff98181a7836 */ /* 0x000fe20000000000 */
[----:B------:R-:W-:Y:S01]  /*6900*/  FSEL R216, R194, -INF , !P1 ;  /* 0xff800000c2d87808 */ /* 0x000fe20004800000 */
[----:B------:R-:W-:Y:S01]  /*6910*/  VIADD R20, R24, 0xffffffa1 ;  /* 0xffffffa118147836 */ /* 0x000fe20000000000 */
[----:B------:R-:W-:-:S02]  /*6920*/  FSEL R209, R193, -INF , !P3 ;  /* 0xff800000c1d17808 */ /* 0x000fc40005800000 */
[----:B------:R-:W-:Y:S01]  /*6930*/  FSEL R13, R13, -INF , !P5 ;  /* 0xff8000000d0d7808 */ /* 0x000fe20006800000 */
[C---:B------:R-:W-:Y:S01]  /*6940*/  HMMA.16816.F32 R180, R8.reuse, R22, R180 ;  /* 0x0000001608b4723c */ /* 0x040fe200000018b4 */
[----:B------:R-:W-:Y:S01]  /*6950*/  BAR.SYNC.DEFER_BLOCKING 0x0 ;  /* 0x0000000000007b1d */ /* 0x000fe20000010000 */
[CC--:B------:R-:W-:Y:S02]  /*6960*/  ISETP.GE.AND P1, PT, R15.reuse, R215.reuse, PT ;  /* 0x000000d70f00720c */ /* 0x0c0fe40003f26270 */
[-C--:B------:R-:W-:Y:S01]  /*6970*/  ISETP.GE.AND P3, PT, R15, R214.reuse, PT ;  /* 0x000000d60f00720c */ /* 0x080fe20003f66270 */
[----:B------:R-:W-:Y:S01]  /*6980*/  VIADD R15, R24, 0xffffffa0 ;  /* 0xffffffa0180f7836 */ /* 0x000fe20000000000 */
[-C--:B------:R-:W-:Y:S02]  /*6990*/  ISETP.GE.AND P5, PT, R27, R214.reuse, PT ;  /* 0x000000d61b00720c */ /* 0x080fe40003fa6270 */
[----:B------:R-:W-:Y:S01]  /*69a0*/  ISETP.GE.AND P2, PT, R26, R215, PT ;  /* 0x000000d71a00720c */ /* 0x000fe20003f46270 */
[----:B--2---:R-:W-:Y:S01]  /*69b0*/  HMMA.16816.F32 R176, R8, R4, R176 ;  /* 0x0000000408b0723c */ /* 0x004fe200000018b0 */
[----:B------:R-:W-:Y:S01]  /*69c0*/  FSEL R211, R192, -INF , !P4 ;  /* 0xff800000c0d37808 */ /* 0x000fe20006000000 */
[----:B------:R-:W-:Y:S01]  /*69d0*/  VIADD R5, R24, 0xffffffa9 ;  /* 0xffffffa918057836 */ /* 0x000fe20000000000 */
[----:B------:R-:W-:Y:S01]  /*69e0*/  ISETP.GE.AND P4, PT, R26, R214, PT ;  /* 0x000000d61a00720c */ /* 0x000fe20003f86270 */
[----:B------:R-:W-:Y:S01]  /*69f0*/  VIADD R4, R24, 0xffffffb0 ;  /* 0xffffffb018047836 */ /* 0x000fe20000000000 */
[----:B------:R-:W-:-:S02]  /*6a00*/  FSEL R222, R195, -INF , !P5 ;  /* 0xff800000c3de7808 */ /* 0x000fc40006800000 */
[----:B------:R-:W-:Y:S01]  /*6a10*/  FSEL R167, R188, -INF , !P2 ;  /* 0xff800000bca77808 */ /* 0x000fe20005000000 */
[----:B------:R-:W-:Y:S01]  /*6a20*/  HMMA.16816.F32 R196, R8, R6, R196 ;  /* 0x0000000608c4723c */ /* 0x000fe200000018c4 */
[C---:B------:R-:W-:Y:S02]  /*6a30*/  ISETP.GE.AND P5, PT, R15.reuse, R215, PT ;  /* 0x000000d70f00720c */ /* 0x040fe40003fa6270 */
[----:B------:R-:W-:Y:S01]  /*6a40*/  ISETP.GE.AND P2, PT, R15, R214, PT ;  /* 0x000000d60f00720c */ /* 0x000fe20003f46270 */
[----:B------:R-:W-:Y:S01]  /*6a50*/  VIADD R15, R24, 0xffffffa8 ;  /* 0xffffffa8180f7836 */ /* 0x000fe20000000000 */
[----:B------:R-:W-:Y:S02]  /*6a60*/  FMNMX3.FTZ R6, R164, R25, R17, !PT ;  /* 0x00000019a4067276 */ /* 0x000fe40007810011 */
[----:B------:R-:W-:Y:S02]  /*6a70*/  FSEL R210, R190, -INF , !P4 ;  /* 0xff800000bed27808 */ /* 0x000fe40006000000 */
[----:B------:R-:W-:-:S02]  /*6a80*/  ISETP.GE.AND P4, PT, R20, R215, PT ;  /* 0x000000d71400720c */ /* 0x000fc40003f86270 */
[----:B------:R-:W-:Y:S02]  /*6a90*/  FSEL R165, R189, -INF , !P1 ;  /* 0xff800000bda57808 */ /* 0x000fe40004800000 */
[----:B------:R-:W-:Y:S02]  /*6aa0*/  FSEL R194, R191, -INF , !P3 ;  /* 0xff800000bfc27808 */ /* 0x000fe40005800000 */
[----:B------:R-:W-:Y:S02]  /*6ab0*/  ISETP.GE.AND P1, PT, R20, R214, PT ;  /* 0x000000d61400720c */ /* 0x000fe40003f26270 */
[----:B------:R-:W-:Y:S02]  /*6ac0*/  ISETP.GE.AND P3, PT, R15, R215, PT ;  /* 0x000000d70f00720c */ /* 0x000fe40003f66270 */
[----:B------:R-:W-:Y:S02]  /*6ad0*/  FMNMX3.FTZ R6, R6, R19, R13, !PT ;  /* 0x0000001306067276 */ /* 0x000fe4000781000d */
[----:B------:R-:W-:-:S02]  /*6ae0*/  FSEL R168, R186, -INF , !P2 ;  /* 0xff800000baa87808 */ /* 0x000fc40005000000 */
[----:B------:R-:W-:Y:S02]  /*6af0*/  FSEL R169, R185, -INF , !P4 ;  /* 0xff800000b9a97808 */ /* 0x000fe40006000000 */
[C---:B------:R-:W-:Y:S02]  /*6b00*/  ISETP.GE.AND P2, PT, R5.reuse, R215, PT ;  /* 0x000000d70500720c */ /* 0x040fe40003f46270 */
[----:B------:R-:W-:Y:S01]  /*6b10*/  ISETP.GE.AND P4, PT, R5, R214, PT ;  /* 0x000000d60500720c */ /* 0x000fe20003f86270 */
[----:B------:R-:W-:Y:S01]  /*6b20*/  VIADD R5, R24, 0xffffffb1 ;  /* 0xffffffb118057836 */ /* 0x000fe20000000000 */
[----:B------:R-:W-:Y:S02]  /*6b30*/  FSEL R174, R187, -INF , !P1 ;  /* 0xff800000bbae7808 */ /* 0x000fe40004800000 */
[----:B------:R-:W-:Y:S02]  /*6b40*/  FSEL R175, R180, -INF , !P3 ;  /* 0xff800000b4af7808 */ /* 0x000fe40005800000 */
[----:B------:R-:W-:-:S02]  /*6b50*/  FMNMX3.FTZ R6, R6, R211, R209, !PT ;  /* 0x000000d306067276 */ /* 0x000fc400078100d1 */
[C---:B------:R-:W-:Y:S02]  /*6b60*/  ISETP.GE.AND P1, PT, R4.reuse, R215, PT ;  /* 0x000000d70400720c */ /* 0x040fe40003f26270 */
[----:B------:R-:W-:Y:S01]  /*6b70*/  ISETP.GE.AND P3, PT, R4, R214, PT ;  /* 0x000000d60400720c */ /* 0x000fe20003f66270 */
[----:B------:R-:W-:Y:S01]  /*6b80*/  VIADD R4, R24, 0xffffffb8 ;  /* 0xffffffb818047836 */ /* 0x000fe20000000000 */
[----:B------:R-:W-:Y:S01]  /*6b90*/  FSEL R173, R184, -INF , !P5 ;  /* 0xff800000b8ad7808 */ /* 0x000fe20006800000 */
[----:B------:R-:W-:Y:S01]  /*6ba0*/  VIADD R24, R24, 0xffffffb9 ;  /* 0xffffffb918187836 */ /* 0x000fe20000000000 */
[----:B------:R-:W-:Y:S02]  /*6bb0*/  FSEL R171, R181, -INF , !P2 ;  /* 0xff800000b5ab7808 */ /* 0x000fe40005000000 */
[----:B------:R-:W-:Y:S02]  /*6bc0*/  FMNMX3.FTZ R6, R6, R167, R165, !PT ;  /* 0x000000a706067276 */ /* 0x000fe400078100a5 */
[----:B------:R-:W-:-:S02]  /*6bd0*/  ISETP.GE.AND P2, PT, R5, R215, PT ;  /* 0x000000d70500720c */ /* 0x000fc40003f46270 */
[----:B------:R-:W-:Y:S02]  /*6be0*/  FSEL R193, R176, -INF , !P1 ;  /* 0xff800000b0c17808 */ /* 0x000fe40004800000 */
[----:B------:R-:W-:Y:S02]  /*6bf0*/  ISETP.GE.AND P1, PT, R4, R215, PT ;  /* 0x000000d70400720c */ /* 0x000fe40003f26270 */
[----:B------:R-:W-:Y:S02]  /*6c00*/  FMNMX3.FTZ R6, R6, R173, R169, !PT ;  /* 0x000000ad06067276 */ /* 0x000fe400078100a9 */
[----:B------:R-:W-:Y:S02]  /*6c10*/  FSEL R191, R177, -INF , !P2 ;  /* 0xff800000b1bf7808 */ /* 0x000fe40005000000 */
[----:B------:R-:W-:Y:S02]  /*6c20*/  ISETP.GE.AND P2, PT, R5, R214, PT ;  /* 0x000000d60500720c */ /* 0x000fe40003f46270 */
[----:B------:R-:W-:-:S02]  /*6c30*/  FSEL R189, R196, -INF , !P1 ;  /* 0xff800000c4bd7808 */ /* 0x000fc40004800000 */
[----:B------:R-:W-:Y:S02]  /*6c40*/  FMNMX3.FTZ R5, R3, R18, R16, !PT ;  /* 0x0000001203057276 */ /* 0x000fe40007810010 */
[----:B------:R-:W-:Y:S02]  /*6c50*/  ISETP.GE.AND P1, PT, R24, R215, PT ;  /* 0x000000d71800720c */ /* 0x000fe40003f26270 */
[----:B------:R-:W-:Y:S02]  /*6c60*/  FMNMX3.FTZ R6, R6, R175, R171, !PT ;  /* 0x000000af06067276 */ /* 0x000fe400078100ab */
[----:B------:R-:W-:Y:S02]  /*6c70*/  FMNMX3.FTZ R5, R5, R14, R12, !PT ;  /* 0x0000000e05057276 */ /* 0x000fe4000781000c */
[----:B------:R-:W-:Y:S02]  /*6c80*/  FSEL R187, R197, -INF , !P1 ;  /* 0xff800000c5bb7808 */ /* 0x000fe40004800000 */
[----:B------:R-:W-:-:S02]  /*6c90*/  FMNMX3.FTZ R6, R6, R193, R191, !PT ;  /* 0x000000c106067276 */ /* 0x000fc400078100bf */
[----:B------:R-:W-:Y:S02]  /*6ca0*/  FMNMX3.FTZ R9, R5, R216, R222, !PT ;  /* 0x000000d805097276 */ /* 0x000fe400078100de */
[----:B------:R-:W-:Y:S02]  /*6cb0*/  ISETP.GE.AND P5, PT, R15, R214, PT ;  /* 0x000000d60f00720c */ /* 0x000fe40003fa6270 */
[----:B------:R-:W-:Y:S01]  /*6cc0*/  FMNMX3.FTZ R5, R6, R189, R187, !PT ;  /* 0x000000bd06057276 */ /* 0x000fe200078100bb */
[----:B------:R-:W-:Y:S10]  /*6cd0*/  BRA.U !UP0, `(.L_x_23) ;  /* 0x0000000108b87547 */ /* 0x000ff4000b800000 */
[----:B------:R-:W-:-:S04]  /*6ce0*/  UIADD3 UR18, UPT, UPT, UR17, -0x3, URZ ;  /* 0xfffffffd11127890 */ /* 0x000fc8000fffe0ff */
[----:B------:R-:W-:-:S04]  /*6cf0*/  UIMAD.WIDE.U32 UR22, UR18, UR10, URZ ;  /* 0x0000000a121672a5 */ /* 0x000fc8000f8e00ff */
[----:B------:R-:W-:Y:S02]  /*6d00*/  UIMAD UR18, UR18, UR11, UR23 ;  /* 0x0000000b121272a4 */ /* 0x000fe4000f8e0217 */
[----:B------:R-:W-:Y:S01]  /*6d10*/  ULEA UR21, UP0, UR22, UR33, 0x6 ;  /* 0x0000002116157291 */ /* 0x000fe2000f8030ff */
[----:B------:R-:W-:Y:S02]  /*6d20*/  IMAD.U32 R10, RZ, RZ, UR22 ;  /* 0x00000016ff0a7e24 */ /* 0x000fe4000f8e00ff */
[----:B------:R-:W-:Y:S01]  /*6d30*/  IMAD.U32 R11, RZ, RZ, UR23 ;  /* 0x00000017ff0b7e24 */ /* 0x000fe2000f8e00ff */
[----:B------:R-:W-:Y:S01]  /*6d40*/  UIADD3 UR33, UP1, UPT, UR33, UR21, URZ ;  /* 0x0000001521217290 */ /* 0x000fe2000ff3e0ff */
[----:B------:R-:W-:Y:S01]  /*6d50*/  IMAD.U32 R6, RZ, RZ, UR18 ;  /* 0x00000012ff067e24 */ /* 0x000fe2000f8e00ff */
[----:B------:R-:W-:Y:S01]  /*6d60*/  ULEA.HI.X UR18, UR22, UR32, UR18, 0x6, UP0 ;  /* 0x0000002016127291 */ /* 0x000fe200080f3412 */
[CC--:B------:R-:W-:Y:S01]  /*6d70*/  LEA R20, P1, R10.reuse, R220.reuse, 0x7 ;  /* 0x000000dc0a147211 */ /* 0x0c0fe200078238ff */
[----:B------:R-:W-:Y:S01]  /*6d80*/  IMAD.U32 R11, RZ, RZ, UR21 ;  /* 0x00000015ff0b7e24 */ /* 0x000fe2000f8e00ff */
[----:B------:R-:W-:Y:S01]  /*6d90*/  ULEA UR21, UP0, UR10, UR21, 0x5 ;  /* 0x000000150a157291 */ /* 0x000fe2000f8028ff */
[----:B------:R-:W-:Y:S01]  /*6da0*/  IMAD.U32 R7, RZ, RZ, UR33 ;  /* 0x00000021ff077e24 */ /* 0x000fe2000f8e00ff */
[----:B------:R-:W-:Y:S01]  /*6db0*/  UIADD3.X UR32, UPT, UPT, UR32, UR18, URZ, UP1, !UPT ;  /* 0x0000001220207290 */ /* 0x000fe20008ffe4ff */
[----:B------:R-:W-:Y:S01]  /*6dc0*/  LEA.HI.X R21, R10, R219, R6, 0x7, P1 ;  /* 0x000000db0a157211 */ /* 0x000fe200008f3c06 */
[----:B------:R-:W-:Y:S01]  /*6dd0*/  ULEA.HI.X UR10, UR10, UR18, UR11, 0x5, UP0 ;  /* 0x000000120a0a7291 */ /* 0x000fe200080f2c0b */
[----:B------:R-:W-:-:S02]  /*6de0*/  LEA R10, P1, R11, R220, 0x1 ;  /* 0x000000dc0b0a7211 */ /* 0x000fc400078208ff */
[----:B------:R-:W-:Y:S01]  /*6df0*/  MOV R6, UR18 ;  /* 0x0000001200067c02 */ /* 0x000fe20008000f00 */
[----:B------:R-:W-:Y:S01]  /*6e00*/  IMAD.U32 R8, RZ, RZ, UR32 ;  /* 0x00000020ff087e24 */ /* 0x000fe2000f8e00ff */
[----:B------:R-:W-:Y:S01]  /*6e10*/  @!PT LDS RZ, [RZ] ;  /* 0x00000000fffff984 */ /* 0x000fe20000000800 */
[----:B------:R-:W-:Y:S01]  /*6e20*/  @!PT LDS RZ, [RZ] ;  /* 0x00000000fffff984 */ /* 0x000fe20000000800 */
[----:B------:R-:W-:Y:S01]  /*6e30*/  @!PT LDS RZ, [RZ] ;  /* 0x00000000fffff984 */ /* 0x000fe20000000800 */
[----:B------:R1:W-:Y:S02]  /*6e40*/  LDGSTS.E.BYPASS.LTC128B.128 [R166+0x8000], desc[UR14][R20.64] ;  /* 0x0800000014a67fae */ /* 0x0003e4000b981a0e */
[-C--:B------:R-:W-:Y:S02]  /*6e50*/  LEA.HI.X R11, R11, R219.reuse, R6, 0x1, P1 ;  /* 0x000000db0b0b7211 */ /* 0x080fe400008f0c06 */
[CC--:B------:R-:W-:Y:S01]  /*6e60*/  LEA R22, P1, R7.reuse, R220.reuse, 0x1 ;  /* 0x000000dc07167211 */ /* 0x0c0fe200078208ff */
[----:B------:R1:W-:Y:S01]  /*6e70*/  LDGSTS.E.BYPASS.LTC128B.128 [R166+0xa000], desc[UR14][R20.64+0x80] ;  /* 0x0a00008014a67fae */ /* 0x0003e2000b981a0e */
[----:B------:R-:W-:Y:S02]  /*6e80*/  MOV R6, UR21 ;  /* 0x0000001500067c02 */ /* 0x000fe40008000f00 */
        /* <DEDUP_REMOVED lines=19> */
.L_x_23:
[----:B------:R-:W-:Y:S01]  /*6fc0*/  FMNMX3.FTZ R7, R9, R210, R194, !PT ;  /* 0x000000d209077276 */ /* 0x000fe200078100c2 */
[----:B------:R-:W2:Y:S01]  /*6fd0*/  LDCU UR10, c[0x0][0x45c] ;  /* 0x00008b80ff0a77ac */ /* 0x000ea20008000800 */
[----:B------:R-:W-:Y:S02]  /*6fe0*/  FSEL R170, R182, -INF , !P5 ;  /* 0xff800000b6aa7808 */ /* 0x000fe40006800000 */
[----:B------:R-:W-:Y:S01]  /*6ff0*/  FSEL R172, R183, -INF , !P4 ;  /* 0xff800000b7ac7808 */ /* 0x000fe20006000000 */
[----:B------:R-:W-:Y:S01]  /*7000*/  UIADD3 UR18, UPT, UPT, UR17, -0x3, URZ ;  /* 0xfffffffd11127890 */ /* 0x000fe2000fffe0ff */
[----:B------:R-:W-:Y:S01]  /*7010*/  FMNMX3.FTZ R7, R7, R168, R174, !PT ;  /* 0x000000a807077276 */ /* 0x000fe200078100ae */
[----:B------:R-:W-:Y:S01]  /*7020*/  LDSM.16.MT88.4 R180, [R213+0x11000] ;  /* 0x01100000d5b4783b */ /* 0x000fe20000004200 */
[-C--:B------:R-:W-:Y:S02]  /*7030*/  ISETP.GE.AND P1, PT, R4, R214.reuse, PT ;  /* 0x000000d60400720c */ /* 0x080fe40003f26270 */
[----:B------:R-:W-:Y:S01]  /*7040*/  ISETP.GE.AND P4, PT, R24, R214, PT ;  /* 0x000000d61800720c */ /* 0x000fe20003f86270 */
[----:B------:R-:W3:Y:S01]  /*7050*/  SHFL.BFLY PT, R4, R5, 0x2, 0x1f ;  /* 0x0c401f0005047f89 */ /* 0x000ee200000e0000 */
[----:B------:R-:W-:-:S02]  /*7060*/  FSEL R190, R178, -INF , !P3 ;  /* 0xff800000b2be7808 */ /* 0x000fc40005800000 */
[----:B------:R-:W-:Y:S02]  /*7070*/  FSEL R188, R179, -INF , !P2 ;  /* 0xff800000b3bc7808 */ /* 0x000fe40005000000 */
[----:B------:R-:W-:Y:S01]  /*7080*/  FMNMX3.FTZ R7, R7, R170, R172, !PT ;  /* 0x000000aa07077276 */ /* 0x000fe200078100ac */
[----:B------:R-:W-:Y:S01]  /*7090*/  LDSM.16.MT88.4 R176, [R213+0x13000] ;  /* 0x01300000d5b0783b */ /* 0x000fe20000004200 */
[----:B------:R-:W-:Y:S02]  /*70a0*/  FSEL R186, R198, -INF , !P1 ;  /* 0xff800000c6ba7808 */ /* 0x000fe40004800000 */
[----:B------:R-:W-:Y:S02]  /*70b0*/  FSEL R184, R199, -INF , !P4 ;  /* 0xff800000c7b87808 */ /* 0x000fe40006000000 */
[----:B------:R-:W-:Y:S02]  /*70c0*/  FMNMX3.FTZ R7, R7, R190, R188, !PT ;  /* 0x000000be07077276 */ /* 0x000fe400078100bc */
[----:B------:R-:W-:-:S02]  /*70d0*/  MOV R207, 0x20 ;  /* 0x0000002000cf7802 */ /* 0x000fc40000000f00 */
[----:B------:R-:W-:Y:S02]  /*70e0*/  FMNMX3.FTZ R7, R7, R186, R184, !PT ;  /* 0x000000ba07077276 */ /* 0x000fe400078100b8 */
[----:B------:R-:W-:Y:S02]  /*70f0*/  SEL R207, R207, 0xffffffe0, !P0 ;  /* 0xffffffe0cfcf7807 */ /* 0x000fe40004000000 */
[----:B------:R-:W-:Y:S01]  /*7100*/  IADD3 R218, PT, PT, R213, 0x10040, RZ ;  /* 0x00010040d5da7810 */ /* 0x000fe20007ffe0ff */
[----:B------:R-:W4:Y:S01]  /*7110*/  SHFL.BFLY PT, R6, R7, 0x2, 0x1f ;  /* 0x0c401f0007067f89 */ /* 0x000f2200000e0000 */
[----:B------:R-:W-:Y:S02]  /*7120*/  IADD3 R221, PT, PT, R207, R213, RZ ;  /* 0x000000d5cfdd7210 */ /* 0x000fe40007ffe0ff */
[----:B---3--:R-:W-:-:S03]  /*7130*/  FMNMX.FTZ R5, R5, R4, !PT ;  /* 0x0000000405057209 */ /* 0x008fc60007810000 */
[----:B-1----:R-:W-:Y:S04]  /*7140*/  LDSM.16.MT88.4 R20, [R221+0x10000] ;  /* 0x01000000dd14783b */ /* 0x002fe80000004200 */
[----:B------:R-:W1:Y:S01]  /*7150*/  SHFL.BFLY PT, R204, R5, 0x1, 0x1f ;  /* 0x0c201f0005cc7f89 */ /* 0x000e6200000e0000 */
[----:B----4-:R-:W-:-:S05]  /*7160*/  FMNMX.FTZ R4, R7, R6, !PT ;  /* 0x0000000607047209 */ /* 0x010fca0007810000 */
[----:B------:R-:W3:Y:S01]  /*7170*/  SHFL.BFLY PT, R203, R4, 0x1, 0x1f ;  /* 0x0c201f0004cb7f89 */ /* 0x000ee200000e0000 */
[----:B-1----:R-:W-:-:S04]  /*7180*/  FMNMX.FTZ R204, R5, R204, !PT ;  /* 0x000000cc05cc7209 */ /* 0x002fc80007810000 */
[C---:B------:R-:W-:Y:S01]  /*7190*/  FSETP.NEU.FTZ.AND P2, PT, R204.reuse, -INF , PT ;  /* 0xff800000cc00780b */ /* 0x040fe20003f5d000 */
[----:B--2---:R-:W-:-:S03]  /*71a0*/  FMUL.FTZ R192, R204, UR10 ;  /* 0x0000000accc07c20 */ /* 0x004fc60008410000 */
[----:B------:R-:W-:Y:S02]  /*71b0*/  FSEL R5, R204, RZ, P2 ;  /* 0x000000ffcc057208 */ /* 0x000fe40001000000 */
[----:B------:R-:W-:-:S03]  /*71c0*/  FSEL R192, R192, RZ, P2 ;  /* 0x000000ffc0c07208 */ /* 0x000fc60001000000 */
[----:B------:R-:W-:Y:S02]  /*71d0*/  FADD.FTZ R206, R164, -R5 ;  /* 0x80000005a4ce7221 */ /* 0x000fe40000010000 */
[--C-:B------:R-:W-:Y:S01]  /*71e0*/  FFMA.FTZ R201, R17, UR10, -R192.reuse ;  /* 0x0000000a11c97c23 */ /* 0x100fe200080108c0 */
[--C-:B------:R-:W-:Y:S01]  /*71f0*/  FFMA.FTZ R200, R19, UR10, -R192.reuse ;  /* 0x0000000a13c87c23 */ /* 0x100fe200080108c0 */
[----:B------:R-:W-:Y:S01]  /*7200*/  FMUL.FTZ R206, R206, UR10 ;  /* 0x0000000acece7c20 */ /* 0x000fe20008410000 */
[--C-:B------:R-:W-:Y:S01]  /*7210*/  FFMA.FTZ R202, R25, UR10, -R192.reuse ;  /* 0x0000000a19ca7c23 */ /* 0x100fe200080108c0 */
[----:B---3--:R-:W-:Y:S01]  /*7220*/  FMNMX.FTZ R203, R4, R203, !PT ;  /* 0x000000cb04cb7209 */ /* 0x008fe20007810000 */
[--C-:B------:R-:W-:Y:S01]  /*7230*/  FFMA.FTZ R199, R13, UR10, -R192.reuse ;  /* 0x0000000a0dc77c23 */ /* 0x100fe200080108c0 */
[----:B------:R-:W-:Y:S01]  /*7240*/  MUFU.EX2 R201, R201 ;  /* 0x000000c900c97308 */ /* 0x000fe20000000800 */
[--C-:B------:R-:W-:Y:S01]  /*7250*/  FFMA.FTZ R217, R211, UR10, -R192.reuse ;  /* 0x0000000ad3d97c23 */ /* 0x100fe200080108c0 */
[C---:B------:R-:W-:Y:S01]  /*7260*/  FSETP.NEU.FTZ.AND P1, PT, R203.reuse, -INF , PT ;  /* 0xff800000cb00780b */ /* 0x040fe20003f3d000 */
[----:B------:R-:W-:Y:S01]  /*7270*/  FMUL.FTZ R185, R203, UR10 ;  /* 0x0000000acbb97c20 */ /* 0x000fe20008410000 */
[--C-:B------:R-:W-:Y:S01]  /*7280*/  FFMA.FTZ R214, R209, UR10, -R192.reuse ;  /* 0x0000000ad1d67c23 */ /* 0x100fe200080108c0 */
[--C-:B------:R-:W-:Y:S01]  /*7290*/  FFMA.FTZ R215, R167, UR10, -R192.reuse ;  /* 0x0000000aa7d77c23 */ /* 0x100fe200080108c0 */
[----:B------:R-:W-:Y:S01]  /*72a0*/  FSEL R4, R203, RZ, P1 ;  /* 0x000000ffcb047208 */ /* 0x000fe20000800000 */
[--C-:B------:R-:W-:Y:S01]  /*72b0*/  FFMA.FTZ R208, R165, UR10, -R192.reuse ;  /* 0x0000000aa5d07c23 */ /* 0x100fe200080108c0 */
[----:B------:R-:W-:Y:S01]  /*72c0*/  FSEL R185, R185, RZ, P1 ;  /* 0x000000ffb9b97208 */ /* 0x000fe20000800000 */
[----:B------:R-:W1:Y:S01]  /*72d0*/  MUFU.EX2 R206, R206 ;  /* 0x000000ce00ce7308 */ /* 0x000e620000000800 */
[----:B------:R-:W-:Y:S01]  /*72e0*/  FFMA.FTZ R227, R169, UR10, -R192 ;  /* 0x0000000aa9e37c23 */ /* 0x000fe200080108c0 */
[----:B------:R-:W-:Y:S01]  /*72f0*/  FADD.FTZ R3, R3, -R4 ;  /* 0x8000000403037221 */ /* 0x000fe20000010000 */
[--C-:B------:R-:W-:Y:S01]  /*7300*/  FFMA.FTZ R224, R175, UR10, -R192.reuse ;  /* 0x0000000aafe07c23 */ /* 0x100fe200080108c0 */
[--C-:B------:R-:W-:Y:S01]  /*7310*/  FFMA.FTZ R197, R16, UR10, -R185.reuse ;  /* 0x0000000a10c57c23 */ /* 0x100fe200080108b9 */
[----:B------:R-:W-:Y:S01]  /*7320*/  IADD3 R16, PT, PT, R213, 0x10000, RZ ;  /* 0x00010000d5107810 */ /* 0x000fe20007ffe0ff */
[----:B------:R-:W-:Y:S01]  /*7330*/  FMUL.FTZ R3, R3, UR10 ;  /* 0x0000000a03037c20 */ /* 0x000fe20008410000 */
[--C-:B------:R-:W-:Y:S01]  /*7340*/  FFMA.FTZ R198, R18, UR10, -R185.reuse ;  /* 0x0000000a12c67c23 */ /* 0x100fe200080108b9 */
[--C-:B------:R-:W-:Y:S01]  /*7350*/  FFMA.FTZ R196, R14, UR10, -R185.reuse ;  /* 0x0000000a0ec47c23 */ /* 0x100fe200080108b9 */
[----:B------:R-:W-:Y:S01]  /*7360*/  @P6 IADD3 R218, PT, PT, R16, -0x40, RZ ;  /* 0xffffffc010da6810 */ /* 0x000fe20007ffe0ff */
[--C-:B------:R-:W-:Y:S01]  /*7370*/  FFMA.FTZ R205, R12, UR10, -R185.reuse ;  /* 0x0000000a0ccd7c23 */ /* 0x100fe200080108b9 */
[----:B------:R-:W2:Y:S01]  /*7380*/  MUFU.EX2 R202, R202 ;  /* 0x000000ca00ca7308 */ /* 0x000ea20000000800 */
[----:B------:R-:W-:Y:S01]  /*7390*/  LDSM.16.MT88.4 R12, [R213+0x10000] ;  /* 0x01000000d50c783b */ /* 0x000fe20000004200 */
[----:B------:R-:W-:Y:S01]  /*73a0*/  IADD3 R207, PT, PT, R207, R218, RZ ;  /* 0x000000dacfcf7210 */ /* 0x000fe20007ffe0ff */
[--C-:B------:R-:W-:Y:S01]  /*73b0*/  FFMA.FTZ R216, R216, UR10, -R185.reuse ;  /* 0x0000000ad8d87c23 */ /* 0x100fe200080108b9 */
[--C-:B------:R-:W-:Y:S01]  /*73c0*/  FFMA.FTZ R211, R222, UR10, -R185.reuse ;  /* 0x0000000aded37c23 */ /* 0x100fe200080108b9 */
[----:B------:R-:W3:Y:S01]  /*73d0*/  LDSM.16.MT88.4 R28, [R218] ;  /* 0x00000000da1c783b */ /* 0x000ee20000004200 */
[-C--:B-1----:R-:W-:Y:S01]  /*73e0*/  FMUL.FTZ R16, R36, R206.reuse ;  /* 0x000000ce24107220 */ /* 0x082fe20000410000 */
[-C--:B------:R-:W-:Y:S01]  /*73f0*/  FMUL.FTZ R17, R37, R206.reuse ;  /* 0x000000ce25117220 */ /* 0x080fe20000410000 */
[----:B------:R-:W1:Y:S01]  /*7400*/  MUFU.EX2 R3, R3 ;  /* 0x0000000300037308 */ /* 0x000e620000000800 */
[-C--:B------:R-:W-:Y:S01]  /*7410*/  FMUL.FTZ R24, R44, R206.reuse ;  /* 0x000000ce2c187220 */ /* 0x080fe20000410000 */
[-C--:B------:R-:W-:Y:S01]  /*7420*/  FMUL.FTZ R25, R45, R206.reuse ;  /* 0x000000ce2d197220 */ /* 0x080fe20000410000 */
[-C--:B------:R-:W-:Y:S01]  /*7430*/  FMUL.FTZ R32, R52, R206.reuse ;  /* 0x000000ce34207220 */ /* 0x080fe20000410000 */
[-C--:B------:R-:W-:Y:S01]  /*7440*/  FMUL.FTZ R33, R53, R206.reuse ;  /* 0x000000ce35217220 */ /* 0x080fe20000410000 */
[-C--:B------:R-:W-:Y:S01]  /*7450*/  FMUL.FTZ R48, R48, R206.reuse ;  /* 0x000000ce30307220 */ /* 0x080fe20000410000 */
[-C--:B------:R-:W-:Y:S01]  /*7460*/  FMUL.FTZ R49, R49, R206.reuse ;  /* 0x000000ce31317220 */ /* 0x080fe20000410000 */
[----:B------:R-:W-:Y:S01]  /*7470*/  FMUL.FTZ R56, R56, R206 ;  /* 0x000000ce38387220 */ /* 0x000fe20000410000 */
[----:B------:R-:W-:Y:S01]  /*7480*/  MUFU.EX2 R200, R200 ;  /* 0x000000c800c87308 */ /* 0x000fe20000000800 */
[----:B--2---:R-:W-:Y:S01]  /*7490*/  F2FP.F16.F32.PACK_AB R4, R201, R202 ;  /* 0x000000cac904723e */ /* 0x004fe200000000ff */
[-C--:B------:R-:W-:Y:S01]  /*74a0*/  FMUL.FTZ R57, R57, R206.reuse ;  /* 0x000000ce39397220 */ /* 0x080fe20000410000 */
[-C--:B------:R-:W-:Y:S01]  /*74b0*/  FMUL.FTZ R40, R40, R206.reuse ;  /* 0x000000ce28287220 */ /* 0x080fe20000410000 */
[-C--:B------:R-:W-:Y:S01]  /*74c0*/  FMUL.FTZ R41, R41, R206.reuse ;  /* 0x000000ce29297220 */ /* 0x080fe20000410000 */
[-C--:B------:R-:W-:Y:S01]  /*74d0*/  FMUL.FTZ R64, R64, R206.reuse ;  /* 0x000000ce40407220 */ /* 0x080fe20000410000 */
[-C--:B------:R-:W-:Y:S01]  /*74e0*/  FMUL.FTZ R65, R65, R206.reuse ;  /* 0x000000ce41417220 */ /* 0x080fe20000410000 */
[----:B------:R-:W-:Y:S01]  /*74f0*/  FMUL.FTZ R72, R72, R206 ;  /* 0x000000ce48487220 */ /* 0x000fe20000410000 */
[----:B------:R-:W2:Y:S01]  /*7500*/  MUFU.EX2 R199, R199 ;  /* 0x000000c700c77308 */ /* 0x000ea20000000800 */
[-C--:B-1----:R-:W-:Y:S01]  /*7510*/  FMUL.FTZ R18, R38, R3.reuse ;  /* 0x0000000326127220 */ /* 0x082fe20000410000 */
[-C--:B------:R-:W-:Y:S01]  /*7520*/  FMUL.FTZ R19, R39, R3.reuse ;  /* 0x0000000327137220 */ /* 0x080fe20000410000 */
[-C--:B------:R-:W-:Y:S01]  /*7530*/  FMUL.FTZ R26, R46, R3.reuse ;  /* 0x000000032e1a7220 */ /* 0x080fe20000410000 */
[----:B------:R-:W1:Y:S01]  /*7540*/  LDSM.16.MT88.4 R36, [R207] ;  /* 0x00000000cf24783b */ /* 0x000e620000004200 */
[-C--:B------:R-:W-:Y:S01]  /*7550*/  FMUL.FTZ R27, R47, R3.reuse ;  /* 0x000000032f1b7220 */ /* 0x080fe20000410000 */
[-C--:B------:R-:W-:Y:S01]  /*7560*/  FMUL.FTZ R34, R54, R3.reuse ;  /* 0x0000000336227220 */ /* 0x080fe20000410000 */
[-C--:B------:R-:W-:Y:S01]  /*7570*/  FMUL.FTZ R35, R55, R3.reuse ;  /* 0x0000000337237220 */ /* 0x080fe20000410000 */
[----:B------:R-:W-:Y:S01]  /*7580*/  MUFU.EX2 R198, R198 ;  /* 0x000000c600c67308 */ /* 0x000fe20000000800 */
[----:B------:R-:W-:Y:S01]  /*7590*/  LDSM.16.MT88.4 R44, [R213+0x12000] ;  /* 0x01200000d52c783b */ /* 0x000fe20000004200 */
[-C--:B------:R-:W-:Y:S01]  /*75a0*/  FMUL.FTZ R50, R50, R3.reuse ;  /* 0x0000000332327220 */ /* 0x080fe20000410000 */
[-C--:B------:R-:W-:Y:S01]  /*75b0*/  FMUL.FTZ R51, R51, R3.reuse ;  /* 0x0000000333337220 */ /* 0x080fe20000410000 */
[-C--:B------:R-:W-:Y:S01]  /*75c0*/  FMUL.FTZ R58, R58, R3.reuse ;  /* 0x000000033a3a7220 */ /* 0x080fe20000410000 */
[----:B------:R-:W4:Y:S01]  /*75d0*/  LDSM.16.MT88.4 R52, [R221+0x12000] ;  /* 0x01200000dd34783b */ /* 0x000f220000004200 */
[-C--:B------:R-:W-:Y:S01]  /*75e0*/  FMUL.FTZ R59, R59, R3.reuse ;  /* 0x000000033b3b7220 */ /* 0x080fe20000410000 */
[-C--:B------:R-:W-:Y:S01]  /*75f0*/  FMUL.FTZ R42, R42, R3.reuse ;  /* 0x000000032a2a7220 */ /* 0x080fe20000410000 */
[----:B------:R-:W5:Y:S01]  /*7600*/  MUFU.EX2 R197, R197 ;  /* 0x000000c500c57308 */ /* 0x000f620000000800 */
[----:B--2---:R-:W-:Y:S01]  /*7610*/  F2FP.F16.F32.PACK_AB R6, R199, R200 ;  /* 0x000000c8c706723e */ /* 0x004fe200000000ff */
[-C--:B------:R-:W-:Y:S01]  /*7620*/  FMUL.FTZ R43, R43, R3.reuse ;  /* 0x000000032b2b7220 */ /* 0x080fe20000410000 */
[-C--:B------:R-:W-:Y:S01]  /*7630*/  FMUL.FTZ R66, R66, R3.reuse ;  /* 0x0000000342427220 */ /* 0x080fe20000410000 */
[-C--:B------:R-:W-:Y:S01]  /*7640*/  FMUL.FTZ R67, R67, R3.reuse ;  /* 0x0000000343437220 */ /* 0x080fe20000410000 */
[-C--:B------:R-:W-:Y:S01]  /*7650*/  FMUL.FTZ R73, R73, R206.reuse ;  /* 0x000000ce49497220 */ /* 0x080fe20000410000 */
[-C--:B------:R-:W-:Y:S01]  /*7660*/  FMUL.FTZ R74, R74, R3.reuse ;  /* 0x000000034a4a7220 */ /* 0x080fe20000410000 */
[-C--:B------:R-:W-:Y:S01]  /*7670*/  FMUL.FTZ R75, R75, R3.reuse ;  /* 0x000000034b4b7220 */ /* 0x080fe20000410000 */
[----:B------:R-:W-:Y:S01]  /*7680*/  MUFU.EX2 R196, R196 ;  /* 0x000000c400c47308 */ /* 0x000fe20000000800 */
[-C--:B------:R-:W-:Y:S01]  /*7690*/  FMUL.FTZ R88, R88, R206.reuse ;  /* 0x000000ce58587220 */ /* 0x080fe20000410000 */
[-C--:B------:R-:W-:Y:S01]  /*76a0*/  FMUL.FTZ R89, R89, R206.reuse ;  /* 0x000000ce59597220 */ /* 0x080fe20000410000 */
[-C--:B------:R-:W-:Y:S01]  /*76b0*/  FMUL.FTZ R90, R90, R3.reuse ;  /* 0x000000035a5a7220 */ /* 0x080fe20000410000 */
[-C--:B------:R-:W-:Y:S01]  /*76c0*/  FMUL.FTZ R91, R91, R3.reuse ;  /* 0x000000035b5b7220 */ /* 0x080fe20000410000 */
[-C--:B------:R-:W-:Y:S01]  /*76d0*/  FMUL.FTZ R96, R96, R206.reuse ;  /* 0x000000ce60607220 */ /* 0x080fe20000410000 */
[----:B------:R-:W-:Y:S01]  /*76e0*/  FMUL.FTZ R97, R97, R206 ;  /* 0x000000ce61617220 */ /* 0x000fe20000410000 */
[-C--:B------:R-:W-:Y:S01]  /*76f0*/  FMUL.FTZ R98, R98, R3.reuse ;  /* 0x0000000362627220 */ /* 0x080fe20000410000 */
[----:B------:R-:W2:Y:S01]  /*7700*/  MUFU.EX2 R205, R205 ;  /* 0x000000cd00cd7308 */ /* 0x000ea20000000800 */
[----:B-----5:R-:W-:Y:S01]  /*7710*/  F2FP.F16.F32.PACK_AB R5, R197, R198 ;  /* 0x000000c6c505723e */ /* 0x020fe200000000ff */
[-C--:B------:R-:W-:Y:S01]  /*7720*/  FMUL.FTZ R99, R99, R3.reuse ;  /* 0x0000000363637220 */ /* 0x080fe20000410000 */
        /* <DEDUP_REMOVED lines=13> */
[----:B------:R-:W-:Y:S01]  /*7800*/  FMUL.FTZ R129, R129, R206 ;  /* 0x000000ce81817220 */ /* 0x000fe20000410000 */
[----:B--2---:R-:W-:Y:S01]  /*7810*/  F2FP.F16.F32.PACK_AB R7, R205, R196 ;  /* 0x000000c4cd07723e */ /* 0x004fe200000000ff */
[-C--:B------:R-:W-:Y:S01]  /*7820*/  FMUL.FTZ R130, R130, R3.reuse ;  /* 0x0000000382827220 */ /* 0x080fe20000410000 */
[-C--:B------:R-:W-:Y:S01]  /*7830*/  FMUL.FTZ R131, R131, R3.reuse ;  /* 0x0000000383837220 */ /* 0x080fe20000410000 */
[-C--:B------:R-:W-:Y:S01]  /*7840*/  FMUL.FTZ R8, R160, R206.reuse ;  /* 0x000000cea0087220 */ /* 0x080fe20000410000 */
[-C--:B------:R-:W-:Y:S01]  /*7850*/  FMUL.FTZ R9, R161, R206.reuse ;  /* 0x000000cea1097220 */ /* 0x080fe20000410000 */
[-C--:B------:R-:W-:Y:S01]  /*7860*/  FMUL.FTZ R10, R162, R3.reuse ;  /* 0x00000003a20a7220 */ /* 0x080fe20000410000 */
[-C--:B------:R-:W-:Y:S01]  /*7870*/  FMUL.FTZ R11, R163, R3.reuse ;  /* 0x00000003a30b7220 */ /* 0x080fe20000410000 */
[C---:B---3--:R-:W-:Y:S01]  /*7880*/  HMMA.16816.F32 R24, R4.reuse, R28, R24 ;  /* 0x0000001c0418723c */ /* 0x048fe20000001818 */
[-C--:B------:R-:W-:Y:S01]  /*7890*/  FMUL.FTZ R136, R136, R206.reuse ;  /* 0x000000ce88887220 */ /* 0x080fe20000410000 */
[-C--:B------:R-:W-:Y:S01]  /*78a0*/  FMUL.FTZ R137, R137, R206.reuse ;  /* 0x000000ce89897220 */ /* 0x080fe20000410000 */
[-C--:B------:R-:W-:Y:S01]  /*78b0*/  FMUL.FTZ R138, R138, R3.reuse ;  /* 0x000000038a8a7220 */ /* 0x080fe20000410000 */
[-C--:B------:R-:W-:Y:S01]  /*78c0*/  FMUL.FTZ R139, R139, R3.reuse ;  /* 0x000000038b8b7220 */ /* 0x080fe20000410000 */
[-C--:B------:R-:W-:Y:S01]  /*78d0*/  FMUL.FTZ R156, R156, R206.reuse ;  /* 0x000000ce9c9c7220 */ /* 0x080fe20000410000 */
[-C--:B------:R-:W-:Y:S01]  /*78e0*/  FMUL.FTZ R157, R157, R206.reuse ;  /* 0x000000ce9d9d7220 */ /* 0x080fe20000410000 */
[-C--:B------:R-:W-:Y:S01]  /*78f0*/  FMUL.FTZ R158, R158, R3.reuse ;  /* 0x000000039e9e7220 */ /* 0x080fe20000410000 */
[C---:B------:R-:W-:Y:S01]  /*7900*/  HMMA.16816.F32 R28, R4.reuse, R30, R48 ;  /* 0x0000001e041c723c */ /* 0x040fe20000001830 */
[-C--:B------:R-:W-:Y:S01]  /*7910*/  FMUL.FTZ R48, R68, R206.reuse ;  /* 0x000000ce44307220 */ /* 0x080fe20000410000 */
[-C--:B------:R-:W-:Y:S01]  /*7920*/  FMUL.FTZ R49, R69, R206.reuse ;  /* 0x000000ce45317220 */ /* 0x080fe20000410000 */
[-C--:B------:R-:W-:Y:S01]  /*7930*/  FMUL.FTZ R50, R70, R3.reuse ;  /* 0x0000000346327220 */ /* 0x080fe20000410000 */
[-C--:B------:R-:W-:Y:S01]  /*7940*/  FMUL.FTZ R51, R71, R3.reuse ;  /* 0x0000000347337220 */ /* 0x080fe20000410000 */
[-C--:B------:R-:W-:Y:S01]  /*7950*/  FMUL.FTZ R159, R159, R3.reuse ;  /* 0x000000039f9f7220 */ /* 0x080fe20000410000 */
[----:B------:R-:W2:Y:S01]  /*7960*/  LDSM.16.MT88.4 R68, [R207+0x2000] ;  /* 0x00200000cf44783b */ /* 0x000ea20000004200 */
[--C-:B------:R-:W-:Y:S01]  /*7970*/  FFMA.FTZ R210, R210, UR10, -R185.reuse ;  /* 0x0000000ad2d27c23 */ /* 0x100fe200080108b9 */
[C---:B-1----:R-:W-:Y:S01]  /*7980*/  HMMA.16816.F32 R32, R4.reuse, R36, R32 ;  /* 0x000000240420723c */ /* 0x042fe20000001820 */
[--C-:B------:R-:W-:Y:S01]  /*7990*/  FFMA.FTZ R209, R194, UR10, -R185.reuse ;  /* 0x0000000ac2d17c23 */ /* 0x100fe200080108b9 */
[-C--:B------:R-:W-:Y:S01]  /*79a0*/  FMUL.FTZ R120, R120, R206.reuse ;  /* 0x000000ce78787220 */ /* 0x080fe20000410000 */
[-C--:B------:R-:W-:Y:S01]  /*79b0*/  FMUL.FTZ R121, R121, R206.reuse ;  /* 0x000000ce79797220 */ /* 0x080fe20000410000 */
[-C--:B------:R-:W-:Y:S01]  /*79c0*/  FMUL.FTZ R122, R122, R3.reuse ;  /* 0x000000037a7a7220 */ /* 0x080fe20000410000 */
[-C--:B------:R-:W-:Y:S01]  /*79d0*/  FMUL.FTZ R123, R123, R3.reuse ;  /* 0x000000037b7b7220 */ /* 0x080fe20000410000 */
[----:B------:R-:W-:Y:S01]  /*79e0*/  MUFU.EX2 R217, R217 ;  /* 0x000000d900d97308 */ /* 0x000fe20000000800 */
[-C--:B------:R-:W-:Y:S01]  /*79f0*/  FMUL.FTZ R152, R152, R206.reuse ;  /* 0x000000ce98987220 */ /* 0x080fe20000410000 */
[C---:B------:R-:W-:Y:S01]  /*7a00*/  HMMA.16816.F32 R36, R4.reuse, R38, R56 ;  /* 0x000000260424723c */ /* 0x040fe20000001838 */
[-C--:B------:R-:W-:Y:S01]  /*7a10*/  FMUL.FTZ R56, R76, R206.reuse ;  /* 0x000000ce4c387220 */ /* 0x080fe20000410000 */
[-C--:B------:R-:W-:Y:S01]  /*7a20*/  FMUL.FTZ R57, R77, R206.reuse ;  /* 0x000000ce4d397220 */ /* 0x080fe20000410000 */
[-C--:B------:R-:W-:Y:S01]  /*7a30*/  FMUL.FTZ R58, R78, R3.reuse ;  /* 0x000000034e3a7220 */ /* 0x080fe20000410000 */
[-C--:B------:R-:W-:Y:S01]  /*7a40*/  FMUL.FTZ R59, R79, R3.reuse ;  /* 0x000000034f3b7220 */ /* 0x080fe20000410000 */
[-C--:B------:R-:W-:Y:S01]  /*7a50*/  FMUL.FTZ R153, R153, R206.reuse ;  /* 0x000000ce99997220 */ /* 0x080fe20000410000 */
[----:B------:R-:W1:Y:S01]  /*7a60*/  LDSM.16.MT88.4 R76, [R213+0x14000] ;  /* 0x01400000d54c783b */ /* 0x000e620000004200 */
[----:B------:R-:W3:Y:S01]  /*7a70*/  MUFU.EX2 R214, R214 ;  /* 0x000000d600d67308 */ /* 0x000ee20000000800 */
[C---:B------:R-:W-:Y:S01]  /*7a80*/  HMMA.16816.F32 R16, R4.reuse, R20, R16 ;  /* 0x000000140410723c */ /* 0x040fe20000001810 */
[-C--:B------:R-:W-:Y:S01]  /*7a90*/  FMUL.FTZ R154, R154, R3.reuse ;  /* 0x000000039a9a7220 */ /* 0x080fe20000410000 */
[-C--:B------:R-:W-:Y:S01]  /*7aa0*/  FMUL.FTZ R155, R155, R3.reuse ;  /* 0x000000039b9b7220 */ /* 0x080fe20000410000 */
[-C--:B------:R-:W-:Y:S01]  /*7ab0*/  FMUL.FTZ R148, R148, R206.reuse ;  /* 0x000000ce94947220 */ /* 0x080fe20000410000 */
[-C--:B------:R-:W-:Y:S01]  /*7ac0*/  FMUL.FTZ R149, R149, R206.reuse ;  /* 0x000000ce95957220 */ /* 0x080fe20000410000 */
[-C--:B------:R-:W-:Y:S01]  /*7ad0*/  FMUL.FTZ R150, R150, R3.reuse ;  /* 0x0000000396967220 */ /* 0x080fe20000410000 */
[-C--:B------:R-:W-:Y:S01]  /*7ae0*/  FMUL.FTZ R151, R151, R3.reuse ;  /* 0x0000000397977220 */ /* 0x080fe20000410000 */
[----:B------:R-:W-:Y:S01]  /*7af0*/  MUFU.EX2 R215, R215 ;  /* 0x000000d700d77308 */ /* 0x000fe20000000800 */
[C---:B------:R-:W-:Y:S01]  /*7b00*/  HMMA.16816.F32 R20, R4.reuse, R22, R40 ;  /* 0x000000160414723c */ /* 0x040fe20000001828 */
[-C--:B------:R-:W-:Y:S01]  /*7b10*/  FMUL.FTZ R40, R60, R206.reuse ;  /* 0x000000ce3c287220 */ /* 0x080fe20000410000 */
[-C--:B------:R-:W-:Y:S01]  /*7b20*/  FMUL.FTZ R41, R61, R206.reuse ;  /* 0x000000ce3d297220 */ /* 0x080fe20000410000 */
[-C--:B------:R-:W-:Y:S01]  /*7b30*/  FMUL.FTZ R42, R62, R3.reuse ;  /* 0x000000033e2a7220 */ /* 0x080fe20000410000 */
[-C--:B------:R-:W-:Y:S01]  /*7b40*/  FMUL.FTZ R43, R63, R3.reuse ;  /* 0x000000033f2b7220 */ /* 0x080fe20000410000 */
[----:B------:R-:W-:Y:S01]  /*7b50*/  LDSM.16.MT88.4 R164, [R218+0x2800] ;  /* 0x00280000daa4783b */ /* 0x000fe20000004200 */
[--C-:B------:R-:W-:Y:S01]  /*7b60*/  FFMA.FTZ R222, R173, UR10, -R192.reuse ;  /* 0x0000000aadde7c23 */ /* 0x100fe200080108c0 */
[----:B------:R-:W-:Y:S01]  /*7b70*/  MUFU.EX2 R208, R208 ;  /* 0x000000d000d07308 */ /* 0x000fe20000000800 */
[C---:B----4-:R-:W-:Y:S01]  /*7b80*/  HMMA.16816.F32 R48, R4.reuse, R52, R48 ;  /* 0x000000340430723c */ /* 0x050fe20000001830 */
[----:B------:R-:W4:Y:S01]  /*7b90*/  LDSM.16.MT88.4 R60, [R218+0x2000] ;  /* 0x00200000da3c783b */ /* 0x000f220000004200 */
[--C-:B------:R-:W-:Y:S01]  /*7ba0*/  FFMA.FTZ R229, R171, UR10, -R192.reuse ;  /* 0x0000000aabe57c23 */ /* 0x100fe200080108c0 */
[--C-:B------:R-:W-:Y:S01]  /*7bb0*/  FFMA.FTZ R226, R168, UR10, -R185.reuse ;  /* 0x0000000aa8e27c23 */ /* 0x100fe200080108b9 */
[--C-:B------:R-:W-:Y:S01]  /*7bc0*/  FFMA.FTZ R231, R174, UR10, -R185.reuse ;  /* 0x0000000aaee77c23 */ /* 0x100fe200080108b9 */
[----:B------:R-:W-:Y:S01]  /*7bd0*/  LDSM.16.MT88.4 R160, [R207+0x2800] ;  /* 0x00280000cfa0783b */ /* 0x000fe20000004200 */
[--C-:B------:R-:W-:Y:S01]  /*7be0*/  FFMA.FTZ R228, R170, UR10, -R185.reuse ;  /* 0x0000000aaae47c23 */ /* 0x100fe200080108b9 */
[----:B------:R-:W-:Y:S01]  /*7bf0*/  MUFU.EX2 R216, R216 ;  /* 0x000000d800d87308 */ /* 0x000fe20000000800 */
[C---:B------:R-:W-:Y:S01]  /*7c00*/  HMMA.16816.F32 R40, R4.reuse, R44, R40 ;  /* 0x0000002c0428723c */ /* 0x040fe20000001828 */
[--C-:B------:R-:W-:Y:S01]  /*7c10*/  FFMA.FTZ R233, R172, UR10, -R185.reuse ;  /* 0x0000000aace97c23 */ /* 0x100fe200080108b9 */
[----:B------:R-:W-:Y:S01]  /*7c20*/  LDSM.16.MT88.4 R168, [R221+0x11000] ;  /* 0x01100000dda8783b */ /* 0x000fe20000004200 */
[--C-:B------:R-:W-:Y:S01]  /*7c30*/  FFMA.FTZ R235, R191, UR10, -R192.reuse ;  /* 0x0000000abfeb7c23 */ /* 0x100fe200080108c0 */
[--C-:B------:R-:W-:Y:S01]  /*7c40*/  FFMA.FTZ R232, R189, UR10, -R192.reuse ;  /* 0x0000000abde87c23 */ /* 0x100fe200080108c0 */
[--C-:B------:R-:W-:Y:S01]  /*7c50*/  FFMA.FTZ R234, R190, UR10, -R185.reuse ;  /* 0x0000000abeea7c23 */ /* 0x100fe200080108b9 */
[----:B------:R-:W-:Y:S01]  /*7c60*/  LDSM.16.MT88.4 R172, [R221+0x13000] ;  /* 0x01300000ddac783b */ /* 0x000fe20000004200 */
[----:B------:R-:W5:Y:S01]  /*7c70*/  MUFU.EX2 R211, R211 ;  /* 0x000000d300d37308 */ /* 0x000f620000000800 */
[C---:B------:R-:W-:Y:S01]  /*7c80*/  HMMA.16816.F32 R44, R4.reuse, R46, R64 ;  /* 0x0000002e042c723c */ /* 0x040fe20000001840 */
[-C--:B------:R-:W-:Y:S01]  /*7c90*/  FMUL.FTZ R64, R84, R206.reuse ;  /* 0x000000ce54407220 */ /* 0x080fe20000410000 */
[-C--:B------:R-:W-:Y:S01]  /*7ca0*/  FMUL.FTZ R65, R85, R206.reuse ;  /* 0x000000ce55417220 */ /* 0x080fe20000410000 */
[-C--:B------:R-:W-:Y:S01]  /*7cb0*/  FMUL.FTZ R66, R86, R3.reuse ;  /* 0x0000000356427220 */ /* 0x080fe20000410000 */
[-C--:B------:R-:W-:Y:S01]  /*7cc0*/  FMUL.FTZ R67, R87, R3.reuse ;  /* 0x0000000357437220 */ /* 0x080fe20000410000 */
[--C-:B------:R-:W-:Y:S01]  /*7cd0*/  FFMA.FTZ R239, R188, UR10, -R185.reuse ;  /* 0x0000000abcef7c23 */ /* 0x100fe200080108b9 */
[----:B------:R-:W-:Y:S01]  /*7ce0*/  LDSM.16.MT88.4 R84, [R221+0x14000] ;  /* 0x01400000dd54783b */ /* 0x000fe20000004200 */
[----:B------:R-:W-:Y:S01]  /*7cf0*/  MUFU.EX2 R210, R210 ;  /* 0x000000d200d27308 */ /* 0x000fe20000000800 */
[C---:B------:R-:W-:Y:S01]  /*7d00*/  HMMA.16816.F32 R52, R4.reuse, R54, R72 ;  /* 0x000000360434723c */ /* 0x040fe20000001848 */
[-C--:B------:R-:W-:Y:S01]  /*7d10*/  FMUL.FTZ R72, R92, R206.reuse ;  /* 0x000000ce5c487220 */ /* 0x080fe20000410000 */
[-C--:B------:R-:W-:Y:S01]  /*7d20*/  FMUL.FTZ R73, R93, R206.reuse ;  /* 0x000000ce5d497220 */ /* 0x080fe20000410000 */
[-C--:B------:R-:W-:Y:S01]  /*7d30*/  FMUL.FTZ R74, R94, R3.reuse ;  /* 0x000000035e4a7220 */ /* 0x080fe20000410000 */
[-C--:B------:R-:W-:Y:S01]  /*7d40*/  FMUL.FTZ R75, R95, R3.reuse ;  /* 0x000000035f4b7220 */ /* 0x080fe20000410000 */
[--C-:B------:R-:W-:Y:S01]  /*7d50*/  FFMA.FTZ R230, R193, UR10, -R192.reuse ;  /* 0x0000000ac1e67c23 */ /* 0x100fe200080108c0 */
[----:B------:R-:W3:Y:S01]  /*7d60*/  LDSM.16.MT88.4 R92, [R218+0x4000] ;  /* 0x00400000da5c783b */ /* 0x000ee20000004200 */
[----:B------:R-:W5:Y:S01]  /*7d70*/  MUFU.EX2 R209, R209 ;  /* 0x000000d100d17308 */ /* 0x000f620000000800 */
[C---:B--2---:R-:W-:Y:S01]  /*7d80*/  HMMA.16816.F32 R64, R4.reuse, R68, R64 ;  /* 0x000000440440723c */ /* 0x044fe20000001840 */
[----:B------:R-:W-:Y:S01]  /*7d90*/  FFMA.FTZ R237, R187, UR10, -R192 ;  /* 0x0000000abbed7c23 */ /* 0x000fe200080108c0 */
[----:B------:R-:W-:Y:S01]  /*7da0*/  LDSM.16.MT88.4 R188, [R221+0x17800] ;  /* 0x01780000ddbc783b */ /* 0x000fe20000004200 */
[--C-:B------:R-:W-:Y:S01]  /*7db0*/  FFMA.FTZ R236, R186, UR10, -R185.reuse ;  /* 0x0000000abaec7c23 */ /* 0x100fe200080108b9 */
[----:B------:R-:W-:Y:S01]  /*7dc0*/  FFMA.FTZ R241, R184, UR10, -R185 ;  /* 0x0000000ab8f17c23 */ /* 0x000fe200080108b9 */
[-C--:B------:R-:W-:Y:S01]  /*7dd0*/  FFMA.FTZ R202, R225, R206.reuse, R202 ;  /* 0x000000cee1ca7223 */ /* 0x080fe200000100ca */
[----:B------:R-:W-:Y:S01]  /*7de0*/  LDSM.16.MT88.4 R192, [R221+0x11800] ;  /* 0x01180000ddc0783b */ /* 0x000fe20000004200 */
[----:B------:R-:W-:Y:S01]  /*7df0*/  MUFU.EX2 R222, R222 ;  /* 0x000000de00de7308 */ /* 0x000fe20000000800 */
[C---:B------:R-:W-:Y:S01]  /*7e00*/  HMMA.16816.F32 R68, R4.reuse, R70, R88 ;  /* 0x000000460444723c */ /* 0x040fe20000001858 */
[-C--:B------:R-:W-:Y:S01]  /*7e10*/  FMUL.FTZ R88, R108, R206.reuse ;  /* 0x000000ce6c587220 */ /* 0x080fe20000410000 */
[----:B------:R-:W-:Y:S01]  /*7e20*/  FMUL.FTZ R89, R109, R206 ;  /* 0x000000ce6d597220 */ /* 0x000fe20000410000 */
[-C--:B------:R-:W-:Y:S01]  /*7e30*/  FMUL.FTZ R90, R110, R3.reuse ;  /* 0x000000036e5a7220 */ /* 0x080fe20000410000 */
[-C--:B------:R-:W-:Y:S01]  /*7e40*/  FMUL.FTZ R91, R111, R3.reuse ;  /* 0x000000036f5b7220 */ /* 0x080fe20000410000 */
[----:B------:R-:W-:Y:S01]  /*7e50*/  FFMA.FTZ R198, R223, R3, R198 ;  /* 0x00000003dfc67223 */ /* 0x000fe200000100c6 */
[----:B------:R-:W2:Y:S01]  /*7e60*/  LDSM.16.MT88.4 R108, [R213+0x16000] ;  /* 0x01600000d56c783b */ /* 0x000ea20000004200 */
[----:B------:R-:W5:Y:S01]  /*7e70*/  MUFU.EX2 R227, R227 ;  /* 0x000000e300e37308 */ /* 0x000f620000000800 */
[----:B-1----:R-:W-:Y:S01]  /*7e80*/  HMMA.16816.F32 R72, R4, R76, R72 ;  /* 0x0000004c0448723c */ /* 0x002fe20000001848 */
[----:B------:R-:W-:Y:S01]  /*7e90*/  FADD.FTZ R201, R201, R202 ;  /* 0x000000cac9c97221 */ /* 0x000fe20000010000 */
[----:B------:R-:W-:Y:S01]  /*7ea0*/  LDSM.16.MT88.4 R184, [R218+0x1800] ;  /* 0x00180000dab8783b */ /* 0x000fe20000004200 */
[----:B------:R-:W-:-:S02]  /*7eb0*/  FADD.FTZ R197, R197, R198 ;  /* 0x000000c6c5c57221 */ /* 0x000fc40000010000 */
[----:B------:R-:W-:Y:S02]  /*7ec0*/  FADD.FTZ R200, R200, R201 ;  /* 0x000000c9c8c87221 */ /* 0x000fe40000010000 */
[----:B------:R-:W-:Y:S01]  /*7ed0*/  MUFU.EX2 R224, R224 ;  /* 0x000000e000e07308 */ /* 0x000fe20000000800 */
[C---:B------:R-:W-:Y:S01]  /*7ee0*/  HMMA.16816.F32 R76, R4.reuse, R78, R96 ;  /* 0x0000004e044c723c */ /* 0x040fe20000001860 */
[-C--:B------:R-:W-:Y:S01]  /*7ef0*/  FMUL.FTZ R96, R116, R206.reuse ;  /* 0x000000ce74607220 */ /* 0x080fe20000410000 */
[----:B------:R-:W-:Y:S01]  /*7f00*/  FMUL.FTZ R97, R117, R206 ;  /* 0x000000ce75617220 */ /* 0x000fe20000410000 */
[-C--:B------:R-:W-:Y:S01]  /*7f10*/  FMUL.FTZ R98, R118, R3.reuse ;  /* 0x0000000376627220 */ /* 0x080fe20000410000 */
[----:B------:R-:W-:Y:S01]  /*7f20*/  FMUL.FTZ R99, R119, R3 ;  /* 0x0000000377637220 */ /* 0x000fe20000410000 */
[----:B------:R-:W-:Y:S01]  /*7f30*/  FADD.FTZ R196, R196, R197 ;  /* 0x000000c5c4c47221 */ /* 0x000fe20000010000 */
[----:B------:R-:W1:Y:S01]  /*7f40*/  LDSM.16.MT88.4 R116, [R221+0x16000] ;  /* 0x01600000dd74783b */ /* 0x000e620000004200 */
[----:B------:R-:W-:Y:S01]  /*7f50*/  MUFU.EX2 R229, R229 ;  /* 0x000000e500e57308 */ /* 0x000fe20000000800 */
[----:B----4-:R-:W-:Y:S01]  /*7f60*/  HMMA.16816.F32 R56, R4, R60, R56 ;  /* 0x0000003c0438723c */ /* 0x010fe20000001838 */
[----:B------:R-:W-:Y:S01]  /*7f70*/  FADD.FTZ R200, R199, R200 ;  /* 0x000000c8c7c87221 */ /* 0x000fe20000010000 */
[----:B------:R-:W-:-:S05]  /*7f80*/  FADD.FTZ R205, R205, R196 ;  /* 0x000000c4cdcd7221 */ /* 0x000fca0000010000 */
[----:B------:R-:W-:Y:S01]  /*7f90*/  MUFU.EX2 R226, R226 ;  /* 0x000000e200e27308 */ /* 0x000fe20000000800 */
[C---:B------:R-:W-:Y:S01]  /*7fa0*/  HMMA.16816.F32 R60, R4.reuse, R62, R80 ;  /* 0x0000003e043c723c */ /* 0x040fe20000001850 */
[-C--:B------:R-:W-:Y:S01]  /*7fb0*/  FMUL.FTZ R80, R100, R206.reuse ;  /* 0x000000ce64507220 */ /* 0x080fe20000410000 */
[-C--:B------:R-:W-:Y:S01]  /*7fc0*/  FMUL.FTZ R81, R101, R206.reuse ;  /* 0x000000ce65517220 */ /* 0x080fe20000410000 */
[-C--:B------:R-:W-:Y:S01]  /*7fd0*/  FMUL.FTZ R82, R102, R3.reuse ;  /* 0x0000000366527220 */ /* 0x080fe20000410000 */
[-C--:B------:R-:W-:Y:S02]  /*7fe0*/  FMUL.FTZ R83, R103, R3.reuse ;  /* 0x0000000367537220 */ /* 0x080fe40000410000 */
[----:B------:R-:W4:Y:S01]  /*7ff0*/  LDSM.16.MT88.4 R100, [R207+0x4000] ;  /* 0x00400000cf64783b */ /* 0x000f220000004200 */
[----:B------:R-:W5:Y:S01]  /*8000*/  MUFU.EX2 R231, R231 ;  /* 0x000000e700e77308 */ /* 0x000f620000000800 */
[C---:B---3--:R-:W-:Y:S07]  /*8010*/  HMMA.16816.F32 R88, R4.reuse, R92, R88 ;  /* 0x0000005c0458723c */ /* 0x048fee0000001858 */
[----:B------:R-:W-:Y:S01]  /*8020*/  MUFU.EX2 R228, R228 ;  /* 0x000000e400e47308 */ /* 0x000fe20000000800 */
[C---:B------:R-:W-:Y:S07]  /*8030*/  HMMA.16816.F32 R80, R4.reuse, R84, R80 ;  /* 0x000000540450723c */ /* 0x040fee0000001850 */
[----:B------:R-:W3:Y:S01]  /*8040*/  MUFU.EX2 R233, R233 ;  /* 0x000000e900e97308 */ /* 0x000ee20000000800 */
[----:B------:R-:W-:Y:S01]  /*8050*/  HMMA.16816.F32 R84, R4, R86, R104 ;  /* 0x000000560454723c */ /* 0x000fe20000001868 */
[-C--:B------:R-:W-:Y:S01]  /*8060*/  FMUL.FTZ R104, R124, R206.reuse ;  /* 0x000000ce7c687220 */ /* 0x080fe20000410000 */
[----:B------:R-:W-:Y:S01]  /*8070*/  FMUL.FTZ R105, R125, R206 ;  /* 0x000000ce7d697220 */ /* 0x000fe20000410000 */
[-C--:B------:R-:W-:Y:S01]  /*8080*/  FMUL.FTZ R106, R126, R3.reuse ;  /* 0x000000037e6a7220 */ /* 0x080fe20000410000 */
[----:B------:R-:W-:-:S02]  /*8090*/  FMUL.FTZ R107, R127, R3 ;  /* 0x000000037f6b7220 */ /* 0x000fc40000410000 */
[----:B------:R-:W-:Y:S01]  /*80a0*/  LDSM.16.MT88.4 R124, [R218+0x6000] ;  /* 0x00600000da7c783b */ /* 0x000fe20000004200 */
[----:B------:R-:W-:Y:S01]  /*80b0*/  MUFU.EX2 R230, R230 ;  /* 0x000000e600e67308 */ /* 0x000fe20000000800 */
[C---:B------:R-:W-:Y:S01]  /*80c0*/  HMMA.16816.F32 R92, R4.reuse, R94, R112 ;  /* 0x0000005e045c723c */ /* 0x040fe20000001870 */
[-C--:B------:R-:W-:Y:S01]  /*80d0*/  FMUL.FTZ R112, R132, R206.reuse ;  /* 0x000000ce84707220 */ /* 0x080fe20000410000 */
[-C--:B------:R-:W-:Y:S01]  /*80e0*/  FMUL.FTZ R113, R133, R206.reuse ;  /* 0x000000ce85717220 */ /* 0x080fe20000410000 */
[-C--:B------:R-:W-:Y:S01]  /*80f0*/  FMUL.FTZ R114, R134, R3.reuse ;  /* 0x0000000386727220 */ /* 0x080fe20000410000 */
[-C--:B------:R-:W-:Y:S02]  /*8100*/  FMUL.FTZ R115, R135, R3.reuse ;  /* 0x0000000387737220 */ /* 0x080fe40000410000 */
[----:B------:R-:W5:Y:S01]  /*8110*/  LDSM.16.MT88.4 R132, [R207+0x6000] ;  /* 0x00600000cf84783b */ /* 0x000f620000004200 */
[----:B------:R-:W3:Y:S01]  /*8120*/  MUFU.EX2 R235, R235 ;  /* 0x000000eb00eb7308 */ /* 0x000ee20000000800 */
[C---:B--2---:R-:W-:Y:S07]  /*8130*/  HMMA.16816.F32 R104, R4.reuse, R108, R104 ;  /* 0x0000006c0468723c */ /* 0x044fee0000001868 */
[----:B------:R-:W-:Y:S01]  /*8140*/  MUFU.EX2 R232, R232 ;  /* 0x000000e800e87308 */ /* 0x000fe20000000800 */
[----:B------:R-:W-:Y:S01]  /*8150*/  HMMA.16816.F32 R108, R4, R110, R128 ;  /* 0x0000006e046c723c */ /* 0x000fe20000001880 */
[-C--:B------:R-:W-:Y:S01]  /*8160*/  FMUL.FTZ R128, R144, R206.reuse ;  /* 0x000000ce90807220 */ /* 0x080fe20000410000 */
[----:B------:R-:W-:Y:S01]  /*8170*/  FMUL.FTZ R129, R145, R206 ;  /* 0x000000ce91817220 */ /* 0x000fe20000410000 */
[-C--:B------:R-:W-:Y:S01]  /*8180*/  FMUL.FTZ R130, R146, R3.reuse ;  /* 0x0000000392827220 */ /* 0x080fe20000410000 */
[----:B------:R-:W-:-:S02]  /*8190*/  FMUL.FTZ R131, R147, R3 ;  /* 0x0000000393837220 */ /* 0x000fc40000410000 */
[----:B------:R-:W-:Y:S01]  /*81a0*/  LDSM.16.MT88.4 R144, [R207+0x800] ;  /* 0x00080000cf90783b */ /* 0x000fe20000004200 */
[----:B------:R-:W-:Y:S01]  /*81b0*/  MUFU.EX2 R237, R237 ;  /* 0x000000ed00ed7308 */ /* 0x000fe20000000800 */
[C---:B-1----:R-:W-:Y:S07]  /*81c0*/  HMMA.16816.F32 R112, R4.reuse, R116, R112 ;  /* 0x000000740470723c */ /* 0x042fee0000001870 */
[----:B------:R-:W-:Y:S01]  /*81d0*/  MUFU.EX2 R234, R234 ;  /* 0x000000ea00ea7308 */ /* 0x000fe20000000800 */
[C---:B------:R-:W-:Y:S07]  /*81e0*/  HMMA.16816.F32 R8, R4.reuse, R12, R8 ;  /* 0x0000000c0408723c */ /* 0x040fee0000001808 */
[----:B------:R-:W1:Y:S01]  /*81f0*/  MUFU.EX2 R239, R239 ;  /* 0x000000ef00ef7308 */ /* 0x000e620000000800 */
[C---:B------:R-:W-:Y:S01]  /*8200*/  HMMA.16816.F32 R116, R4.reuse, R118, R136 ;  /* 0x000000760474723c */ /* 0x040fe20000001888 */
[----:B------:R-:W2:Y:S06]  /*8210*/  LDSM.16.MT88.4 R136, [R213+0x10800] ;  /* 0x01080000d588783b */ /* 0x000eac0000004200 */
[----:B------:R-:W-:Y:S01]  /*8220*/  MUFU.EX2 R236, R236 ;  /* 0x000000ec00ec7308 */ /* 0x000fe20000000800 */
[C---:B------:R-:W-:Y:S01]  /*8230*/  HMMA.16816.F32 R12, R4.reuse, R14, R156 ;  /* 0x0000000e040c723c */ /* 0x040fe2000000189c */
[----:B------:R-:W3:Y:S06]  /*8240*/  LDSM.16.MT88.4 R156, [R221+0x10800] ;  /* 0x01080000dd9c783b */ /* 0x000eec0000004200 */
[----:B------:R-:W1:Y:S01]  /*8250*/  MUFU.EX2 R241, R241 ;  /* 0x000000f100f17308 */ /* 0x000e620000000800 */
[C---:B----4-:R-:W-:Y:S08]  /*8260*/  HMMA.16816.F32 R96, R4.reuse, R100, R96 ;  /* 0x000000640460723c */ /* 0x050ff00000001860 */
[C---:B------:R-:W-:Y:S01]  /*8270*/  HMMA.16816.F32 R100, R4.reuse, R102, R120 ;  /* 0x000000660464723c */ /* 0x040fe20000001878 */
[-C--:B------:R-:W-:Y:S01]  /*8280*/  FMUL.FTZ R120, R140, R206.reuse ;  /* 0x000000ce8c787220 */ /* 0x080fe20000410000 */
[----:B------:R-:W-:Y:S01]  /*8290*/  FMUL.FTZ R121, R141, R206 ;  /* 0x000000ce8d797220 */ /* 0x000fe20000410000 */
[-C--:B------:R-:W-:Y:S01]  /*82a0*/  FMUL.FTZ R122, R142, R3.reuse ;  /* 0x000000038e7a7220 */ /* 0x080fe20000410000 */
[----:B------:R-:W-:Y:S01]  /*82b0*/  FMUL.FTZ R123, R143, R3 ;  /* 0x000000038f7b7220 */ /* 0x000fe20000410000 */
[----:B------:R-:W-:Y:S01]  /*82c0*/  MOV R3, R203 ;  /* 0x000000cb00037202 */ /* 0x000fe20000000f00 */
[----:B------:R-:W-:Y:S02]  /*82d0*/  LDSM.16.MT88.4 R140, [R213+0x12800] ;  /* 0x01280000d58c783b */ /* 0x000fe40000004200 */
[----:B-----5:R-:W-:Y:S01]  /*82e0*/  HMMA.16816.F32 R128, R4, R132, R128 ;  /* 0x000000840480723c */ /* 0x020fe20000001880 */
[----:B------:R-:W-:Y:S01]  /*82f0*/  F2FP.F16.F32.PACK_AB R132, R214, R217 ;  /* 0x000000d9d684723e */ /* 0x000fe200000000ff */
[----:B------:R-:W-:Y:S01]  /*8300*/  FADD.FTZ R217, R217, R200 ;  /* 0x000000c8d9d97221 */ /* 0x000fe20000010000 */
[----:B------:R-:W-:Y:S01]  /*8310*/  F2FP.F16.F32.PACK_AB R133, R211, R216 ;  /* 0x000000d8d385723e */ /* 0x000fe200000000ff */
[----:B------:R-:W-:-:S02]  /*8320*/  FADD.FTZ R216, R216, R205 ;  /* 0x000000cdd8d87221 */ /* 0x000fc40000010000 */
[----:B------:R-:W-:Y:S02]  /*8330*/  FADD.FTZ R214, R214, R217 ;  /* 0x000000d9d6d67221 */ /* 0x000fe40000010000 */
[----:B------:R-:W-:Y:S01]  /*8340*/  HMMA.16816.F32 R120, R4, R124, R120 ;  /* 0x0000007c0478723c */ /* 0x000fe20000001878 */
[----:B------:R-:W-:-:S07]  /*8350*/  FADD.FTZ R211, R211, R216 ;  /* 0x000000d8d3d37221 */ /* 0x000fce0000010000 */
[C---:B------:R-:W-:Y:S01]  /*8360*/  HMMA.16816.F32 R124, R4.reuse, R126, R152 ;  /* 0x0000007e047c723c */ /* 0x040fe20000001898 */
[----:B------:R-:W4:Y:S07]  /*8370*/  LDSM.16.MT88.4 R152, [R218+0x800] ;  /* 0x00080000da98783b */ /* 0x000f2e0000004200 */
[----:B------:R-:W-:Y:S01]  /*8380*/  HMMA.16816.F32 R4, R4, R134, R148 ;  /* 0x000000860404723c */ /* 0x000fe20000001894 */
[----:B------:R-:W-:Y:S01]  /*8390*/  F2FP.F16.F32.PACK_AB R134, R208, R215 ;  /* 0x000000d7d086723e */ /* 0x000fe200000000ff */
[----:B------:R-:W-:Y:S01]  /*83a0*/  LDSM.16.MT88.4 R148, [R213+0x14800] ;  /* 0x01480000d594783b */ /* 0x000fe20000004200 */
[----:B------:R-:W-:Y:S01]  /*83b0*/  F2FP.F16.F32.PACK_AB R135, R209, R210 ;  /* 0x000000d2d187723e */ /* 0x000fe200000000ff */
[----:B------:R-:W-:Y:S01]  /*83c0*/  FADD.FTZ R215, R215, R214 ;  /* 0x000000d6d7d77221 */ /* 0x000fe20000010000 */
[----:B------:R-:W-:-:S03]  /*83d0*/  FADD.FTZ R210, R210, R211 ;  /* 0x000000d3d2d27221 */ /* 0x000fc60000010000 */
[----:B------:R-:W-:Y:S01]  /*83e0*/  FADD.FTZ R215, R208, R215 ;  /* 0x000000d7d0d77221 */ /* 0x000fe20000010000 */
[----:B------:R-:W-:Y:S01]  /*83f0*/  FADD.FTZ R209, R209, R210 ;  /* 0x000000d2d1d17221 */ /* 0x000fe20000010000 */
[C---:B--2---:R-:W-:Y:S08]  /*8400*/  HMMA.16816.F32 R8, R132.reuse, R136, R8 ;  /* 0x000000888408723c */ /* 0x044ff00000001808 */
[C---:B------:R-:W-:Y:S01]  /*8410*/  HMMA.16816.F32 R12, R132.reuse, R138, R12 ;  /* 0x0000008a840c723c */ /* 0x040fe2000000180c */
[----:B------:R-:W2:Y:S07]  /*8420*/  LDSM.16.MT88.4 R136, [R221+0x12800] ;  /* 0x01280000dd88783b */ /* 0x000eae0000004200 */
[C---:B------:R-:W-:Y:S08]  /*8430*/  HMMA.16816.F32 R32, R132.reuse, R144, R32 ;  /* 0x000000908420723c */ /* 0x040ff00000001820 */
[C---:B------:R-:W-:Y:S01]  /*8440*/  HMMA.16816.F32 R36, R132.reuse, R146, R36 ;  /* 0x000000928424723c */ /* 0x040fe20000001824 */
[----:B------:R-:W5:Y:S07]  /*8450*/  LDSM.16.MT88.4 R144, [R221+0x14800] ;  /* 0x01480000dd90783b */ /* 0x000f6e0000004200 */
[C---:B---3--:R-:W-:Y:S08]  /*8460*/  HMMA.16816.F32 R16, R132.reuse, R156, R16 ;  /* 0x0000009c8410723c */ /* 0x048ff00000001810 */
[C---:B------:R-:W-:Y:S01]  /*8470*/  HMMA.16816.F32 R20, R132.reuse, R158, R20 ;  /* 0x0000009e8414723c */ /* 0x040fe20000001814 */
[----:B------:R-:W3:Y:S07]  /*8480*/  LDSM.16.MT88.4 R156, [R218+0x4800] ;  /* 0x00480000da9c783b */ /* 0x000eee0000004200 */
[C---:B----4-:R-:W-:Y:S08]  /*8490*/  HMMA.16816.F32 R24, R132.reuse, R152, R24 ;  /* 0x000000988418723c */ /* 0x050ff00000001818 */
[C---:B------:R-:W-:Y:S01]  /*84a0*/  HMMA.16816.F32 R28, R132.reuse, R154, R28 ;  /* 0x0000009a841c723c */ /* 0x040fe2000000181c */
[----:B------:R-:W4:Y:S07]  /*84b0*/  LDSM.16.MT88.4 R152, [R207+0x4800] ;  /* 0x00480000cf98783b */ /* 0x000f2e0000004200 */
[C---:B------:R-:W-:Y:S08]  /*84c0*/  HMMA.16816.F32 R40, R132.reuse, R140, R40 ;  /* 0x0000008c8428723c */ /* 0x040ff00000001828 */
[C---:B------:R-:W-:Y:S08]  /*84d0*/  HMMA.16816.F32 R44, R132.reuse, R142, R44 ;  /* 0x0000008e842c723c */ /* 0x040ff0000000182c */
[C---:B--2---:R-:W-:Y:S08]  /*84e0*/  HMMA.16816.F32 R48, R132.reuse, R136, R48 ;  /* 0x000000888430723c */ /* 0x044ff00000001830 */
[C---:B------:R-:W-:Y:S08]  /*84f0*/  HMMA.16816.F32 R72, R132.reuse, R148, R72 ;  /* 0x000000948448723c */ /* 0x040ff00000001848 */
[C---:B------:R-:W-:Y:S08]  /*8500*/  HMMA.16816.F32 R76, R132.reuse, R150, R76 ;  /* 0x00000096844c723c */ /* 0x040ff0000000184c */
[C---:B-----5:R-:W-:Y:S08]  /*8510*/  HMMA.16816.F32 R80, R132.reuse, R144, R80 ;  /* 0x000000908450723c */ /* 0x060ff00000001850 */
[C---:B------:R-:W-:Y:S01]  /*8520*/  HMMA.16816.F32 R136, R132.reuse, R138, R52 ;  /* 0x0000008a8488723c */ /* 0x040fe20000001834 */
[----:B------:R-:W2:Y:S07]  /*8530*/  LDSM.16.MT88.4 R52, [R213+0x16800] ;  /* 0x01680000d534783b */ /* 0x000eae0000004200 */
[C---:B------:R-:W-:Y:S01]  /*8540*/  HMMA.16816.F32 R140, R132.reuse, R164, R56 ;  /* 0x000000a4848c723c */ /* 0x040fe20000001838 */
[----:B------:R-:W5:Y:S07]  /*8550*/  LDSM.16.MT88.4 R56, [R221+0x16800] ;  /* 0x01680000dd38783b */ /* 0x000f6e0000004200 */
[C---:B------:R-:W-:Y:S01]  /*8560*/  HMMA.16816.F32 R144, R132.reuse, R146, R84 ;  /* 0x000000928490723c */ /* 0x040fe20000001854 */
[----:B------:R-:W1:Y:S07]  /*8570*/  LDSM.16.MT88.4 R84, [R218+0x6800] ;  /* 0x00680000da54783b */ /* 0x000e6e0000004200 */
[C---:B---3--:R-:W-:Y:S01]  /*8580*/  HMMA.16816.F32 R148, R132.reuse, R156, R88 ;  /* 0x0000009c8494723c */ /* 0x048fe20000001858 */
[----:B------:R-:W3:Y:S07]  /*8590*/  LDSM.16.MT88.4 R88, [R207+0x6800] ;  /* 0x00680000cf58783b */ /* 0x000eee0000004200 */
[C---:B------:R-:W-:Y:S08]  /*85a0*/  HMMA.16816.F32 R60, R132.reuse, R166, R60 ;  /* 0x000000a6843c723c */ /* 0x040ff0000000183c */
[C---:B------:R-:W-:Y:S08]  /*85b0*/  HMMA.16816.F32 R92, R132.reuse, R158, R92 ;  /* 0x0000009e845c723c */ /* 0x040ff0000000185c */
[C---:B----4-:R-:W-:Y:S08]  /*85c0*/  HMMA.16816.F32 R96, R132.reuse, R152, R96 ;  /* 0x000000988460723c */ /* 0x050ff00000001860 */
[C---:B------:R-:W-:Y:S08]  /*85d0*/  HMMA.16816.F32 R100, R132.reuse, R154, R100 ;  /* 0x0000009a8464723c */ /* 0x040ff00000001864 */
[C---:B------:R-:W-:Y:S08]  /*85e0*/  HMMA.16816.F32 R64, R132.reuse, R160, R64 ;  /* 0x000000a08440723c */ /* 0x040ff00000001840 */
[C---:B------:R-:W-:Y:S08]  /*85f0*/  HMMA.16816.F32 R68, R132.reuse, R162, R68 ;  /* 0x000000a28444723c */ /* 0x040ff00000001844 */
[C---:B--2---:R-:W-:Y:S08]  /*8600*/  HMMA.16816.F32 R104, R132.reuse, R52, R104 ;  /* 0x000000348468723c */ /* 0x044ff00000001868 */
[C---:B------:R-:W-:Y:S01]  /*8610*/  HMMA.16816.F32 R108, R132.reuse, R54, R108 ;  /* 0x00000036846c723c */ /* 0x040fe2000000186c */
[----:B------:R-:W-:Y:S07]  /*8620*/  LDSM.16.MT88.4 R52, [R218+0x1000] ;  /* 0x00100000da34783b */ /* 0x000fee0000004200 */
[C---:B-----5:R-:W-:Y:S08]  /*8630*/  HMMA.16816.F32 R112, R132.reuse, R56, R112 ;  /* 0x000000388470723c */ /* 0x060ff00000001870 */
[C---:B------:R-:W-:Y:S01]  /*8640*/  HMMA.16816.F32 R152, R132.reuse, R58, R116 ;  /* 0x0000003a8498723c */ /* 0x040fe20000001874 */
[----:B------:R-:W-:Y:S04]  /*8650*/  LDSM.16.MT88.4 R56, [R207+0x1000] ;  /* 0x00100000cf38783b */ /* 0x000fe80000004200 */
[----:B------:R-:W-:Y:S03]  /*8660*/  LDSM.16.MT88.4 R116, [R213+0x15000] ;  /* 0x01500000d574783b */ /* 0x000fe60000004200 */
[C---:B-1----:R-:W-:Y:S01]  /*8670*/  HMMA.16816.F32 R156, R132.reuse, R84, R120 ;  /* 0x00000054849c723c */ /* 0x042fe20000001878 */
[----:B------:R-:W-:Y:S07]  /*8680*/  LDSM.16.MT88.4 R120, [R221+0x15000] ;  /* 0x01500000dd78783b */ /* 0x000fee0000004200 */
[C---:B------:R-:W-:Y:S01]  /*8690*/  HMMA.16816.F32 R124, R132.reuse, R86, R124 ;  /* 0x00000056847c723c */ /* 0x040fe2000000187c */
[----:B------:R-:W1:Y:S07]  /*86a0*/  LDSM.16.MT88.4 R84, [R218+0x3000] ;  /* 0x00300000da54783b */ /* 0x000e6e0000004200 */
[C---:B---3--:R-:W-:Y:S08]  /*86b0*/  HMMA.16816.F32 R164, R132.reuse, R88, R128 ;  /* 0x0000005884a4723c */ /* 0x048ff00000001880 */
[----:B------:R-:W-:Y:S01]  /*86c0*/  HMMA.16816.F32 R4, R132, R90, R4 ;  /* 0x0000005a8404723c */ /* 0x000fe20000001804 */
[----:B------:R-:W-:Y:S01]  /*86d0*/  F2FP.F16.F32.PACK_AB R132, R227, R222 ;  /* 0x000000dee384723e */ /* 0x000fe200000000ff */
[----:B------:R-:W2:Y:S01]  /*86e0*/  LDSM.16.MT88.4 R88, [R207+0x3000] ;  /* 0x00300000cf58783b */ /* 0x000ea20000004200 */
[----:B------:R-:W-:Y:S01]  /*86f0*/  F2FP.F16.F32.PACK_AB R133, R231, R226 ;  /* 0x000000e2e785723e */ /* 0x000fe200000000ff */
[----:B------:R-:W-:Y:S01]  /*8700*/  FADD.FTZ R222, R222, R215 ;  /* 0x000000d7dede7221 */ /* 0x000fe20000010000 */
[----:B------:R-:W-:Y:S01]  /*8710*/  F2FP.F16.F32.PACK_AB R134, R229, R224 ;  /* 0x000000e0e586723e */ /* 0x000fe200000000ff */
[----:B------:R-:W-:Y:S01]  /*8720*/  FADD.FTZ R226, R226, R209 ;  /* 0x000000d1e2e27221 */ /* 0x000fe20000010000 */
[----:B------:R-:W-:Y:S01]  /*8730*/  F2FP.F16.F32.PACK_AB R135, R233, R228 ;  /* 0x000000e4e987723e */ /* 0x000fe200000000ff */
[----:B------:R-:W-:-:S02]  /*8740*/  FADD.FTZ R227, R227, R222 ;  /* 0x000000dee3e37221 */ /* 0x000fc40000010000 */
[----:B------:R-:W-:Y:S02]  /*8750*/  FADD.FTZ R231, R231, R226 ;  /* 0x000000e2e7e77221 */ /* 0x000fe40000010000 */
[----:B------:R-:W-:Y:S02]  /*8760*/  FADD.FTZ R224, R224, R227 ;  /* 0x000000e3e0e07221 */ /* 0x000fe40000010000 */
[----:B------:R-:W-:Y:S01]  /*8770*/  HMMA.16816.F32 R128, R132, R182, R12 ;  /* 0x000000b68480723c */ /* 0x000fe2000000180c */
[----:B------:R-:W3:Y:S01]  /*8780*/  LDSM.16.MT88.4 R12, [R218+0x5000] ;  /* 0x00500000da0c783b */ /* 0x000ee20000004200 */
[----:B------:R-:W-:Y:S01]  /*8790*/  FADD.FTZ R228, R228, R231 ;  /* 0x000000e7e4e47221 */ /* 0x000fe20000010000 */
[----:B------:R-:W-:-:S03]  /*87a0*/  FADD.FTZ R229, R229, R224 ;  /* 0x000000e0e5e57221 */ /* 0x000fc60000010000 */
[----:B------:R-:W-:Y:S02]  /*87b0*/  FADD.FTZ R233, R233, R228 ;  /* 0x000000e4e9e97221 */ /* 0x000fe40000010000 */
[C---:B------:R-:W-:Y:S01]  /*87c0*/  HMMA.16816.F32 R160, R132.reuse, R180, R8 ;  /* 0x000000b484a0723c */ /* 0x040fe20000001808 */
[----:B------:R-:W-:Y:S07]  /*87d0*/  LDSM.16.MT88.4 R180, [R218+0x3800] ;  /* 0x00380000dab4783b */ /* 0x000fee0000004200 */
[C---:B-1----:R-:W-:Y:S08]  /*87e0*/  HMMA.16816.F32 R140, R132.reuse, R84, R140 ;  /* 0x00000054848c723c */ /* 0x042ff0000000188c */
[C---:B------:R-:W-:Y:S01]  /*87f0*/  HMMA.16816.F32 R8, R132.reuse, R86, R60 ;  /* 0x000000568408723c */ /* 0x040fe2000000183c */
[----:B------:R-:W-:Y:S07]  /*8800*/  LDSM.16.MT88.4 R60, [R213+0x11800] ;  /* 0x01180000d53c783b */ /* 0x000fee0000004200 */
[C---:B------:R-:W-:Y:S08]  /*8810*/  HMMA.16816.F32 R24, R132.reuse, R52, R24 ;  /* 0x000000348418723c */ /* 0x040ff00000001818 */
[C---:B------:R-:W-:Y:S08]  /*8820*/  HMMA.16816.F32 R28, R132.reuse, R54, R28 ;  /* 0x00000036841c723c */ /* 0x040ff0000000181c */
[C---:B--2---:R-:W-:Y:S01]  /*8830*/  HMMA.16816.F32 R84, R132.reuse, R88, R64 ;  /* 0x000000588454723c */ /* 0x044fe20000001840 */
[----:B------:R-:W-:Y:S07]  /*8840*/  LDSM.16.MT88.4 R64, [R221+0x17000] ;  /* 0x01700000dd40783b */ /* 0x000fee0000004200 */
[C---:B------:R-:W-:Y:S08]  /*8850*/  HMMA.16816.F32 R52, R132.reuse, R56, R32 ;  /* 0x000000388434723c */ /* 0x040ff00000001820 */
[C---:B------:R-:W-:Y:S01]  /*8860*/  HMMA.16816.F32 R88, R132.reuse, R90, R68 ;  /* 0x0000005a8458723c */ /* 0x040fe20000001844 */
[----:B------:R-:W1:Y:S07]  /*8870*/  LDSM.16.MT88.4 R68, [R213+0x17000] ;  /* 0x01700000d544783b */ /* 0x000e6e0000004200 */
[C---:B------:R-:W-:Y:S08]  /*8880*/  HMMA.16816.F32 R16, R132.reuse, R168, R16 ;  /* 0x000000a88410723c */ /* 0x040ff00000001810 */
[C---:B------:R-:W-:Y:S01]  /*8890*/  HMMA.16816.F32 R20, R132.reuse, R170, R20 ;  /* 0x000000aa8414723c */ /* 0x040fe20000001814 */
[----:B------:R-:W2:Y:S07]  /*88a0*/  LDSM.16.MT88.4 R168, [R207+0x5000] ;  /* 0x00500000cfa8783b */ /* 0x000eae0000004200 */
[C---:B---3--:R-:W-:Y:S01]  /*88b0*/  HMMA.16816.F32 R32, R132.reuse, R12, R148 ;  /* 0x0000000c8420723c */ /* 0x048fe20000001894 */
[----:B------:R-:W3:Y:S07]  /*88c0*/  LDSM.16.MT88.4 R148, [R207+0x7000] ;  /* 0x00700000cf94783b */ /* 0x000eee0000004200 */
[C---:B------:R-:W-:Y:S01]  /*88d0*/  HMMA.16816.F32 R12, R132.reuse, R14, R92 ;  /* 0x0000000e840c723c */ /* 0x040fe2000000185c */
[----:B------:R-:W4:Y:S07]  /*88e0*/  LDSM.16.MT88.4 R92, [R218+0x7000] ;  /* 0x00700000da5c783b */ /* 0x000f2e0000004200 */
[C---:B------:R-:W-:Y:S08]  /*88f0*/  HMMA.16816.F32 R56, R132.reuse, R58, R36 ;  /* 0x0000003a8438723c */ /* 0x040ff00000001824 */
[C---:B------:R-:W-:Y:S08]  /*8900*/  HMMA.16816.F32 R36, R132.reuse, R178, R44 ;  /* 0x000000b28424723c */ /* 0x040ff0000000182c */
[C---:B------:R-:W-:Y:S08]  /*8910*/  HMMA.16816.F32 R72, R132.reuse, R116, R72 ;  /* 0x000000748448723c */ /* 0x040ff00000001848 */
[C---:B------:R-:W-:Y:S08]  /*8920*/  HMMA.16816.F32 R76, R132.reuse, R118, R76 ;  /* 0x00000076844c723c */ /* 0x040ff0000000184c */
[C---:B------:R-:W-:Y:S08]  /*8930*/  HMMA.16816.F32 R44, R132.reuse, R122, R144 ;  /* 0x0000007a842c723c */ /* 0x040ff00000001890 */
[C---:B-1----:R-:W-:Y:S08]  /*8940*/  HMMA.16816.F32 R104, R132.reuse, R68, R104 ;  /* 0x000000448468723c */ /* 0x042ff00000001868 */
[C---:B------:R-:W-:Y:S08]  /*8950*/  HMMA.16816.F32 R80, R132.reuse, R120, R80 ;  /* 0x000000788450723c */ /* 0x040ff00000001850 */
[C---:B--2---:R-:W-:Y:S01]  /*8960*/  HMMA.16816.F32 R116, R132.reuse, R168, R96 ;  /* 0x000000a88474723c */ /* 0x044fe20000001860 */
[----:B------:R-:W1:Y:S07]  /*8970*/  LDSM.16.MT88.4 R96, [R213+0x15800] ;  /* 0x01580000d560783b */ /* 0x000e6e0000004200 */
[C---:B------:R-:W-:Y:S08]  /*8980*/  HMMA.16816.F32 R68, R132.reuse, R70, R108 ;  /* 0x000000468444723c */ /* 0x040ff0000000186c */
[C---:B---3--:R-:W-:Y:S01]  /*8990*/  HMMA.16816.F32 R144, R132.reuse, R148, R164 ;  /* 0x000000948490723c */ /* 0x048fe200000018a4 */
[----:B------:R-:W2:Y:S07]  /*89a0*/  LDSM.16.MT88.4 R164, [R213+0x17800] ;  /* 0x01780000d5a4783b */ /* 0x000eae0000004200 */
        /* <DEDUP_REMOVED lines=8> */
[C---:B------:R-:W-:Y:S01]  /*8a30*/  HMMA.16816.F32 R112, R132.reuse, R64, R112 ;  /* 0x000000408470723c */ /* 0x040fe20000001870 */
[----:B------:R-:W5:Y:S07]  /*8a40*/  LDSM.16.MT88.4 R64, [R213+0x13800] ;  /* 0x01380000d540783b */ /* 0x000f6e0000004200 */
[C---:B----4-:R-:W-:Y:S08]  /*8a50*/  HMMA.16816.F32 R168, R132.reuse, R92, R156 ;  /* 0x0000005c84a8723c */ /* 0x050ff0000000189c */
[C---:B------:R-:W-:Y:S08]  /*8a60*/  HMMA.16816.F32 R152, R132.reuse, R94, R124 ;  /* 0x0000005e8498723c */ /* 0x040ff0000000187c */
[----:B------:R-:W-:Y:S01]  /*8a70*/  HMMA.16816.F32 R148, R132, R150, R4 ;  /* 0x000000968494723c */ /* 0x000fe20000001804 */
[----:B------:R-:W4:Y:S01]  /*8a80*/  LDSM.16.MT88.4 R132, [R221+0x15800] ;  /* 0x01580000dd84783b */ /* 0x000f220000004200 */
[----:B------:R-:W-:Y:S01]  /*8a90*/  F2FP.F16.F32.PACK_AB R4, R235, R230 ;  /* 0x000000e6eb04723e */ /* 0x000fe200000000ff */
[----:B------:R-:W-:Y:S01]  /*8aa0*/  FADD.FTZ R230, R230, R229 ;  /* 0x000000e5e6e67221 */ /* 0x000fe20000010000 */
        /* <DEDUP_REMOVED lines=9> */
[----:B------:R-:W-:Y:S01]  /*8b40*/  FADD.FTZ R225, R237, R232 ;  /* 0x000000e8ede17221 */ /* 0x000fe20000010000 */
[----:B------:R-:W-:-:S06]  /*8b50*/  FADD.FTZ R223, R241, R236 ;  /* 0x000000ecf1df7221 */ /* 0x000fcc0000010000 */
[C---:B-1----:R-:W-:Y:S08]  /*8b60*/  HMMA.16816.F32 R92, R4.reuse, R96, R72 ;  /* 0x00000060045c723c */ /* 0x042ff00000001848 */
[C---:B--2---:R-:W-:Y:S08]  /*8b70*/  HMMA.16816.F32 R128, R4.reuse, R166, R68 ;  /* 0x000000a60480723c */ /* 0x044ff00000001844 */
[C---:B------:R-:W-:Y:S08]  /*8b80*/  HMMA.16816.F32 R160, R4.reuse, R60, R160 ;  /* 0x0000003c04a0723c */ /* 0x040ff000000018a0 */
[C---:B------:R-:W-:Y:S01]  /*8b90*/  HMMA.16816.F32 R124, R4.reuse, R164, R104 ;  /* 0x000000a4047c723c */ /* 0x040fe20000001868 */
[----:B------:R-:W1:Y:S07]  /*8ba0*/  LDSM.16.MT88.4 R164, [R207+0x1800] ;  /* 0x00180000cfa4783b */ /* 0x000e6e0000004200 */
[C---:B---3--:R-:W-:Y:S08]  /*8bb0*/  HMMA.16816.F32 R68, R4.reuse, R100, R48 ;  /* 0x000000640444723c */ /* 0x048ff00000001830 */
[C---:B------:R-:W-:Y:S08]  /*8bc0*/  HMMA.16816.F32 R72, R4.reuse, R102, R136 ;  /* 0x000000660448723c */ /* 0x040ff00000001888 */
[C---:B-----5:R-:W-:Y:S08]  /*8bd0*/  HMMA.16816.F32 R60, R4.reuse, R64, R40 ;  /* 0x00000040043c723c */ /* 0x060ff00000001828 */
[C---:B----4-:R-:W-:Y:S08]  /*8be0*/  HMMA.16816.F32 R100, R4.reuse, R132, R80 ;  /* 0x000000840464723c */ /* 0x050ff00000001850 */
[C---:B------:R-:W-:Y:S08]  /*8bf0*/  HMMA.16816.F32 R104, R4.reuse, R134, R44 ;  /* 0x000000860468723c */ /* 0x040ff0000000182c */
[C---:B------:R-:W-:Y:S08]  /*8c00*/  HMMA.16816.F32 R64, R4.reuse, R66, R36 ;  /* 0x000000420440723c */ /* 0x040ff00000001824 */
[C---:B------:R-:W-:Y:S08]  /*8c10*/  HMMA.16816.F32 R132, R4.reuse, R188, R112 ;  /* 0x000000bc0484723c */ /* 0x040ff00000001870 */
[C---:B------:R-:W-:Y:S01]  /*8c20*/  HMMA.16816.F32 R36, R4.reuse, R192, R16 ;  /* 0x000000c00424723c */ /* 0x040fe20000001810 */
[----:B------:R-:W2:Y:S07]  /*8c30*/  LDSM.16.MT88.4 R16, [R207+0x3800] ;  /* 0x00380000cf10783b */ /* 0x000eae0000004200 */
[C---:B------:R-:W-:Y:S01]  /*8c40*/  HMMA.16816.F32 R80, R4.reuse, R182, R8 ;  /* 0x000000b60450723c */ /* 0x040fe20000001808 */
        /* <DEDUP_REMOVED lines=12> */
[C---:B-1----:R-:W-:Y:S08]  /*8d10*/  HMMA.16816.F32 R56, R4.reuse, R166, R56 ;  /* 0x000000a60438723c */ /* 0x042ff00000001838 */
[C---:B--2---:R-:W-:Y:S08]  /*8d20*/  HMMA.16816.F32 R84, R4.reuse, R16, R84 ;  /* 0x000000100454723c */ /* 0x044ff00000001854 */
[C---:B------:R-:W-:Y:S08]  /*8d30*/  HMMA.16816.F32 R88, R4.reuse, R18, R88 ;  /* 0x000000120458723c */ /* 0x040ff00000001858 */
[C---:B---3--:R-:W-:Y:S08]  /*8d40*/  HMMA.16816.F32 R116, R4.reuse, R8, R116 ;  /* 0x000000080474723c */ /* 0x048ff00000001874 */
[C---:B------:R-:W-:Y:S08]  /*8d50*/  HMMA.16816.F32 R120, R4.reuse, R10, R120 ;  /* 0x0000000a0478723c */ /* 0x040ff00000001878 */
[C---:B----4-:R-:W-:Y:S08]  /*8d60*/  HMMA.16816.F32 R144, R4.reuse, R12, R144 ;  /* 0x0000000c0490723c */ /* 0x050ff00000001890 */
[C---:B------:R-:W-:Y:S08]  /*8d70*/  HMMA.16816.F32 R148, R4.reuse, R14, R148 ;  /* 0x0000000e0494723c */ /* 0x040ff00000001894 */
[----:B------:R-:W-:Y:S01]  /*8d80*/  HMMA.16816.F32 R52, R4, R164, R52 ;  /* 0x000000a40434723c */ /* 0x000fe20000001834 */
[----:B------:R-:W-:-:S15]  /*8d90*/  MOV R164, R204 ;  /* 0x000000cc00a47202 */ /* 0x000fde0000000f00 */
[----:B------:R-:W-:-:S04]  /*8da0*/  NOP ;  /* 0x0000000000007918 */ /* 0x000fc80000000000 */
.L_x_22:
[----:B------:R-:W-:-:S09]  /*8db0*/  UISETP.GE.AND UP0, UPT, UR18, URZ, UPT ;  /* 0x000000ff1200728c */ /* 0x000fd2000bf06270 */
[----:B------:R-:W-:Y:S05]  /*8dc0*/  BRA.U !UP0, `(.L_x_24) ;  /* 0x0000003108f47547 */ /* 0x000fea000b800000 */
[----:B------:R-:W1:Y:S01]  /*8dd0*/  S2R R5, SR_TID.X ;  /* 0x0000000000057919 */ /* 0x000e620000002100 */
[----:B------:R-:W-:Y:S01]  /*8de0*/  IMAD.U32 R8, RZ, RZ, UR4 ;  /* 0x00000004ff087e24 */ /* 0x000fe2000f8e00ff */
[----:B------:R-:W-:Y:S01]  /*8df0*/  UIMAD UR4, UR24, UR4, URZ ;  /* 0x00000004180472a4 */ /* 0x000fe2000f8e02ff */
[----:B------:R-:W-:Y:S01]  /*8e00*/  IMAD.U32 R6, RZ, RZ, UR20 ;  /* 0x00000014ff067e24 */ /* 0x000fe2000f8e00ff */
[----:B------:R-:W-:Y:S01]  /*8e10*/  USHF.L.U64.HI UR10, UR6, 0x5, UR7 ;  /* 0x00000005060a7899 */ /* 0x000fe20008010207 */
[----:B------:R-:W-:Y:S01]  /*8e20*/  IMAD.U32 R7, RZ, RZ, UR19 ;  /* 0x00000013ff077e24 */ /* 0x000fe2000f8e00ff */
[----:B------:R-:W-:Y:S01]  /*8e30*/  UIMAD UR4, UR16, UR5, UR4 ;  /* 0x00000005100472a4 */ /* 0x000fe2000f8e0204 */
[----:B------:R-:W2:Y:S01]  /*8e40*/  S2UR UR5, SR_CgaCtaId ;  /* 0x00000000000579c3 */ /* 0x000ea20000008800 */
[----:B------:R-:W-:Y:S01]  /*8e50*/  USHF.L.U32 UR11, UR6, 0x5, URZ ;  /* 0x00000005060b7899 */ /* 0x000fe200080006ff */
[----:B------:R-:W-:Y:S01]  /*8e60*/  IMAD.WIDE.U32 R6, R0, UR6, R6 ;  /* 0x0000000600067c25 */ /* 0x000fe2000f8e0006 */
[----:B------:R-:W-:Y:S01]  /*8e70*/  UIADD3 UR28, UP0, UPT, UR28, -0x180, URZ ;  /* 0xfffffe801c1c7890 */ /* 0x000fe2000ff1e0ff */
[----:B------:R-:W-:-:S02]  /*8e80*/  MOV R165, R164 ;  /* 0x000000a400a57202 */ /* 0x000fc40000000f00 */
[----:B------:R-:W-:Y:S01]  /*8e90*/  IMAD.IADD R7, R2, 0x1, R7 ;  /* 0x0000000102077824 */ /* 0x000fe200078e0207 */
[----:B------:R-:W-:Y:S01]  /*8ea0*/  UIADD3.X UR25, UPT, UPT, UR25, -0x1, URZ, UP0, !UPT ;  /* 0xffffffff19197890 */ /* 0x000fe200087fe4ff */
[----:B------:R-:W-:Y:S02]  /*8eb0*/  IMAD.MOV.U32 R217, RZ, RZ, 0x40 ;  /* 0x00000040ffd97424 */ /* 0x000fe400078e00ff */
[----:B------:R-:W-:Y:S01]  /*8ec0*/  IMAD.WIDE.U32 R8, R8, UR16, R6 ;  /* 0x0000001008087c25 */ /* 0x000fe2000f8e0006 */
[----:B------:R-:W-:Y:S02]  /*8ed0*/  UIMAD.WIDE.U32 UR16, UR18, UR6, URZ ;  /* 0x00000006121072a5 */ /* 0x000fe4000f8e00ff */
[----:B------:R-:W-:Y:S01]  /*8ee0*/  SEL R217, R217, 0xffffffc0, !P6 ;  /* 0xffffffc0d9d97807 */ /* 0x000fe20007000000 */
[----:B------:R-:W-:-:S05]  /*8ef0*/  IMAD.MOV.U32 R216, RZ, RZ, 0x20 ;  /* 0x00000020ffd87424 */ /* 0x000fca00078e00ff */
[----:B------:R-:W-:Y:S01]  /*8f00*/  SEL R216, R216, 0xffffffe0, !P0 ;  /* 0xffffffe0d8d87807 */ /* 0x000fe20004000000 */
[C---:B-1----:R-:W-:Y:S02]  /*8f10*/  IMAD.SHL.U32 R11, R5.reuse, 0x8, RZ ;  /* 0x00000008050b7824 */ /* 0x042fe400078e00ff */
[C---:B------:R-:W-:Y:S02]  /*8f20*/  IMAD.SHL.U32 R209, R5.reuse, 0x40, RZ ;  /* 0x0000004005d17824 */ /* 0x040fe400078e00ff */
[----:B------:R-:W-:Y:S01]  /*8f30*/  IMAD.SHL.U32 R7, R5, 0x20, RZ ;  /* 0x0000002005077824 */ /* 0x000fe200078e00ff */
[----:B------:R-:W-:Y:S02]  /*8f40*/  LOP3.LUT R13, R11, 0x38, RZ, 0xc0, !PT ;  /* 0x000000380b0d7812 */ /* 0x000fe400078ec0ff */
[----:B------:R-:W-:Y:S02]  /*8f50*/  LOP3.LUT R0, R209, 0x1c0, RZ, 0xc0, !PT ;  /* 0x000001c0d1007812 */ /* 0x000fe400078ec0ff */
[----:B------:R-:W-:Y:S01]  /*8f60*/  IADD3 R2, P1, PT, R13, R8, RZ ;  /* 0x000000080d027210 */ /* 0x000fe20007f3e0ff */
[----:B------:R-:W-:Y:S01]  /*8f70*/  IMAD.U32 R8, RZ, RZ, UR16 ;  /* 0x00000010ff087e24 */ /* 0x000fe2000f8e00ff */
[--C-:B------:R-:W-:Y:S01]  /*8f80*/  LOP3.LUT R221, R212, 0x1e00, R11.reuse, 0xf8, !PT ;  /* 0x00001e00d4dd7812 */ /* 0x100fe200078ef80b */
[----:B------:R-:W-:Y:S01]  /*8f90*/  USHF.L.U32 UR16, UR6, 0x7, URZ ;  /* 0x0000000706107899 */ /* 0x000fe200080006ff */
[----:B------:R-:W-:-:S02]  /*8fa0*/  LOP3.LUT R0, R0, 0x38, R11, 0xf8, !PT ;  /* 0x0000003800007812 */ /* 0x000fc400078ef80b */
[----:B------:R-:W-:Y:S01]  /*8fb0*/  IADD3.X R11, PT, PT, R9, UR4, RZ, P1, !PT ;  /* 0x00000004090b7c10 */ /* 0x000fe20008ffe4ff */
[----:B------:R-:W-:Y:S01]  /*8fc0*/  UIMAD UR4, UR18, UR7, UR17 ;  /* 0x00000007120472a4 */ /* 0x000fe2000f8e0211 */
[----:B------:R-:W-:Y:S01]  /*8fd0*/  LOP3.LUT R4, R209, 0x200, RZ, 0xc0, !PT ;  /* 0x00000200d1047812 */ /* 0x000fe200078ec0ff */
[----:B------:R-:W-:Y:S01]  /*8fe0*/  USHF.L.U64.HI UR7, UR6, 0x7, UR7 ;  /* 0x0000000706077899 */ /* 0x000fe20008010207 */
[--C-:B------:R-:W-:Y:S01]  /*8ff0*/  SHF.R.U32.HI R9, RZ, 0x1, R5.reuse ;  /* 0x00000001ff097819 */ /* 0x100fe20000011605 */
[----:B------:R-:W-:Y:S01]  /*9000*/  UIADD3 UR18, UPT, UPT, UR18, 0x1, URZ ;  /* 0x0000000112127890 */ /* 0x000fe2000fffe0ff */
[----:B------:R-:W-:Y:S01]  /*9010*/  LOP3.LUT R5, R0, 0x8, R5, 0x78, !PT ;  /* 0x0000000800057812 */ /* 0x000fe200078e7805 */
[----:B------:R-:W-:Y:S01]  /*9020*/  UMOV UR6, 0x400 ;  /* 0x0000040000067882 */ /* 0x000fe20000000000 */
[----:B------:R-:W-:Y:S01]  /*9030*/  LOP3.LUT R7, R4, 0x7c00, R7, 0xf8, !PT ;  /* 0x00007c0004077812 */ /* 0x000fe200078ef807 */
[----:B--2---:R-:W-:Y:S01]  /*9040*/  ULEA UR5, UR5, UR6, 0x18 ;  /* 0x0000000605057291 */ /* 0x004fe2000f8ec0ff */
[----:B------:R-:W-:-:S02]  /*9050*/  LOP3.LUT R0, R0, 0x8, R9, 0x78, !PT ;  /* 0x0000000800007812 */ /* 0x000fc400078e7809 */
[----:B------:R-:W-:Y:S02]  /*9060*/  LOP3.LUT R218, R209, 0x400, RZ, 0xc0, !PT ;  /* 0x00000400d1da7812 */ /* 0x000fe400078ec0ff */
[----:B------:R-:W-:Y:S02]  /*9070*/  MOV R9, UR17 ;  /* 0x0000001100097c02 */ /* 0x000fe40008000f00 */
[C---:B------:R-:W-:Y:S01]  /*9080*/  SHF.L.U64.HI R9, R2.reuse, 0x1, R11 ;  /* 0x0000000102097819 */ /* 0x040fe2000001020b */
[----:B------:R-:W-:Y:S01]  /*9090*/  IMAD.SHL.U32 R11, R2, 0x2, RZ ;  /* 0x00000002020b7824 */ /* 0x000fe200078e00ff */
[----:B------:R-:W-:Y:S01]  /*90a0*/  LOP3.LUT R214, R7, R0, RZ, 0xfc, !PT ;  /* 0x0000000007d67212 */ /* 0x000fe200078efcff */
[----:B------:R-:W-:Y:S01]  /*90b0*/  IMAD R218, R5, 0x2, R218 ;  /* 0x0000000205da7824 */ /* 0x000fe200078e02da */
[----:B------:R-:W-:Y:S01]  /*90c0*/  LOP3.LUT R209, R0, 0x200, R209, 0xf8, !PT ;  /* 0x0000020000d17812 */ /* 0x000fe200078ef8d1 */
[----:B------:R-:W-:Y:S01]  /*90d0*/  IMAD.U32 R2, RZ, RZ, UR4 ;  /* 0x00000004ff027e24 */ /* 0x000fe2000f8e00ff */
[----:B------:R-:W-:Y:S01]  /*90e0*/  LEA R214, R214, UR5, 0x1 ;  /* 0x00000005d6d67c11 */ /* 0x000fe2000f8e08ff */
[----:B------:R-:W-:Y:S01]  /*90f0*/  VIADD R211, R218, UR5 ;  /* 0x00000005dad37c36 */ /* 0x000fe20008000000 */
[C---:B------:R-:W-:Y:S01]  /*9100*/  LEA R226, P1, R8.reuse, R11, 0x7 ;  /* 0x0000000b08e27211 */ /* 0x040fe200078238ff */
[----:B------:R-:W-:Y:S01]  /*9110*/  IMAD.MOV.U32 R0, RZ, RZ, R3 ;  /* 0x000000ffff007224 */ /* 0x000fe200078e0003 */
[----:B------:R-:W-:Y:S01]  /*9120*/  LEA R209, R209, UR5, 0x1 ;  /* 0x00000005d1d17c11 */ /* 0x000fe2000f8e08ff */
[----:B------:R-:W-:Y:S01]  /*9130*/  IMAD.IADD R213, R217, 0x1, R214 ;  /* 0x00000001d9d57824 */ /* 0x000fe200078e02d6 */
[----:B------:R-:W-:Y:S01]  /*9140*/  LEA.HI.X R9, R8, R9, R2, 0x7, P1 ;  /* 0x0000000908097211 */ /* 0x000fe200008f3c02 */
[C---:B------:R-:W-:Y:S01]  /*9150*/  IMAD.IADD R217, R211.reuse, 0x1, R217 ;  /* 0x00000001d3d97824 */ /* 0x040fe200078e02d9 */
[----:B------:R-:W-:Y:S01]  /*9160*/  IADD3 R226, P1, PT, R226, UR8, RZ ;  /* 0x00000008e2e27c10 */ /* 0x000fe2000ff3e0ff */
[----:B------:R-:W-:Y:S01]  /*9170*/  IMAD.IADD R211, R211, 0x1, R216 ;  /* 0x00000001d3d37824 */ /* 0x000fe200078e02d8 */
[----:B------:R-:W-:Y:S01]  /*9180*/  LEA R221, R221, UR5, 0x1 ;  /* 0x00000005dddd7c11 */ /* 0x000fe2000f8e08ff */
[C---:B------:R-:W-:Y:S01]  /*9190*/  IMAD.IADD R210, R216.reuse, 0x1, R214 ;  /* 0x00000001d8d27824 */ /* 0x040fe200078e02d6 */
[----:B------:R-:W-:Y:S01]  /*91a0*/  IADD3.X R227, PT, PT, R9, UR9, RZ, P1, !PT ;  /* 0x0000000909e37c10 */ /* 0x000fe20008ffe4ff */
[C---:B------:R-:W-:Y:S01]  /*91b0*/  IMAD.IADD R208, R216.reuse, 0x1, R209 ;  /* 0x00000001d8d07824 */ /* 0x040fe200078e02d1 */
[C---:B------:R-:W-:Y:S01]  /*91c0*/  IADD3 R224, PT, PT, R209.reuse, 0x10000, RZ ;  /* 0x00010000d1e07810 */ /* 0x040fe20007ffe0ff */
[----:B------:R-:W-:Y:S01]  /*91d0*/  VIADD R222, R209, 0x10040 ;  /* 0x00010040d1de7836 */ /* 0x000fe20000000000 */
[----:B------:R-:W1:Y:S01]  /*91e0*/  LDCU UR4, c[0x0][0x45c] ;  /* 0x00008b80ff0477ac */ /* 0x000e620008000800 */
[----:B------:R-:W-:-:S02]  /*91f0*/  IMAD.IADD R215, R216, 0x1, R217 ;  /* 0x00000001d8d77824 */ /* 0x000fc400078e02d9 */
[----:B------:R-:W-:Y:S01]  /*9200*/  IMAD.IADD R212, R216, 0x1, R213 ;  /* 0x00000001d8d47824 */ /* 0x000fe200078e02d5 */
[----:B------:R-:W-:Y:S06]  /*9210*/  BRA `(.L_x_25) ;  /* 0x0000000000a47947 */ /* 0x000fec0003800000 */
.L_x_27:
[----:B------:R-:W1:Y:S01]  /*9220*/  LDC.64 R2, c[0x0][0x3b8] ;  /* 0x0000ee00ff027b82 */ /* 0x000e620000000a00 */
[----:B------:R-:W-:Y:S06]  /*9230*/  UIADD3 UR6, UPT, UPT, UR18, -0x2, URZ ;  /* 0xfffffffe12067890 */ /* 0x000fec000fffe0ff */
[C---:B-1----:R-:W-:Y:S01]  /*9240*/  IMAD.WIDE.U32 R172, R2.reuse, UR6, RZ ;  /* 0x0000000602ac7c25 */ /* 0x042fe2000f8e00ff */
[----:B------:R-:W-:Y:S03]  /*9250*/  SHF.L.U64.HI R166, R2, 0x4, R3 ;  /* 0x0000000402a67819 */ /* 0x000fe60000010203 */
[----:B------:R-:W-:Y:S01]  /*9260*/  IMAD R168, R3, UR6, R173 ;  /* 0x0000000603a87c24 */ /* 0x000fe2000f8e02ad */
[----:B------:R-:W-:Y:S01]  /*9270*/  LEA R174, P2, R172, R220, 0x7 ;  /* 0x000000dcacae7211 */ /* 0x000fe200078438ff */
[----:B------:R-:W-:Y:S03]  /*9280*/  IMAD.SHL.U32 R164, R2, 0x10, RZ ;  /* 0x0000001002a47824 */ /* 0x000fe600078e00ff */
[C-C-:B------:R-:W-:Y:S02]  /*9290*/  LEA.HI.X R175, R172.reuse, R219, R168.reuse, 0x7, P2 ;  /* 0x000000dbacaf7211 */ /* 0x140fe400010f3ca8 */
[C---:B------:R-:W-:Y:S03]  /*92a0*/  LEA R171, P0, R172.reuse, R164, 0x6 ;  /* 0x000000a4acab7211 */ /* 0x040fe600078030ff */
[----:B------:R-:W-:Y:S01]  /*92b0*/  @!PT LDS RZ, [RZ] ;  /* 0x00000000fffff984 */ /* 0x000fe20000000800 */
[----:B------:R-:W-:Y:S01]  /*92c0*/  @!PT LDS RZ, [RZ] ;  /* 0x00000000fffff984 */ /* 0x000fe20000000800 */
[----:B------:R-:W-:Y:S01]  /*92d0*/  @!PT LDS RZ, [RZ] ;  /* 0x00000000fffff984 */ /* 0x000fe20000000800 */
[----:B------:R1:W-:Y:S01]  /*92e0*/  LDGSTS.E.BYPASS.LTC128B.128 [R221+0x8000], desc[UR14][R174.64] ;  /* 0x08000000aedd7fae */ /* 0x0003e2000b981a0e */
[----:B------:R-:W-:Y:S02]  /*92f0*/  LEA.HI.X R169, R172, R166, R168, 0x6, P0 ;  /* 0x000000a6aca97211 */ /* 0x000fe400000f34a8 */
[CC--:B------:R-:W-:Y:S01]  /*9300*/  LEA R168, P2, R171.reuse, R220.reuse, 0x1 ;  /* 0x000000dcaba87211 */ /* 0x0c0fe200078408ff */
[----:B------:R1:W-:Y:S01]  /*9310*/  LDGSTS.E.BYPASS.LTC128B.128 [R221+0xa000], desc[UR14][R174.64+0x80] ;  /* 0x0a000080aedd7fae */ /* 0x0003e2000b981a0e */
[-C--:B------:R-:W-:Y:S02]  /*9320*/  IADD3 R164, P0, PT, R164, R171.reuse, RZ ;  /* 0x000000aba4a47210 */ /* 0x080fe40007f1e0ff */
[----:B------:R-:W-:Y:S01]  /*9330*/  LEA R170, P1, R2, R171, 0x5 ;  /* 0x000000ab02aa7211 */ /* 0x000fe200078228ff */
[----:B------:R1:W-:Y:S02]  /*9340*/  LDGSTS.E.BYPASS.LTC128B.128 [R221+0xc000], desc[UR14][R174.64+0x100] ;  /* 0x0c000100aedd7fae */ /* 0x0003e4000b981a0e */
[----:B------:R-:W-:Y:S01]  /*9350*/  IMAD.X R166, R166, 0x1, R169, P0 ;  /* 0x00000001a6a67824 */ /* 0x000fe200000e06a9 */
[----:B------:R-:W-:Y:S01]  /*9360*/  LEA.HI.X R2, R2, R169, R3, 0x5, P1 ;  /* 0x000000a902027211 */ /* 0x000fe200008f2c03 */
[----:B------:R1:W-:Y:S01]  /*9370*/  LDGSTS.E.BYPASS.LTC128B.128 [R221+0xe000], desc[UR14][R174.64+0x180] ;  /* 0x0e000180aedd7fae */ /* 0x0003e2000b981a0e */
[-C--:B------:R-:W-:Y:S02]  /*9380*/  LEA.HI.X R169, R171, R219.reuse, R169, 0x1, P2 ;  /* 0x000000dbaba97211 */ /* 0x080fe400010f0ca9 */
[-C--:B------:R-:W-:Y:S02]  /*9390*/  LEA R176, P1, R164, R220.reuse, 0x1 ;  /* 0x000000dca4b07211 */ /* 0x080fe400078208ff */
[----:B------:R-:W-:Y:S01]  /*93a0*/  LEA R172, P0, R170, R220, 0x1 ;  /* 0x000000dcaaac7211 */ /* 0x000fe200078008ff */
[----:B------:R1:W-:Y:S01]  /*93b0*/  LDGSTS.E.BYPASS.LTC128B.128 [R221+0x8800], desc[UR14][R168.64] ;  /* 0x08800000a8dd7fae */ /* 0x0003e2000b981a0e */
[-C--:B------:R-:W-:Y:S02]  /*93c0*/  LEA.HI.X R177, R164, R219.reuse, R166, 0x1, P1 ;  /* 0x000000dba4b17211 */ /* 0x080fe400008f0ca6 */
[----:B------:R-:W-:Y:S01]  /*93d0*/  LEA.HI.X R173, R170, R219, R2, 0x1, P0 ;  /* 0x000000dbaaad7211 */ /* 0x000fe200000f0c02 */
        /* <DEDUP_REMOVED lines=11> */
[----:B------:R-:W0:Y:S01]  /*9490*/  LDGDEPBAR ;  /* 0x00000000000079af */ /* 0x000e220000000000 */
[----:B------:R-:W-:Y:S05]  /*94a0*/  BRA `(.L_x_26) ;  /* 0x0000000c00fc7947 */ /* 0x000fea0003800000 */
.L_x_25:
[----:B------:R-:W-:Y:S04]  /*94b0*/  DEPBAR.LE SB0, 0x0 ;  /* 0x000080000000791a */ /* 0x000fe80000000000 */
[----:B------:R-:W-:Y:S01]  /*94c0*/  BAR.SYNC.DEFER_BLOCKING 0x0 ;  /* 0x0000000000007b1d */ /* 0x000fe20000010000 */
[----:B------:R-:W-:Y:S01]  /*94d0*/  IADD3 R204, P0, PT, R226, UR11, RZ ;  /* 0x0000000be2cc7c10 */ /* 0x000fe2000ff1e0ff */
[----:B------:R-:W-:Y:S03]  /*94e0*/  UISETP.NE.AND UP0, UPT, UR18, 0x1, UPT ;  /* 0x000000011200788c */ /* 0x000fe6000bf05270 */
[----:B------:R-:W-:Y:S02]  /*94f0*/  IADD3.X R205, PT, PT, R227, UR10, RZ, P0, !PT ;  /* 0x0000000ae3cd7c10 */ /* 0x000fe400087fe4ff */
[----:B------:R-:W-:Y:S04]  /*9500*/  IADD3 R166, P0, PT, R204, UR28, RZ ;  /* 0x0000001ccca67c10 */ /* 0x000fe8000ff1e0ff */
[----:B------:R-:W-:Y:S02]  /*9510*/  IADD3.X R167, PT, PT, R205, UR25, RZ, P0, !PT ;  /* 0x00000019cda77c10 */ /* 0x000fe400087fe4ff */
[----:B------:R-:W-:Y:S04]  /*9520*/  IADD3 R2, P0, PT, R166, UR28, RZ ;  /* 0x0000001ca6027c10 */ /* 0x000fe8000ff1e0ff */
[----:B------:R-:W-:Y:S01]  /*9530*/  IADD3.X R3, PT, PT, R167, UR25, RZ, P0, !PT ;  /* 0x00000019a7037c10 */ /* 0x000fe200087fe4ff */
[----:B------:R-:W-:Y:S01]  /*9540*/  @!PT LDS RZ, [RZ] ;  /* 0x00000000fffff984 */ /* 0x000fe20000000800 */
[----:B------:R-:W-:Y:S01]  /*9550*/  @!PT LDS RZ, [RZ] ;  /* 0x00000000fffff984 */ /* 0x000fe20000000800 */
[----:B------:R-:W-:Y:S01]  /*9560*/  @!PT LDS RZ, [RZ] ;  /* 0x00000000fffff984 */ /* 0x000fe20000000800 */
        /* <DEDUP_REMOVED lines=17> */
[----:B------:R-:W4:Y:S04]  /*9680*/  LDSM.16.M88.4 R172, [R218+UR5+0x8000] ;  /* 0x00800005daac783b */ /* 0x000f280008000200 */
[----:B------:R-:W5:Y:S04]  /*9690*/  LDSM.16.M88.4 R176, [R218+UR5+0x8800] ;  /* 0x00880005dab0783b */ /* 0x000f680008000200 */
[----:B------:R-:W1:Y:S04]  /*96a0*/  LDSM.16.M88.4 R180, [R218+UR5+0x9000] ;  /* 0x00900005dab4783b */ /* 0x000e680008000200 */
[----:B------:R-:W0:Y:S04]  /*96b0*/  LDGDEPBAR ;  /* 0x00000000000079af */ /* 0x000e280000000000 */
[----:B------:R-:W3:Y:S04]  /*96c0*/  LDSM.16.M88.4 R184, [R218+UR5+0x9800] ;  /* 0x00980005dab8783b */ /* 0x000ee80008000200 */
[----:B------:R-:W-:Y:S04]  /*96d0*/  LDSM.16.M88.4 R188, [R210] ;  /* 0x00000000d2bc783b */ /* 0x000fe80000000200 */
[----:B------:R-:W3:Y:S04]  /*96e0*/  LDSM.16.M88.4 R192, [R211+0x8000] ;  /* 0x00800000d3c0783b */ /* 0x000ee80000000200 */
[----:B------:R-:W-:Y:S04]  /*96f0*/  LDSM.16.M88.4 R196, [R211+0x9000] ;  /* 0x00900000d3c4783b */ /* 0x000fe80000000200 */
[----:B------:R-:W-:Y:S04]  /*9700*/  LDSM.16.M88.4 R200, [R211+0x9800] ;  /* 0x00980000d3c8783b */ /* 0x000fe80000000200 */
[----:B--2---:R-:W-:Y:S01]  /*9710*/  LDSM.16.M88.4 R204, [R218+UR5+0xa000] ;  /* 0x00a00005dacc783b */ /* 0x004fe20008000200 */
[C---:B----4-:R-:W-:Y:S08]  /*9720*/  HMMA.16816.F32 R4, R168.reuse, R172, RZ ;  /* 0x000000aca804723c */ /* 0x050ff000000018ff */
[C---:B------:R-:W-:Y:S01]  /*9730*/  HMMA.16816.F32 R8, R168.reuse, R174, RZ ;  /* 0x000000aea808723c */ /* 0x040fe200000018ff */
[----:B------:R-:W2:Y:S07]  /*9740*/  LDSM.16.M88.4 R172, [R211+0x8800] ;  /* 0x00880000d3ac783b */ /* 0x000eae0000000200 */
[C---:B-----5:R-:W-:Y:S08]  /*9750*/  HMMA.16816.F32 R12, R168.reuse, R176, RZ ;  /* 0x000000b0a80c723c */ /* 0x060ff000000018ff */
[C---:B------:R-:W-:Y:S01]  /*9760*/  HMMA.16816.F32 R16, R168.reuse, R178, RZ ;  /* 0x000000b2a810723c */ /* 0x040fe200000018ff */
[----:B------:R-:W-:Y:S07]  /*9770*/  LDSM.16.M88.4 R176, [R213] ;  /* 0x00000000d5b0783b */ /* 0x000fee0000000200 */
[C---:B-1----:R-:W-:Y:S08]  /*9780*/  HMMA.16816.F32 R20, R168.reuse, R180, RZ ;  /* 0x000000b4a814723c */ /* 0x042ff000000018ff */
[C---:B------:R-:W-:Y:S01]  /*9790*/  HMMA.16816.F32 R24, R168.reuse, R182, RZ ;  /* 0x000000b6a818723c */ /* 0x040fe200000018ff */
[----:B------:R-:W1:Y:S07]  /*97a0*/  LDSM.16.M88.4 R180, [R217+0x8000] ;  /* 0x00800000d9b4783b */ /* 0x000e6e0000000200 */
[C---:B---3--:R-:W-:Y:S08]  /*97b0*/  HMMA.16816.F32 R28, R168.reuse, R184, RZ ;  /* 0x000000b8a81c723c */ /* 0x048ff000000018ff */
[----:B------:R-:W-:Y:S01]  /*97c0*/  HMMA.16816.F32 R32, R168, R186, RZ ;  /* 0x000000baa820723c */ /* 0x000fe200000018ff */
[----:B------:R-:W3:Y:S04]  /*97d0*/  LDSM.16.M88.4 R168, [R217+0x8800] ;  /* 0x00880000d9a8783b */ /* 0x000ee80000000200 */
[----:B------:R-:W4:Y:S03]  /*97e0*/  LDSM.16.M88.4 R184, [R217+0x9000] ;  /* 0x00900000d9b8783b */ /* 0x000f260000000200 */
[C---:B------:R-:W-:Y:S08]  /*97f0*/  HMMA.16816.F32 R4, R188.reuse, R192, R4 ;  /* 0x000000c0bc04723c */ /* 0x040ff00000001804 */
[C---:B------:R-:W-:Y:S01]  /*9800*/  HMMA.16816.F32 R8, R188.reuse, R194, R8 ;  /* 0x000000c2bc08723c */ /* 0x040fe20000001808 */
[----:B------:R-:W-:Y:S07]  /*9810*/  LDSM.16.M88.4 R192, [R212] ;  /* 0x00000000d4c0783b */ /* 0x000fee0000000200 */
        /* <DEDUP_REMOVED lines=10> */
[C---:B-1----:R-:W-:Y:S08]  /*98c0*/  HMMA.16816.F32 R4, R176.reuse, R180, R4 ;  /* 0x000000b4b004723c */ /* 0x042ff00000001804 */
[C---:B------:R-:W-:Y:S01]  /*98d0*/  HMMA.16816.F32 R8, R176.reuse, R182, R8 ;  /* 0x000000b6b008723c */ /* 0x040fe20000001808 */
[----:B------:R-:W-:Y:S07]  /*98e0*/  LDSM.16.M88.4 R180, [R215+0x9800] ;  /* 0x00980000d7b4783b */ /* 0x000fee0000000200 */
[C---:B---3--:R-:W-:Y:S08]  /*98f0*/  HMMA.16816.F32 R12, R176.reuse, R168, R12 ;  /* 0x000000a8b00c723c */ /* 0x048ff0000000180c */
[C---:B------:R-:W-:Y:S01]  /*9900*/  HMMA.16816.F32 R16, R176.reuse, R170, R16 ;  /* 0x000000aab010723c */ /* 0x040fe20000001810 */
[----:B------:R-:W1:Y:S07]  /*9910*/  LDSM.16.M88.4 R168, [R215+0x9000] ;  /* 0x00900000d7a8783b */ /* 0x000e6e0000000200 */
[C---:B----4-:R-:W-:Y:S08]  /*9920*/  HMMA.16816.F32 R20, R176.reuse, R184, R20 ;  /* 0x000000b8b014723c */ /* 0x050ff00000001814 */
[C---:B------:R-:W-:Y:S01]  /*9930*/  HMMA.16816.F32 R24, R176.reuse, R186, R24 ;  /* 0x000000bab018723c */ /* 0x040fe20000001818 */
[----:B------:R-:W-:Y:S07]  /*9940*/  LDSM.16.M88.4 R184, [R218+UR5+0xb800] ;  /* 0x00b80005dab8783b */ /* 0x000fee0008000200 */
[C---:B--2---:R-:W-:Y:S08]  /*9950*/  HMMA.16816.F32 R28, R176.reuse, R172, R28 ;  /* 0x000000acb01c723c */ /* 0x044ff0000000181c */
[----:B------:R-:W-:Y:S01]  /*9960*/  HMMA.16816.F32 R32, R176, R174, R32 ;  /* 0x000000aeb020723c */ /* 0x000fe20000001820 */
[----:B------:R-:W2:Y:S04]  /*9970*/  LDSM.16.M88.4 R172, [R218+UR5+0xa800] ;  /* 0x00a80005daac783b */ /* 0x000ea80008000200 */
[----:B------:R-:W3:Y:S03]  /*9980*/  LDSM.16.M88.4 R176, [R218+UR5+0xb000] ;  /* 0x00b00005dab0783b */ /* 0x000ee60008000200 */
[C---:B-----5:R-:W-:Y:S08]  /*9990*/  HMMA.16816.F32 R4, R192.reuse, R196, R4 ;  /* 0x000000c4c004723c */ /* 0x060ff00000001804 */
[C---:B------:R-:W-:Y:S01]  /*99a0*/  HMMA.16816.F32 R8, R192.reuse, R198, R8 ;  /* 0x000000c6c008723c */ /* 0x040fe20000001808 */
[----:B------:R-:W-:Y:S07]  /*99b0*/  LDSM.16.M88.4 R196, [R212+0x2000] ;  /* 0x00200000d4c4783b */ /* 0x000fee0000000200 */
[C---:B------:R-:W-:Y:S08]  /*99c0*/  HMMA.16816.F32 R12, R192.reuse, R188, R12 ;  /* 0x000000bcc00c723c */ /* 0x040ff0000000180c */
[C---:B------:R-:W-:Y:S01]  /*99d0*/  HMMA.16816.F32 R16, R192.reuse, R190, R16 ;  /* 0x000000bec010723c */ /* 0x040fe20000001810 */
[----:B------:R-:W-:Y:S07]  /*99e0*/  LDSM.16.M88.4 R188, [R211+0xb000] ;  /* 0x00b00000d3bc783b */ /* 0x000fee0000000200 */
[C---:B-1----:R-:W-:Y:S08]  /*99f0*/  HMMA.16816.F32 R20, R192.reuse, R168, R20 ;  /* 0x000000a8c014723c */ /* 0x042ff00000001814 */
[C---:B------:R-:W-:Y:S01]  /*9a00*/  HMMA.16816.F32 R24, R192.reuse, R170, R24 ;  /* 0x000000aac018723c */ /* 0x040fe20000001818 */
[----:B------:R-:W-:Y:S07]  /*9a10*/  LDSM.16.M88.4 R168, [R210+0x2000] ;  /* 0x00200000d2a8783b */ /* 0x000fee0000000200 */
[C---:B------:R-:W-:Y:S08]  /*9a20*/  HMMA.16816.F32 R28, R192.reuse, R180, R28 ;  /* 0x000000b4c01c723c */ /* 0x040ff0000000181c */
[----:B------:R-:W-:Y:S01]  /*9a30*/  HMMA.16816.F32 R32, R192, R182, R32 ;  /* 0x000000b6c020723c */ /* 0x000fe20000001820 */
[----:B------:R-:W1:Y:S04]  /*9a40*/  LDSM.16.M88.4 R180, [R211+0xa000] ;  /* 0x00a00000d3b4783b */ /* 0x000e680000000200 */
[----:B------:R-:W-:Y:S03]  /*9a50*/  LDSM.16.M88.4 R192, [R217+0xa000] ;  /* 0x00a00000d9c0783b */ /* 0x000fe60000000200 */
[C---:B------:R-:W-:Y:S08]  /*9a60*/  HMMA.16816.F32 R4, R200.reuse, R204, R4 ;  /* 0x000000ccc804723c */ /* 0x040ff00000001804 */
[C---:B------:R-:W-:Y:S01]  /*9a70*/  HMMA.16816.F32 R8, R200.reuse, R206, R8 ;  /* 0x000000cec808723c */ /* 0x040fe20000001808 */
[----:B------:R-:W-:Y:S07]  /*9a80*/  LDSM.16.M88.4 R204, [R215+0xa800] ;  /* 0x00a80000d7cc783b */ /* 0x000fee0000000200 */
[C---:B--2---:R-:W-:Y:S08]  /*9a90*/  HMMA.16816.F32 R12, R200.reuse, R172, R12 ;  /* 0x000000acc80c723c */ /* 0x044ff0000000180c */
[C---:B------:R-:W-:Y:S01]  /*9aa0*/  HMMA.16816.F32 R16, R200.reuse, R174, R16 ;  /* 0x000000aec810723c */ /* 0x040fe20000001810 */
[----:B------:R-:W2:Y:S07]  /*9ab0*/  LDSM.16.M88.4 R172, [R211+0xa800] ;  /* 0x00a80000d3ac783b */ /* 0x000eae0000000200 */
[C---:B---3--:R-:W-:Y:S08]  /*9ac0*/  HMMA.16816.F32 R20, R200.reuse, R176, R20 ;  /* 0x000000b0c814723c */ /* 0x048ff00000001814 */
[C---:B------:R-:W-:Y:S01]  /*9ad0*/  HMMA.16816.F32 R24, R200.reuse, R178, R24 ;  /* 0x000000b2c818723c */ /* 0x040fe20000001818 */
[----:B------:R-:W3:Y:S07]  /*9ae0*/  LDSM.16.M88.4 R176, [R211+0xb800] ;  /* 0x00b80000d3b0783b */ /* 0x000eee0000000200 */
        /* <DEDUP_REMOVED lines=12> */
[----:B------:R-:W5:Y:S07]  /*9bb0*/  LDSM.16.M88.4 R188, [R217+0xb800] ;  /* 0x00b80000d9bc783b */ /* 0x000f6e0000000200 */
[C---:B---3--:R-:W-:Y:S08]  /*9bc0*/  HMMA.16816.F32 R28, R168.reuse, R176, R28 ;  /* 0x000000b0a81c723c */ /* 0x048ff0000000181c */
[----:B------:R-:W-:Y:S01]  /*9bd0*/  HMMA.16816.F32 R32, R168, R178, R32 ;  /* 0x000000b2a820723c */ /* 0x000fe20000001820 */
[----:B------:R-:W3:Y:S04]  /*9be0*/  LDSM.16.M88.4 R168, [R215+0xb000] ;  /* 0x00b00000d7a8783b */ /* 0x000ee80000000200 */
[----:B------:R-:W3:Y:S03]  /*9bf0*/  LDSM.16.M88.4 R176, [R215+0xb800] ;  /* 0x00b80000d7b0783b */ /* 0x000ee60000000200 */
[C---:B----4-:R-:W-:Y:S08]  /*9c00*/  HMMA.16816.F32 R4, R184.reuse, R192, R4 ;  /* 0x000000c0b804723c */ /* 0x050ff00000001804 */
[C---:B------:R-:W-:Y:S01]  /*9c10*/  HMMA.16816.F32 R8, R184.reuse, R194, R8 ;  /* 0x000000c2b808723c */ /* 0x040fe20000001808 */
[----:B------:R-:W-:Y:S07]  /*9c20*/  LDSM.16.M88.4 R192, [R211+0xc000] ;  /* 0x00c00000d3c0783b */ /* 0x000fee0000000200 */
[C---:B-1----:R-:W-:Y:S08]  /*9c30*/  HMMA.16816.F32 R12, R184.reuse, R180, R12 ;  /* 0x000000b4b80c723c */ /* 0x042ff0000000180c */
[C---:B------:R-:W-:Y:S01]  /*9c40*/  HMMA.16816.F32 R16, R184.reuse, R182, R16 ;  /* 0x000000b6b810723c */ /* 0x040fe20000001810 */
[----:B------:R-:W-:Y:S07]  /*9c50*/  LDSM.16.M88.4 R180, [R218+UR5+0xc000] ;  /* 0x00c00005dab4783b */ /* 0x000fee0008000200 */
[C---:B--2---:R-:W-:Y:S08]  /*9c60*/  HMMA.16816.F32 R20, R184.reuse, R172, R20 ;  /* 0x000000acb814723c */ /* 0x044ff00000001814 */
[C---:B------:R-:W-:Y:S01]  /*9c70*/  HMMA.16816.F32 R24, R184.reuse, R174, R24 ;  /* 0x000000aeb818723c */ /* 0x040fe20000001818 */
[----:B------:R-:W1:Y:S07]  /*9c80*/  LDSM.16.M88.4 R172, [R214+0x4000] ;  /* 0x00400000d6ac783b */ /* 0x000e6e0000000200 */
[C---:B-----5:R-:W-:Y:S08]  /*9c90*/  HMMA.16816.F32 R28, R184.reuse, R188, R28 ;  /* 0x000000bcb81c723c */ /* 0x060ff0000000181c */
[----:B------:R-:W-:Y:S01]  /*9ca0*/  HMMA.16816.F32 R32, R184, R190, R32 ;  /* 0x000000beb820723c */ /* 0x000fe20000001820 */
[----:B------:R-:W2:Y:S04]  /*9cb0*/  LDSM.16.M88.4 R184, [R218+UR5+0xc800] ;  /* 0x00c80005dab8783b */ /* 0x000ea80008000200 */
[----:B------:R-:W4:Y:S03]  /*9cc0*/  LDSM.16.M88.4 R188, [R218+UR5+0xd000] ;  /* 0x00d00005dabc783b */ /* 0x000f260008000200 */
[C---:B------:R-:W-:Y:S08]  /*9cd0*/  HMMA.16816.F32 R4, R196.reuse, R200, R4 ;  /* 0x000000c8c404723c */ /* 0x040ff00000001804 */
[C---:B------:R-:W-:Y:S01]  /*9ce0*/  HMMA.16816.F32 R8, R196.reuse, R202, R8 ;  /* 0x000000cac408723c */ /* 0x040fe20000001808 */
[----:B------:R-:W-:Y:S07]  /*9cf0*/  LDSM.16.M88.4 R200, [R215+0xc000] ;  /* 0x00c00000d7c8783b */ /* 0x000fee0000000200 */
[C---:B------:R-:W-:Y:S08]  /*9d00*/  HMMA.16816.F32 R12, R196.reuse, R204, R12 ;  /* 0x000000ccc40c723c */ /* 0x040ff0000000180c */
[C---:B------:R-:W-:Y:S01]  /*9d10*/  HMMA.16816.F32 R16, R196.reuse, R206, R16 ;  /* 0x000000cec410723c */ /* 0x040fe20000001810 */
[----:B------:R-:W-:Y:S07]  /*9d20*/  LDSM.16.M88.4 R204, [R211+0xe800] ;  /* 0x00e80000d3cc783b */ /* 0x000fee0000000200 */
[C---:B---3--:R-:W-:Y:S08]  /*9d30*/  HMMA.16816.F32 R20, R196.reuse, R168, R20 ;  /* 0x000000a8c414723c */ /* 0x048ff00000001814 */
[C---:B------:R-:W-:Y:S01]  /*9d40*/  HMMA.16816.F32 R24, R196.reuse, R170, R24 ;  /* 0x000000aac418723c */ /* 0x040fe20000001818 */
[----:B------:R-:W3:Y:S07]  /*9d50*/  LDSM.16.M88.4 R168, [R218+UR5+0xd800] ;  /* 0x00d80005daa8783b */ /* 0x000eee0008000200 */
[C---:B------:R-:W-:Y:S08]  /*9d60*/  HMMA.16816.F32 R28, R196.reuse, R176, R28 ;  /* 0x000000b0c41c723c */ /* 0x040ff0000000181c */
[----:B------:R-:W-:Y:S01]  /*9d70*/  HMMA.16816.F32 R32, R196, R178, R32 ;  /* 0x000000b2c420723c */ /* 0x000fe20000001820 */
[----:B------:R-:W5:Y:S04]  /*9d80*/  LDSM.16.M88.4 R176, [R210+0x4000] ;  /* 0x00400000d2b0783b */ /* 0x000f680000000200 */
[----:B------:R-:W-:Y:S03]  /*9d90*/  LDSM.16.M88.4 R196, [R212+0x4000] ;  /* 0x00400000d4c4783b */ /* 0x000fe60000000200 */
        /* <DEDUP_REMOVED lines=28> */
[----:B------:R-:W3:Y:S07]  /*9f60*/  LDSM.16.M88.4 R172, [R215+0xc800] ;  /* 0x00c80000d7ac783b */ /* 0x000eee0000000200 */
[C---:B-----5:R-:W-:Y:S08]  /*9f70*/  HMMA.16816.F32 R12, R168.reuse, R192, R12 ;  /* 0x000000c0a80c723c */ /* 0x060ff0000000180c */
[C---:B------:R-:W-:Y:S01]  /*9f80*/  HMMA.16816.F32 R16, R168.reuse, R194, R16 ;  /* 0x000000c2a810723c */ /* 0x040fe20000001810 */
[----:B------:R-:W-:Y:S07]  /*9f90*/  LDSM.16.M88.4 R192, [R218+UR5+0xf800] ;  /* 0x00f80005dac0783b */ /* 0x000fee0008000200 */
[C---:B-1----:R-:W-:Y:S08]  /*9fa0*/  HMMA.16816.F32 R20, R168.reuse, R180, R20 ;  /* 0x000000b4a814723c */ /* 0x042ff00000001814 */
[C---:B------:R-:W-:Y:S01]  /*9fb0*/  HMMA.16816.F32 R24, R168.reuse, R182, R24 ;  /* 0x000000b6a818723c */ /* 0x040fe20000001818 */
[----:B------:R-:W-:Y:S07]  /*9fc0*/  LDSM.16.M88.4 R180, [R218+UR5+0xe000] ;  /* 0x00e00005dab4783b */ /* 0x000fee0008000200 */
[C---:B--2---:R-:W-:Y:S08]  /*9fd0*/  HMMA.16816.F32 R28, R168.reuse, R184, R28 ;  /* 0x000000b8a81c723c */ /* 0x044ff0000000181c */
[----:B------:R-:W-:Y:S01]  /*9fe0*/  HMMA.16816.F32 R32, R168, R186, R32 ;  /* 0x000000baa820723c */ /* 0x000fe20000001820 */
[----:B------:R-:W1:Y:S04]  /*9ff0*/  LDSM.16.M88.4 R168, [R214+0x6000] ;  /* 0x00600000d6a8783b */ /* 0x000e680000000200 */
[----:B------:R-:W-:Y:S03]  /*a000*/  LDSM.16.M88.4 R184, [R218+UR5+0xf000] ;  /* 0x00f00005dab8783b */ /* 0x000fe60008000200 */
[C---:B------:R-:W-:Y:S08]  /*a010*/  HMMA.16816.F32 R4, R196.reuse, R200, R4 ;  /* 0x000000c8c404723c */ /* 0x040ff00000001804 */
[C---:B------:R-:W-:Y:S01]  /*a020*/  HMMA.16816.F32 R8, R196.reuse, R202, R8 ;  /* 0x000000cac408723c */ /* 0x040fe20000001808 */
[----:B------:R-:W-:Y:S07]  /*a030*/  LDSM.16.M88.4 R200, [R211+0xe000] ;  /* 0x00e00000d3c8783b */ /* 0x000fee0000000200 */
[C---:B---3--:R-:W-:Y:S08]  /*a040*/  HMMA.16816.F32 R12, R196.reuse, R172, R12 ;  /* 0x000000acc40c723c */ /* 0x048ff0000000180c */
[C---:B------:R-:W-:Y:S01]  /*a050*/  HMMA.16816.F32 R16, R196.reuse, R174, R16 ;  /* 0x000000aec410723c */ /* 0x040fe20000001810 */
[----:B------:R-:W2:Y:S07]  /*a060*/  LDSM.16.M88.4 R172, [R218+UR5+0xe800] ;  /* 0x00e80005daac783b */ /* 0x000eae0008000200 */
[C---:B------:R-:W-:Y:S08]  /*a070*/  HMMA.16816.F32 R20, R196.reuse, R176, R20 ;  /* 0x000000b0c414723c */ /* 0x040ff00000001814 */
        /* <DEDUP_REMOVED lines=11> */
[----:B------:R-:W-:Y:S07]  /*a130*/  LDSM.16.M88.4 R172, [R217+0xe000] ;  /* 0x00e00000d9ac783b */ /* 0x000fee0000000200 */
[C---:B------:R-:W-:Y:S08]  /*a140*/  HMMA.16816.F32 R20, R168.reuse, R184, R20 ;  /* 0x000000b8a814723c */ /* 0x040ff00000001814 */
[C---:B------:R-:W-:Y:S01]  /*a150*/  HMMA.16816.F32 R24, R168.reuse, R186, R24 ;  /* 0x000000baa818723c */ /* 0x040fe20000001818 */
[----:B------:R-:W-:Y:S07]  /*a160*/  LDSM.16.M88.4 R184, [R217+0xe800] ;  /* 0x00e80000d9b8783b */ /* 0x000fee0000000200 */
[C---:B------:R-:W-:Y:S08]  /*a170*/  HMMA.16816.F32 R28, R168.reuse, R192, R28 ;  /* 0x000000c0a81c723c */ /* 0x040ff0000000181c */
[----:B------:R-:W-:Y:S01]  /*a180*/  HMMA.16816.F32 R32, R168, R194, R32 ;  /* 0x000000c2a820723c */ /* 0x000fe20000001820 */
[----:B------:R-:W2:Y:S04]  /*a190*/  LDSM.16.M88.4 R168, [R213+0x6000] ;  /* 0x00600000d5a8783b */ /* 0x000ea80000000200 */
[----:B------:R-:W-:Y:S03]  /*a1a0*/  LDSM.16.M88.4 R192, [R217+0xf800] ;  /* 0x00f80000d9c0783b */ /* 0x000fe60000000200 */
[C---:B---3--:R-:W-:Y:S08]  /*a1b0*/  HMMA.16816.F32 R4, R176.reuse, R200, R4 ;  /* 0x000000c8b004723c */ /* 0x048ff00000001804 */
[C---:B------:R-:W-:Y:S01]  /*a1c0*/  HMMA.16816.F32 R8, R176.reuse, R202, R8 ;  /* 0x000000cab008723c */ /* 0x040fe20000001808 */
[----:B------:R-:W-:Y:S07]  /*a1d0*/  LDSM.16.M88.4 R200, [R215+0xe000] ;  /* 0x00e00000d7c8783b */ /* 0x000fee0000000200 */
[C---:B------:R-:W-:Y:S08]  /*a1e0*/  HMMA.16816.F32 R12, R176.reuse, R204, R12 ;  /* 0x000000ccb00c723c */ /* 0x040ff0000000180c */
[C---:B------:R-:W-:Y:S08]  /*a1f0*/  HMMA.16816.F32 R16, R176.reuse, R206, R16 ;  /* 0x000000ceb010723c */ /* 0x040ff00000001810 */
[C---:B----4-:R-:W-:Y:S08]  /*a200*/  HMMA.16816.F32 R20, R176.reuse, R188, R20 ;  /* 0x000000bcb014723c */ /* 0x050ff00000001814 */
[C---:B------:R-:W-:Y:S01]  /*a210*/  HMMA.16816.F32 R24, R176.reuse, R190, R24 ;  /* 0x000000beb018723c */ /* 0x040fe20000001818 */
[----:B------:R-:W3:Y:S07]  /*a220*/  LDSM.16.M88.4 R188, [R217+0xf000] ;  /* 0x00f00000d9bc783b */ /* 0x000eee0000000200 */
[C---:B-1----:R-:W-:Y:S08]  /*a230*/  HMMA.16816.F32 R28, R176.reuse, R180, R28 ;  /* 0x000000b4b01c723c */ /* 0x042ff0000000181c */
[----:B------:R-:W-:Y:S01]  /*a240*/  HMMA.16816.F32 R32, R176, R182, R32 ;  /* 0x000000b6b020723c */ /* 0x000fe20000001820 */
[----:B------:R-:W1:Y:S04]  /*a250*/  LDSM.16.M88.4 R176, [R215+0xe800] ;  /* 0x00e80000d7b0783b */ /* 0x000e680000000200 */
[----:B------:R-:W4:Y:S03]  /*a260*/  LDSM.16.M88.4 R180, [R215+0xf000] ;  /* 0x00f00000d7b4783b */ /* 0x000f260000000200 */
[C---:B--2---:R-:W-:Y:S08]  /*a270*/  HMMA.16816.F32 R4, R168.reuse, R172, R4 ;  /* 0x000000aca804723c */ /* 0x044ff00000001804 */
[C---:B------:R-:W-:Y:S01]  /*a280*/  HMMA.16816.F32 R8, R168.reuse, R174, R8 ;  /* 0x000000aea808723c */ /* 0x040fe20000001808 */
[----:B------:R-:W2:Y:S01]  /*a290*/  LDSM.16.M88.4 R172, [R215+0xf800] ;  /* 0x00f80000d7ac783b */ /* 0x000ea20000000200 */
[----:B------:R-:W-:Y:S04]  /*a2a0*/  DEPBAR.LE SB0, 0x0 ;  /* 0x000080000000791a */ /* 0x000fe80000000000 */
[----:B------:R-:W-:Y:S02]  /*a2b0*/  BAR.SYNC.DEFER_BLOCKING 0x0 ;  /* 0x0000000000007b1d */ /* 0x000fe40000010000 */
[C---:B------:R-:W-:Y:S08]  /*a2c0*/  HMMA.16816.F32 R12, R168.reuse, R184, R12 ;  /* 0x000000b8a80c723c */ /* 0x040ff0000000180c */
[C---:B------:R-:W-:Y:S08]  /*a2d0*/  HMMA.16816.F32 R16, R168.reuse, R186, R16 ;  /* 0x000000baa810723c */ /* 0x040ff00000001810 */
[C---:B---3--:R-:W-:Y:S08]  /*a2e0*/  HMMA.16816.F32 R20, R168.reuse, R188, R20 ;  /* 0x000000bca814723c */ /* 0x048ff00000001814 */
[C---:B------:R-:W-:Y:S08]  /*a2f0*/  HMMA.16816.F32 R24, R168.reuse, R190, R24 ;  /* 0x000000bea818723c */ /* 0x040ff00000001818 */
[C---:B------:R-:W-:Y:S08]  /*a300*/  HMMA.16816.F32 R28, R168.reuse, R192, R28 ;  /* 0x000000c0a81c723c */ /* 0x040ff0000000181c */
[----:B------:R-:W-:Y:S08]  /*a310*/  HMMA.16816.F32 R32, R168, R194, R32 ;  /* 0x000000c2a820723c */ /* 0x000ff00000001820 */
[C---:B------:R-:W-:Y:S08]  /*a320*/  HMMA.16816.F32 R4, R196.reuse, R200, R4 ;  /* 0x000000c8c404723c */ /* 0x040ff00000001804 */
[C---:B------:R-:W-:Y:S08]  /*a330*/  HMMA.16816.F32 R8, R196.reuse, R202, R8 ;  /* 0x000000cac408723c */ /* 0x040ff00000001808 */
[C---:B-1----:R-:W-:Y:S03]  /*a340*/  HMMA.16816.F32 R12, R196.reuse, R176, R12 ;  /* 0x000000b0c40c723c */ /* 0x042fe6000000180c */
[----:B------:R-:W-:Y:S02]  /*a350*/  FMNMX3.FTZ R2, R165, R4, R5, !PT ;  /* 0x00000004a5027276 */ /* 0x000fe40007810005 */
[----:B------:R-:W-:Y:S03]  /*a360*/  FMNMX3.FTZ R3, R0, R6, R7, !PT ;  /* 0x0000000600037276 */ /* 0x000fe60007810007 */
[C---:B------:R-:W-:Y:S03]  /*a370*/  HMMA.16816.F32 R16, R196.reuse, R178, R16 ;  /* 0x000000b2c410723c */ /* 0x040fe60000001810 */
[----:B------:R-:W-:Y:S02]  /*a380*/  FMNMX3.FTZ R164, R2, R8, R9, !PT ;  /* 0x0000000802a47276 */ /* 0x000fe40007810009 */
[----:B------:R-:W-:Y:S03]  /*a390*/  FMNMX3.FTZ R2, R3, R10, R11, !PT ;  /* 0x0000000a03027276 */ /* 0x000fe6000781000b */
[C---:B----4-:R-:W-:Y:S03]  /*a3a0*/  HMMA.16816.F32 R20, R196.reuse, R180, R20 ;  /* 0x000000b4c414723c */ /* 0x050fe60000001814 */
[----:B------:R-:W-:Y:S02]  /*a3b0*/  FMNMX3.FTZ R3, R164, R12, R13, !PT ;  /* 0x0000000ca4037276 */ /* 0x000fe4000781000d */
[----:B------:R-:W-:Y:S03]  /*a3c0*/  FMNMX3.FTZ R2, R2, R14, R15, !PT ;  /* 0x0000000e02027276 */ /* 0x000fe6000781000f */
[C---:B------:R-:W-:Y:S03]  /*a3d0*/  HMMA.16816.F32 R24, R196.reuse, R182, R24 ;  /* 0x000000b6c418723c */ /* 0x040fe60000001818 */
[----:B------:R-:W-:Y:S02]  /*a3e0*/  FMNMX3.FTZ R3, R3, R16, R17, !PT ;  /* 0x0000001003037276 */ /* 0x000fe40007810011 */
[----:B------:R-:W-:Y:S03]  /*a3f0*/  FMNMX3.FTZ R167, R2, R18, R19, !PT ;  /* 0x0000001202a77276 */ /* 0x000fe60007810013 */
[C---:B--2---:R-:W-:Y:S03]  /*a400*/  HMMA.16816.F32 R28, R196.reuse, R172, R28 ;  /* 0x000000acc41c723c */ /* 0x044fe6000000181c */
[----:B------:R-:W-:Y:S02]  /*a410*/  FMNMX3.FTZ R204, R3, R20, R21, !PT ;  /* 0x0000001403cc7276 */ /* 0x000fe40007810015 */
[----:B------:R-:W-:Y:S03]  /*a420*/  FMNMX3.FTZ R167, R167, R22, R23, !PT ;  /* 0x00000016a7a77276 */ /* 0x000fe60007810017 */
[----:B------:R-:W-:Y:S03]  /*a430*/  HMMA.16816.F32 R32, R196, R174, R32 ;  /* 0x000000aec420723c */ /* 0x000fe60000001820 */
[----:B------:R-:W-:Y:S02]  /*a440*/  FMNMX3.FTZ R204, R204, R24, R25, !PT ;  /* 0x00000018cccc7276 */ /* 0x000fe40007810019 */
[----:B------:R-:W-:Y:S06]  /*a450*/  FMNMX3.FTZ R167, R167, R26, R27, !PT ;  /* 0x0000001aa7a77276 */ /* 0x000fec000781001b */
[----:B------:R-:W-:Y:S02]  /*a460*/  FMNMX3.FTZ R204, R204, R28, R29, !PT ;  /* 0x0000001ccccc7276 */ /* 0x000fe4000781001d */
[----:B------:R-:W-:Y:S06]  /*a470*/  FMNMX3.FTZ R167, R167, R30, R31, !PT ;  /* 0x0000001ea7a77276 */ /* 0x000fec000781001f */
[----:B------:R-:W-:Y:S01]  /*a480*/  FMNMX3.FTZ R204, R204, R32, R33, !PT ;  /* 0x00000020cccc7276 */ /* 0x000fe20007810021 */
[----:B------:R-:W-:Y:S06]  /*a490*/  BRA.U.ANY UP0, `(.L_x_27) ;  /* 0xffffffed00607547 */ /* 0x000fec000b93ffff */
.L_x_26:
[----:B------:R-:W-:Y:S01]  /*a4a0*/  FMNMX3.FTZ R167, R167, R34, R35, !PT ;  /* 0x00000022a7a77276 */ /* 0x000fe20007810023 */
[----:B------:R-:W2:Y:S01]  /*a4b0*/  SHFL.BFLY PT, R3, R204, 0x2, 0x1f ;  /* 0x0c401f00cc037f89 */ /* 0x000ea200000e0000 */
[----:B------:R-:W-:Y:S07]  /*a4c0*/  UIADD3 UR18, UPT, UPT, UR18, -0x1, URZ ;  /* 0xffffffff12127890 */ /* 0x000fee000fffe0ff */
[----:B------:R-:W3:Y:S01]  /*a4d0*/  SHFL.BFLY PT, R2, R167, 0x2, 0x1f ;  /* 0x0c401f00a7027f89 */ /* 0x000ee200000e0000 */
[----:B------:R-:W-:Y:S07]  /*a4e0*/  UISETP.NE.AND UP0, UPT, UR18, URZ, UPT ;  /* 0x000000ff1200728c */ /* 0x000fee000bf05270 */
[----:B-1----:R-:W-:Y:S08]  /*a4f0*/  LDSM.16.MT88.4 R172, [R208+0x10000] ;  /* 0x01000000d0ac783b */ /* 0x002ff00000004200 */
[----:B------:R-:W-:Y:S01]  /*a500*/  LDSM.16.MT88.4 R184, [R208+0x14800] ;  /* 0x01480000d0b8783b */ /* 0x000fe20000004200 */
[----:B--2---:R-:W-:Y:S02]  /*a510*/  FMNMX.FTZ R169, R204, R3, !PT ;  /* 0x00000003cca97209 */ /* 0x004fe40007810000 */
[----:B---3--:R-:W-:Y:S05]  /*a520*/  FMNMX.FTZ R166, R167, R2, !PT ;  /* 0x00000002a7a67209 */ /* 0x008fea0007810000 */
[----:B------:R-:W1:Y:S08]  /*a530*/  SHFL.BFLY PT, R164, R169, 0x1, 0x1f ;  /* 0x0c201f00a9a47f89 */ /* 0x000e7000000e0000 */
[----:B------:R-:W2:Y:S01]  /*a540*/  SHFL.BFLY PT, R3, R166, 0x1, 0x1f ;  /* 0x0c201f00a6037f89 */ /* 0x000ea200000e0000 */
[----:B-1----:R-:W-:Y:S07]  /*a550*/  FMNMX.FTZ R164, R169, R164, !PT ;  /* 0x000000a4a9a47209 */ /* 0x002fee0007810000 */
[----:B------:R-:W1:Y:S01]  /*a560*/  LDSM.16.MT88.4 R168, [R209+0x10000] ;  /* 0x01000000d1a8783b */ /* 0x000e620000004200 */
[----:B--2---:R-:W-:Y:S01]  /*a570*/  FMNMX.FTZ R3, R166, R3, !PT ;  /* 0x00000003a6037209 */ /* 0x004fe20007810000 */
[C---:B------:R-:W-:Y:S01]  /*a580*/  FMUL.FTZ R200, R164.reuse, UR4 ;  /* 0x00000004a4c87c20 */ /* 0x040fe20008410000 */
[C---:B------:R-:W-:Y:S01]  /*a590*/  FSETP.NEU.FTZ.AND P0, PT, R164.reuse, -INF , PT ;  /* 0xff800000a400780b */ /* 0x040fe20003f1d000 */
[----:B------:R-:W-:Y:S02]  /*a5a0*/  FADD.FTZ R2, -R164, R165 ;  /* 0x000000a5a4027221 */ /* 0x000fe40000010100 */
[C---:B------:R-:W-:Y:S01]  /*a5b0*/  FMUL.FTZ R198, R3.reuse, UR4 ;  /* 0x0000000403c67c20 */ /* 0x040fe20008410000 */
[----:B------:R-:W-:Y:S01]  /*a5c0*/  FSEL R200, R200, RZ, P0 ;  /* 0x000000ffc8c87208 */ /* 0x000fe20000000000 */
[----:B------:R-:W-:Y:S01]  /*a5d0*/  FMUL.FTZ R165, R2, UR4 ;  /* 0x0000000402a57c20 */ /* 0x000fe20008410000 */
[C---:B------:R-:W-:Y:S01]  /*a5e0*/  FSETP.NEU.FTZ.AND P0, PT, R3.reuse, -INF , PT ;  /* 0xff8000000300780b */ /* 0x040fe20003f1d000 */
[----:B------:R-:W-:Y:S02]  /*a5f0*/  FADD.FTZ R0, -R3, R0 ;  /* 0x0000000003007221 */ /* 0x000fe40000010100 */
[----:B------:R2:W3:Y:S01]  /*a600*/  MUFU.EX2 R2, R165 ;  /* 0x000000a500027308 */ /* 0x0004e20000000800 */
[----:B------:R-:W-:Y:S01]  /*a610*/  FSEL R198, R198, RZ, P0 ;  /* 0x000000ffc6c67208 */ /* 0x000fe20000000000 */
[----:B------:R-:W-:Y:S01]  /*a620*/  FMUL.FTZ R167, R0, UR4 ;  /* 0x0000000400a77c20 */ /* 0x000fe20008410000 */
[--C-:B------:R-:W-:Y:S01]  /*a630*/  FFMA.FTZ R193, R4, UR4, -R200.reuse ;  /* 0x0000000404c17c23 */ /* 0x100fe200080108c8 */
[--C-:B------:R-:W-:Y:S01]  /*a640*/  FFMA.FTZ R194, R5, UR4, -R200.reuse ;  /* 0x0000000405c27c23 */ /* 0x100fe200080108c8 */
[----:B------:R-:W-:Y:S01]  /*a650*/  FFMA.FTZ R192, R8, UR4, -R200 ;  /* 0x0000000408c07c23 */ /* 0x000fe200080108c8 */
[----:B------:R-:W-:Y:S01]  /*a660*/  FFMA.FTZ R197, R6, UR4, -R198 ;  /* 0x0000000406c57c23 */ /* 0x000fe200080108c6 */
[----:B------:R-:W-:Y:S01]  /*a670*/  FFMA.FTZ R195, R9, UR4, -R200 ;  /* 0x0000000409c37c23 */ /* 0x000fe200080108c8 */
[--C-:B------:R-:W-:Y:S01]  /*a680*/  FFMA.FTZ R196, R10, UR4, -R198.reuse ;  /* 0x000000040ac47c23 */ /* 0x100fe200080108c6 */
[--C-:B------:R-:W-:Y:S01]  /*a690*/  FFMA.FTZ R199, R11, UR4, -R198.reuse ;  /* 0x000000040bc77c23 */ /* 0x100fe200080108c6 */
[----:B------:R-:W-:Y:S01]  /*a6a0*/  FFMA.FTZ R7, R7, UR4, -R198 ;  /* 0x0000000407077c23 */ /* 0x000fe200080108c6 */
[----:B------:R-:W4:Y:S01]  /*a6b0*/  MUFU.EX2 R0, R167 ;  /* 0x000000a700007308 */ /* 0x000f220000000800 */
[--C-:B------:R-:W-:Y:S01]  /*a6c0*/  FFMA.FTZ R201, R12, UR4, -R200.reuse ;  /* 0x000000040cc97c23 */ /* 0x100fe200080108c8 */
[----:B------:R-:W-:Y:S01]  /*a6d0*/  FFMA.FTZ R202, R13, UR4, -R200 ;  /* 0x000000040dca7c23 */ /* 0x000fe200080108c8 */
[--C-:B------:R-:W-:Y:S01]  /*a6e0*/  FFMA.FTZ R203, R14, UR4, -R198.reuse ;  /* 0x000000040ecb7c23 */ /* 0x100fe200080108c6 */
[----:B------:R-:W-:Y:S01]  /*a6f0*/  FFMA.FTZ R204, R15, UR4, -R198 ;  /* 0x000000040fcc7c23 */ /* 0x000fe200080108c6 */
[--C-:B------:R-:W-:Y:S01]  /*a700*/  FFMA.FTZ R205, R16, UR4, -R200.reuse ;  /* 0x0000000410cd7c23 */ /* 0x100fe200080108c8 */
[----:B--2---:R-:W-:Y:S01]  /*a710*/  MOV R165, R222 ;  /* 0x000000de00a57202 */ /* 0x004fe20000000f00 */
[----:B---3--:R-:W-:Y:S03]  /*a720*/  FMUL.FTZ R4, R2, R160 ;  /* 0x000000a002047220 */ /* 0x008fe60000410000 */
[----:B------:R2:W-:Y:S01]  /*a730*/  MUFU.EX2 R167, R7 ;  /* 0x0000000700a77308 */ /* 0x0005e20000000800 */
[----:B------:R-:W-:Y:S01]  /*a740*/  @P6 IADD3 R165, PT, PT, R224, -0x40, RZ ;  /* 0xffffffc0e0a56810 */ /* 0x000fe20007ffe0ff */
[C---:B------:R-:W-:Y:S01]  /*a750*/  FMUL.FTZ R5, R2.reuse, R161 ;  /* 0x000000a102057220 */ /* 0x040fe20000410000 */
[C---:B------:R-:W-:Y:S01]  /*a760*/  FMUL.FTZ R8, R2.reuse, R156 ;  /* 0x0000009c02087220 */ /* 0x040fe20000410000 */
[----:B------:R-:W-:Y:S01]  /*a770*/  FMUL.FTZ R9, R2, R157 ;  /* 0x0000009d02097220 */ /* 0x000fe20000410000 */
[----:B------:R-:W-:Y:S01]  /*a780*/  IADD3 R166, PT, PT, R216, R165, RZ ;  /* 0x000000a5d8a67210 */ /* 0x000fe20007ffe0ff */
[----:B------:R-:W3:Y:S01]  /*a790*/  LDSM.16.MT88.4 R176, [R165] ;  /* 0x00000000a5b0783b */ /* 0x000ee20000004200 */
[----:B------:R-:W-:Y:S03]  /*a7a0*/  FMUL.FTZ R36, R2, R36 ;  /* 0x0000002402247220 */ /* 0x000fe60000410000 */
[----:B------:R-:W-:Y:S01]  /*a7b0*/  MUFU.EX2 R193, R193 ;  /* 0x000000c100c17308 */ /* 0x000fe20000000800 */
[C---:B----4-:R-:W-:Y:S01]  /*a7c0*/  FMUL.FTZ R6, R0.reuse, R162 ;  /* 0x000000a200067220 */ /* 0x050fe20000410000 */
[C---:B------:R-:W-:Y:S01]  /*a7d0*/  FMUL.FTZ R10, R0.reuse, R158 ;  /* 0x0000009e000a7220 */ /* 0x040fe20000410000 */
[----:B------:R-:W-:Y:S01]  /*a7e0*/  FMUL.FTZ R11, R0, R159 ;  /* 0x0000009f000b7220 */ /* 0x000fe20000410000 */
[----:B------:R-:W-:Y:S01]  /*a7f0*/  FMUL.FTZ R37, R2, R37 ;  /* 0x0000002502257220 */ /* 0x000fe20000410000 */
[C---:B------:R-:W-:Y:S01]  /*a800*/  FMUL.FTZ R38, R0.reuse, R38 ;  /* 0x0000002600267220 */ /* 0x040fe20000410000 */
[----:B------:R-:W4:Y:S01]  /*a810*/  LDSM.16.MT88.4 R156, [R166] ;  /* 0x00000000a69c783b */ /* 0x000f220000004200 */
[C---:B------:R-:W-:Y:S03]  /*a820*/  FMUL.FTZ R39, R0.reuse, R39 ;  /* 0x0000002700277220 */ /* 0x040fe60000410000 */
[----:B------:R-:W5:Y:S01]  /*a830*/  MUFU.EX2 R194, R194 ;  /* 0x000000c200c27308 */ /* 0x000f620000000800 */
[----:B--2---:R-:W-:Y:S01]  /*a840*/  FMUL.FTZ R7, R0, R163 ;  /* 0x000000a300077220 */ /* 0x004fe20000410000 */
[C---:B------:R-:W-:Y:S01]  /*a850*/  FMUL.FTZ R40, R2.reuse, R40 ;  /* 0x0000002802287220 */ /* 0x040fe20000410000 */
[----:B------:R-:W-:Y:S01]  /*a860*/  FMUL.FTZ R41, R2, R41 ;  /* 0x0000002902297220 */ /* 0x000fe20000410000 */
[C---:B------:R-:W-:Y:S01]  /*a870*/  FMUL.FTZ R42, R0.reuse, R42 ;  /* 0x0000002a002a7220 */ /* 0x040fe20000410000 */
[----:B------:R-:W-:Y:S01]  /*a880*/  FMUL.FTZ R43, R0, R43 ;  /* 0x0000002b002b7220 */ /* 0x000fe20000410000 */
[----:B------:R-:W-:Y:S01]  /*a890*/  LDSM.16.MT88.4 R180, [R166+0x2800] ;  /* 0x00280000a6b4783b */ /* 0x000fe20000004200 */
[C---:B------:R-:W-:Y:S03]  /*a8a0*/  FMUL.FTZ R12, R2.reuse, R152 ;  /* 0x00000098020c7220 */ /* 0x040fe60000410000 */
[----:B------:R-:W2:Y:S01]  /*a8b0*/  MUFU.EX2 R197, R197 ;  /* 0x000000c500c57308 */ /* 0x000ea20000000800 */
[----:B------:R-:W-:Y:S01]  /*a8c0*/  FMUL.FTZ R13, R2, R153 ;  /* 0x00000099020d7220 */ /* 0x000fe20000410000 */
[C---:B------:R-:W-:Y:S01]  /*a8d0*/  FMUL.FTZ R14, R0.reuse, R154 ;  /* 0x0000009a000e7220 */ /* 0x040fe20000410000 */
[----:B------:R-:W-:Y:S01]  /*a8e0*/  FMUL.FTZ R15, R0, R155 ;  /* 0x0000009b000f7220 */ /* 0x000fe20000410000 */
[C---:B------:R-:W-:Y:S01]  /*a8f0*/  FMUL.FTZ R44, R2.reuse, R44 ;  /* 0x0000002c022c7220 */ /* 0x040fe20000410000 */
[----:B------:R-:W-:Y:S01]  /*a900*/  FMUL.FTZ R45, R2, R45 ;  /* 0x0000002d022d7220 */ /* 0x000fe20000410000 */
[----:B------:R-:W-:Y:S01]  /*a910*/  LDSM.16.MT88.4 R152, [R209+0x10800] ;  /* 0x01080000d198783b */ /* 0x000fe20000004200 */
[----:B------:R-:W-:Y:S03]  /*a920*/  FMUL.FTZ R46, R0, R46 ;  /* 0x0000002e002e7220 */ /* 0x000fe60000410000 */
[----:B------:R-:W-:Y:S01]  /*a930*/  MUFU.EX2 R192, R192 ;  /* 0x000000c000c07308 */ /* 0x000fe20000000800 */
[----:B-----5:R-:W-:Y:S01]  /*a940*/  F2FP.F16.F32.PACK_AB R160, R194, R193 ;  /* 0x000000c1c2a0723e */ /* 0x020fe200000000ff */
[----:B------:R-:W-:Y:S01]  /*a950*/  FMUL.FTZ R47, R0, R47 ;  /* 0x0000002f002f7220 */ /* 0x000fe20000410000 */
[C---:B------:R-:W-:Y:S01]  /*a960*/  FMUL.FTZ R48, R2.reuse, R48 ;  /* 0x0000003002307220 */ /* 0x040fe20000410000 */
[----:B------:R-:W-:Y:S01]  /*a970*/  FMUL.FTZ R49, R2, R49 ;  /* 0x0000003102317220 */ /* 0x000fe20000410000 */
[C---:B------:R-:W-:Y:S01]  /*a980*/  FMUL.FTZ R50, R0.reuse, R50 ;  /* 0x0000003200327220 */ /* 0x040fe20000410000 */
[----:B------:R-:W-:Y:S01]  /*a990*/  LDSM.16.MT88.4 R188, [R165+0x4800] ;  /* 0x00480000a5bc783b */ /* 0x000fe20000004200 */
[----:B------:R-:W-:Y:S03]  /*a9a0*/  FMUL.FTZ R51, R0, R51 ;  /* 0x0000003300337220 */ /* 0x000fe60000410000 */
[----:B------:R-:W5:Y:S01]  /*a9b0*/  MUFU.EX2 R195, R195 ;  /* 0x000000c300c37308 */ /* 0x000f620000000800 */
[----:B--2---:R-:W-:Y:S01]  /*a9c0*/  F2FP.F16.F32.PACK_AB R161, R167, R197 ;  /* 0x000000c5a7a1723e */ /* 0x004fe200000000ff */
[C---:B------:R-:W-:Y:S01]  /*a9d0*/  FMUL.FTZ R52, R2.reuse, R52 ;  /* 0x0000003402347220 */ /* 0x040fe20000410000 */
[----:B------:R-:W-:Y:S01]  /*a9e0*/  FMUL.FTZ R53, R2, R53 ;  /* 0x0000003502357220 */ /* 0x000fe20000410000 */
[C---:B------:R-:W-:Y:S01]  /*a9f0*/  FMUL.FTZ R54, R0.reuse, R54 ;  /* 0x0000003600367220 */ /* 0x040fe20000410000 */
[----:B------:R-:W-:Y:S01]  /*aa00*/  FMUL.FTZ R55, R0, R55 ;  /* 0x0000003700377220 */ /* 0x000fe20000410000 */
[C---:B------:R-:W-:Y:S01]  /*aa10*/  FMUL.FTZ R56, R2.reuse, R56 ;  /* 0x0000003802387220 */ /* 0x040fe20000410000 */
[----:B------:R-:W-:Y:S03]  /*aa20*/  FMUL.FTZ R57, R2, R57 ;  /* 0x0000003902397220 */ /* 0x000fe60000410000 */
[----:B------:R-:W-:Y:S01]  /*aa30*/  MUFU.EX2 R196, R196 ;  /* 0x000000c400c47308 */ /* 0x000fe20000000800 */
[C---:B------:R-:W-:Y:S01]  /*aa40*/  FMUL.FTZ R58, R0.reuse, R58 ;  /* 0x0000003a003a7220 */ /* 0x040fe20000410000 */
[----:B------:R-:W-:Y:S01]  /*aa50*/  FMUL.FTZ R59, R0, R59 ;  /* 0x0000003b003b7220 */ /* 0x000fe20000410000 */
[C---:B------:R-:W-:Y:S01]  /*aa60*/  FMUL.FTZ R60, R2.reuse, R60 ;  /* 0x0000003c023c7220 */ /* 0x040fe20000410000 */
[----:B------:R-:W-:Y:S01]  /*aa70*/  FMUL.FTZ R61, R2, R61 ;  /* 0x0000003d023d7220 */ /* 0x000fe20000410000 */
[C---:B------:R-:W-:Y:S01]  /*aa80*/  FMUL.FTZ R62, R0.reuse, R62 ;  /* 0x0000003e003e7220 */ /* 0x040fe20000410000 */
[----:B------:R-:W-:Y:S01]  /*aa90*/  FMUL.FTZ R63, R0, R63 ;  /* 0x0000003f003f7220 */ /* 0x000fe20000410000 */
[C---:B------:R-:W-:Y:S03]  /*aaa0*/  FMUL.FTZ R64, R2.reuse, R64 ;  /* 0x0000004002407220 */ /* 0x040fe60000410000 */
[----:B------:R-:W2:Y:S01]  /*aab0*/  MUFU.EX2 R199, R199 ;  /* 0x000000c700c77308 */ /* 0x000ea20000000800 */
[----:B-----5:R-:W-:Y:S01]  /*aac0*/  F2FP.F16.F32.PACK_AB R162, R195, R192 ;  /* 0x000000c0c3a2723e */ /* 0x020fe200000000ff */
[----:B------:R-:W-:Y:S01]  /*aad0*/  FMUL.FTZ R65, R2, R65 ;  /* 0x0000004102417220 */ /* 0x000fe20000410000 */
[C---:B------:R-:W-:Y:S01]  /*aae0*/  FMUL.FTZ R66, R0.reuse, R66 ;  /* 0x0000004200427220 */ /* 0x040fe20000410000 */
        /* <DEDUP_REMOVED lines=13> */
[----:B--2---:R-:W-:Y:S01]  /*abc0*/  F2FP.F16.F32.PACK_AB R163, R199, R196 ;  /* 0x000000c4c7a3723e */ /* 0x004fe200000000ff */
[C---:B------:R-:W-:Y:S01]  /*abd0*/  FMUL.FTZ R80, R2.reuse, R80 ;  /* 0x0000005002507220 */ /* 0x040fe20000410000 */
[----:B------:R-:W-:Y:S01]  /*abe0*/  FMUL.FTZ R81, R2, R81 ;  /* 0x0000005102517220 */ /* 0x000fe20000410000 */
[C---:B------:R-:W-:Y:S01]  /*abf0*/  FMUL.FTZ R82, R0.reuse, R82 ;  /* 0x0000005200527220 */ /* 0x040fe20000410000 */
[----:B------:R-:W-:Y:S01]  /*ac00*/  FMUL.FTZ R83, R0, R83 ;  /* 0x0000005300537220 */ /* 0x000fe20000410000 */
[C---:B------:R-:W-:Y:S01]  /*ac10*/  FMUL.FTZ R84, R2.reuse, R84 ;  /* 0x0000005402547220 */ /* 0x040fe20000410000 */
[----:B------:R-:W-:Y:S01]  /*ac20*/  FMUL.FTZ R85, R2, R85 ;  /* 0x0000005502557220 */ /* 0x000fe20000410000 */
[C---:B-1----:R-:W-:Y:S01]  /*ac30*/  HMMA.16816.F32 R4, R160.reuse, R168, R4 ;  /* 0x000000a8a004723c */ /* 0x042fe20000001804 */
[----:B------:R-:W-:Y:S04]  /*ac40*/  MUFU.EX2 R201, R201 ;  /* 0x000000c900c97308 */ /* 0x000fe80000000800 */
[C---:B------:R-:W-:Y:S01]  /*ac50*/  FMUL.FTZ R86, R0.reuse, R86 ;  /* 0x0000005600567220 */ /* 0x040fe20000410000 */
[----:B------:R-:W-:Y:S01]  /*ac60*/  FMUL.FTZ R87, R0, R87 ;  /* 0x0000005700577220 */ /* 0x000fe20000410000 */
[C---:B------:R-:W-:Y:S01]  /*ac70*/  FMUL.FTZ R88, R2.reuse, R88 ;  /* 0x0000005802587220 */ /* 0x040fe20000410000 */
[C---:B------:R-:W-:Y:S01]  /*ac80*/  HMMA.16816.F32 R8, R160.reuse, R170, R8 ;  /* 0x000000aaa008723c */ /* 0x040fe20000001808 */
[----:B------:R-:W1:Y:S02]  /*ac90*/  LDSM.16.MT88.4 R168, [R209+0x12000] ;  /* 0x01200000d1a8783b */ /* 0x000e640000004200 */
[----:B------:R-:W2:Y:S01]  /*aca0*/  MUFU.EX2 R202, R202 ;  /* 0x000000ca00ca7308 */ /* 0x000ea20000000800 */
[----:B------:R-:W-:Y:S01]  /*acb0*/  FMUL.FTZ R89, R2, R89 ;  /* 0x0000005902597220 */ /* 0x000fe20000410000 */
[C---:B------:R-:W-:Y:S01]  /*acc0*/  FMUL.FTZ R90, R0.reuse, R90 ;  /* 0x0000005a005a7220 */ /* 0x040fe20000410000 */
[----:B------:R-:W-:Y:S01]  /*acd0*/  FMUL.FTZ R91, R0, R91 ;  /* 0x0000005b005b7220 */ /* 0x000fe20000410000 */
[C---:B------:R-:W-:Y:S01]  /*ace0*/  FMUL.FTZ R92, R2.reuse, R92 ;  /* 0x0000005c025c7220 */ /* 0x040fe20000410000 */
[----:B------:R-:W-:Y:S01]  /*acf0*/  FMUL.FTZ R93, R2, R93 ;  /* 0x0000005d025d7220 */ /* 0x000fe20000410000 */
[C---:B------:R-:W-:Y:S04]  /*ad00*/  HMMA.16816.F32 R36, R160.reuse, R172, R36 ;  /* 0x000000aca024723c */ /* 0x040fe80000001824 */
[----:B------:R-:W-:Y:S01]  /*ad10*/  MUFU.EX2 R203, R203 ;  /* 0x000000cb00cb7308 */ /* 0x000fe20000000800 */
[C---:B------:R-:W-:Y:S01]  /*ad20*/  FMUL.FTZ R94, R0.reuse, R94 ;  /* 0x0000005e005e7220 */ /* 0x040fe20000410000 */
[----:B------:R-:W-:Y:S01]  /*ad30*/  FMUL.FTZ R95, R0, R95 ;  /* 0x0000005f005f7220 */ /* 0x000fe20000410000 */
[C---:B------:R-:W-:Y:S01]  /*ad40*/  FMUL.FTZ R96, R2.reuse, R96 ;  /* 0x0000006002607220 */ /* 0x040fe20000410000 */
[----:B------:R-:W-:Y:S01]  /*ad50*/  FMUL.FTZ R97, R2, R97 ;  /* 0x0000006102617220 */ /* 0x000fe20000410000 */
[C---:B------:R-:W-:Y:S01]  /*ad60*/  FMUL.FTZ R98, R0.reuse, R98 ;  /* 0x0000006200627220 */ /* 0x040fe20000410000 */
[C---:B------:R-:W-:Y:S01]  /*ad70*/  HMMA.16816.F32 R40, R160.reuse, R174, R40 ;  /* 0x000000aea028723c */ /* 0x040fe20000001828 */
[----:B------:R-:W5:Y:S03]  /*ad80*/  LDSM.16.MT88.4 R172, [R208+0x12000] ;  /* 0x01200000d0ac783b */ /* 0x000f660000004200 */
[----:B------:R-:W2:Y:S01]  /*ad90*/  MUFU.EX2 R204, R204 ;  /* 0x000000cc00cc7308 */ /* 0x000ea20000000800 */
[----:B------:R-:W-:Y:S01]  /*ada0*/  FMUL.FTZ R99, R0, R99 ;  /* 0x0000006300637220 */ /* 0x000fe20000410000 */
[C---:B------:R-:W-:Y:S01]  /*adb0*/  FMUL.FTZ R100, R2.reuse, R100 ;  /* 0x0000006402647220 */ /* 0x040fe20000410000 */
[----:B------:R-:W-:Y:S01]  /*adc0*/  FMUL.FTZ R101, R2, R101 ;  /* 0x0000006502657220 */ /* 0x000fe20000410000 */
[C---:B------:R-:W-:Y:S01]  /*add0*/  FMUL.FTZ R102, R0.reuse, R102 ;  /* 0x0000006600667220 */ /* 0x040fe20000410000 */
[----:B------:R-:W-:Y:S01]  /*ade0*/  FMUL.FTZ R103, R0, R103 ;  /* 0x0000006700677220 */ /* 0x000fe20000410000 */
[C---:B---3--:R-:W-:Y:S04]  /*adf0*/  HMMA.16816.F32 R44, R160.reuse, R176, R44 ;  /* 0x000000b0a02c723c */ /* 0x048fe8000000182c */
[----:B------:R-:W-:Y:S01]  /*ae00*/  MUFU.EX2 R205, R205 ;  /* 0x000000cd00cd7308 */ /* 0x000fe20000000800 */
[C---:B------:R-:W-:Y:S01]  /*ae10*/  FMUL.FTZ R104, R2.reuse, R104 ;  /* 0x0000006802687220 */ /* 0x040fe20000410000 */
[----:B------:R-:W-:Y:S01]  /*ae20*/  FMUL.FTZ R105, R2, R105 ;  /* 0x0000006902697220 */ /* 0x000fe20000410000 */
[C---:B------:R-:W-:Y:S01]  /*ae30*/  FMUL.FTZ R106, R0.reuse, R106 ;  /* 0x0000006a006a7220 */ /* 0x040fe20000410000 */
[----:B------:R-:W-:Y:S01]  /*ae40*/  FMUL.FTZ R107, R0, R107 ;  /* 0x0000006b006b7220 */ /* 0x000fe20000410000 */
[C---:B------:R-:W-:Y:S01]  /*ae50*/  FMUL.FTZ R108, R2.reuse, R108 ;  /* 0x0000006c026c7220 */ /* 0x040fe20000410000 */
[C---:B------:R-:W-:Y:S01]  /*ae60*/  HMMA.16816.F32 R48, R160.reuse, R178, R48 ;  /* 0x000000b2a030723c */ /* 0x040fe20000001830 */
[----:B------:R-:W-:Y:S02]  /*ae70*/  LDSM.16.MT88.4 R176, [R208+0x12800] ;  /* 0x01280000d0b0783b */ /* 0x000fe40000004200 */
[----:B------:R-:W-:Y:S01]  /*ae80*/  FMUL.FTZ R109, R2, R109 ;  /* 0x0000006d026d7220 */ /* 0x000fe20000410000 */
[C---:B------:R-:W-:Y:S01]  /*ae90*/  FMUL.FTZ R110, R0.reuse, R110 ;  /* 0x0000006e006e7220 */ /* 0x040fe20000410000 */
[----:B------:R-:W-:Y:S01]  /*aea0*/  FMUL.FTZ R111, R0, R111 ;  /* 0x0000006f006f7220 */ /* 0x000fe20000410000 */
[C---:B------:R-:W-:Y:S01]  /*aeb0*/  FMUL.FTZ R112, R2.reuse, R112 ;  /* 0x0000007002707220 */ /* 0x040fe20000410000 */
[----:B------:R-:W-:Y:S01]  /*aec0*/  FMUL.FTZ R113, R2, R113 ;  /* 0x0000007102717220 */ /* 0x000fe20000410000 */
[C---:B----4-:R-:W-:Y:S03]  /*aed0*/  HMMA.16816.F32 R52, R160.reuse, R156, R52 ;  /* 0x0000009ca034723c */ /* 0x050fe60000001834 */
[C---:B------:R-:W-:Y:S01]  /*aee0*/  FMUL.FTZ R114, R0.reuse, R114 ;  /* 0x0000007200727220 */ /* 0x040fe20000410000 */
[----:B------:R-:W-:Y:S01]  /*aef0*/  FMUL.FTZ R115, R0, R115 ;  /* 0x0000007300737220 */ /* 0x000fe20000410000 */
[C---:B------:R-:W-:Y:S01]  /*af00*/  FMUL.FTZ R116, R2.reuse, R116 ;  /* 0x0000007402747220 */ /* 0x040fe20000410000 */
[----:B------:R-:W-:Y:S01]  /*af10*/  FMUL.FTZ R117, R2, R117 ;  /* 0x0000007502757220 */ /* 0x000fe20000410000 */
[C---:B------:R-:W-:Y:S01]  /*af20*/  FMUL.FTZ R118, R0.reuse, R118 ;  /* 0x0000007600767220 */ /* 0x040fe20000410000 */
[C---:B------:R-:W-:Y:S01]  /*af30*/  HMMA.16816.F32 R56, R160.reuse, R158, R56 ;  /* 0x0000009ea038723c */ /* 0x040fe20000001838 */
[----:B------:R-:W3:Y:S02]  /*af40*/  LDSM.16.MT88.4 R156, [R165+0x2000] ;  /* 0x00200000a59c783b */ /* 0x000ee40000004200 */
[----:B------:R-:W-:Y:S01]  /*af50*/  FMUL.FTZ R119, R0, R119 ;  /* 0x0000007700777220 */ /* 0x000fe20000410000 */
[C---:B------:R-:W-:Y:S01]  /*af60*/  FMUL.FTZ R120, R2.reuse, R120 ;  /* 0x0000007802787220 */ /* 0x040fe20000410000 */
[----:B------:R-:W-:Y:S01]  /*af70*/  FMUL.FTZ R121, R2, R121 ;  /* 0x0000007902797220 */ /* 0x000fe20000410000 */
[C---:B------:R-:W-:Y:S01]  /*af80*/  FMUL.FTZ R122, R0.reuse, R122 ;  /* 0x0000007a007a7220 */ /* 0x040fe20000410000 */
[----:B------:R-:W-:Y:S01]  /*af90*/  FMUL.FTZ R123, R0, R123 ;  /* 0x0000007b007b7220 */ /* 0x000fe20000410000 */
[C---:B-1----:R-:W-:Y:S03]  /*afa0*/  HMMA.16816.F32 R60, R160.reuse, R168, R60 ;  /* 0x000000a8a03c723c */ /* 0x042fe6000000183c */
[C---:B------:R-:W-:Y:S01]  /*afb0*/  FMUL.FTZ R124, R2.reuse, R124 ;  /* 0x0000007c027c7220 */ /* 0x040fe20000410000 */
[----:B------:R-:W-:Y:S01]  /*afc0*/  FMUL.FTZ R125, R2, R125 ;  /* 0x0000007d027d7220 */ /* 0x000fe20000410000 */
[C---:B------:R-:W-:Y:S01]  /*afd0*/  FMUL.FTZ R126, R0.reuse, R126 ;  /* 0x0000007e007e7220 */ /* 0x040fe20000410000 */
[----:B------:R-:W-:Y:S01]  /*afe0*/  FMUL.FTZ R127, R0, R127 ;  /* 0x0000007f007f7220 */ /* 0x000fe20000410000 */
[C---:B------:R-:W-:Y:S01]  /*aff0*/  FMUL.FTZ R128, R2.reuse, R128 ;  /* 0x0000008002807220 */ /* 0x040fe20000410000 */
[C---:B------:R-:W-:Y:S01]  /*b000*/  HMMA.16816.F32 R64, R160.reuse, R170, R64 ;  /* 0x000000aaa040723c */ /* 0x040fe20000001840 */
[----:B------:R-:W1:Y:S02]  /*b010*/  LDSM.16.MT88.4 R168, [R166+0x2000] ;  /* 0x00200000a6a8783b */ /* 0x000e640000004200 */
[----:B------:R-:W-:Y:S01]  /*b020*/  FMUL.FTZ R129, R2, R129 ;  /* 0x0000008102817220 */ /* 0x000fe20000410000 */
[C---:B------:R-:W-:Y:S01]  /*b030*/  FMUL.FTZ R130, R0.reuse, R130 ;  /* 0x0000008200827220 */ /* 0x040fe20000410000 */
[----:B------:R-:W-:Y:S01]  /*b040*/  FMUL.FTZ R131, R0, R131 ;  /* 0x0000008300837220 */ /* 0x000fe20000410000 */
[C---:B------:R-:W-:Y:S01]  /*b050*/  FMUL.FTZ R132, R2.reuse, R132 ;  /* 0x0000008402847220 */ /* 0x040fe20000410000 */
[----:B------:R-:W-:Y:S01]  /*b060*/  FMUL.FTZ R133, R2, R133 ;  /* 0x0000008502857220 */ /* 0x000fe20000410000 */
[C---:B-----5:R-:W-:Y:S03]  /*b070*/  HMMA.16816.F32 R68, R160.reuse, R172, R68 ;  /* 0x000000aca044723c */ /* 0x060fe60000001844 */
[C---:B------:R-:W-:Y:S01]  /*b080*/  FMUL.FTZ R134, R0.reuse, R134 ;  /* 0x0000008600867220 */ /* 0x040fe20000410000 */
[----:B------:R-:W-:Y:S01]  /*b090*/  FMUL.FTZ R135, R0, R135 ;  /* 0x0000008700877220 */ /* 0x000fe20000410000 */
[C---:B------:R-:W-:Y:S01]  /*b0a0*/  FMUL.FTZ R136, R2.reuse, R136 ;  /* 0x0000008802887220 */ /* 0x040fe20000410000 */
[----:B------:R-:W-:Y:S01]  /*b0b0*/  FMUL.FTZ R137, R2, R137 ;  /* 0x0000008902897220 */ /* 0x000fe20000410000 */
[C---:B------:R-:W-:Y:S01]  /*b0c0*/  FMUL.FTZ R138, R0.reuse, R138 ;  /* 0x0000008a008a7220 */ /* 0x040fe20000410000 */
[C---:B------:R-:W-:Y:S01]  /*b0d0*/  HMMA.16816.F32 R72, R160.reuse, R174, R72 ;  /* 0x000000aea048723c */ /* 0x040fe20000001848 */
[----:B------:R-:W4:Y:S02]  /*b0e0*/  LDSM.16.MT88.4 R172, [R209+0x14000] ;  /* 0x01400000d1ac783b */ /* 0x000f240000004200 */
[----:B------:R-:W-:Y:S01]  /*b0f0*/  FMUL.FTZ R139, R0, R139 ;  /* 0x0000008b008b7220 */ /* 0x000fe20000410000 */
[C---:B------:R-:W-:Y:S01]  /*b100*/  FMUL.FTZ R140, R2.reuse, R140 ;  /* 0x0000008c028c7220 */ /* 0x040fe20000410000 */
[----:B------:R-:W-:Y:S01]  /*b110*/  FMUL.FTZ R141, R2, R141 ;  /* 0x0000008d028d7220 */ /* 0x000fe20000410000 */
[C---:B------:R-:W-:Y:S01]  /*b120*/  FMUL.FTZ R142, R0.reuse, R142 ;  /* 0x0000008e008e7220 */ /* 0x040fe20000410000 */
[----:B------:R-:W-:Y:S01]  /*b130*/  FMUL.FTZ R143, R0, R143 ;  /* 0x0000008f008f7220 */ /* 0x000fe20000410000 */
[----:B------:R-:W-:Y:S01]  /*b140*/  FFMA.FTZ R206, R17, UR4, -R200 ;  /* 0x0000000411ce7c23 */ /* 0x000fe200080108c8 */
[C---:B---3--:R-:W-:Y:S03]  /*b150*/  HMMA.16816.F32 R76, R160.reuse, R156, R76 ;  /* 0x0000009ca04c723c */ /* 0x048fe6000000184c */
[--C-:B------:R-:W-:Y:S01]  /*b160*/  FFMA.FTZ R207, R18, UR4, -R198.reuse ;  /* 0x0000000412cf7c23 */ /* 0x100fe200080108c6 */
[----:B------:R-:W-:Y:S01]  /*b170*/  FFMA.FTZ R228, R19, UR4, -R198 ;  /* 0x0000000413e47c23 */ /* 0x000fe200080108c6 */
[----:B------:R-:W3:Y:S01]  /*b180*/  MUFU.EX2 R206, R206 ;  /* 0x000000ce00ce7308 */ /* 0x000ee20000000800 */
[C---:B------:R-:W-:Y:S01]  /*b190*/  FMUL.FTZ R144, R2.reuse, R144 ;  /* 0x0000009002907220 */ /* 0x040fe20000410000 */
[----:B------:R-:W-:Y:S01]  /*b1a0*/  FMUL.FTZ R145, R2, R145 ;  /* 0x0000009102917220 */ /* 0x000fe20000410000 */
[C---:B------:R-:W-:Y:S01]  /*b1b0*/  HMMA.16816.F32 R80, R160.reuse, R158, R80 ;  /* 0x0000009ea050723c */ /* 0x040fe20000001850 */
[----:B------:R-:W5:Y:S02]  /*b1c0*/  LDSM.16.MT88.4 R156, [R208+0x14000] ;  /* 0x01400000d09c783b */ /* 0x000f640000004200 */
[C---:B------:R-:W-:Y:S01]  /*b1d0*/  FMUL.FTZ R146, R0.reuse, R146 ;  /* 0x0000009200927220 */ /* 0x040fe20000410000 */
[----:B------:R-:W-:Y:S03]  /*b1e0*/  FMUL.FTZ R147, R0, R147 ;  /* 0x0000009300937220 */ /* 0x000fe60000410000 */
[----:B------:R-:W-:Y:S01]  /*b1f0*/  MUFU.EX2 R207, R207 ;  /* 0x000000cf00cf7308 */ /* 0x000fe20000000800 */
[----:B------:R-:W-:Y:S01]  /*b200*/  FMUL.FTZ R16, R2, R148 ;  /* 0x0000009402107220 */ /* 0x000fe20000410000 */
[----:B--2---:R-:W-:Y:S01]  /*b210*/  F2FP.F16.F32.PACK_AB R148, R202, R201 ;  /* 0x000000c9ca94723e */ /* 0x004fe200000000ff */
[C---:B-1----:R-:W-:Y:S03]  /*b220*/  HMMA.16816.F32 R84, R160.reuse, R168, R84 ;  /* 0x000000a8a054723c */ /* 0x042fe60000001854 */
[----:B------:R-:W-:Y:S01]  /*b230*/  FMUL.FTZ R17, R2, R149 ;  /* 0x0000009502117220 */ /* 0x000fe20000410000 */
[----:B------:R-:W-:Y:S03]  /*b240*/  F2FP.F16.F32.PACK_AB R149, R204, R203 ;  /* 0x000000cbcc95723e */ /* 0x000fe600000000ff */
[----:B------:R-:W1:Y:S01]  /*b250*/  MUFU.EX2 R228, R228 ;  /* 0x000000e400e47308 */ /* 0x000e620000000800 */
[----:B------:R-:W-:Y:S01]  /*b260*/  FMUL.FTZ R18, R0, R150 ;  /* 0x0000009600127220 */ /* 0x000fe20000410000 */
[----:B---3--:R-:W-:Y:S01]  /*b270*/  F2FP.F16.F32.PACK_AB R150, R206, R205 ;  /* 0x000000cdce96723e */ /* 0x008fe200000000ff */
[C---:B------:R-:W-:Y:S01]  /*b280*/  HMMA.16816.F32 R88, R160.reuse, R170, R88 ;  /* 0x000000aaa058723c */ /* 0x040fe20000001858 */
[----:B------:R-:W2:Y:S02]  /*b290*/  LDSM.16.MT88.4 R168, [R165+0x4000] ;  /* 0x00400000a5a8783b */ /* 0x000ea40000004200 */
[----:B------:R-:W-:Y:S01]  /*b2a0*/  FMUL.FTZ R19, R0, R151 ;  /* 0x0000009700137220 */ /* 0x000fe20000410000 */
[----:B------:R-:W-:Y:S01]  /*b2b0*/  FFMA.FTZ R193, R2, R225, R193 ;  /* 0x000000e102c17223 */ /* 0x000fe200000100c1 */
[----:B------:R-:W-:Y:S01]  /*b2c0*/  IADD3 R226, P0, PT, R226, -UR16, RZ ;  /* 0x80000010e2e27c10 */ /* 0x000fe2000ff1e0ff */
[----:B------:R-:W-:Y:S02]  /*b2d0*/  FFMA.FTZ R197, R0, R223, R197 ;  /* 0x000000df00c57223 */ /* 0x000fe400000100c5 */
[C---:B----4-:R-:W-:Y:S03]  /*b2e0*/  HMMA.16816.F32 R92, R160.reuse, R172, R92 ;  /* 0x000000aca05c723c */ /* 0x050fe6000000185c */
[----:B------:R-:W-:Y:S01]  /*b2f0*/  FADD.FTZ R193, R194, R193 ;  /* 0x000000c1c2c17221 */ /* 0x000fe20000010000 */
[----:B------:R-:W-:Y:S01]  /*b300*/  FADD.FTZ R197, R167, R197 ;  /* 0x000000c5a7c57221 */ /* 0x000fe20000010000 */
[----:B------:R-:W-:Y:S02]  /*b310*/  IADD3.X R227, PT, PT, R227, ~UR7, RZ, P0, !PT ;  /* 0x80000007e3e37c10 */ /* 0x000fe400087fe4ff */
[----:B-1----:R-:W-:Y:S01]  /*b320*/  F2FP.F16.F32.PACK_AB R151, R228, R207 ;  /* 0x000000cfe497723e */ /* 0x002fe200000000ff */
[C---:B------:R-:W-:Y:S01]  /*b330*/  HMMA.16816.F32 R96, R160.reuse, R174, R96 ;  /* 0x000000aea060723c */ /* 0x040fe20000001860 */
[----:B------:R-:W1:Y:S02]  /*b340*/  LDSM.16.MT88.4 R172, [R166+0x4000] ;  /* 0x00400000a6ac783b */ /* 0x000e640000004200 */
[----:B------:R-:W-:Y:S01]  /*b350*/  FADD.FTZ R0, R192, R193 ;  /* 0x000000c1c0007221 */ /* 0x000fe20000010000 */
[----:B------:R-:W-:Y:S03]  /*b360*/  FADD.FTZ R196, R196, R197 ;  /* 0x000000c5c4c47221 */ /* 0x000fe60000010000 */
[----:B------:R-:W-:Y:S01]  /*b370*/  FADD.FTZ R0, R195, R0 ;  /* 0x00000000c3007221 */ /* 0x000fe20000010000 */
[----:B------:R-:W-:Y:S01]  /*b380*/  FADD.FTZ R196, R199, R196 ;  /* 0x000000c4c7c47221 */ /* 0x000fe20000010000 */
[C---:B-----5:R-:W-:Y:S03]  /*b390*/  HMMA.16816.F32 R100, R160.reuse, R156, R100 ;  /* 0x0000009ca064723c */ /* 0x060fe60000001864 */
[----:B------:R-:W-:Y:S01]  /*b3a0*/  FADD.FTZ R201, R201, R0 ;  /* 0x00000000c9c97221 */ /* 0x000fe20000010000 */
[----:B------:R-:W-:Y:S01]  /*b3b0*/  MOV R0, R3 ;  /* 0x0000000300007202 */ /* 0x000fe20000000f00 */
[----:B------:R-:W-:Y:S02]  /*b3c0*/  FADD.FTZ R203, R203, R196 ;  /* 0x000000c4cbcb7221 */ /* 0x000fe40000010000 */
[----:B------:R-:W-:Y:S01]  /*b3d0*/  FADD.FTZ R202, R202, R201 ;  /* 0x000000c9caca7221 */ /* 0x000fe20000010000 */
[C---:B------:R-:W-:Y:S01]  /*b3e0*/  HMMA.16816.F32 R104, R160.reuse, R158, R104 ;  /* 0x0000009ea068723c */ /* 0x040fe20000001868 */
[----:B------:R-:W3:Y:S02]  /*b3f0*/  LDSM.16.MT88.4 R156, [R209+0x16000] ;  /* 0x01600000d19c783b */ /* 0x000ee40000004200 */
[----:B------:R-:W-:Y:S04]  /*b400*/  FADD.FTZ R204, R204, R203 ;  /* 0x000000cbcccc7221 */ /* 0x000fe80000010000 */
[----:B------:R-:W-:Y:S01]  /*b410*/  FADD.FTZ R207, R207, R204 ;  /* 0x000000cccfcf7221 */ /* 0x000fe20000010000 */
[C---:B--2---:R-:W-:Y:S03]  /*b420*/  HMMA.16816.F32 R108, R160.reuse, R168, R108 ;  /* 0x000000a8a06c723c */ /* 0x044fe6000000186c */
[----:B------:R-:W-:Y:S05]  /*b430*/  FADD.FTZ R207, R228, R207 ;  /* 0x000000cfe4cf7221 */ /* 0x000fea0000010000 */
[C---:B------:R-:W-:Y:S01]  /*b440*/  HMMA.16816.F32 R112, R160.reuse, R170, R112 ;  /* 0x000000aaa070723c */ /* 0x040fe20000001870 */
[----:B------:R-:W2:Y:S07]  /*b450*/  LDSM.16.MT88.4 R168, [R208+0x16000] ;  /* 0x01600000d0a8783b */ /* 0x000eae0000004200 */
[C---:B-1----:R-:W-:Y:S08]  /*b460*/  HMMA.16816.F32 R116, R160.reuse, R172, R116 ;  /* 0x000000aca074723c */ /* 0x042ff00000001874 */
[C---:B------:R-:W-:Y:S01]  /*b470*/  HMMA.16816.F32 R120, R160.reuse, R174, R120 ;  /* 0x000000aea078723c */ /* 0x040fe20000001878 */
[----:B------:R-:W1:Y:S07]  /*b480*/  LDSM.16.MT88.4 R172, [R165+0x6000] ;  /* 0x00600000a5ac783b */ /* 0x000e6e0000004200 */
[C---:B---3--:R-:W-:Y:S08]  /*b490*/  HMMA.16816.F32 R124, R160.reuse, R156, R124 ;  /* 0x0000009ca07c723c */ /* 0x048ff0000000187c */
[C---:B------:R-:W-:Y:S01]  /*b4a0*/  HMMA.16816.F32 R128, R160.reuse, R158, R128 ;  /* 0x0000009ea080723c */ /* 0x040fe20000001880 */
[----:B------:R-:W3:Y:S07]  /*b4b0*/  LDSM.16.MT88.4 R156, [R166+0x6000] ;  /* 0x00600000a69c783b */ /* 0x000eee0000004200 */
[C---:B--2---:R-:W-:Y:S08]  /*b4c0*/  HMMA.16816.F32 R132, R160.reuse, R168, R132 ;  /* 0x000000a8a084723c */ /* 0x044ff00000001884 */
[C---:B------:R-:W-:Y:S01]  /*b4d0*/  HMMA.16816.F32 R136, R160.reuse, R170, R136 ;  /* 0x000000aaa088723c */ /* 0x040fe20000001888 */
[----:B------:R-:W2:Y:S07]  /*b4e0*/  LDSM.16.MT88.4 R168, [R208+0x10800] ;  /* 0x01080000d0a8783b */ /* 0x000eae0000004200 */
[C---:B-1----:R-:W-:Y:S08]  /*b4f0*/  HMMA.16816.F32 R140, R160.reuse, R172, R140 ;  /* 0x000000aca08c723c */ /* 0x042ff0000000188c */
[C---:B------:R-:W-:Y:S01]  /*b500*/  HMMA.16816.F32 R12, R160.reuse, R174, R12 ;  /* 0x000000aea00c723c */ /* 0x040fe2000000180c */
[----:B------:R-:W1:Y:S07]  /*b510*/  LDSM.16.MT88.4 R172, [R165+0x800] ;  /* 0x00080000a5ac783b */ /* 0x000e6e0000004200 */
[C---:B---3--:R-:W-:Y:S08]  /*b520*/  HMMA.16816.F32 R144, R160.reuse, R156, R144 ;  /* 0x0000009ca090723c */ /* 0x048ff00000001890 */
[----:B------:R-:W-:Y:S01]  /*b530*/  HMMA.16816.F32 R16, R160, R158, R16 ;  /* 0x0000009ea010723c */ /* 0x000fe20000001810 */
[----:B------:R-:W3:Y:S07]  /*b540*/  LDSM.16.MT88.4 R156, [R166+0x800] ;  /* 0x00080000a69c783b */ /* 0x000eee0000004200 */
[C---:B------:R-:W-:Y:S01]  /*b550*/  HMMA.16816.F32 R4, R148.reuse, R152, R4 ;  /* 0x000000989404723c */ /* 0x040fe20000001804 */
[----:B------:R-:W4:Y:S07]  /*b560*/  LDSM.16.MT88.4 R160, [R209+0x12800] ;  /* 0x01280000d1a0783b */ /* 0x000f2e0000004200 */
[C---:B------:R-:W-:Y:S01]  /*b570*/  HMMA.16816.F32 R8, R148.reuse, R154, R8 ;  /* 0x0000009a9408723c */ /* 0x040fe20000001808 */
[----:B------:R-:W5:Y:S07]  /*b580*/  LDSM.16.MT88.4 R152, [R165+0x2800] ;  /* 0x00280000a598783b */ /* 0x000f6e0000004200 */
[C---:B--2---:R-:W-:Y:S08]  /*b590*/  HMMA.16816.F32 R36, R148.reuse, R168, R36 ;  /* 0x000000a89424723c */ /* 0x044ff00000001824 */
        /* <DEDUP_REMOVED lines=8> */
[C---:B----4-:R-:W-:Y:S08]  /*b620*/  HMMA.16816.F32 R60, R148.reuse, R160, R60 ;  /* 0x000000a0943c723c */ /* 0x050ff0000000183c */
[C---:B------:R-:W-:Y:S01]  /*b630*/  HMMA.16816.F32 R64, R148.reuse, R162, R64 ;  /* 0x000000a29440723c */ /* 0x040fe20000001840 */
[----:B------:R-:W-:Y:S07]  /*b640*/  LDSM.16.MT88.4 R160, [R165+0x6800] ;  /* 0x00680000a5a0783b */ /* 0x000fee0000004200 */
[C---:B------:R-:W-:Y:S08]  /*b650*/  HMMA.16816.F32 R68, R148.reuse, R176, R68 ;  /* 0x000000b09444723c */ /* 0x040ff00000001844 */
[C---:B------:R-:W-:Y:S01]  /*b660*/  HMMA.16816.F32 R72, R148.reuse, R178, R72 ;  /* 0x000000b29448723c */ /* 0x040fe20000001848 */
[----:B------:R-:W-:Y:S07]  /*b670*/  LDSM.16.MT88.4 R176, [R166+0x3000] ;  /* 0x00300000a6b0783b */ /* 0x000fee0000004200 */
[C---:B-----5:R-:W-:Y:S08]  /*b680*/  HMMA.16816.F32 R76, R148.reuse, R152, R76 ;  /* 0x00000098944c723c */ /* 0x060ff0000000184c */
[C---:B------:R-:W-:Y:S01]  /*b690*/  HMMA.16816.F32 R80, R148.reuse, R154, R80 ;  /* 0x0000009a9450723c */ /* 0x040fe20000001850 */
[----:B------:R-:W4:Y:S07]  /*b6a0*/  LDSM.16.MT88.4 R152, [R208+0x16800] ;  /* 0x01680000d098783b */ /* 0x000f2e0000004200 */
[C---:B------:R-:W-:Y:S08]  /*b6b0*/  HMMA.16816.F32 R84, R148.reuse, R180, R84 ;  /* 0x000000b49454723c */ /* 0x040ff00000001854 */
[C---:B------:R-:W-:Y:S01]  /*b6c0*/  HMMA.16816.F32 R88, R148.reuse, R182, R88 ;  /* 0x000000b69458723c */ /* 0x040fe20000001858 */
[----:B------:R-:W-:Y:S07]  /*b6d0*/  LDSM.16.MT88.4 R180, [R208+0x15000] ;  /* 0x01500000d0b4783b */ /* 0x000fee0000004200 */
[C---:B--2---:R-:W-:Y:S08]  /*b6e0*/  HMMA.16816.F32 R92, R148.reuse, R168, R92 ;  /* 0x000000a8945c723c */ /* 0x044ff0000000185c */
[C---:B------:R-:W-:Y:S01]  /*b6f0*/  HMMA.16816.F32 R96, R148.reuse, R170, R96 ;  /* 0x000000aa9460723c */ /* 0x040fe20000001860 */
[----:B------:R-:W2:Y:S07]  /*b700*/  LDSM.16.MT88.4 R168, [R166+0x6800] ;  /* 0x00680000a6a8783b */ /* 0x000eae0000004200 */
[C---:B------:R-:W-:Y:S03]  /*b710*/  HMMA.16816.F32 R100, R148.reuse, R184, R100 ;  /* 0x000000b89464723c */ /* 0x040fe60000001864 */
[--C-:B------:R-:W-:Y:S01]  /*b720*/  FFMA.FTZ R184, R20, UR4, -R200.reuse ;  /* 0x0000000414b87c23 */ /* 0x100fe200080108c8 */
[----:B------:R-:W-:Y:S04]  /*b730*/  FFMA.FTZ R185, R21, UR4, -R200 ;  /* 0x0000000415b97c23 */ /* 0x000fe800080108c8 */
[C---:B------:R-:W-:Y:S01]  /*b740*/  HMMA.16816.F32 R104, R148.reuse, R186, R104 ;  /* 0x000000ba9468723c */ /* 0x040fe20000001868 */
[----:B------:R-:W-:Y:S02]  /*b750*/  MUFU.EX2 R184, R184 ;  /* 0x000000b800b87308 */ /* 0x000fe40000000800 */
[--C-:B------:R-:W-:Y:S01]  /*b760*/  FFMA.FTZ R186, R22, UR4, -R198.reuse ;  /* 0x0000000416ba7c23 */ /* 0x100fe200080108c6 */
[----:B------:R-:W-:Y:S04]  /*b770*/  FFMA.FTZ R187, R23, UR4, -R198 ;  /* 0x0000000417bb7c23 */ /* 0x000fe800080108c6 */
[C---:B------:R-:W-:Y:S03]  /*b780*/  HMMA.16816.F32 R108, R148.reuse, R188, R108 ;  /* 0x000000bc946c723c */ /* 0x040fe6000000186c */
[----:B------:R-:W5:Y:S01]  /*b790*/  MUFU.EX2 R185, R185 ;  /* 0x000000b900b97308 */ /* 0x000f620000000800 */
[--C-:B------:R-:W-:Y:S01]  /*b7a0*/  FFMA.FTZ R188, R24, UR4, -R200.reuse ;  /* 0x0000000418bc7c23 */ /* 0x100fe200080108c8 */
[----:B------:R-:W-:Y:S03]  /*b7b0*/  FFMA.FTZ R189, R25, UR4, -R200 ;  /* 0x0000000419bd7c23 */ /* 0x000fe600080108c8 */
[C---:B------:R-:W-:Y:S05]  /*b7c0*/  HMMA.16816.F32 R112, R148.reuse, R190, R112 ;  /* 0x000000be9470723c */ /* 0x040fea0000001870 */
[----:B------:R-:W-:Y:S01]  /*b7d0*/  MUFU.EX2 R186, R186 ;  /* 0x000000ba00ba7308 */ /* 0x000fe20000000800 */
[--C-:B------:R-:W-:Y:S01]  /*b7e0*/  FFMA.FTZ R190, R26, UR4, -R198.reuse ;  /* 0x000000041abe7c23 */ /* 0x100fe200080108c6 */
[----:B------:R-:W-:Y:S02]  /*b7f0*/  FFMA.FTZ R191, R27, UR4, -R198 ;  /* 0x000000041bbf7c23 */ /* 0x000fe400080108c6 */
[----:B------:R-:W-:Y:S01]  /*b800*/  LDSM.16.MT88.4 R24, [R165+0x1000] ;  /* 0x00100000a518783b */ /* 0x000fe20000004200 */
[C---:B-1----:R-:W-:Y:S05]  /*b810*/  HMMA.16816.F32 R116, R148.reuse, R172, R116 ;  /* 0x000000ac9474723c */ /* 0x042fea0000001874 */
[----:B------:R-:W1:Y:S01]  /*b820*/  MUFU.EX2 R187, R187 ;  /* 0x000000bb00bb7308 */ /* 0x000e620000000800 */
[----:B-----5:R-:W-:Y:S02]  /*b830*/  F2FP.F16.F32.PACK_AB R20, R185, R184 ;  /* 0x000000b8b914723e */ /* 0x020fe400000000ff */
[C---:B------:R-:W-:Y:S01]  /*b840*/  HMMA.16816.F32 R120, R148.reuse, R174, R120 ;  /* 0x000000ae9478723c */ /* 0x040fe20000001878 */
[----:B------:R-:W-:Y:S06]  /*b850*/  LDSM.16.MT88.4 R172, [R209+0x13000] ;  /* 0x01300000d1ac783b */ /* 0x000fec0000004200 */
[----:B------:R-:W-:Y:S01]  /*b860*/  MUFU.EX2 R188, R188 ;  /* 0x000000bc00bc7308 */ /* 0x000fe20000000800 */
[C---:B---3--:R-:W-:Y:S09]  /*b870*/  HMMA.16816.F32 R124, R148.reuse, R156, R124 ;  /* 0x0000009c947c723c */ /* 0x048ff2000000187c */
[----:B------:R-:W3:Y:S01]  /*b880*/  MUFU.EX2 R189, R189 ;  /* 0x000000bd00bd7308 */ /* 0x000ee20000000800 */
[C---:B-1----:R-:W-:Y:S01]  /*b890*/  F2FP.F16.F32.PACK_AB R21, R187.reuse, R186 ;  /* 0x000000babb15723e */ /* 0x042fe200000000ff */
[----:B------:R-:W-:Y:S01]  /*b8a0*/  FADD.FTZ R186, R186, R207 ;  /* 0x000000cfbaba7221 */ /* 0x000fe20000010000 */
[C---:B------:R-:W-:Y:S01]  /*b8b0*/  HMMA.16816.F32 R128, R148.reuse, R158, R128 ;  /* 0x0000009e9480723c */ /* 0x040fe20000001880 */
[----:B------:R-:W-:Y:S06]  /*b8c0*/  LDSM.16.MT88.4 R156, [R208+0x11000] ;  /* 0x01100000d09c783b */ /* 0x000fec0000004200 */
[----:B------:R-:W-:Y:S01]  /*b8d0*/  MUFU.EX2 R190, R190 ;  /* 0x000000be00be7308 */ /* 0x000fe20000000800 */
[----:B------:R-:W-:Y:S01]  /*b8e0*/  FADD.FTZ R187, R187, R186 ;  /* 0x000000babbbb7221 */ /* 0x000fe20000010000 */
[C---:B----4-:R-:W-:Y:S08]  /*b8f0*/  HMMA.16816.F32 R132, R148.reuse, R152, R132 ;  /* 0x000000989484723c */ /* 0x050ff00000001884 */
[----:B------:R-:W1:Y:S01]  /*b900*/  MUFU.EX2 R191, R191 ;  /* 0x000000bf00bf7308 */ /* 0x000e620000000800 */
[----:B---3--:R-:W-:Y:S01]  /*b910*/  F2FP.F16.F32.PACK_AB R22, R189, R188 ;  /* 0x000000bcbd16723e */ /* 0x008fe200000000ff */
[C---:B------:R-:W-:Y:S01]  /*b920*/  HMMA.16816.F32 R136, R148.reuse, R154, R136 ;  /* 0x0000009a9488723c */ /* 0x040fe20000001888 */
[----:B------:R-:W3:Y:S07]  /*b930*/  LDSM.16.MT88.4 R152, [R209+0x11000] ;  /* 0x01100000d198783b */ /* 0x000eee0000004200 */
[C---:B------:R-:W-:Y:S03]  /*b940*/  HMMA.16816.F32 R140, R148.reuse, R160, R140 ;  /* 0x000000a0948c723c */ /* 0x040fe6000000188c */
[C---:B-1----:R-:W-:Y:S01]  /*b950*/  F2FP.F16.F32.PACK_AB R23, R191.reuse, R190 ;  /* 0x000000bebf17723e */ /* 0x042fe200000000ff */
[----:B------:R-:W-:Y:S04]  /*b960*/  FADD.FTZ R190, R190, R187 ;  /* 0x000000bbbebe7221 */ /* 0x000fe80000010000 */
[C---:B------:R-:W-:Y:S01]  /*b970*/  HMMA.16816.F32 R12, R148.reuse, R162, R12 ;  /* 0x000000a2940c723c */ /* 0x040fe2000000180c */
[----:B------:R-:W1:Y:S02]  /*b980*/  LDSM.16.MT88.4 R160, [R166+0x1000] ;  /* 0x00100000a6a0783b */ /* 0x000e640000004200 */
[----:B------:R-:W-:Y:S05]  /*b990*/  FADD.FTZ R191, R191, R190 ;  /* 0x000000bebfbf7221 */ /* 0x000fea0000010000 */
[C---:B--2---:R-:W-:Y:S08]  /*b9a0*/  HMMA.16816.F32 R144, R148.reuse, R168, R144 ;  /* 0x000000a89490723c */ /* 0x044ff00000001890 */
[----:B------:R-:W-:Y:S01]  /*b9b0*/  HMMA.16816.F32 R16, R148, R170, R16 ;  /* 0x000000aa9410723c */ /* 0x000fe20000001810 */
[----:B------:R-:W2:Y:S07]  /*b9c0*/  LDSM.16.MT88.4 R148, [R208+0x13000] ;  /* 0x01300000d094783b */ /* 0x000eae0000004200 */
[C---:B---3--:R-:W-:Y:S01]  /*b9d0*/  HMMA.16816.F32 R4, R20.reuse, R152, R4 ;  /* 0x000000981404723c */ /* 0x048fe20000001804 */
[----:B------:R-:W3:Y:S07]  /*b9e0*/  LDSM.16.MT88.4 R168, [R165+0x3000] ;  /* 0x00300000a5a8783b */ /* 0x000eee0000004200 */
[C---:B------:R-:W-:Y:S01]  /*b9f0*/  HMMA.16816.F32 R8, R20.reuse, R154, R8 ;  /* 0x0000009a1408723c */ /* 0x040fe20000001808 */
[----:B------:R-:W4:Y:S07]  /*ba00*/  LDSM.16.MT88.4 R152, [R209+0x15000] ;  /* 0x01500000d198783b */ /* 0x000f2e0000004200 */
[C---:B------:R-:W-:Y:S08]  /*ba10*/  HMMA.16816.F32 R36, R20.reuse, R156, R36 ;  /* 0x0000009c1424723c */ /* 0x040ff00000001824 */
[C---:B------:R-:W-:Y:S01]  /*ba20*/  HMMA.16816.F32 R40, R20.reuse, R158, R40 ;  /* 0x0000009e1428723c */ /* 0x040fe20000001828 */
[----:B------:R-:W5:Y:S07]  /*ba30*/  LDSM.16.MT88.4 R156, [R165+0x5000] ;  /* 0x00500000a59c783b */ /* 0x000f6e0000004200 */
[C---:B------:R-:W-:Y:S08]  /*ba40*/  HMMA.16816.F32 R44, R20.reuse, R24, R44 ;  /* 0x00000018142c723c */ /* 0x040ff0000000182c */
[C---:B------:R-:W-:Y:S01]  /*ba50*/  HMMA.16816.F32 R48, R20.reuse, R26, R48 ;  /* 0x0000001a1430723c */ /* 0x040fe20000001830 */
[----:B------:R-:W5:Y:S07]  /*ba60*/  LDSM.16.MT88.4 R24, [R166+0x5000] ;  /* 0x00500000a618783b */ /* 0x000f6e0000004200 */
[C---:B-1----:R-:W-:Y:S08]  /*ba70*/  HMMA.16816.F32 R52, R20.reuse, R160, R52 ;  /* 0x000000a01434723c */ /* 0x042ff00000001834 */
[C---:B------:R-:W-:Y:S08]  /*ba80*/  HMMA.16816.F32 R56, R20.reuse, R162, R56 ;  /* 0x000000a21438723c */ /* 0x040ff00000001838 */
[C---:B------:R-:W-:Y:S08]  /*ba90*/  HMMA.16816.F32 R60, R20.reuse, R172, R60 ;  /* 0x000000ac143c723c */ /* 0x040ff0000000183c */
[C---:B------:R-:W-:Y:S01]  /*baa0*/  HMMA.16816.F32 R64, R20.reuse, R174, R64 ;  /* 0x000000ae1440723c */ /* 0x040fe20000001840 */
[----:B------:R-:W-:Y:S07]  /*bab0*/  LDSM.16.MT88.4 R172, [R165+0x5800] ;  /* 0x00580000a5ac783b */ /* 0x000fee0000004200 */
[C---:B--2---:R-:W-:Y:S08]  /*bac0*/  HMMA.16816.F32 R68, R20.reuse, R148, R68 ;  /* 0x000000941444723c */ /* 0x044ff00000001844 */
[C---:B------:R-:W-:Y:S01]  /*bad0*/  HMMA.16816.F32 R72, R20.reuse, R150, R72 ;  /* 0x000000961448723c */ /* 0x040fe20000001848 */
[----:B------:R-:W1:Y:S07]  /*bae0*/  LDSM.16.MT88.4 R148, [R209+0x17000] ;  /* 0x01700000d194783b */ /* 0x000e6e0000004200 */
[C---:B---3--:R-:W-:Y:S08]  /*baf0*/  HMMA.16816.F32 R76, R20.reuse, R168, R76 ;  /* 0x000000a8144c723c */ /* 0x048ff0000000184c */
[C---:B------:R-:W-:Y:S01]  /*bb00*/  HMMA.16816.F32 R80, R20.reuse, R170, R80 ;  /* 0x000000aa1450723c */ /* 0x040fe20000001850 */
[----:B------:R-:W-:Y:S07]  /*bb10*/  LDSM.16.MT88.4 R168, [R208+0x11800] ;  /* 0x01180000d0a8783b */ /* 0x000fee0000004200 */
[C---:B------:R-:W-:Y:S03]  /*bb20*/  HMMA.16816.F32 R84, R20.reuse, R176, R84 ;  /* 0x000000b01454723c */ /* 0x040fe60000001854 */
[--C-:B------:R-:W-:Y:S01]  /*bb30*/  FFMA.FTZ R176, R28, UR4, -R200.reuse ;  /* 0x000000041cb07c23 */ /* 0x100fe200080108c8 */
[----:B------:R-:W-:Y:S04]  /*bb40*/  FFMA.FTZ R177, R29, UR4, -R200 ;  /* 0x000000041db17c23 */ /* 0x000fe800080108c8 */
[C---:B------:R-:W-:Y:S01]  /*bb50*/  HMMA.16816.F32 R88, R20.reuse, R178, R88 ;  /* 0x000000b21458723c */ /* 0x040fe20000001858 */
[----:B------:R-:W-:Y:S02]  /*bb60*/  MUFU.EX2 R176, R176 ;  /* 0x000000b000b07308 */ /* 0x000fe40000000800 */
[--C-:B------:R-:W-:Y:S01]  /*bb70*/  FFMA.FTZ R178, R30, UR4, -R198.reuse ;  /* 0x000000041eb27c23 */ /* 0x100fe200080108c6 */
[----:B------:R-:W-:Y:S02]  /*bb80*/  FFMA.FTZ R179, R31, UR4, -R198 ;  /* 0x000000041fb37c23 */ /* 0x000fe400080108c6 */
[----:B------:R-:W-:Y:S02]  /*bb90*/  LDSM.16.MT88.4 R28, [R166+0x7000] ;  /* 0x00700000a61c783b */ /* 0x000fe40000004200 */
[C---:B----4-:R-:W-:Y:S03]  /*bba0*/  HMMA.16816.F32 R92, R20.reuse, R152, R92 ;  /* 0x00000098145c723c */ /* 0x050fe6000000185c */
[----:B------:R-:W2:Y:S05]  /*bbb0*/  MUFU.EX2 R177, R177 ;  /* 0x000000b100b17308 */ /* 0x000eaa0000000800 */
[C---:B------:R-:W-:Y:S01]  /*bbc0*/  HMMA.16816.F32 R96, R20.reuse, R154, R96 ;  /* 0x0000009a1460723c */ /* 0x040fe20000001860 */
[----:B------:R-:W3:Y:S04]  /*bbd0*/  LDSM.16.MT88.4 R152, [R208+0x17000] ;  /* 0x01700000d098783b */ /* 0x000ee80000004200 */
[----:B------:R-:W-:Y:S03]  /*bbe0*/  MUFU.EX2 R178, R178 ;  /* 0x000000b200b27308 */ /* 0x000fe60000000800 */
[C---:B------:R-:W-:Y:S07]  /*bbf0*/  HMMA.16816.F32 R100, R20.reuse, R180, R100 ;  /* 0x000000b41464723c */ /* 0x040fee0000001864 */
[----:B------:R-:W4:Y:S01]  /*bc00*/  MUFU.EX2 R179, R179 ;  /* 0x000000b300b37308 */ /* 0x000f220000000800 */
[--C-:B------:R-:W-:Y:S01]  /*bc10*/  FFMA.FTZ R180, R32, UR4, -R200.reuse ;  /* 0x0000000420b47c23 */ /* 0x100fe200080108c8 */
[----:B------:R-:W-:Y:S01]  /*bc20*/  FFMA.FTZ R200, R33, UR4, -R200 ;  /* 0x0000000421c87c23 */ /* 0x000fe200080108c8 */
[C---:B------:R-:W-:Y:S07]  /*bc30*/  HMMA.16816.F32 R104, R20.reuse, R182, R104 ;  /* 0x000000b61468723c */ /* 0x040fee0000001868 */
[----:B------:R-:W-:Y:S01]  /*bc40*/  MUFU.EX2 R180, R180 ;  /* 0x000000b400b47308 */ /* 0x000fe20000000800 */
[--C-:B------:R-:W-:Y:S01]  /*bc50*/  FFMA.FTZ R182, R34, UR4, -R198.reuse ;  /* 0x0000000422b67c23 */ /* 0x100fe200080108c6 */
[----:B------:R-:W-:Y:S02]  /*bc60*/  FFMA.FTZ R198, R35, UR4, -R198 ;  /* 0x0000000423c67c23 */ /* 0x000fe400080108c6 */
[----:B------:R-:W-:Y:S01]  /*bc70*/  LDSM.16.MT88.4 R32, [R165+0x1800] ;  /* 0x00180000a520783b */ /* 0x000fe20000004200 */
[C---:B-----5:R-:W-:Y:S05]  /*bc80*/  HMMA.16816.F32 R108, R20.reuse, R156, R108 ;  /* 0x0000009c146c723c */ /* 0x060fea000000186c */
[----:B------:R-:W5:Y:S03]  /*bc90*/  MUFU.EX2 R181, R200 ;  /* 0x000000c800b57308 */ /* 0x000f660000000800 */
[C---:B------:R-:W-:Y:S01]  /*bca0*/  HMMA.16816.F32 R112, R20.reuse, R158, R112 ;  /* 0x0000009e1470723c */ /* 0x040fe20000001870 */
[----:B------:R-:W-:Y:S06]  /*bcb0*/  LDSM.16.MT88.4 R156, [R209+0x11800] ;  /* 0x01180000d19c783b */ /* 0x000fec0000004200 */
[----:B------:R-:W-:Y:S01]  /*bcc0*/  MUFU.EX2 R182, R182 ;  /* 0x000000b600b67308 */ /* 0x000fe20000000800 */
[C---:B------:R-:W-:Y:S09]  /*bcd0*/  HMMA.16816.F32 R116, R20.reuse, R24, R116 ;  /* 0x000000181474723c */ /* 0x040ff20000001874 */
[----:B------:R-:W3:Y:S01]  /*bce0*/  MUFU.EX2 R183, R198 ;  /* 0x000000c600b77308 */ /* 0x000ee20000000800 */
[C---:B------:R-:W-:Y:S01]  /*bcf0*/  HMMA.16816.F32 R120, R20.reuse, R26, R120 ;  /* 0x0000001a1478723c */ /* 0x040fe20000001878 */
[----:B------:R-:W3:Y:S07]  /*bd00*/  LDSM.16.MT88.4 R24, [R165+0x7000] ;  /* 0x00700000a518783b */ /* 0x000eee0000004200 */
[C---:B-1----:R-:W-:Y:S03]  /*bd10*/  HMMA.16816.F32 R124, R20.reuse, R148, R124 ;  /* 0x00000094147c723c */ /* 0x042fe6000000187c */
[----:B--2---:R-:W-:Y:S02]  /*bd20*/  F2FP.F16.F32.PACK_AB R148, R177, R176 ;  /* 0x000000b0b194723e */ /* 0x004fe400000000ff */
[----:B----4-:R-:W-:Y:S01]  /*bd30*/  F2FP.F16.F32.PACK_AB R149, R179, R178 ;  /* 0x000000b2b395723e */ /* 0x010fe200000000ff */
[----:B------:R-:W-:Y:S02]  /*bd40*/  FADD.FTZ R178, R178, R191 ;  /* 0x000000bfb2b27221 */ /* 0x000fe40000010000 */
[C---:B------:R-:W-:Y:S03]  /*bd50*/  HMMA.16816.F32 R128, R20.reuse, R150, R128 ;  /* 0x000000961480723c */ /* 0x040fe60000001880 */
[----:B-----5:R-:W-:Y:S01]  /*bd60*/  F2FP.F16.F32.PACK_AB R150, R181, R180 ;  /* 0x000000b4b596723e */ /* 0x020fe200000000ff */
[----:B------:R-:W-:Y:S01]  /*bd70*/  FADD.FTZ R179, R179, R178 ;  /* 0x000000b2b3b37221 */ /* 0x000fe20000010000 */
[C---:B---3--:R-:W-:Y:S03]  /*bd80*/  F2FP.F16.F32.PACK_AB R151, R183.reuse, R182 ;  /* 0x000000b6b797723e */ /* 0x048fe600000000ff */
[C---:B------:R-:W-:Y:S03]  /*bd90*/  HMMA.16816.F32 R132, R20.reuse, R152, R132 ;  /* 0x000000981484723c */ /* 0x040fe60000001884 */
[----:B------:R-:W-:Y:S04]  /*bda0*/  FADD.FTZ R182, R182, R179 ;  /* 0x000000b3b6b67221 */ /* 0x000fe80000010000 */
[----:B------:R-:W-:Y:S01]  /*bdb0*/  FADD.FTZ R223, R183, R182 ;  /* 0x000000b6b7df7221 */ /* 0x000fe20000010000 */
[C---:B------:R-:W-:Y:S01]  /*bdc0*/  HMMA.16816.F32 R136, R20.reuse, R154, R136 ;  /* 0x0000009a1488723c */ /* 0x040fe20000001888 */
[----:B------:R-:W-:Y:S07]  /*bdd0*/  LDSM.16.MT88.4 R152, [R209+0x15800] ;  /* 0x01580000d198783b */ /* 0x000fee0000004200 */
[C---:B------:R-:W-:Y:S08]  /*bde0*/  HMMA.16816.F32 R140, R20.reuse, R24, R140 ;  /* 0x00000018148c723c */ /* 0x040ff0000000188c */
[C---:B------:R-:W-:Y:S01]  /*bdf0*/  HMMA.16816.F32 R12, R20.reuse, R26, R12 ;  /* 0x0000001a140c723c */ /* 0x040fe2000000180c */
[----:B------:R-:W-:Y:S07]  /*be00*/  LDSM.16.MT88.4 R24, [R165+0x3800] ;  /* 0x00380000a518783b */ /* 0x000fee0000004200 */
[C---:B------:R-:W-:Y:S08]  /*be10*/  HMMA.16816.F32 R144, R20.reuse, R28, R144 ;  /* 0x0000001c1490723c */ /* 0x040ff00000001890 */
[----:B------:R-:W-:Y:S01]  /*be20*/  HMMA.16816.F32 R16, R20, R30, R16 ;  /* 0x0000001e1410723c */ /* 0x000fe20000001810 */
[----:B------:R-:W1:Y:S07]  /*be30*/  LDSM.16.MT88.4 R20, [R166+0x1800] ;  /* 0x00180000a614783b */ /* 0x000e6e0000004200 */
[C---:B------:R-:W-:Y:S01]  /*be40*/  HMMA.16816.F32 R160, R148.reuse, R156, R4 ;  /* 0x0000009c94a0723c */ /* 0x040fe20000001804 */
[----:B------:R-:W2:Y:S07]  /*be50*/  LDSM.16.MT88.4 R4, [R209+0x13800] ;  /* 0x01380000d104783b */ /* 0x000eae0000004200 */
[C---:B------:R-:W-:Y:S01]  /*be60*/  HMMA.16816.F32 R156, R148.reuse, R158, R8 ;  /* 0x0000009e949c723c */ /* 0x040fe20000001808 */
[----:B------:R-:W3:Y:S07]  /*be70*/  LDSM.16.MT88.4 R8, [R208+0x13800] ;  /* 0x01380000d008783b */ /* 0x000eee0000004200 */
[C---:B------:R-:W-:Y:S01]  /*be80*/  HMMA.16816.F32 R36, R148.reuse, R168, R36 ;  /* 0x000000a89424723c */ /* 0x040fe20000001824 */
[----:B------:R-:W4:Y:S07]  /*be90*/  LDSM.16.MT88.4 R28, [R166+0x3800] ;  /* 0x00380000a61c783b */ /* 0x000f2e0000004200 */
[C---:B------:R-:W-:Y:S01]  /*bea0*/  HMMA.16816.F32 R40, R148.reuse, R170, R40 ;  /* 0x000000aa9428723c */ /* 0x040fe20000001828 */
[----:B------:R-:W5:Y:S07]  /*beb0*/  LDSM.16.MT88.4 R168, [R208+0x15800] ;  /* 0x01580000d0a8783b */ /* 0x000f6e0000004200 */
[C---:B------:R-:W-:Y:S08]  /*bec0*/  HMMA.16816.F32 R44, R148.reuse, R32, R44 ;  /* 0x00000020942c723c */ /* 0x040ff0000000182c */
[C---:B------:R-:W-:Y:S01]  /*bed0*/  HMMA.16816.F32 R48, R148.reuse, R34, R48 ;  /* 0x000000229430723c */ /* 0x040fe20000001830 */
[----:B------:R-:W5:Y:S07]  /*bee0*/  LDSM.16.MT88.4 R32, [R166+0x5800] ;  /* 0x00580000a620783b */ /* 0x000f6e0000004200 */
        /* <DEDUP_REMOVED lines=8> */
[----:B------:R-:W-:Y:S07]  /*bf70*/  LDSM.16.MT88.4 R8, [R166+0x7800] ;  /* 0x00780000a608783b */ /* 0x000fee0000004200 */
[C---:B------:R-:W-:Y:S08]  /*bf80*/  HMMA.16816.F32 R76, R148.reuse, R24, R76 ;  /* 0x00000018944c723c */ /* 0x040ff0000000184c */
[C---:B------:R-:W-:Y:S08]  /*bf90*/  HMMA.16816.F32 R80, R148.reuse, R26, R80 ;  /* 0x0000001a9450723c */ /* 0x040ff00000001850 */
[C---:B----4-:R-:W-:Y:S08]  /*bfa0*/  HMMA.16816.F32 R84, R148.reuse, R28, R84 ;  /* 0x0000001c9454723c */ /* 0x050ff00000001854 */
[C---:B------:R-:W-:Y:S08]  /*bfb0*/  HMMA.16816.F32 R88, R148.reuse, R30, R88 ;  /* 0x0000001e9458723c */ /* 0x040ff00000001858 */
[C---:B------:R-:W-:Y:S08]  /*bfc0*/  HMMA.16816.F32 R92, R148.reuse, R152, R92 ;  /* 0x00000098945c723c */ /* 0x040ff0000000185c */
[C---:B------:R-:W-:Y:S01]  /*bfd0*/  HMMA.16816.F32 R96, R148.reuse, R154, R96 ;  /* 0x0000009a9460723c */ /* 0x040fe20000001860 */
[----:B------:R3:W4:Y:S07]  /*bfe0*/  LDSM.16.MT88.4 R152, [R165+0x7800] ;  /* 0x00780000a598783b */ /* 0x00072e0000004200 */
[C---:B-----5:R-:W-:Y:S08]  /*bff0*/  HMMA.16816.F32 R100, R148.reuse, R168, R100 ;  /* 0x000000a89464723c */ /* 0x060ff00000001864 */
[C---:B------:R-:W-:Y:S08]  /*c000*/  HMMA.16816.F32 R104, R148.reuse, R170, R104 ;  /* 0x000000aa9468723c */ /* 0x040ff00000001868 */
[C---:B------:R-:W-:Y:S03]  /*c010*/  HMMA.16816.F32 R108, R148.reuse, R172, R108 ;  /* 0x000000ac946c723c */ /* 0x040fe6000000186c */
[----:B---3--:R-:W-:Y:S05]  /*c020*/  MOV R165, R164 ;  /* 0x000000a400a57202 */ /* 0x008fea0000000f00 */
[C---:B------:R-:W-:Y:S08]  /*c030*/  HMMA.16816.F32 R112, R148.reuse, R174, R112 ;  /* 0x000000ae9470723c */ /* 0x040ff00000001870 */
[C---:B------:R-:W-:Y:S08]  /*c040*/  HMMA.16816.F32 R116, R148.reuse, R32, R116 ;  /* 0x000000209474723c */ /* 0x040ff00000001874 */
[C---:B------:R-:W-:Y:S08]  /*c050*/  HMMA.16816.F32 R120, R148.reuse, R34, R120 ;  /* 0x000000229478723c */ /* 0x040ff00000001878 */
[C---:B-1----:R-:W-:Y:S08]  /*c060*/  HMMA.16816.F32 R124, R148.reuse, R20, R124 ;  /* 0x00000014947c723c */ /* 0x042ff0000000187c */
[C---:B------:R-:W-:Y:S08]  /*c070*/  HMMA.16816.F32 R128, R148.reuse, R22, R128 ;  /* 0x000000169480723c */ /* 0x040ff00000001880 */
[C---:B--2---:R-:W-:Y:S03]  /*c080*/  HMMA.16816.F32 R132, R148.reuse, R4, R132 ;  /* 0x000000049484723c */ /* 0x044fe60000001884 */
[----:B------:R-:W-:Y:S04]  /*c090*/  FADD.FTZ R5, R205, R202 ;  /* 0x000000cacd057221 */ /* 0x000fe80000010000 */
[----:B------:R-:W-:Y:S01]  /*c0a0*/  FADD.FTZ R5, R206, R5 ;  /* 0x00000005ce057221 */ /* 0x000fe20000010000 */
[C---:B------:R-:W-:Y:S03]  /*c0b0*/  HMMA.16816.F32 R136, R148.reuse, R6, R136 ;  /* 0x000000069488723c */ /* 0x040fe60000001888 */
[----:B------:R-:W-:Y:S04]  /*c0c0*/  FADD.FTZ R184, R184, R5 ;  /* 0x00000005b8b87221 */ /* 0x000fe80000010000 */
[----:B------:R-:W-:Y:S01]  /*c0d0*/  FADD.FTZ R185, R185, R184 ;  /* 0x000000b8b9b97221 */ /* 0x000fe20000010000 */
[C---:B----4-:R-:W-:Y:S03]  /*c0e0*/  HMMA.16816.F32 R140, R148.reuse, R152, R140 ;  /* 0x00000098948c723c */ /* 0x050fe6000000188c */
[----:B------:R-:W-:Y:S04]  /*c0f0*/  FADD.FTZ R188, R188, R185 ;  /* 0x000000b9bcbc7221 */ /* 0x000fe80000010000 */
[----:B------:R-:W-:Y:S01]  /*c100*/  FADD.FTZ R189, R189, R188 ;  /* 0x000000bcbdbd7221 */ /* 0x000fe20000010000 */
[C---:B------:R-:W-:Y:S03]  /*c110*/  HMMA.16816.F32 R152, R148.reuse, R154, R12 ;  /* 0x0000009a9498723c */ /* 0x040fe6000000180c */
[----:B------:R-:W-:Y:S04]  /*c120*/  FADD.FTZ R176, R176, R189 ;  /* 0x000000bdb0b07221 */ /* 0x000fe80000010000 */
[----:B------:R-:W-:Y:S01]  /*c130*/  FADD.FTZ R177, R177, R176 ;  /* 0x000000b0b1b17221 */ /* 0x000fe20000010000 */
[C---:B------:R-:W-:Y:S03]  /*c140*/  HMMA.16816.F32 R144, R148.reuse, R8, R144 ;  /* 0x000000089490723c */ /* 0x040fe60000001890 */
[----:B------:R-:W-:Y:S04]  /*c150*/  FADD.FTZ R180, R180, R177 ;  /* 0x000000b1b4b47221 */ /* 0x000fe80000010000 */
[----:B------:R-:W-:Y:S01]  /*c160*/  FADD.FTZ R225, R181, R180 ;  /* 0x000000b4b5e17221 */ /* 0x000fe20000010000 */
[----:B------:R-:W-:Y:S01]  /*c170*/  HMMA.16816.F32 R148, R148, R10, R16 ;  /* 0x0000000a9494723c */ /* 0x000fe20000001810 */
[----:B------:R-:W-:Y:S08]  /*c180*/  @!UPT UIADD3 URZ, UPT, UPT, URZ, URZ, URZ ;  /* 0x000000fffffff290 */ /* 0x000ff0000fffe0ff */
[----:B------:R-:W-:Y:S11]  /*c190*/  BRA.U UP0, `(.L_x_25) ;  /* 0xffffffd100c47547 */ /* 0x000ff6000b83ffff */
.L_x_24:
[----:B------:R-:W1:Y:S01]  /*c1a0*/  SHFL.BFLY PT, R12, R225, 0x2, 0x1f ;  /* 0x0c401f00e10c7f89 */ /* 0x000e6200000e0000 */
[----:B------:R-:W2:Y:S01]  /*c1b0*/  S2UR UR6, SR_CgaCtaId ;  /* 0x00000000000679c3 */ /* 0x000ea20000008800 */
[----:B------:R-:W-:Y:S01]  /*c1c0*/  UMOV UR4, 0x400 ;  /* 0x0000040000047882 */ /* 0x000fe20000000000 */
[----:B------:R-:W-:Y:S01]  /*c1d0*/  UISETP.NE.AND UP3, UPT, UR13, -0x1, UPT ;  /* 0xffffffff0d00788c */ /* 0x000fe2000bf65270 */
[----:B------:R-:W3:Y:S01]  /*c1e0*/  SHFL.BFLY PT, R0, R223, 0x2, 0x1f ;  /* 0x0c401f00df007f89 */ /* 0x000ee200000e0000 */
[----:B------:R-:W4:Y:S01]  /*c1f0*/  LDCU.U8 UR8, c[0x0][0x549] ;  /* 0x0000a920ff0877ac */ /* 0x000f220008000000 */
[----:B------:R-:W5:Y:S03]  /*c200*/  S2R R4, SR_TID.X ;  /* 0x0000000000047919 */ /* 0x000f660000002100 */
[----:B------:R-:W5:Y:S01]  /*c210*/  S2UR UR7, SR_CTAID.Y ;  /* 0x00000000000779c3 */ /* 0x000f620000002600 */
[----:B------:R-:W5:Y:S01]  /*c220*/  LDCU UR9, c[0x0][0x434] ;  /* 0x00008680ff0977ac */ /* 0x000f620008000800 */
[----:B------:R-:W4:Y:S06]  /*c230*/  LDCU.U8 UR10, c[0x0][0x548] ;  /* 0x0000a900ff0a77ac */ /* 0x000f2c0008000000 */
[----:B------:R-:W5:Y:S01]  /*c240*/  S2UR UR17, SR_CTAID.Z ;  /* 0x00000000001179c3 */ /* 0x000f620000002700 */
[----:B------:R-:W-:Y:S01]  /*c250*/  UISETP.NE.AND UP2, UPT, UR13, -0x1, UPT ;  /* 0xffffffff0d00788c */ /* 0x000fe2000bf45270 */
[----:B------:R-:W5:Y:S01]  /*c260*/  LDCU UR16, c[0x0][0x434] ;  /* 0x00008680ff1077ac */ /* 0x000f620008000800 */
[----:B-1----:R-:W-:Y:S01]  /*c270*/  FADD.FTZ R12, R12, R225 ;  /* 0x000000e10c0c7221 */ /* 0x002fe20000010000 */
[----:B--2---:R-:W-:Y:S01]  /*c280*/  ULEA UR6, UR6, UR4, 0x18 ;  /* 0x0000000406067291 */ /* 0x004fe2000f8ec0ff */
[----:B------:R-:W1:Y:S01]  /*c290*/  @!UP3 LDCU.64 UR4, c[0x0][0x400] ;  /* 0x00008000ff04b7ac */ /* 0x000e620008000a00 */
[----:B---3--:R-:W-:-:S02]  /*c2a0*/  FADD.FTZ R11, R0, R223 ;  /* 0x000000df000b7221 */ /* 0x008fc40000010000 */
[----:B------:R-:W2:Y:S01]  /*c2b0*/  SHFL.BFLY PT, R7, R12, 0x1, 0x1f ;  /* 0x0c201f000c077f89 */ /* 0x000ea200000e0000 */
[----:B----4-:R-:W-:-:S03]  /*c2c0*/  UISETP.NE.AND UP1, UPT, UR8, URZ, UPT ;  /* 0x000000ff0800728c */ /* 0x010fc6000bf25270 */
[----:B------:R-:W3:Y:S01]  /*c2d0*/  SHFL.BFLY PT, R6, R11, 0x1, 0x1f ;  /* 0x0c201f000b067f89 */ /* 0x000ee200000e0000 */
[----:B------:R-:W-:Y:S01]  /*c2e0*/  UISETP.NE.AND UP0, UPT, UR10, URZ, !UP1 ;  /* 0x000000ff0a00728c */ /* 0x000fe2000cf05270 */
[C---:B-----5:R-:W-:Y:S02]  /*c2f0*/  SHF.L.U32 R2, R4.reuse, 0x1, RZ ;  /* 0x0000000104027819 */ /* 0x060fe400000006ff */
[----:B------:R-:W-:-:S04]  /*c300*/  SHF.L.U32 R9, R4, 0x4, RZ ;  /* 0x0000000404097819 */ /* 0x000fc800000006ff */
[----:B------:R-:W4:Y:S01]  /*c310*/  @UP1 LDCU UR8, c[0x0][0x430] ;  /* 0x00008600ff0817ac */ /* 0x000f220008000800 */
[----:B------:R-:W-:Y:S02]  /*c320*/  SHF.L.U32 R0, R4, 0x5, RZ ;  /* 0x0000000504007819 */ /* 0x000fe400000006ff */
[----:B------:R-:W-:Y:S01]  /*c330*/  LOP3.LUT R5, R2, 0x6, RZ, 0xc0, !PT ;  /* 0x0000000602057812 */ /* 0x000fe200078ec0ff */
[----:B-1----:R-:W-:Y:S01]  /*c340*/  @!UP3 UIMAD.WIDE.U32 UR18, UR7, UR4, URZ ;  /* 0x000000040712b2a5 */ /* 0x002fe2000f8e00ff */
[----:B------:R-:W-:Y:S02]  /*c350*/  LOP3.LUT R9, R9, 0x1c0, RZ, 0xc0, !PT ;  /* 0x000001c009097812 */ /* 0x000fe400078ec0ff */
[----:B------:R-:W-:Y:S01]  /*c360*/  LOP3.LUT R0, R5, 0x7c00, R0, 0xf8, !PT ;  /* 0x00007c0005007812 */ /* 0x000fe200078ef800 */
[----:B------:R-:W-:Y:S01]  /*c370*/  @!UP3 UIMAD UR11, UR7, UR5, UR19 ;  /* 0x00000005070bb2a4 */ /* 0x000fe2000f8e0213 */
[----:B------:R-:W-:Y:S01]  /*c380*/  LOP3.LUT R9, R9, 0x38, R2, 0xf8, !PT ;  /* 0x0000003809097812 */ /* 0x000fe200078ef802 */
[----:B--2---:R-:W-:Y:S01]  /*c390*/  FADD.FTZ R7, R12, R7 ;  /* 0x000000070c077221 */ /* 0x004fe20000010000 */
[----:B------:R-:W-:Y:S01]  /*c3a0*/  LOP3.LUT P1, RZ, R4, 0x10, RZ, 0xc0, !PT ;  /* 0x0000001004ff7812 */ /* 0x000fe2000782c0ff */
[----:B------:R-:W1:Y:S01]  /*c3b0*/  @UP3 LDCU.64 UR4, c[0x0][0x408] ;  /* 0x00008100ff0437ac */ /* 0x000e620008000a00 */
[----:B------:R-:W-:Y:S01]  /*c3c0*/  LOP3.LUT R0, R0, R9, RZ, 0xfc, !PT ;  /* 0x0000000900007212 */ /* 0x000fe200078efcff */
[----:B---3--:R-:W-:Y:S01]  /*c3d0*/  FADD.FTZ R6, R11, R6 ;  /* 0x000000060b067221 */ /* 0x008fe20000010000 */
[----:B------:R-:W2:Y:S01]  /*c3e0*/  MUFU.RCP R10, R7 ;  /* 0x00000007000a7308 */ /* 0x000ea20000001000 */
[----:B------:R-:W-:-:S02]  /*c3f0*/  FSETP.NE.FTZ.AND P4, PT, R7, RZ, PT ;  /* 0x000000ff0700720b */ /* 0x000fc40003f95000 */
[----:B------:R-:W-:Y:S01]  /*c400*/  MOV R2, 0x20 ;  /* 0x0000002000027802 */ /* 0x000fe20000000f00 */
[----:B----4-:R-:W-:Y:S01]  /*c410*/  @UP1 UIMAD UR16, UR8, UR9, URZ ;  /* 0x00000009081012a4 */ /* 0x010fe2000f8e02ff */
[----:B------:R-:W-:Y:S02]  /*c420*/  FSETP.NE.FTZ.AND P3, PT, R6, RZ, PT ;  /* 0x000000ff0600720b */ /* 0x000fe40003f75000 */
[C---:B------:R-:W-:Y:S01]  /*c430*/  LOP3.LUT P2, RZ, R4.reuse, 0x8, RZ, 0xc0, !PT ;  /* 0x0000000804ff7812 */ /* 0x040fe2000784c0ff */
[----:B------:R-:W3:Y:S01]  /*c440*/  MUFU.RCP R8, R6 ;  /* 0x0000000600087308 */ /* 0x000ee20000001000 */
[----:B------:R-:W-:Y:S02]  /*c450*/  MOV R5, 0x10 ;  /* 0x0000001000057802 */ /* 0x000fe40000000f00 */
[----:B------:R-:W-:Y:S02]  /*c460*/  LOP3.LUT P0, RZ, R4, 0x4, RZ, 0xc0, !PT ;  /* 0x0000000404ff7812 */ /* 0x000fe4000780c0ff */
[----:B------:R-:W-:-:S02]  /*c470*/  LEA R9, R0, UR6, 0x1 ;  /* 0x0000000600097c11 */ /* 0x000fc4000f8e08ff */
[----:B------:R-:W-:Y:S01]  /*c480*/  SEL R2, R2, 0xffffffe0, !P2 ;  /* 0xffffffe002027807 */ /* 0x000fe20005000000 */
[----:B-1----:R-:W-:Y:S01]  /*c490*/  @UP3 UIMAD.WIDE.U32 UR20, UR13, UR4, URZ ;  /* 0x000000040d1432a5 */ /* 0x002fe2000f8e00ff */
[----:B--2---:R-:W-:Y:S02]  /*c4a0*/  FSEL R10, R10, 1, P4 ;  /* 0x3f8000000a0a7808 */ /* 0x004fe40002000000 */
[----:B------:R-:W-:Y:S01]  /*c4b0*/  SEL R5, R5, 0xfffffff0, !P0 ;  /* 0xfffffff005057807 */ /* 0x000fe20004000000 */
[----:B------:R-:W-:Y:S01]  /*c4c0*/  @UP3 UIMAD UR11, UR13, UR5, UR21 ;  /* 0x000000050d0b32a4 */ /* 0x000fe2000f8e0215 */
[C---:B------:R-:W-:Y:S01]  /*c4d0*/  IADD3 R15, PT, PT, R9.reuse, 0x40, RZ ;  /* 0x00000040090f7810 */ /* 0x040fe20007ffe0ff */
[C---:B------:R-:W-:Y:S01]  /*c4e0*/  FMUL.FTZ R160, R10.reuse, R160 ;  /* 0x000000a00aa07220 */ /* 0x040fe20000410000 */
[C---:B------:R-:W-:Y:S01]  /*c4f0*/  FMUL.FTZ R161, R10.reuse, R161 ;  /* 0x000000a10aa17220 */ /* 0x040fe20000410000 */
[----:B------:R-:W-:Y:S01]  /*c500*/  FMUL.FTZ R156, R10, R156 ;  /* 0x0000009c0a9c7220 */ /* 0x000fe20000410000 */
[----:B---3--:R-:W-:Y:S01]  /*c510*/  FSEL R8, R8, 1, P3 ;  /* 0x3f80000008087808 */ /* 0x008fe20001800000 */
[C---:B------:R-:W-:Y:S01]  /*c520*/  FMUL.FTZ R157, R10.reuse, R157 ;  /* 0x0000009d0a9d7220 */ /* 0x040fe20000410000 */
[C---:B------:R-:W-:Y:S01]  /*c530*/  FMUL.FTZ R36, R10.reuse, R36 ;  /* 0x000000240a247220 */ /* 0x040fe20000410000 */
[C---:B------:R-:W-:Y:S01]  /*c540*/  FMUL.FTZ R37, R10.reuse, R37 ;  /* 0x000000250a257220 */ /* 0x040fe20000410000 */
[----:B------:R-:W-:Y:S01]  /*c550*/  FMUL.FTZ R40, R10, R40 ;  /* 0x000000280a287220 */ /* 0x000fe20000410000 */
[C---:B------:R-:W-:Y:S01]  /*c560*/  FMUL.FTZ R162, R8.reuse, R162 ;  /* 0x000000a208a27220 */ /* 0x040fe20000410000 */
[C---:B------:R-:W-:Y:S01]  /*c570*/  FMUL.FTZ R163, R8.reuse, R163 ;  /* 0x000000a308a37220 */ /* 0x040fe20000410000 */
[C---:B------:R-:W-:Y:S01]  /*c580*/  FMUL.FTZ R158, R8.reuse, R158 ;  /* 0x0000009e089e7220 */ /* 0x040fe20000410000 */
[C---:B------:R-:W-:Y:S01]  /*c590*/  FMUL.FTZ R159, R8.reuse, R159 ;  /* 0x0000009f089f7220 */ /* 0x040fe20000410000 */
[C---:B------:R-:W-:Y:S01]  /*c5a0*/  FMUL.FTZ R38, R8.reuse, R38 ;  /* 0x0000002608267220 */ /* 0x040fe20000410000 */
[----:B------:R-:W-:Y:S01]  /*c5b0*/  FMUL.FTZ R39, R8, R39 ;  /* 0x0000002708277220 */ /* 0x000fe20000410000 */
[----:B------:R-:W-:Y:S01]  /*c5c0*/  FMUL.FTZ R41, R10, R41 ;  /* 0x000000290a297220 */ /* 0x000fe20000410000 */
[C---:B------:R-:W-:Y:S01]  /*c5d0*/  FMUL.FTZ R42, R8.reuse, R42 ;  /* 0x0000002a082a7220 */ /* 0x040fe20000410000 */
[----:B------:R-:W-:Y:S01]  /*c5e0*/  FMUL.FTZ R43, R8, R43 ;  /* 0x0000002b082b7220 */ /* 0x000fe20000410000 */
[C---:B------:R-:W-:Y:S01]  /*c5f0*/  FMUL.FTZ R44, R10.reuse, R44 ;  /* 0x0000002c0a2c7220 */ /* 0x040fe20000410000 */
[----:B------:R-:W-:Y:S01]  /*c600*/  FMUL.FTZ R45, R10, R45 ;  /* 0x0000002d0a2d7220 */ /* 0x000fe20000410000 */
[C---:B------:R-:W-:Y:S01]  /*c610*/  FMUL.FTZ R46, R8.reuse, R46 ;  /* 0x0000002e082e7220 */ /* 0x040fe20000410000 */
[----:B------:R-:W-:Y:S01]  /*c620*/  FMUL.FTZ R47, R8, R47 ;  /* 0x0000002f082f7220 */ /* 0x000fe20000410000 */
[C---:B------:R-:W-:Y:S01]  /*c630*/  IADD3 R13, PT, PT, R9.reuse, R2, RZ ;  /* 0x00000002090d7210 */ /* 0x040fe20007ffe0ff */
[C---:B------:R-:W-:Y:S01]  /*c640*/  FMUL.FTZ R48, R10.reuse, R48 ;  /* 0x000000300a307220 */ /* 0x040fe20000410000 */
[----:B------:R-:W-:Y:S01]  /*c650*/  @P1 IADD3 R15, PT, PT, R9, -0x40, RZ ;  /* 0xffffffc0090f1810 */ /* 0x000fe20007ffe0ff */
[----:B------:R-:W-:Y:S01]  /*c660*/  FMUL.FTZ R49, R10, R49 ;  /* 0x000000310a317220 */ /* 0x000fe20000410000 */
[C---:B------:R-:W-:Y:S01]  /*c670*/  FMUL.FTZ R50, R8.reuse, R50 ;  /* 0x0000003208327220 */ /* 0x040fe20000410000 */
[----:B------:R-:W-:Y:S01]  /*c680*/  FMUL.FTZ R51, R8, R51 ;  /* 0x0000003308337220 */ /* 0x000fe20000410000 */
[----:B------:R-:W-:Y:S01]  /*c690*/  F2FP.F16.F32.PACK_AB R160, R161, R160 ;  /* 0x000000a0a1a0723e */ /* 0x000fe200000000ff */
[C---:B------:R-:W-:Y:S01]  /*c6a0*/  FMUL.FTZ R52, R10.reuse, R52 ;  /* 0x000000340a347220 */ /* 0x040fe20000410000 */
[----:B------:R-:W-:Y:S01]  /*c6b0*/  F2FP.F16.F32.PACK_AB R162, R163, R162 ;  /* 0x000000a2a3a2723e */ /* 0x000fe200000000ff */
[----:B------:R-:W-:Y:S01]  /*c6c0*/  FMUL.FTZ R53, R10, R53 ;  /* 0x000000350a357220 */ /* 0x000fe20000410000 */
[C---:B------:R-:W-:Y:S01]  /*c6d0*/  FMUL.FTZ R54, R8.reuse, R54 ;  /* 0x0000003608367220 */ /* 0x040fe20000410000 */
[----:B------:R-:W-:Y:S01]  /*c6e0*/  FMUL.FTZ R55, R8, R55 ;  /* 0x0000003708377220 */ /* 0x000fe20000410000 */
[----:B------:R-:W-:Y:S01]  /*c6f0*/  F2FP.F16.F32.PACK_AB R156, R157, R156 ;  /* 0x0000009c9d9c723e */ /* 0x000fe200000000ff */
[C---:B------:R-:W-:Y:S01]  /*c700*/  FMUL.FTZ R56, R10.reuse, R56 ;  /* 0x000000380a387220 */ /* 0x040fe20000410000 */
[----:B------:R-:W-:Y:S01]  /*c710*/  F2FP.F16.F32.PACK_AB R158, R159, R158 ;  /* 0x0000009e9f9e723e */ /* 0x000fe200000000ff */
[----:B------:R-:W-:Y:S01]  /*c720*/  FMUL.FTZ R57, R10, R57 ;  /* 0x000000390a397220 */ /* 0x000fe20000410000 */
[----:B------:R-:W-:Y:S01]  /*c730*/  IADD3 R11, PT, PT, R9, R5, RZ ;  /* 0x00000005090b7210 */ /* 0x000fe20007ffe0ff */
        /* <DEDUP_REMOVED lines=13> */
[----:B------:R-:W-:Y:S01]  /*c810*/  FMUL.FTZ R66, R8, R66 ;  /* 0x0000004208427220 */ /* 0x000fe20000410000 */
[----:B------:R-:W-:Y:S01]  /*c820*/  IADD3 R19, PT, PT, R2, R15, RZ ;  /* 0x0000000f02137210 */ /* 0x000fe20007ffe0ff */
        /* <DEDUP_REMOVED lines=8> */
[----:B------:R-:W-:Y:S01]  /*c8b0*/  STS [R9], R160 ;  /* 0x000000a009007388 */ /* 0x000fe20000000800 */
[----:B------:R-:W-:Y:S01]  /*c8c0*/  F2FP.F16.F32.PACK_AB R50, R51, R50 ;  /* 0x000000323332723e */ /* 0x000fe200000000ff */
[C---:B------:R-:W-:Y:S01]  /*c8d0*/  FMUL.FTZ R72, R10.reuse, R72 ;  /* 0x000000480a487220 */ /* 0x040fe20000410000 */
[----:B------:R-:W-:Y:S01]  /*c8e0*/  IADD3 R21, PT, PT, R5, R15, RZ ;  /* 0x0000000f05157210 */ /* 0x000fe20007ffe0ff */
[----:B------:R-:W-:Y:S01]  /*c8f0*/  STS [R9+0x400], R162 ;  /* 0x000400a209007388 */ /* 0x000fe20000000800 */
[----:B------:R-:W-:Y:S01]  /*c900*/  FMUL.FTZ R73, R10, R73 ;  /* 0x000000490a497220 */ /* 0x000fe20000410000 */
[C---:B------:R-:W-:Y:S01]  /*c910*/  FMUL.FTZ R74, R8.reuse, R74 ;  /* 0x0000004a084a7220 */ /* 0x040fe20000410000 */
[----:B------:R-:W-:Y:S01]  /*c920*/  FMUL.FTZ R75, R8, R75 ;  /* 0x0000004b084b7220 */ /* 0x000fe20000410000 */
[----:B------:R-:W-:Y:S01]  /*c930*/  F2FP.F16.F32.PACK_AB R52, R53, R52 ;  /* 0x000000343534723e */ /* 0x000fe200000000ff */
[----:B------:R-:W-:Y:S01]  /*c940*/  STS [R11], R156 ;  /* 0x0000009c0b007388 */ /* 0x000fe20000000800 */
[----:B------:R-:W-:Y:S01]  /*c950*/  F2FP.F16.F32.PACK_AB R54, R55, R54 ;  /* 0x000000363736723e */ /* 0x000fe200000000ff */
[C---:B------:R-:W-:Y:S01]  /*c960*/  FMUL.FTZ R76, R10.reuse, R76 ;  /* 0x0000004c0a4c7220 */ /* 0x040fe20000410000 */
[----:B------:R-:W-:Y:S01]  /*c970*/  FMUL.FTZ R77, R10, R77 ;  /* 0x0000004d0a4d7220 */ /* 0x000fe20000410000 */
[----:B------:R-:W-:Y:S01]  /*c980*/  STS [R11+0x400], R158 ;  /* 0x0004009e0b007388 */ /* 0x000fe20000000800 */
        /* <DEDUP_REMOVED lines=52> */
[----:B------:R-:W-:Y:S01]  /*ccd0*/  STS [R9+0x2000], R60 ;  /* 0x0020003c09007388 */ /* 0x000fe20000000800 */
        /* <DEDUP_REMOVED lines=98> */
[----:B------:R-:W-:Y:S01]  /*d300*/  F2FP.F16.F32.PACK_AB R132, R133, R132 ;  /* 0x000000848584723e */ /* 0x000fe200000000ff */
[----:B------:R-:W-:Y:S01]  /*d310*/  STS [R15+0x4400], R110 ;  /* 0x0044006e0f007388 */ /* 0x000fe20000000800 */
[----:B------:R-:W-:Y:S01]  /*d320*/  F2FP.F16.F32.PACK_AB R134, R135, R134 ;  /* 0x000000868786723e */ /* 0x000fe200000000ff */
        /* <DEDUP_REMOVED lines=12> */
[----:B------:R-:W-:Y:S01]  /*d3f0*/  @!UP2 UIMAD UR13, UR7, UR9, URZ ;  /* 0x00000009070da2a4 */ /* 0x000fe2000f8e02ff */
[----:B------:R-:W-:Y:S01]  /*d400*/  F2FP.F16.F32.PACK_AB R144, R145, R144 ;  /* 0x000000909190723e */ /* 0x000fe200000000ff */
[----:B------:R-:W-:Y:S01]  /*d410*/  STS [R19+0x4400], R118 ;  /* 0x0044007613007388 */ /* 0x000fe20000000800 */
[----:B------:R-:W-:Y:S01]  /*d420*/  F2FP.F16.F32.PACK_AB R146, R147, R146 ;  /* 0x000000929392723e */ /* 0x000fe200000000ff */
[----:B------:R-:W1:Y:S01]  /*d430*/  @UP1 LDCU UR5, c[0x0][0x430] ;  /* 0x00008600ff0517ac */ /* 0x000e620008000800 */
[----:B------:R-:W-:Y:S01]  /*d440*/  SHF.L.U32 R12, R4, 0x3, RZ ;  /* 0x00000003040c7819 */ /* 0x000fe200000006ff */
[----:B------:R-:W-:Y:S01]  /*d450*/  STS [R5+0x4000], R120 ;  /* 0x0040007805007388 */ /* 0x000fe20000000800 */
[----:B------:R-:W-:Y:S01]  /*d460*/  F2FP.F16.F32.PACK_AB R148, R149, R148 ;  /* 0x000000949594723e */ /* 0x000fe200000000ff */
[----:B------:R-:W-:Y:S01]  /*d470*/  @UP1 UMOV UR4, 0x1 ;  /* 0x0000000100041882 */ /* 0x000fe20000000000 */
[----:B------:R-:W-:Y:S01]  /*d480*/  F2FP.F16.F32.PACK_AB R150, R151, R150 ;  /* 0x000000969796723e */ /* 0x000fe200000000ff */
[----:B------:R-:W-:Y:S01]  /*d490*/  STS [R5+0x4400], R122 ;  /* 0x0044007a05007388 */ /* 0x000fe20000000800 */
[----:B------:R-:W-:Y:S01]  /*d4a0*/  @UP3 UMOV UR18, UR20 ;  /* 0x0000001400123c82 */ /* 0x000fe20008000000 */
[----:B------:R-:W-:-:S02]  /*d4b0*/  USHF.R.S32.HI UR8, URZ, 0x1f, UR13 ;  /* 0x0000001fff087899 */ /* 0x000fc4000801140d */
[----:B------:R-:W-:Y:S04]  /*d4c0*/  STS [R9+0x6000], R124 ;  /* 0x0060007c09007388 */ /* 0x000fe80000000800 */
[----:B------:R2:W-:Y:S04]  /*d4d0*/  STS [R9+0x6400], R126 ;  /* 0x0064007e09007388 */ /* 0x0005e80000000800 */
[----:B------:R3:W-:Y:S04]  /*d4e0*/  STS [R11+0x6000], R128 ;  /* 0x006000800b007388 */ /* 0x0007e80000000800 */
[----:B------:R3:W-:Y:S04]  /*d4f0*/  STS [R11+0x6400], R130 ;  /* 0x006400820b007388 */ /* 0x0007e80000000800 */
[----:B------:R3:W-:Y:S04]  /*d500*/  STS [R13+0x6000], R132 ;  /* 0x006000840d007388 */ /* 0x0007e80000000800 */
[----:B------:R3:W-:Y:S04]  /*d510*/  STS [R13+0x6400], R134 ;  /* 0x006400860d007388 */ /* 0x0007e80000000800 */
[----:B------:R3:W-:Y:S04]  /*d520*/  STS [R17+0x6000], R136 ;  /* 0x0060008811007388 */ /* 0x0007e80000000800 */
[----:B------:R3:W-:Y:S01]  /*d530*/  STS [R17+0x6400], R138 ;  /* 0x0064008a11007388 */ /* 0x0007e20000000800 */
[----:B--2---:R-:W-:-:S03]  /*d540*/  LOP3.LUT R9, R12, 0x1f8, RZ, 0xc0, !PT ;  /* 0x000001f80c097812 */ /* 0x004fc600078ec0ff */
[----:B------:R3:W-:Y:S01]  /*d550*/  STS [R15+0x6000], R140 ;  /* 0x0060008c0f007388 */ /* 0x0007e20000000800 */
[----:B------:R-:W-:-:S03]  /*d560*/  LOP3.LUT R9, R9, 0x38, R4, 0x78, !PT ;  /* 0x0000003809097812 */ /* 0x000fc600078e7804 */
[----:B------:R3:W-:Y:S01]  /*d570*/  STS [R15+0x6400], R142 ;  /* 0x0064008e0f007388 */ /* 0x0007e20000000800 */
[----:B------:R-:W-:-:S03]  /*d580*/  LOP3.LUT R0, R9, 0x1e00, R12, 0xf8, !PT ;  /* 0x00001e0009007812 */ /* 0x000fc600078ef80c */
[----:B------:R3:W-:Y:S04]  /*d590*/  STS [R21+0x6000], R152 ;  /* 0x0060009815007388 */ /* 0x0007e80000000800 */
[----:B------:R3:W-:Y:S04]  /*d5a0*/  STS [R21+0x6400], R154 ;  /* 0x0064009a15007388 */ /* 0x0007e80000000800 */
[----:B------:R3:W-:Y:S04]  /*d5b0*/  STS [R19+0x6000], R144 ;  /* 0x0060009013007388 */ /* 0x0007e80000000800 */
[----:B------:R3:W-:Y:S01]  /*d5c0*/  STS [R19+0x6400], R146 ;  /* 0x0064009213007388 */ /* 0x0007e20000000800 */
[----:B-1----:R-:W-:Y:S05]  /*d5d0*/  BRA.U UP1, `(.L_x_28) ;  /* 0x0000000101207547 */ /* 0x002fea000b800000 */
[----:B------:R-:W-:Y:S01]  /*d5e0*/  UISETP.NE.AND UP1, UPT, UR10, URZ, UPT ;  /* 0x000000ff0a00728c */ /* 0x000fe2000bf25270 */
[----:B------:R-:W1:Y:S10]  /*d5f0*/  LDCU UR5, c[0x0][0x3e0] ;  /* 0x00007c00ff0577ac */ /* 0x000e740008000800 */
[----:B------:R-:W1:Y:S01]  /*d600*/  @UP1 LDCU UR4, c[0x0][0x454] ;  /* 0x00008a80ff0417ac */ /* 0x000e620008000800 */
[----:B------:R-:W2:Y:S01]  /*d610*/  @UP1 LDCU UR16, c[0x0][0x454] ;  /* 0x00008a80ff1017ac */ /* 0x000ea20008000800 */
[----:B-1----:R-:W-:-:S02]  /*d620*/  @UP1 UIMAD UR4, UR4, UR5, URZ ;  /* 0x00000005040412a4 */ /* 0x002fc4000f8e02ff */
[----:B------:R-:W-:-:S03]  /*d630*/  @!UP1 UIMAD UR4, UR9, UR5, URZ ;  /* 0x00000005090492a4 */ /* 0x000fc6000f8e02ff */
[----:B------:R-:W-:Y:S01]  /*d640*/  @UP1 UMOV UR5, 0x1 ;  /* 0x0000000100051882 */ /* 0x000fe20000000000 */
[----:B--2---:R-:W-:-:S08]  /*d650*/  @!UP1 UMOV UR5, 0x1 ;  /* 0x0000000100059882 */ /* 0x004fd00000000000 */
.L_x_28:
[----:B------:R-:W-:Y:S01]  /*d660*/  STS [R5+0x6000], R148 ;  /* 0x0060009405007388 */ /* 0x000fe20000000800 */
[----:B------:R-:W-:Y:S01]  /*d670*/  LEA R0, R0, UR6, 0x1 ;  /* 0x0000000600007c11 */ /* 0x000fe2000f8e08ff */
[----:B------:R-:W1:Y:S01]  /*d680*/  S2UR UR6, SR_CTAID.X ;  /* 0x00000000000679c3 */ /* 0x000e620000002500 */
[----:B------:R-:W2:Y:S01]  /*d690*/  @P4 MUFU.LG2 R7, R7 ;  /* 0x0000000700074308 */ /* 0x000ea20000000c00 */
[----:B------:R4:W-:Y:S01]  /*d6a0*/  STS [R5+0x6400], R150 ;  /* 0x0064009605007388 */ /* 0x0009e20000000800 */
[----:B------:R-:W-:Y:S01]  /*d6b0*/  UIMAD UR16, UR17, UR16, URZ ;  /* 0x00000010111072a4 */ /* 0x000fe2000f8e02ff */
[----:B------:R-:W-:Y:S01]  /*d6c0*/  LOP3.LUT P0, RZ, R4, 0x3, RZ, 0xc0, !PT ;  /* 0x0000000304ff7812 */ /* 0x000fe2000780c0ff */
[----:B------:R-:W-:-:S03]  /*d6d0*/  USEL UR13, UR13, URZ, UP0 ;  /* 0x000000ff0d0d7287 */ /* 0x000fc60008000000 */
[----:B------:R-:W-:Y:S01]  /*d6e0*/  BAR.SYNC.DEFER_BLOCKING 0x0 ;  /* 0x0000000000007b1d */ /* 0x000fe20000010000 */
[----:B------:R-:W-:Y:S01]  /*d6f0*/  @!UP0 UIMAD UR16, UR7, UR4, UR16 ;  /* 0x00000004071082a4 */ /* 0x000fe2000f8e0210 */
[----:B------:R-:W-:Y:S01]  /*d700*/  SHF.R.U32.HI R16, RZ, 0x1, R4 ;  /* 0x00000001ff107819 */ /* 0x000fe20000011604 */
[----:B------:R-:W-:Y:S01]  /*d710*/  USEL UR8, UR8, URZ, UP0 ;  /* 0x000000ff08087287 */ /* 0x000fe20008000000 */
[----:B------:R-:W-:Y:S01]  /*d720*/  IMAD.MOV.U32 R14, RZ, RZ, 0x7f800000 ;  /* 0x7f800000ff0e7424 */ /* 0x000fe200078e00ff */
[----:B------:R-:W-:-:S03]  /*d730*/  USHF.R.S32.HI UR7, URZ, 0x1f, UR16 ;  /* 0x0000001fff077899 */ /* 0x000fc60008011410 */
[----:B---3--:R-:W3:Y:S01]  /*d740*/  @P4 LDC R15, c[0x0][0x458] ;  /* 0x00011600ff0f4b82 */ /* 0x008ee20000000800 */
[----:B------:R-:W5:Y:S01]  /*d750*/  @P3 MUFU.LG2 R6, R6 ;  /* 0x0000000600063308 */ /* 0x000f620000000c00 */
[----:B------:R-:W3:Y:S01]  /*d760*/  S2R R24, SR_CTAID.X ;  /* 0x0000000000187919 */ /* 0x000ee20000002500 */
[----:B------:R-:W-:Y:S01]  /*d770*/  LOP3.LUT R16, R16, 0x30, RZ, 0xc0, !PT ;  /* 0x0000003010107812 */ /* 0x000fe200078ec0ff */
[----:B------:R-:W-:Y:S01]  /*d780*/  BSSY.RECONVERGENT B0, `(.L_x_29) ;  /* 0x0000021000007945 */ /* 0x000fe20003800200 */
[----:B------:R-:W-:Y:S02]  /*d790*/  IMAD.MOV.U32 R13, RZ, RZ, 0x7f800000 ;  /* 0x7f800000ff0d7424 */ /* 0x000fe400078e00ff */
[----:B--2---:R-:W-:Y:S01]  /*d7a0*/  @P4 FMUL.FTZ R7, R7, 0.69314718246459960938 ;  /* 0x3f31721807074820 */ /* 0x004fe20000410000 */
[----:B------:R-:W2:Y:S01]  /*d7b0*/  @P3 LDC R2, c[0x0][0x458] ;  /* 0x00011600ff023b82 */ /* 0x000ea20000000800 */
[----:B-1----:R-:W-:Y:S01]  /*d7c0*/  UIMAD UR9, UR6, UR5, URZ ;  /* 0x00000005060972a4 */ /* 0x002fe2000f8e02ff */
[----:B----4-:R-:W-:-:S03]  /*d7d0*/  SHF.R.U32.HI R5, RZ, 0x2, R4 ;  /* 0x00000002ff057819 */ /* 0x010fc60000011604 */
[----:B------:R-:W-:Y:S01]  /*d7e0*/  USHF.L.U32 UR9, UR9, 0x6, URZ ;  /* 0x0000000609097899 */ /* 0x000fe200080006ff */
[----:B------:R1:W4:Y:S01]  /*d7f0*/  LDS.128 R8, [R0+0x1800] ;  /* 0x0018000000087984 */ /* 0x0003220000000c00 */
[----:B-----5:R-:W-:Y:S02]  /*d800*/  @P3 FMUL.FTZ R6, R6, 0.69314718246459960938 ;  /* 0x3f31721806063820 */ /* 0x020fe40000410000 */
[----:B------:R-:W-:Y:S01]  /*d810*/  USHF.R.S32.HI UR4, URZ, 0x1f, UR9 ;  /* 0x0000001fff047899 */ /* 0x000fe20008011409 */
[----:B------:R-:W-:Y:S01]  /*d820*/  LOP3.LUT R5, R16, 0x7, R5, 0xf8, !PT ;  /* 0x0000000710057812 */ /* 0x000fe200078ef805 */
[----:B------:R-:W-:Y:S01]  /*d830*/  UIADD3 UR13, UP1, UP0, UR9, UR13, UR16 ;  /* 0x0000000d090d7290 */ /* 0x000fe2000f83e010 */
[----:B---3--:R-:W-:-:S03]  /*d840*/  @P4 FFMA.FTZ R14, R164, R15, R7 ;  /* 0x0000000fa40e4223 */ /* 0x008fc60000010007 */
[----:B------:R-:W-:Y:S01]  /*d850*/  UIADD3.X UR4, UPT, UPT, UR4, UR8, UR7, UP1, UP0 ;  /* 0x0000000804047290 */ /* 0x000fe20008fe0407 */
[----:B--2---:R-:W-:Y:S01]  /*d860*/  @P3 FFMA.FTZ R13, R3, R2, R6 ;  /* 0x00000002030d3223 */ /* 0x004fe20000010006 */
[----:B-1--4-:R-:W-:Y:S10]  /*d870*/  @P0 BRA `(.L_x_30) ;  /* 0x0000000000440947 */ /* 0x012ff40003800000 */
[C---:B------:R-:W-:Y:S01]  /*d880*/  VIADD R17, R5.reuse, 0x8 ;  /* 0x0000000805117836 */ /* 0x040fe20000000000 */
[----:B------:R-:W-:-:S04]  /*d890*/  ISETP.GE.AND P3, PT, R5, UR12, PT ;  /* 0x0000000c05007c0c */ /* 0x000fc8000bf66270 */
[----:B------:R-:W-:-:S09]  /*d8a0*/  ISETP.GE.AND P2, PT, R17, UR12, PT ;  /* 0x0000000c11007c0c */ /* 0x000fd2000bf46270 */
[----:B------:R-:W1:Y:S01]  /*d8b0*/  @!P3 LDC.64 R6, c[0x0][0x420] ;  /* 0x00010800ff06bb82 */ /* 0x000e620000000a00 */
[----:B------:R-:W-:-:S03]  /*d8c0*/  @!P3 IMAD R16, R5, UR5, RZ ;  /* 0x000000050510bc24 */ /* 0x000fc6000f8e02ff */
[----:B------:R-:W-:Y:S02]  /*d8d0*/  @!P2 IMAD R17, R17, UR5, RZ ;  /* 0x000000051111ac24 */ /* 0x000fe4000f8e02ff */
[C---:B------:R-:W-:Y:S02]  /*d8e0*/  @!P3 IADD3 R5, P1, PT, R16.reuse, UR13, RZ ;  /* 0x0000000d1005bc10 */ /* 0x040fe4000ff3e0ff */
[----:B------:R-:W2:Y:S01]  /*d8f0*/  @!P2 LDC.64 R2, c[0x0][0x420] ;  /* 0x00010800ff02ab82 */ /* 0x000ea20000000a00 */
[----:B------:R-:W-:Y:S02]  /*d900*/  @!P2 IADD3 R15, P0, PT, R17, UR13, RZ ;  /* 0x0000000d110fac10 */ /* 0x000fe4000ff1e0ff */
[----:B------:R-:W-:Y:S02]  /*d910*/  @!P3 LEA.HI.X.SX32 R16, R16, UR4, 0x1, P1 ;  /* 0x000000041010bc11 */ /* 0x000fe400088f0eff */
[----:B-1----:R-:W-:Y:S02]  /*d920*/  @!P3 LEA R18, P1, R5, R6, 0x2 ;  /* 0x000000060512b211 */ /* 0x002fe400078210ff */
[----:B------:R-:W-:-:S02]  /*d930*/  @!P2 LEA.HI.X.SX32 R6, R17, UR4, 0x1, P0 ;  /* 0x000000041106ac11 */ /* 0x000fc400080f0eff */
[----:B------:R-:W-:Y:S02]  /*d940*/  @!P3 LEA.HI.X R19, R5, R7, R16, 0x2, P1 ;  /* 0x000000070513b211 */ /* 0x000fe400008f1410 */
[----:B--2---:R-:W-:-:S03]  /*d950*/  @!P2 LEA R2, P0, R15, R2, 0x2 ;  /* 0x000000020f02a211 */ /* 0x004fc600078010ff */
[----:B------:R1:W-:Y:S01]  /*d960*/  @!P3 STG.E desc[UR14][R18.64], R14 ;  /* 0x0000000e1200b986 */ /* 0x0003e2000c10190e */
[----:B------:R-:W-:-:S05]  /*d970*/  @!P2 LEA.HI.X R3, R15, R3, R6, 0x2, P0 ;  /* 0x000000030f03a211 */ /* 0x000fca00000f1406 */
[----:B------:R1:W-:Y:S04]  /*d980*/  @!P2 STG.E desc[UR14][R2.64], R13 ;  /* 0x0000000d0200a986 */ /* 0x0003e8000c10190e */
.L_x_30:
[----:B------:R-:W-:Y:S05]  /*d990*/  BSYNC.RECONVERGENT B0 ;  /* 0x0000000000007941 */ /* 0x000fea0003800200 */
.L_x_29:
[----:B------:R-:W2:Y:S01]  /*d9a0*/  LDCU.64 UR4, c[0x0][0x410] ;  /* 0x00008200ff0477ac */ /* 0x000ea20008000a00 */
[----:B------:R-:W-:Y:S01]  /*d9b0*/  LOP3.LUT R12, R12, 0x38, RZ, 0xc0, !PT ;  /* 0x000000380c0c7812 */ /* 0x000fe200078ec0ff */
[----:B------:R3:W4:Y:S01]  /*d9c0*/  LDS.128 R20, [R0] ;  /* 0x0000000000147984 */ /* 0x0007220000000c00 */
[----:B-1----:R-:W-:Y:S01]  /*d9d0*/  SHF.R.U32.HI R2, RZ, 0x3, R4 ;  /* 0x00000003ff027819 */ /* 0x002fe20000011604 */
[----:B------:R-:W-:Y:S01]  /*d9e0*/  IMAD.MOV.U32 R3, RZ, RZ, RZ ;  /* 0x000000ffff037224 */ /* 0x000fe200078e00ff */
[----:B------:R-:W-:Y:S01]  /*d9f0*/  IADD3 R12, P0, PT, R12, UR18, RZ ;  /* 0x000000120c0c7c10 */ /* 0x000fe2000ff1e0ff */
[----:B------:R3:W1:Y:S01]  /*da00*/  LDS.128 R16, [R0+0x2000] ;  /* 0x0020000000107984 */ /* 0x0006620000000c00 */
[C---:B------:R-:W-:Y:S01]  /*da10*/  ISETP.GE.AND P3, PT, R2.reuse, UR12, PT ;  /* 0x0000000c02007c0c */ /* 0x040fe2000bf66270 */
[----:B------:R-:W-:Y:S01]  /*da20*/  VIADD R4, R2, 0x10 ;  /* 0x0000001002047836 */ /* 0x000fe20000000000 */
[----:B------:R-:W-:Y:S01]  /*da30*/  IADD3.X R13, PT, PT, RZ, UR11, RZ, P0, !PT ;  /* 0x0000000bff0d7c10 */ /* 0x000fe200087fe4ff */
[----:B------:R-:W-:Y:S01]  /*da40*/  IMAD.WIDE.U32 R24, R24, 0x40, R2 ;  /* 0x0000004018187825 */ /* 0x000fe200078e0002 */
[----:B------:R-:W-:Y:S01]  /*da50*/  IADD3 R3, PT, PT, R2, 0x20, RZ ;  /* 0x0000002002037810 */ /* 0x000fe20007ffe0ff */
[----:B------:R-:W-:Y:S01]  /*da60*/  BSSY.RECONVERGENT B0, `(.L_x_31) ;  /* 0x0000019000007945 */ /* 0x000fe20003800200 */
[----:B------:R-:W-:Y:S01]  /*da70*/  ISETP.GE.AND P2, PT, R4, UR12, PT ;  /* 0x0000000c04007c0c */ /* 0x000fe2000bf46270 */
[----:B------:R-:W-:Y:S01]  /*da80*/  VIADD R2, R2, 0x30 ;  /* 0x0000003002027836 */ /* 0x000fe20000000000 */
[----:B------:R3:W1:Y:S01]  /*da90*/  LDS.128 R4, [R0+0x6000] ;  /* 0x0060000000047984 */ /* 0x0006620000000c00 */
[----:B------:R-:W-:Y:S01]  /*daa0*/  ISETP.GE.AND P1, PT, R3, UR12, PT ;  /* 0x0000000c03007c0c */ /* 0x000fe2000bf26270 */
[----:B--2---:R-:W-:Y:S01]  /*dab0*/  IMAD.U32 R26, RZ, RZ, UR4 ;  /* 0x00000004ff1a7e24 */ /* 0x004fe2000f8e00ff */
[----:B------:R-:W-:-:S02]  /*dac0*/  MOV R29, UR5 ;  /* 0x00000005001d7c02 */ /* 0x000fc40008000f00 */
[----:B------:R-:W-:Y:S01]  /*dad0*/  ISETP.GE.AND P0, PT, R2, UR12, PT ;  /* 0x0000000c02007c0c */ /* 0x000fe2000bf06270 */
[----:B------:R-:W-:Y:S02]  /*dae0*/  IMAD.WIDE.U32 R26, R26, UR17, R12 ;  /* 0x000000111a1a7c25 */ /* 0x000fe4000f8e000c */
[----:B------:R3:W2:Y:S02]  /*daf0*/  LDS.128 R12, [R0+0x4000] ;  /* 0x00400000000c7984 */ /* 0x0006a40000000c00 */
[----:B------:R-:W-:Y:S01]  /*db00*/  IMAD R29, R29, UR17, R27 ;  /* 0x000000111d1d7c24 */ /* 0x000fe2000f8e021b */
[----:B------:R-:W-:Y:S07]  /*db10*/  @P3 BRA `(.L_x_32) ;  /* 0x0000000000343947 */ /* 0x000fee0003800000 */
[----:B------:R-:W5:Y:S01]  /*db20*/  LDCU.64 UR6, c[0x0][0x408] ;  /* 0x00008100ff0677ac */ /* 0x000f620008000a00 */
[----:B------:R-:W-:Y:S01]  /*db30*/  MOV R28, R26 ;  /* 0x0000001a001c7202 */ /* 0x000fe20000000f00 */
[----:B------:R-:W4:Y:S01]  /*db40*/  LDCU.64 UR4, c[0x0][0x3f0] ;  /* 0x00007e00ff0477ac */ /* 0x000f220008000a00 */
[----:B-----5:R-:W-:-:S03]  /*db50*/  IMAD R3, R25, UR6, RZ ;  /* 0x0000000619037c24 */ /* 0x020fc6000f8e02ff */
[----:B------:R-:W-:-:S04]  /*db60*/  IMAD.WIDE.U32 R30, R24, UR6, R28 ;  /* 0x00000006181e7c25 */ /* 0x000fc8000f8e001c */
[----:B------:R-:W-:Y:S01]  /*db70*/  IMAD R2, R24, UR7, R3 ;  /* 0x0000000718027c24 */ /* 0x000fe2000f8e0203 */
[----:B----4-:R-:W-:-:S04]  /*db80*/  LEA R32, P3, R30, UR4, 0x1 ;  /* 0x000000041e207c11 */ /* 0x010fc8000f8608ff */
[----:B------:R-:W-:-:S04]  /*db90*/  IADD3 R2, PT, PT, R2, R31, RZ ;  /* 0x0000001f02027210 */ /* 0x000fc80007ffe0ff */
[----:B------:R-:W-:-:S05]  /*dba0*/  LEA.HI.X R33, R30, UR5, R2, 0x1, P3 ;  /* 0x000000051e217c11 */ /* 0x000fca00098f0c02 */
[----:B------:R4:W-:Y:S04]  /*dbb0*/  STG.E.128 desc[UR14][R32.64], R20 ;  /* 0x0000001420007986 */ /* 0x0009e8000c101d0e */
[----:B-1----:R4:W-:Y:S04]  /*dbc0*/  STG.E.128 desc[UR14][R32.64+0x80], R16 ;  /* 0x0000801020007986 */ /* 0x0029e8000c101d0e */
[----:B--2---:R4:W-:Y:S04]  /*dbd0*/  STG.E.128 desc[UR14][R32.64+0x100], R12 ;  /* 0x0001000c20007986 */ /* 0x0049e8000c101d0e */
[----:B------:R4:W-:Y:S02]  /*dbe0*/  STG.E.128 desc[UR14][R32.64+0x180], R4 ;  /* 0x0001800420007986 */ /* 0x0009e4000c101d0e */
.L_x_32:
[----:B------:R-:W-:Y:S05]  /*dbf0*/  BSYNC.RECONVERGENT B0 ;  /* 0x0000000000007941 */ /* 0x000fea0003800200 */
.L_x_31:
[----:B----4-:R4:W3:Y:S01]  /*dc00*/  LDS.128 R20, [R0+0x800] ;  /* 0x0008000000147984 */ /* 0x0108e20000000c00 */
[----:B------:R-:W-:Y:S03]  /*dc10*/  BSSY.RECONVERGENT B0, `(.L_x_33) ;  /* 0x0000015000007945 */ /* 0x000fe60003800200 */
[----:B-1----:R4:W1:Y:S04]  /*dc20*/  LDS.128 R16, [R0+0x2800] ;  /* 0x0028000000107984 */ /* 0x0028680000000c00 */
[----:B--2---:R4:W2:Y:S04]  /*dc30*/  LDS.128 R12, [R0+0x4800] ;  /* 0x00480000000c7984 */ /* 0x0048a80000000c00 */
[----:B------:R4:W1:Y:S01]  /*dc40*/  LDS.128 R4, [R0+0x6800] ;  /* 0x0068000000047984 */ /* 0x0008620000000c00 */
[----:B------:R-:W-:Y:S05]  /*dc50*/  @P2 BRA `(.L_x_34) ;  /* 0x0000000000402947 */ /* 0x000fea0003800000 */
[----:B------:R-:W5:Y:S01]  /*dc60*/  LDCU.64 UR6, c[0x0][0x408] ;  /* 0x00008100ff0677ac */ /* 0x000f620008000a00 */
[----:B------:R-:W-:Y:S01]  /*dc70*/  IADD3 R3, P2, PT, R24, 0x10, RZ ;  /* 0x0000001018037810 */ /* 0x000fe20007f5e0ff */
[----:B------:R-:W-:Y:S01]  /*dc80*/  IMAD.MOV.U32 R30, RZ, RZ, R26 ;  /* 0x000000ffff1e7224 */ /* 0x000fe200078e001a */
[----:B------:R-:W-:Y:S01]  /*dc90*/  MOV R31, R29 ;  /* 0x0000001d001f7202 */ /* 0x000fe20000000f00 */
[----:B------:R-:W4:Y:S02]  /*dca0*/  LDCU.64 UR4, c[0x0][0x3f0] ;  /* 0x00007e00ff0477ac */ /* 0x000f240008000a00 */
[----:B------:R-:W-:-:S04]  /*dcb0*/  IMAD.X R2, RZ, RZ, R25, P2 ;  /* 0x000000ffff027224 */ /* 0x000fc800010e0619 */
[----:B-----5:R-:W-:Y:S02]  /*dcc0*/  IMAD R2, R2, UR6, RZ ;  /* 0x0000000602027c24 */ /* 0x020fe4000f8e02ff */
[----:B------:R-:W-:-:S04]  /*dcd0*/  IMAD.WIDE.U32 R30, R3, UR6, R30 ;  /* 0x00000006031e7c25 */ /* 0x000fc8000f8e001e */
[----:B------:R-:W-:Y:S01]  /*dce0*/  IMAD R2, R3, UR7, R2 ;  /* 0x0000000703027c24 */ /* 0x000fe2000f8e0202 */
[----:B----4-:R-:W-:-:S04]  /*dcf0*/  LEA R32, P2, R30, UR4, 0x1 ;  /* 0x000000041e207c11 */ /* 0x010fc8000f8408ff */
[----:B------:R-:W-:-:S04]  /*dd00*/  IADD3 R2, PT, PT, R2, R31, RZ ;  /* 0x0000001f02027210 */ /* 0x000fc80007ffe0ff */
[----:B------:R-:W-:-:S05]  /*dd10*/  LEA.HI.X R33, R30, UR5, R2, 0x1, P2 ;  /* 0x000000051e217c11 */ /* 0x000fca00090f0c02 */
[----:B---3--:R3:W-:Y:S04]  /*dd20*/  STG.E.128 desc[UR14][R32.64], R20 ;  /* 0x0000001420007986 */ /* 0x0087e8000c101d0e */
[----:B-1----:R3:W-:Y:S04]  /*dd30*/  STG.E.128 desc[UR14][R32.64+0x80], R16 ;  /* 0x0000801020007986 */ /* 0x0027e8000c101d0e */
[----:B--2---:R3:W-:Y:S04]  /*dd40*/  STG.E.128 desc[UR14][R32.64+0x100], R12 ;  /* 0x0001000c20007986 */ /* 0x0047e8000c101d0e */
[----:B------:R3:W-:Y:S02]  /*dd50*/  STG.E.128 desc[UR14][R32.64+0x180], R4 ;  /* 0x0001800420007986 */ /* 0x0007e4000c101d0e */
.L_x_34:
[----:B------:R-:W-:Y:S05]  /*dd60*/  BSYNC.RECONVERGENT B0 ;  /* 0x0000000000007941 */ /* 0x000fea0003800200 */
.L_x_33:
[----:B---3--:R3:W3:Y:S01]  /*dd70*/  LDS.128 R20, [R0+0x1000] ;  /* 0x0010000000147984 */ /* 0x0086e20000000c00 */
[----:B------:R-:W-:Y:S03]  /*dd80*/  BSSY.RECONVERGENT B0, `(.L_x_35) ;  /* 0x0000015000007945 */ /* 0x000fe60003800200 */
[----:B-1----:R1:W1:Y:S04]  /*dd90*/  LDS.128 R16, [R0+0x3000] ;  /* 0x0030000000107984 */ /* 0x0022680000000c00 */
[----:B--2---:R2:W1:Y:S04]  /*dda0*/  LDS.128 R12, [R0+0x5000] ;  /* 0x00500000000c7984 */ /* 0x0044680000000c00 */
        /* <DEDUP_REMOVED lines=16> */
[----:B------:R3:W-:Y:S04]  /*deb0*/  STG.E.128 desc[UR14][R32.64+0x100], R12 ;  /* 0x0001000c20007986 */ /* 0x0007e8000c101d0e */
[----:B------:R3:W-:Y:S02]  /*dec0*/  STG.E.128 desc[UR14][R32.64+0x180], R4 ;  /* 0x0001800420007986 */ /* 0x0007e4000c101d0e */
.L_x_36:
[----:B------:R-:W-:Y:S05]  /*ded0*/  BSYNC.RECONVERGENT B0 ;  /* 0x0000000000007941 */ /* 0x000fea0003800200 */
.L_x_35:
[----:B-1-3--:R1:W3:Y:S04]  /*dee0*/  LDS.128 R12, [R0+0x3800] ;  /* 0x00380000000c7984 */ /* 0x00a2e80000000c00 */
[----:B------:R1:W1:Y:S04]  /*def0*/  LDS.128 R4, [R0+0x5800] ;  /* 0x0058000000047984 */ /* 0x0002680000000c00 */
[----:B------:R1:W1:Y:S01]  /*df00*/  LDS.128 R16, [R0+0x7800] ;  /* 0x0078000000107984 */ /* 0x0002620000000c00 */
[----:B------:R-:W-:Y:S05]  /*df10*/  @P0 EXIT ;  /* 0x000000000000094d */ /* 0x000fea0003800000 */
[----:B------:R-:W5:Y:S01]  /*df20*/  LDCU.64 UR6, c[0x0][0x408] ;  /* 0x00008100ff0677ac */ /* 0x000f620008000a00 */
[----:B-12-4-:R-:W-:Y:S01]  /*df30*/  IADD3 R0, P0, PT, R24, 0x30, RZ ;  /* 0x0000003018007810 */ /* 0x016fe20007f1e0ff */
[----:B------:R-:W-:Y:S01]  /*df40*/  IMAD.MOV.U32 R20, RZ, RZ, R26 ;  /* 0x000000ffff147224 */ /* 0x000fe200078e001a */
[----:B------:R-:W-:Y:S01]  /*df50*/  MOV R21, R29 ;  /* 0x0000001d00157202 */ /* 0x000fe20000000f00 */
[----:B------:R-:W1:Y:S02]  /*df60*/  LDCU.64 UR4, c[0x0][0x3f0] ;  /* 0x00007e00ff0477ac */ /* 0x000e640008000a00 */
[----:B------:R-:W-:-:S04]  /*df70*/  IMAD.X R3, RZ, RZ, R25, P0 ;  /* 0x000000ffff037224 */ /* 0x000fc800000e0619 */
[----:B-----5:R-:W-:Y:S02]  /*df80*/  IMAD R3, R3, UR6, RZ ;  /* 0x0000000603037c24 */ /* 0x020fe4000f8e02ff */
[----:B------:R-:W-:-:S04]  /*df90*/  IMAD.WIDE.U32 R20, R0, UR6, R20 ;  /* 0x0000000600147c25 */ /* 0x000fc8000f8e0014 */
[----:B------:R-:W-:Y:S01]  /*dfa0*/  IMAD R3, R0, UR7, R3 ;  /* 0x0000000700037c24 */ /* 0x000fe2000f8e0203 */
[----:B-1----:R-:W-:-:S04]  /*dfb0*/  LEA R2, P0, R20, UR4, 0x1 ;  /* 0x0000000414027c11 */ /* 0x002fc8000f8008ff */
[----:B------:R-:W-:-:S04]  /*dfc0*/  IADD3 R3, PT, PT, R3, R21, RZ ;  /* 0x0000001503037210 */ /* 0x000fc80007ffe0ff */
[----:B------:R-:W-:-:S05]  /*dfd0*/  LEA.HI.X R3, R20, UR5, R3, 0x1, P0 ;  /* 0x0000000514037c11 */ /* 0x000fca00080f0c03 */
[----:B------:R-:W-:Y:S04]  /*dfe0*/  STG.E.128 desc[UR14][R2.64], R8 ;  /* 0x0000000802007986 */ /* 0x000fe8000c101d0e */
[----:B---3--:R-:W-:Y:S04]  /*dff0*/  STG.E.128 desc[UR14][R2.64+0x80], R12 ;  /* 0x0000800c02007986 */ /* 0x008fe8000c101d0e */
[----:B------:R-:W-:Y:S04]  /*e000*/  STG.E.128 desc[UR14][R2.64+0x100], R4 ;  /* 0x0001000402007986 */ /* 0x000fe8000c101d0e */
[----:B------:R-:W-:Y:S01]  /*e010*/  STG.E.128 desc[UR14][R2.64+0x180], R16 ;  /* 0x0001801002007986 */ /* 0x000fe2000c101d0e */
[----:B------:R-:W-:Y:S05]  /*e020*/  EXIT ;  /* 0x000000000000794d */ /* 0x000fea0003800000 */
.L_x_37:
[----:B------:R-:W-:-:S00]  /*e030*/  BRA `(.L_x_37) ;  /* 0xfffffffc00fc7947 */ /* 0x000fc0000383ffff */
[----:B------:R-:W-:-:S00]  /*e040*/  NOP ;  /* 0x0000000000007918 */ /* 0x000fc00000000000 */
        /* <DEDUP_REMOVED lines=11> */
.L_x_1183:


//--------------------- .text._ZN5flash16flash_fwd_kernelI23Flash_fwd_kernel_traitsILi256ELi64ELi64ELi4ELb0ELb0EN7cutlass6half_tE19Flash_kernel_traitsILi256ELi64ELi64ELi4ES3_EELb0ELb1ELb0ELb0ELb0ELb0ELb0ELb0EEEvNS_16Flash_fwd_paramsE --------------------------
	.section	.text._ZN5flash16flash_fwd_kernelI23Flash_fwd_kernel_traitsILi256ELi64ELi64ELi4ELb0ELb0EN7cutlass6half_tE19Flash_kernel_traitsILi256ELi64ELi64ELi4ES3_EELb0ELb1ELb0ELb0ELb0ELb0ELb0ELb0EEEvNS_16Flash_fwd_paramsE,"ax",@progbits
	.align	128
        .global         _ZN5flash16flash_fwd_kernelI23Flash_fwd_kernel_traitsILi256ELi64ELi64ELi4ELb0ELb0EN7cutlass6half_tE19Flash_kernel_traitsILi256ELi64ELi64ELi4ES3_EELb0ELb1ELb0ELb0ELb0ELb0ELb0ELb0EEEvNS_16Flash_fwd_paramsE
        .type           _ZN5flash16flash_fwd_kernelI23Flash_fwd_kernel_traitsILi256ELi64ELi64ELi4ELb0ELb0EN7cutlass6half_tE19Flash_kernel_traitsILi256ELi64ELi64ELi4ES3_EELb0ELb1ELb0ELb0ELb0ELb0ELb0ELb0EEEvNS_16Flash_fwd_paramsE,@function
        .size           _ZN5flash16flash_fwd_kernelI23Flash_fwd_kernel_traitsILi256ELi64ELi64ELi4ELb0ELb0EN7cutlass6half_tE19Flash_kernel_traitsILi256ELi64ELi64ELi4ES3_EELb0ELb1ELb0ELb0ELb0ELb0ELb0ELb0EEEvNS_16Flash_fwd_paramsE,(.L_x_1184 - _ZN5flash16flash_fwd_kernelI23Flash_fwd_kernel_traitsILi256ELi64ELi64ELi4ELb0ELb0EN7cutlass6half_tE19Flash_kernel_traitsILi256ELi64ELi64ELi4ES3_EELb0ELb1ELb0ELb0ELb0ELb0ELb0ELb0EEEvNS_16Flash_fwd_paramsE)
        .other          _ZN5flash16flash_fwd_kernelI23Flash_fwd_kernel_traitsILi256ELi64ELi64ELi4ELb0ELb0EN7cutlass6half_tE19Flash_kernel_traitsILi256ELi64ELi64ELi4ES3_EELb0ELb1ELb0ELb0ELb0ELb0ELb0ELb0EEEvNS_16Flash_fwd_paramsE,@"STO_CUDA_ENTRY STV_DEFAULT"
_ZN5flash16flash_fwd_kernelI23Flash_fwd_kernel_traitsILi256ELi64ELi64ELi4ELb0ELb0EN7cutlass6half_tE19Flash_kernel_traitsILi256ELi64ELi64ELi4ES3_EELb0ELb1ELb0ELb0ELb0ELb0ELb0ELb0EEEvNS_16Flash_fwd_paramsE:
.text._ZN5flash16flash_fwd_kernelI23Flash_fwd_kernel_traitsILi256ELi64ELi64ELi4ELb0ELb0EN7cutlass6half_tE19Flash_kernel_traitsILi256ELi64ELi64ELi4ES3_EELb0ELb1ELb0ELb0ELb0ELb0ELb0ELb0EEEvNS_16Flash_fwd_paramsE:
        /* <DEDUP_REMOVED lines=52> */
[----:B------:R-:W-:-:S02]  /*0340*/  UMOV UR13, URZ ;  /* 0x000000ff000d7c82 */ /* 0x000fc40008000000 */
[----:B------:R-:W-:Y:S01]  /*0350*/  UISETP.NE.AND.EX UP1, UPT, UR7, URZ, UPT, UP1 ;  /* 0x000000ff0700728c */ /* 0x000fe2000bf25310 */
[----:B------:R-:W2:Y:S01]  /*0360*/  @!UP0 LDCU UR6, c[0x0][0x43c] ;  /* 0x00008780ff0687ac */ /* 0x000ea20008000800 */
[----:B-1----:R-:W-:Y:S01]  /*0370*/  USHF.L.U32 UR21, UR8, 0x6, URZ ;  /* 0x0000000608157899 */ /* 0x002fe200080006ff */
[----:B--2---:R-:W-:Y:S02]  /*0380*/  @P4 R2UR UR18, R5 ;  /* 0x00000000051242ca */ /* 0x004fe400000e0000 */
[----:B---3--:R-:W-:-:S13]  /*0390*/  @P2 R2UR UR9, R2 ;  /* 0x00000000020922ca */ /* 0x008fda00000e0000 */
[----:B------:R-:W-:-:S04]  /*03a0*/  @UP4 UIADD3 UR25, UPT, UPT, UR9, -UR18, URZ ;  /* 0x8000001209194290 */ /* 0x000fc8000fffe0ff */
        /* <DEDUP_REMOVED lines=13> */
.L_x_38:
        /* <DEDUP_REMOVED lines=24> */
[----:B------:R-:W2:Y:S01]  /*0600*/  S2R R15, SR_CTAID.X ;  /* 0x00000000000f7919 */ /* 0x000ea20000002500 */
[----:B------:R-:W-:Y:S01]  /*0610*/  UISETP.NE.AND UP0, UPT, UR18, -0x1, UPT ;  /* 0xffffffff1200788c */ /* 0x000fe2000bf05270 */
[----:B------:R-:W3:Y:S10]  /*0620*/  LDCU.U8 UR11, c[0x0][0x548] ;  /* 0x0000a900ff0b77ac */ /* 0x000ef40008000000 */
[----:B------:R-:W4:Y:S01]  /*0630*/  @!UP0 LDCU.64 UR8, c[0x0][0x400] ;  /* 0x00008000ff0887ac */ /* 0x000f220008000a00 */
[----:B-1----:R-:W-:Y:S01]  /*0640*/  UISETP.NE.AND UP1, UPT, UR4, URZ, UPT ;  /* 0x000000ff0400728c */ /* 0x002fe2000bf25270 */
[----:B------:R-:W1:Y:S10]  /*0650*/  @UP0 LDCU.64 UR6, c[0x0][0x408] ;  /* 0x00008100ff0607ac */ /* 0x000e740008000a00 */
[----:B------:R-:W5:Y:S01]  /*0660*/  @UP1 LDCU.64 UR4, c[0x0][0x430] ;  /* 0x00008600ff0417ac */ /* 0x000f620008000a00 */
[----:B----4-:R-:W-:Y:S01]  /*0670*/  @!UP0 UIMAD.WIDE.U32 UR14, UR12, UR8, URZ ;  /* 0x000000080c0e82a5 */ /* 0x010fe2000f8e00ff */
[----:B------:R-:W-:-:S03]  /*0680*/  @UP1 UMOV UR10, 0x1 ;  /* 0x00000001000a1882 */ /* 0x000fc60000000000 */
[----:B------:R-:W-:Y:S02]  /*0690*/  @!UP0 UIMAD UR9, UR12, UR9, UR15 ;  /* 0x000000090c0982a4 */ /* 0x000fe4000f8e020f */
[----:B-1----:R-:W-:Y:S01]  /*06a0*/  @UP0 UIMAD.WIDE.U32 UR16, UR18, UR6, URZ ;  /* 0x00000006121002a5 */ /* 0x002fe2000f8e00ff */
[----:B------:R-:W1:Y:S03]  /*06b0*/  @UP1 LDCU UR6, c[0x0][0x430] ;  /* 0x00008600ff0617ac */ /* 0x000e660008000800 */
[----:B------:R-:W-:Y:S02]  /*06c0*/  @UP0 UIMAD UR9, UR18, UR7, UR17 ;  /* 0x00000007120902a4 */ /* 0x000fe4000f8e0211 */
[----:B-----5:R-:W-:Y:S01]  /*06d0*/  @UP1 UIMAD UR8, UR4, UR5, URZ ;  /* 0x00000005040812a4 */ /* 0x020fe2000f8e02ff */
[----:B------:R-:W-:Y:S01]  /*06e0*/  @UP0 UMOV UR14, UR16 ;  /* 0x00000010000e0c82 */ /* 0x000fe20008000000 */
[----:B--23--:R-:W-:Y:S10]  /*06f0*/  BRA.U UP1, `(.L_x_40) ;  /* 0x0000000101287547 */ /* 0x00cff4000b800000 */
[----:B------:R-:W-:Y:S01]  /*0700*/  UISETP.NE.AND UP0, UPT, UR11, URZ, UPT ;  /* 0x000000ff0b00728c */ /* 0x000fe2000bf05270 */
[----:B------:R-:W2:Y:S10]  /*0710*/  LDCU UR5, c[0x0][0x3e0] ;  /* 0x00007c00ff0577ac */ /* 0x000eb40008000800 */
[----:B------:R-:W2:Y:S01]  /*0720*/  @UP0 LDCU UR10, c[0x0][0x454] ;  /* 0x00008a80ff0a07ac */ /* 0x000ea20008000800 */
[----:B------:R-:W3:Y:S01]  /*0730*/  @!UP0 LDCU UR4, c[0x0][0x434] ;  /* 0x00008680ff0487ac */ /* 0x000ee20008000800 */
[----:B------:R-:W4:Y:S01]  /*0740*/  @UP0 LDCU UR8, c[0x0][0x454] ;  /* 0x00008a80ff0807ac */ /* 0x000f220008000800 */
[----:B-1----:R-:W-:Y:S01]  /*0750*/  @UP0 UMOV UR6, 0x1 ;  /* 0x0000000100060882 */ /* 0x002fe20000000000 */
[----:B----4-:R-:W4:Y:S01]  /*0760*/  @!UP0 LDCU UR8, c[0x0][0x434] ;  /* 0x00008680ff0887ac */ /* 0x010f220008000800 */
[----:B------:R-:W-:Y:S01]  /*0770*/  @!UP0 UMOV UR6, 0x1 ;  /* 0x0000000100068882 */ /* 0x000fe20000000000 */
[----:B--2---:R-:W-:-:S02]  /*0780*/  @UP0 UIMAD UR10, UR10, UR5, URZ ;  /* 0x000000050a0a02a4 */ /* 0x004fc4000f8e02ff */
[----:B---3--:R-:W-:-:S12]  /*0790*/  @!UP0 UIMAD UR10, UR4, UR5, URZ ;  /* 0x00000005040a82a4 */ /* 0x008fd8000f8e02ff */
.L_x_40:
[----:B------:R-:W2:Y:S01]  /*07a0*/  LDCU UR7, c[0x0][0x434] ;  /* 0x00008680ff0777ac */ /* 0x000ea20008000800 */
[----:B------:R-:W-:Y:S01]  /*07b0*/  IMAD.SHL.U32 R0, R214, 0x8, RZ ;  /* 0x00000008d6007824 */ /* 0x000fe200078e00ff */
[----:B------:R-:W-:Y:S01]  /*07c0*/  SHF.R.U32.HI R214, RZ, 0x3, R214 ;  /* 0x00000003ffd67819 */ /* 0x000fe200000116d6 */
[----:B------:R-:W-:Y:S01]  /*07d0*/  IMAD.MOV.U32 R215, RZ, RZ, RZ ;  /* 0x000000ffffd77224 */ /* 0x000fe200078e00ff */
[----:B------:R-:W3:Y:S01]  /*07e0*/  LDCU.64 UR4, c[0x0][0x410] ;  /* 0x00008200ff0477ac */ /* 0x000ee20008000a00 */
[----:B------:R-:W-:Y:S01]  /*07f0*/  BSSY.RECONVERGENT B0, `(.L_x_41) ;  /* 0x0000034000007945 */ /* 0x000fe20003800200 */
[----:B------:R-:W-:Y:S01]  /*0800*/  LOP3.LUT R0, R0, 0x38, RZ, 0xc0, !PT ;  /* 0x0000003800007812 */ /* 0x000fe200078ec0ff */
[C---:B------:R-:W-:Y:S01]  /*0810*/  VIADD R6, R214.reuse, 0x10 ;  /* 0x00000010d6067836 */ /* 0x040fe20000000000 */
[----:B------:R-:W-:Y:S01]  /*0820*/  UISETP.NE.AND UP1, UPT, UR11, URZ, !UP1 ;  /* 0x000000ff0b00728c */ /* 0x000fe2000cf25270 */
[----:B------:R-:W-:Y:S01]  /*0830*/  VIADD R5, R214, 0x20 ;  /* 0x00000020d6057836 */ /* 0x000fe20000000000 */
[----:B------:R-:W-:Y:S01]  /*0840*/  IADD3 R2, P0, PT, R0, UR14, RZ ;  /* 0x0000000e00027c10 */ /* 0x000fe2000ff1e0ff */
[----:B------:R-:W-:Y:S01]  /*0850*/  UIADD3 UR25, UPT, UPT, -UR21, UR25, URZ ;  /* 0x0000001915197290 */ /* 0x000fe2000fffe1ff */
[----:B------:R-:W-:Y:S01]  /*0860*/  IMAD.WIDE.U32 R14, R15, 0x40, R214 ;  /* 0x000000400f0e7825 */ /* 0x000fe200078e00d6 */
[----:B------:R-:W-:Y:S01]  /*0870*/  UISETP.NE.AND UP0, UPT, UR18, -0x1, UPT ;  /* 0xffffffff1200788c */ /* 0x000fe2000bf05270 */
[C---:B------:R-:W-:Y:S01]  /*0880*/  IADD3 R4, PT, PT, R214.reuse, 0x30, RZ ;  /* 0x00000030d6047810 */ /* 0x040fe20007ffe0ff */
[----:B----4-:R-:W-:Y:S01]  /*0890*/  UIMAD UR8, UR26, UR8, URZ ;  /* 0x000000081a0872a4 */ /* 0x010fe2000f8e02ff */
[----:B------:R-:W-:Y:S01]  /*08a0*/  IMAD.X R3, RZ, RZ, UR9, P0 ;  /* 0x00000009ff037e24 */ /* 0x000fe200080e06ff */
[----:B------:R-:W-:Y:S01]  /*08b0*/  ISETP.GE.AND P0, PT, R214, UR25, PT ;  /* 0x00000019d6007c0c */ /* 0x000fe2000bf06270 */
[----:B--2---:R-:W-:Y:S01]  /*08c0*/  UIMAD UR7, UR12, UR7, URZ ;  /* 0x000000070c0772a4 */ /* 0x004fe2000f8e02ff */
[----:B------:R-:W-:Y:S01]  /*08d0*/  ISETP.GE.AND P2, PT, R6, UR25, PT ;  /* 0x0000001906007c0c */ /* 0x000fe2000bf46270 */
[----:B-1----:R-:W-:Y:S01]  /*08e0*/  UIMAD UR21, UR21, UR6, URZ ;  /* 0x00000006151572a4 */ /* 0x002fe2000f8e02ff */
[----:B------:R-:W-:Y:S01]  /*08f0*/  ISETP.GE.AND P1, PT, R5, UR25, PT ;  /* 0x0000001905007c0c */ /* 0x000fe2000bf26270 */
[----:B------:R-:W-:Y:S01]  /*0900*/  USEL UR7, UR7, UR18, !UP0 ;  /* 0x0000001207077287 */ /* 0x000fe2000c000000 */
[----:B---3--:R-:W-:Y:S01]  /*0910*/  IMAD.U32 R10, RZ, RZ, UR4 ;  /* 0x00000004ff0a7e24 */ /* 0x008fe2000f8e00ff */
[----:B------:R-:W-:Y:S01]  /*0920*/  @!UP1 UIMAD UR8, UR12, UR10, UR8 ;  /* 0x0000000a0c0892a4 */ /* 0x000fe2000f8e0208 */
[----:B------:R-:W-:Y:S01]  /*0930*/  MOV R13, UR5 ;  /* 0x00000005000d7c02 */ /* 0x000fe20008000f00 */
[----:B------:R-:W-:Y:S01]  /*0940*/  USHF.R.S32.HI UR4, URZ, 0x1f, UR7 ;  /* 0x0000001fff047899 */ /* 0x000fe20008011407 */
[----:B------:R-:W-:Y:S01]  /*0950*/  IMAD.WIDE.U32 R10, R10, UR26, R2 ;  /* 0x0000001a0a0a7c25 */ /* 0x000fe2000f8e0002 */
[----:B------:R-:W-:Y:S01]  /*0960*/  USEL UR7, UR7, URZ, UP1 ;  /* 0x000000ff07077287 */ /* 0x000fe20008800000 */
[C---:B------:R-:W-:Y:S01]  /*0970*/  LOP3.LUT R9, R0.reuse, 0x40, RZ, 0xfc, !PT ;  /* 0x0000004000097812 */ /* 0x040fe200078efcff */
[----:B------:R-:W-:Y:S01]  /*0980*/  USEL UR4, UR4, URZ, UP1 ;  /* 0x000000ff04047287 */ /* 0x000fe20008800000 */
[----:B------:R-:W-:Y:S01]  /*0990*/  IMAD R13, R13, UR26, R11 ;  /* 0x0000001a0d0d7c24 */ /* 0x000fe2000f8e020b */
[----:B------:R-:W-:Y:S01]  /*09a0*/  USHF.R.S32.HI UR10, URZ, 0x1f, UR21 ;  /* 0x0000001fff0a7899 */ /* 0x000fe20008011415 */
[C---:B------:R-:W-:Y:S01]  /*09b0*/  LOP3.LUT R8, R0.reuse, 0x80, RZ, 0xfc, !PT ;  /* 0x0000008000087812 */ /* 0x040fe200078efcff */
[----:B------:R-:W-:Y:S01]  /*09c0*/  USHF.R.S32.HI UR5, URZ, 0x1f, UR8 ;  /* 0x0000001fff057899 */ /* 0x000fe20008011408 */
[----:B------:R-:W-:Y:S01]  /*09d0*/  LOP3.LUT R7, R0, 0xc0, RZ, 0xfc, !PT ;  /* 0x000000c000077812 */ /* 0x000fe200078efcff */
[----:B------:R-:W-:-:S04]  /*09e0*/  UIADD3 UR7, UP1, UP0, UR21, UR7, UR8 ;  /* 0x0000000715077290 */ /* 0x000fc8000f83e008 */
[----:B------:R-:W-:Y:S01]  /*09f0*/  UIADD3.X UR10, UPT, UPT, UR10, UR4, UR5, UP1, UP0 ;  /* 0x000000040a0a7290 */ /* 0x000fe20008fe0405 */
[----:B------:R-:W-:Y:S11]  /*0a00*/  @P0 BRA `(.L_x_42) ;  /* 0x0000000000480947 */ /* 0x000ff60003800000 */
[----:B------:R-:W1:Y:S01]  /*0a10*/  LDCU.64 UR4, c[0x0][0x408] ;  /* 0x00008100ff0477ac */ /* 0x000e620008000a00 */
[----:B------:R-:W-:Y:S01]  /*0a20*/  IMAD.MOV.U32 R12, RZ, RZ, R10 ;  /* 0x000000ffff0c7224 */ /* 0x000fe200078e000a */
[----:B------:R-:W2:Y:S01]  /*0a30*/  LDCU UR11, c[0x0][0x440] ;  /* 0x00008800ff0b77ac */ /* 0x000ea20008000800 */
[----:B------:R-:W3:Y:S01]  /*0a40*/  LDCU.64 UR8, c[0x0][0x3f0] ;  /* 0x00007e00ff0877ac */ /* 0x000ee20008000a00 */
[----:B-1----:R-:W-:Y:S02]  /*0a50*/  IMAD R3, R15, UR4, RZ ;  /* 0x000000040f037c24 */ /* 0x002fe4000f8e02ff */
[----:B------:R-:W-:Y:S01]  /*0a60*/  IMAD.WIDE.U32 R16, R14, UR4, R12 ;  /* 0x000000040e107c25 */ /* 0x000fe2000f8e000c */
[----:B--2---:R-:W-:-:S03]  /*0a70*/  ISETP.GE.AND P6, PT, R0, UR11, PT ;  /* 0x0000000b00007c0c */ /* 0x004fc6000bfc6270 */
[----:B------:R-:W-:Y:S01]  /*0a80*/  IMAD R2, R14, UR5, R3 ;  /* 0x000000050e027c24 */ /* 0x000fe2000f8e0203 */
[----:B------:R-:W-:Y:S02]  /*0a90*/  ISETP.GE.AND P5, PT, R9, UR11, PT ;  /* 0x0000000b09007c0c */ /* 0x000fe4000bfa6270 */
[----:B------:R-:W-:Y:S01]  /*0aa0*/  ISETP.GE.AND P4, PT, R8, UR11, PT ;  /* 0x0000000b08007c0c */ /* 0x000fe2000bf86270 */
[----:B------:R-:W-:Y:S01]  /*0ab0*/  IMAD.IADD R2, R17, 0x1, R2 ;  /* 0x0000000111027824 */ /* 0x000fe200078e0202 */
[----:B------:R-:W-:Y:S02]  /*0ac0*/  ISETP.GE.AND P3, PT, R7, UR11, PT ;  /* 0x0000000b07007c0c */ /* 0x000fe4000bf66270 */
[----:B---3--:R-:W-:-:S04]  /*0ad0*/  LEA R18, P0, R16, UR8, 0x1 ;  /* 0x0000000810127c11 */ /* 0x008fc8000f8008ff */
[----:B------:R-:W-:-:S05]  /*0ae0*/  LEA.HI.X R19, R16, UR9, R2, 0x1, P0 ;  /* 0x0000000910137c11 */ /* 0x000fca00080f0c02 */
[----:B------:R1:W-:Y:S04]  /*0af0*/  @!P6 STG.E.128 desc[UR22][R18.64], RZ ;  /* 0x000000ff1200e986 */ /* 0x0003e8000c101d16 */
[----:B------:R1:W-:Y:S04]  /*0b00*/  @!P5 STG.E.128 desc[UR22][R18.64+0x80], RZ ;  /* 0x000080ff1200d986 */ /* 0x0003e8000c101d16 */
[----:B------:R1:W-:Y:S04]  /*0b10*/  @!P4 STG.E.128 desc[UR22][R18.64+0x100], RZ ;  /* 0x000100ff1200c986 */ /* 0x0003e8000c101d16 */
[----:B------:R1:W-:Y:S02]  /*0b20*/  @!P3 STG.E.128 desc[UR22][R18.64+0x180], RZ ;  /* 0x000180ff1200b986 */ /* 0x0003e4000c101d16 */
.L_x_42:
[----:B------:R-:W-:Y:S05]  /*0b30*/  BSYNC.RECONVERGENT B0 ;  /* 0x0000000000007941 */ /* 0x000fea0003800200 */
.L_x_41:
[----:B------:R-:W-:Y:S01]  /*0b40*/  BSSY.RECONVERGENT B0, `(.L_x_43) ;  /* 0x0000018000007945 */ /* 0x000fe20003800200 */
[----:B------:R-:W-:-:S03]  /*0b50*/  ISETP.GE.AND P0, PT, R4, UR25, PT ;  /* 0x0000001904007c0c */ /* 0x000fc6000bf06270 */
[----:B------:R-:W-:Y:S10]  /*0b60*/  @P2 BRA `(.L_x_44) ;  /* 0x0000000000542947 */ /* 0x000ff40003800000 */
[----:B------:R-:W2:Y:S01]  /*0b70*/  LDCU.64 UR8, c[0x0][0x408] ;  /* 0x00008100ff0877ac */ /* 0x000ea20008000a00 */
[----:B------:R-:W-:Y:S01]  /*0b80*/  IADD3 R3, P2, PT, R14, 0x10, RZ ;  /* 0x000000100e037810 */ /* 0x000fe20007f5e0ff */
[----:B------:R-:W-:Y:S01]  /*0b90*/  IMAD.MOV.U32 R16, RZ, RZ, R10 ;  /* 0x000000ffff107224 */ /* 0x000fe200078e000a */
[----:B------:R-:W3:Y:S01]  /*0ba0*/  LDCU UR11, c[0x0][0x440] ;  /* 0x00008800ff0b77ac */ /* 0x000ee20008000800 */
[----:B------:R-:W-:Y:S02]  /*0bb0*/  IMAD.MOV.U32 R17, RZ, RZ, R13 ;  /* 0x000000ffff117224 */ /* 0x000fe400078e000d */
[----:B------:R-:W-:Y:S01]  /*0bc0*/  IMAD.X R2, RZ, RZ, R15, P2 ;  /* 0x000000ffff027224 */ /* 0x000fe200010e060f */
[----:B------:R-:W1:Y:S03]  /*0bd0*/  LDCU.64 UR4, c[0x0][0x3f0] ;  /* 0x00007e00ff0477ac */ /* 0x000e660008000a00 */
[----:B--2---:R-:W-:-:S02]  /*0be0*/  IMAD R2, R2, UR8, RZ ;  /* 0x0000000802027c24 */ /* 0x004fc4000f8e02ff */
[----:B------:R-:W-:Y:S01]  /*0bf0*/  IMAD.WIDE.U32 R16, R3, UR8, R16 ;  /* 0x0000000803107c25 */ /* 0x000fe2000f8e0010 */
[----:B---3--:R-:W-:-:S03]  /*0c00*/  ISETP.GE.AND P5, PT, R0, UR11, PT ;  /* 0x0000000b00007c0c */ /* 0x008fc6000bfa6270 */
[----:B------:R-:W-:Y:S01]  /*0c10*/  IMAD R2, R3, UR9, R2 ;  /* 0x0000000903027c24 */ /* 0x000fe2000f8e0202 */
[----:B------:R-:W-:Y:S02]  /*0c20*/  ISETP.GE.AND P4, PT, R9, UR11, PT ;  /* 0x0000000b09007c0c */ /* 0x000fe4000bf86270 */
[----:B------:R-:W-:Y:S01]  /*0c30*/  ISETP.GE.AND P3, PT, R8, UR11, PT ;  /* 0x0000000b08007c0c */ /* 0x000fe2000bf66270 */
[----:B------:R-:W-:Y:S01]  /*0c40*/  IMAD.IADD R2, R17, 0x1, R2 ;  /* 0x0000000111027824 */ /* 0x000fe200078e0202 */
[----:B------:R-:W-:Y:S02]  /*0c50*/  ISETP.GE.AND P2, PT, R7, UR11, PT ;  /* 0x0000000b07007c0c */ /* 0x000fe4000bf46270 */
[----:B-1----:R-:W-:-:S04]  /*0c60*/  LEA R18, P6, R16, UR4, 0x1 ;  /* 0x0000000410127c11 */ /* 0x002fc8000f8c08ff */
[----:B------:R-:W-:-:S05]  /*0c70*/  LEA.HI.X R19, R16, UR5, R2, 0x1, P6 ;  /* 0x0000000510137c11 */ /* 0x000fca000b0f0c02 */
[----:B------:R2:W-:Y:S04]  /*0c80*/  @!P5 STG.E.128 desc[UR22][R18.64], RZ ;  /* 0x000000ff1200d986 */ /* 0x0005e8000c101d16 */
[----:B------:R2:W-:Y:S04]  /*0c90*/  @!P4 STG.E.128 desc[UR22][R18.64+0x80], RZ ;  /* 0x000080ff1200c986 */ /* 0x0005e8000c101d16 */
[----:B------:R2:W-:Y:S04]  /*0ca0*/  @!P3 STG.E.128 desc[UR22][R18.64+0x100], RZ ;  /* 0x000100ff1200b986 */ /* 0x0005e8000c101d16 */
[----:B------:R2:W-:Y:S02]  /*0cb0*/  @!P2 STG.E.128 desc[UR22][R18.64+0x180], RZ ;  /* 0x000180ff1200a986 */ /* 0x0005e4000c101d16 */
.L_x_44:
[----:B------:R-:W-:Y:S05]  /*0cc0*/  BSYNC.RECONVERGENT B0 ;  /* 0x0000000000007941 */ /* 0x000fea0003800200 */
.L_x_43:
[----:B------:R-:W-:Y:S01]  /*0cd0*/  BSSY.RECONVERGENT B0, `(.L_x_45) ;  /* 0x0000018000007945 */ /* 0x000fe20003800200 */
[----:B------:R-:W-:-:S03]  /*0ce0*/  ISETP.NE.AND P3, PT, R0, RZ, PT ;  /* 0x000000ff0000720c */ /* 0x000fc60003f65270 */
[----:B------:R-:W-:Y:S10]  /*0cf0*/  @P1 BRA `(.L_x_46) ;  /* 0x0000000000541947 */ /* 0x000ff40003800000 */
[----:B------:R-:W3:Y:S01]  /*0d00*/  LDCU.64 UR8, c[0x0][0x408] ;  /* 0x00008100ff0877ac */ /* 0x000ee20008000a00 */
[----:B------:R-:W-:Y:S01]  /*0d10*/  IADD3 R3, P1, PT, R14, 0x20, RZ ;  /* 0x000000200e037810 */ /* 0x000fe20007f3e0ff */
[----:B------:R-:W-:Y:S01]  /*0d20*/  IMAD.MOV.U32 R16, RZ, RZ, R10 ;  /* 0x000000ffff107224 */ /* 0x000fe200078e000a */
[----:B------:R-:W4:Y:S01]  /*0d30*/  LDCU UR11, c[0x0][0x440] ;  /* 0x00008800ff0b77ac */ /* 0x000f220008000800 */
[----:B------:R-:W-:Y:S02]  /*0d40*/  IMAD.MOV.U32 R17, RZ, RZ, R13 ;  /* 0x000000ffff117224 */ /* 0x000fe400078e000d */
[----:B------:R-:W-:Y:S01]  /*0d50*/  IMAD.X R2, RZ, RZ, R15, P1 ;  /* 0x000000ffff027224 */ /* 0x000fe200008e060f */
[----:B------:R-:W1:Y:S03]  /*0d60*/  LDCU.64 UR4, c[0x0][0x3f0] ;  /* 0x00007e00ff0477ac */ /* 0x000e660008000a00 */
[----:B---3--:R-:W-:-:S02]  /*0d70*/  IMAD R2, R2, UR8, RZ ;  /* 0x0000000802027c24 */ /* 0x008fc4000f8e02ff */
[----:B------:R-:W-:Y:S01]  /*0d80*/  IMAD.WIDE.U32 R16, R3, UR8, R16 ;  /* 0x0000000803107c25 */ /* 0x000fe2000f8e0010 */
[----:B----4-:R-:W-:-:S03]  /*0d90*/  ISETP.GE.AND P5, PT, R0, UR11, PT ;  /* 0x0000000b00007c0c */ /* 0x010fc6000bfa6270 */
[----:B------:R-:W-:Y:S01]  /*0da0*/  IMAD R2, R3, UR9, R2 ;  /* 0x0000000903027c24 */ /* 0x000fe2000f8e0202 */
[----:B------:R-:W-:Y:S02]  /*0db0*/  ISETP.GE.AND P4, PT, R9, UR11, PT ;  /* 0x0000000b09007c0c */ /* 0x000fe4000bf86270 */
[----:B------:R-:W-:Y:S01]  /*0dc0*/  ISETP.GE.AND P2, PT, R8, UR11, PT ;  /* 0x0000000b08007c0c */ /* 0x000fe2000bf46270 */
[----:B------:R-:W-:Y:S01]  /*0dd0*/  IMAD.IADD R2, R17, 0x1, R2 ;  /* 0x0000000111027824 */ /* 0x000fe200078e0202 */
[----:B------:R-:W-:Y:S02]  /*0de0*/  ISETP.GE.AND P1, PT, R7, UR11, PT ;  /* 0x0000000b07007c0c */ /* 0x000fe4000bf26270 */
[----:B-12---:R-:W-:-:S04]  /*0df0*/  LEA R18, P6, R16, UR4, 0x1 ;  /* 0x0000000410127c11 */ /* 0x006fc8000f8c08ff */
[----:B------:R-:W-:-:S05]  /*0e00*/  LEA.HI.X R19, R16, UR5, R2, 0x1, P6 ;  /* 0x0000000510137c11 */ /* 0x000fca000b0f0c02 */
[----:B------:R3:W-:Y:S04]  /*0e10*/  @!P5 STG.E.128 desc[UR22][R18.64], RZ ;  /* 0x000000ff1200d986 */ /* 0x0007e8000c101d16 */
[----:B------:R3:W-:Y:S04]  /*0e20*/  @!P4 STG.E.128 desc[UR22][R18.64+0x80], RZ ;  /* 0x000080ff1200c986 */ /* 0x0007e8000c101d16 */
[----:B------:R3:W-:Y:S04]  /*0e30*/  @!P2 STG.E.128 desc[UR22][R18.64+0x100], RZ ;  /* 0x000100ff1200a986 */ /* 0x0007e8000c101d16 */
[----:B------:R3:W-:Y:S02]  /*0e40*/  @!P1 STG.E.128 desc[UR22][R18.64+0x180], RZ ;  /* 0x000180ff12009986 */ /* 0x0007e4000c101d16 */
.L_x_46:
[----:B------:R-:W-:Y:S05]  /*0e50*/  BSYNC.RECONVERGENT B0 ;  /* 0x0000000000007941 */ /* 0x000fea0003800200 */
.L_x_45:
[----:B------:R-:W-:Y:S01]  /*0e60*/  BSSY.RECONVERGENT B0, `(.L_x_47) ;  /* 0x000001a000007945 */ /* 0x000fe20003800200 */
[----:B------:R-:W-:Y:S02]  /*0e70*/  ISETP.GE.OR P6, PT, R214, UR25, P3 ;  /* 0x00000019d6007c0c */ /* 0x000fe40009fc6670 */
[----:B------:R-:W-:Y:S02]  /*0e80*/  ISETP.GE.OR P5, PT, R6, UR25, P3 ;  /* 0x0000001906007c0c */ /* 0x000fe40009fa6670 */
[----:B------:R-:W-:Y:S02]  /*0e90*/  ISETP.GE.OR P4, PT, R5, UR25, P3 ;  /* 0x0000001905007c0c */ /* 0x000fe40009f86670 */
[----:B------:R-:W-:Y:S01]  /*0ea0*/  ISETP.GE.OR P3, PT, R4, UR25, P3 ;  /* 0x0000001904007c0c */ /* 0x000fe20009f66670 */
[----:B------:R-:W-:-:S12]  /*0eb0*/  @P0 BRA `(.L_x_48) ;  /* 0x0000000000500947 */ /* 0x000fd80003800000 */
[----:B------:R-:W4:Y:S01]  /*0ec0*/  LDCU.64 UR8, c[0x0][0x408] ;  /* 0x00008100ff0877ac */ /* 0x000f220008000a00 */
[----:B------:R-:W-:Y:S01]  /*0ed0*/  IADD3 R2, P0, PT, R14, 0x30, RZ ;  /* 0x000000300e027810 */ /* 0x000fe20007f1e0ff */
[----:B------:R-:W-:Y:S01]  /*0ee0*/  IMAD.MOV.U32 R11, RZ, RZ, R13 ;  /* 0x000000ffff0b7224 */ /* 0x000fe200078e000d */
[----:B------:R-:W5:Y:S03]  /*0ef0*/  LDCU UR11, c[0x0][0x440] ;  /* 0x00008800ff0b77ac */ /* 0x000f660008000800 */
[----:B------:R-:W-:Y:S01]  /*0f00*/  IMAD.X R3, RZ, RZ, R15, P0 ;  /* 0x000000ffff037224 */ /* 0x000fe200000e060f */
[----:B------:R-:W1:Y:S03]  /*0f10*/  LDCU.64 UR4, c[0x0][0x3f0] ;  /* 0x00007e00ff0477ac */ /* 0x000e660008000a00 */
[----:B----4-:R-:W-:-:S02]  /*0f20*/  IMAD R3, R3, UR8, RZ ;  /* 0x0000000803037c24 */ /* 0x010fc4000f8e02ff */
[----:B------:R-:W-:Y:S01]  /*0f30*/  IMAD.WIDE.U32 R10, R2, UR8, R10 ;  /* 0x00000008020a7c25 */ /* 0x000fe2000f8e000a */
[----:B-----5:R-:W-:-:S03]  /*0f40*/  ISETP.GE.AND P0, PT, R0, UR11, PT ;  /* 0x0000000b00007c0c */ /* 0x020fc6000bf06270 */
[----:B------:R-:W-:Y:S01]  /*0f50*/  IMAD R3, R2, UR9, R3 ;  /* 0x0000000902037c24 */ /* 0x000fe2000f8e0203 */
[----:B------:R-:W-:Y:S02]  /*0f60*/  ISETP.GE.AND P2, PT, R9, UR11, PT ;  /* 0x0000000b09007c0c */ /* 0x000fe4000bf46270 */
[----:B-1----:R-:W-:Y:S01]  /*0f70*/  LEA R2, P1, R10, UR4, 0x1 ;  /* 0x000000040a027c11 */ /* 0x002fe2000f8208ff */
[----:B------:R-:W-:-:S05]  /*0f80*/  IMAD.IADD R3, R11, 0x1, R3 ;  /* 0x000000010b037824 */ /* 0x000fca00078e0203 */
[----:B------:R-:W-:Y:S02]  /*0f90*/  LEA.HI.X R3, R10, UR5, R3, 0x1, P1 ;  /* 0x000000050a037c11 */ /* 0x000fe400088f0c03 */
[----:B------:R-:W-:-:S03]  /*0fa0*/  ISETP.GE.AND P1, PT, R8, UR11, PT ;  /* 0x0000000b08007c0c */ /* 0x000fc6000bf26270 */
[----:B------:R4:W-:Y:S01]  /*0fb0*/  @!P0 STG.E.128 desc[UR22][R2.64], RZ ;  /* 0x000000ff02008986 */ /* 0x0009e2000c101d16 */
[----:B------:R-:W-:-:S03]  /*0fc0*/  ISETP.GE.AND P0, PT, R7, UR11, PT ;  /* 0x0000000b07007c0c */ /* 0x000fc6000bf06270 */
[----:B------:R4:W-:Y:S06]  /*0fd0*/  @!P2 STG.E.128 desc[UR22][R2.64+0x80], RZ ;  /* 0x000080ff0200a986 */ /* 0x0009ec000c101d16 */
[----:B------:R4:W-:Y:S04]  /*0fe0*/  @!P1 STG.E.128 desc[UR22][R2.64+0x100], RZ ;  /* 0x000100ff02009986 */ /* 0x0009e8000c101d16 */
[----:B------:R4:W-:Y:S02]  /*0ff0*/  @!P0 STG.E.128 desc[UR22][R2.64+0x180], RZ ;  /* 0x000180ff02008986 */ /* 0x0009e4000c101d16 */
.L_x_48:
[----:B------:R-:W-:Y:S05]  /*1000*/  BSYNC.RECONVERGENT B0 ;  /* 0x0000000000007941 */ /* 0x000fea0003800200 */
.L_x_47:
[----:B------:R-:W-:Y:S04]  /*1010*/  BSSY.RECONVERGENT B0, `(.L_x_49) ;  /* 0x000000a000007945 */ /* 0x000fe80003800200 */
[----:B------:R-:W-:Y:S05]  /*1020*/  @P6 BRA `(.L_x_50) ;  /* 0x0000000000206947 */ /* 0x000fea0003800000 */
[----:B------:R-:W5:Y:S01]  /*1030*/  LDCU.64 UR4, c[0x0][0x420] ;  /* 0x00008400ff0477ac */ /* 0x000f620008000a00 */
[----:B------:R-:W-:Y:S02]  /*1040*/  IMAD R0, R214, UR6, RZ ;  /* 0x00000006d6007c24 */ /* 0x000fe4000f8e02ff */
[----:B------:R-:W-:-:S03]  /*1050*/  IMAD.MOV.U32 R7, RZ, RZ, 0x7f800000 ;  /* 0x7f800000ff077424 */ /* 0x000fc600078e00ff */
[----:B----4-:R-:W-:-:S04]  /*1060*/  IADD3 R3, P0, PT, R0, UR7, RZ ;  /* 0x0000000700037c10 */ /* 0x010fc8000ff1e0ff */
[----:B------:R-:W-:Y:S02]  /*1070*/  LEA.HI.X.SX32 R0, R0, UR10, 0x1, P0 ;  /* 0x0000000a00007c11 */ /* 0x000fe400080f0eff */
[----:B-----5:R-:W-:-:S04]  /*1080*/  LEA R2, P0, R3, UR4, 0x2 ;  /* 0x0000000403027c11 */ /* 0x020fc8000f8010ff */
[----:B------:R-:W-:-:S05]  /*1090*/  LEA.HI.X R3, R3, UR5, R0, 0x2, P0 ;  /* 0x0000000503037c11 */ /* 0x000fca00080f1400 */
[----:B------:R4:W-:Y:S04]  /*10a0*/  STG.E desc[UR22][R2.64], R7 ;  /* 0x0000000702007986 */ /* 0x0009e8000c101916 */
.L_x_50:
[----:B------:R-:W-:Y:S05]  /*10b0*/  BSYNC.RECONVERGENT B0 ;  /* 0x0000000000007941 */ /* 0x000fea0003800200 */
.L_x_49:
[----:B------:R-:W-:Y:S04]  /*10c0*/  BSSY.RECONVERGENT B0, `(.L_x_51) ;  /* 0x000000a000007945 */ /* 0x000fe80003800200 */
[----:B------:R-:W-:Y:S05]  /*10d0*/  @P5 BRA `(.L_x_52) ;  /* 0x0000000000205947 */ /* 0x000fea0003800000 */
[----:B------:R-:W5:Y:S01]  /*10e0*/  LDCU.64 UR4, c[0x0][0x420] ;  /* 0x00008400ff0477ac */ /* 0x000f620008000a00 */
[----:B------:R-:W-:Y:S02]  /*10f0*/  IMAD R0, R6, UR6, RZ ;  /* 0x0000000606007c24 */ /* 0x000fe4000f8e02ff */
[----:B----4-:R-:W-:-:S03]  /*1100*/  IMAD.MOV.U32 R7, RZ, RZ, 0x7f800000 ;  /* 0x7f800000ff077424 */ /* 0x010fc600078e00ff */
[----:B------:R-:W-:-:S04]  /*1110*/  IADD3 R3, P0, PT, R0, UR7, RZ ;  /* 0x0000000700037c10 */ /* 0x000fc8000ff1e0ff */
[----:B------:R-:W-:Y:S02]  /*1120*/  LEA.HI.X.SX32 R0, R0, UR10, 0x1, P0 ;  /* 0x0000000a00007c11 */ /* 0x000fe400080f0eff */
[----:B-----5:R-:W-:-:S04]  /*1130*/  LEA R2, P0, R3, UR4, 0x2 ;  /* 0x0000000403027c11 */ /* 0x020fc8000f8010ff */
[----:B------:R-:W-:-:S05]  /*1140*/  LEA.HI.X R3, R3, UR5, R0, 0x2, P0 ;  /* 0x0000000503037c11 */ /* 0x000fca00080f1400 */
[----:B------:R4:W-:Y:S04]  /*1150*/  STG.E desc[UR22][R2.64], R7 ;  /* 0x0000000702007986 */ /* 0x0009e8000c101916 */
.L_x_52:
[----:B------:R-:W-:Y:S05]  /*1160*/  BSYNC.RECONVERGENT B0 ;  /* 0x0000000000007941 */ /* 0x000fea0003800200 */
.L_x_51:
        /* <DEDUP_REMOVED lines=10> */
.L_x_54:
[----:B------:R-:W-:Y:S05]  /*1210*/  BSYNC.RECONVERGENT B0 ;  /* 0x0000000000007941 */ /* 0x000fea0003800200 */
.L_x_53:
[----:B------:R-:W-:Y:S05]  /*1220*/  @P3 EXIT ;  /* 0x000000000000394d */ /* 0x000fea0003800000 */
[----:B------:R-:W5:Y:S01]  /*1230*/  LDCU.64 UR4, c[0x0][0x420] ;  /* 0x00008400ff0477ac */ /* 0x000f620008000a00 */
[----:B------:R-:W-:Y:S02]  /*1240*/  IMAD R0, R4, UR6, RZ ;  /* 0x0000000604007c24 */ /* 0x000fe4000f8e02ff */
[----:B----4-:R-:W-:-:S03]  /*1250*/  IMAD.MOV.U32 R5, RZ, RZ, 0x7f800000 ;  /* 0x7f800000ff057424 */ /* 0x010fc600078e00ff */
[----:B------:R-:W-:-:S04]  /*1260*/  IADD3 R3, P0, PT, R0, UR7, RZ ;  /* 0x0000000700037c10 */ /* 0x000fc8000ff1e0ff */
[----:B------:R-:W-:Y:S02]  /*1270*/  LEA.HI.X.SX32 R0, R0, UR10, 0x1, P0 ;  /* 0x0000000a00007c11 */ /* 0x000fe400080f0eff */
[----:B-----5:R-:W-:-:S04]  /*1280*/  LEA R2, P0, R3, UR4, 0x2 ;  /* 0x0000000403027c11 */ /* 0x020fc8000f8010ff */
[----:B------:R-:W-:-:S05]  /*1290*/  LEA.HI.X R3, R3, UR5, R0, 0x2, P0 ;  /* 0x0000000503037c11 */ /* 0x000fca00080f1400 */
[----:B------:R-:W-:Y:S01]  /*12a0*/  STG.E desc[UR22][R2.64], R5 ;  /* 0x0000000502007986 */ /* 0x000fe2000c101916 */
[----:B------:R-:W-:Y:S05]  /*12b0*/  EXIT ;  /* 0x000000000000794d */ /* 0x000fea0003800000 */
.L_x_39:
[----:B------:R-:W-:Y:S02]  /*12c0*/  UISETP.NE.AND UP0, UPT, UR18, -0x1, UPT ;  /* 0xffffffff1200788c */ /* 0x000fe4000bf05270 */
[----:B------:R-:W-:-:S09]  /*12d0*/  UISETP.NE.AND UP1, UPT, UR14, -0x1, UPT ;  /* 0xffffffff0e00788c */ /* 0x000fd2000bf25270 */
[----:B------:R-:W1:Y:S01]  /*12e0*/  @!UP0 LDCU.64 UR6, c[0x0][0x398] ;  /* 0x00007300ff0687ac */ /* 0x000e620008000a00 */
[----:B------:R-:W2:Y:S01]  /*12f0*/  @UP0 LDCU.64 UR4, c[0x0][0x3b0] ;  /* 0x00007600ff0407ac */ /* 0x000ea20008000a00 */
[----:B-1----:R-:W-:Y:S02]  /*1300*/  @!UP0 UIMAD.WIDE.U32 UR28, UR12, UR6, URZ ;  /* 0x000000060c1c82a5 */ /* 0x002fe4000f8e00ff */
[----:B--2---:R-:W-:Y:S02]  /*1310*/  @UP0 UIMAD.WIDE.U32 UR8, UR18, UR4, URZ ;  /* 0x00000004120802a5 */ /* 0x004fe4000f8e00ff */
[----:B------:R-:W-:Y:S02]  /*1320*/  @!UP0 UIMAD UR27, UR12, UR7, UR29 ;  /* 0x000000070c1b82a4 */ /* 0x000fe4000f8e021d */
[----:B------:R-:W-:-:S03]  /*1330*/  @UP0 UIMAD UR27, UR18, UR5, UR9 ;  /* 0x00000005121b02a4 */ /* 0x000fc6000f8e0209 */
[----:B------:R-:W-:Y:S01]  /*1340*/  @UP0 UMOV UR28, UR8 ;  /* 0x00000008001c0c82 */ /* 0x000fe20008000000 */
[----:B------:R-:W-:Y:S08]  /*1350*/  BRA.U UP1, `(.L_x_55) ;  /* 0x00000001012c7547 */ /* 0x000ff0000b800000 */
        /* <DEDUP_REMOVED lines=10> */
[----:B------:R-:W-:Y:S05]  /*1400*/  BRA `(.L_x_56) ;  /* 0x0000000000147947 */ /* 0x000fea0003800000 */
.L_x_55:
[----:B------:R-:W1:Y:S01]  /*1410*/  LDCU.64 UR10, c[0x0][0x3b8] ;  /* 0x00007700ff0a77ac */ /* 0x000e620008000a00 */
[----:B------:R-:W-:-:S04]  /*1420*/  UIADD3 UR6, UPT, UPT, UR13, UR14, URZ ;  /* 0x0000000e0d067290 */ /* 0x000fc8000fffe0ff */
[----:B-1----:R-:W-:Y:S02]  /*1430*/  UIMAD.WIDE.U32 UR16, UR6, UR10, URZ ;  /* 0x0000000a061072a5 */ /* 0x002fe4000f8e00ff */
[----:B------:R-:W-:-:S04]  /*1440*/  UIMAD UR6, UR6, UR11, URZ ;  /* 0x0000000b060672a4 */ /* 0x000fc8000f8e02ff */
[----:B------:R-:W-:Y:S02]  /*1450*/  UIADD3 UR6, UPT, UPT, UR17, UR6, URZ ;  /* 0x0000000611067290 */ /* 0x000fe4000fffe0ff */
.L_x_56:
[----:B------:R-:W1:Y:S01]  /*1460*/  LDC R0, c[0x0][0x3e8] ;  /* 0x0000fa00ff007b82 */ /* 0x000e620000000800 */
[----:B------:R-:W2:Y:S01]  /*1470*/  S2R R2, SR_CTAID.Z ;  /* 0x0000000000027919 */ /* 0x000ea20000002700 */
[----:B-1----:R-:W-:-:S04]  /*1480*/  IABS R4, R0 ;  /* 0x0000000000047213 */ /* 0x002fc80000000000 */
[----:B------:R-:W1:Y:S01]  /*1490*/  I2F.RP R5, R4 ;  /* 0x0000000400057306 */ /* 0x000e620000209400 */
[----:B--2---:R-:W-:-:S07]  /*14a0*/  IABS R2, R2 ;  /* 0x0000000200027213 */ /* 0x004fce0000000000 */
[----:B-1----:R-:W1:Y:S02]  /*14b0*/  MUFU.RCP R6, R5 ;  /* 0x0000000500067308 */ /* 0x002e640000001000 */
[----:B-1----:R-:W-:-:S06]  /*14c0*/  VIADD R6, R6, 0xffffffe ;  /* 0x0ffffffe06067836 */ /* 0x002fcc0000000000 */
[----:B------:R-:W1:Y:S02]  /*14d0*/  F2I.FTZ.U32.TRUNC.NTZ R7, R6 ;  /* 0x0000000600077305 */ /* 0x000e64000021f000 */
[----:B-1----:R-:W-:Y:S01]  /*14e0*/  IMAD.MOV R3, RZ, RZ, -R7 ;  /* 0x000000ffff037224 */ /* 0x002fe200078e0a07 */
[----:B------:R-:W-:-:S03]  /*14f0*/  MOV R6, RZ ;  /* 0x000000ff00067202 */ /* 0x000fc60000000f00 */
[----:B------:R-:W-:-:S04]  /*1500*/  IMAD R3, R3, R4, RZ ;  /* 0x0000000403037224 */ /* 0x000fc800078e02ff */
[----:B------:R-:W-:-:S06]  /*1510*/  IMAD.HI.U32 R3, R7, R3, R6 ;  /* 0x0000000307037227 */ /* 0x000fcc00078e0006 */
[----:B------:R-:W-:-:S04]  /*1520*/  IMAD.HI.U32 R5, R3, R2, RZ ;  /* 0x0000000203057227 */ /* 0x000fc800078e00ff */
[----:B------:R-:W-:-:S04]  /*1530*/  IMAD.MOV R3, RZ, RZ, -R5 ;  /* 0x000000ffff037224 */ /* 0x000fc800078e0a05 */
[----:B------:R-:W-:Y:S01]  /*1540*/  IMAD R3, R4, R3, R2 ;  /* 0x0000000304037224 */ /* 0x000fe200078e0202 */
[----:B------:R-:W-:-:S04]  /*1550*/  LOP3.LUT R2, R0, UR26, RZ, 0x3c, !PT ;  /* 0x0000001a00027c12 */ /* 0x000fc8000f8e3cff */
[----:B------:R-:W-:Y:S02]  /*1560*/  ISETP.GT.U32.AND P1, PT, R4, R3, PT ;  /* 0x000000030400720c */ /* 0x000fe40003f24070 */
[----:B------:R-:W-:-:S11]  /*1570*/  ISETP.GE.AND P0, PT, R2, RZ, PT ;  /* 0x000000ff0200720c */ /* 0x000fd60003f06270 */
[-C--:B------:R-:W-:Y:S01]  /*1580*/  @!P1 IADD3 R3, PT, PT, R3, -R4.reuse, RZ ;  /* 0x8000000403039210 */ /* 0x080fe20007ffe0ff */
[----:B------:R-:W-:Y:S01]  /*1590*/  @!P1 VIADD R5, R5, 0x1 ;  /* 0x0000000105059836 */ /* 0x000fe20000000000 */
[----:B------:R-:W-:Y:S02]  /*15a0*/  ISETP.NE.AND P1, PT, R0, RZ, PT ;  /* 0x000000ff0000720c */ /* 0x000fe40003f25270 */
[----:B------:R-:W-:-:S13]  /*15b0*/  ISETP.GE.U32.AND P2, PT, R3, R4, PT ;  /* 0x000000040300720c */ /* 0x000fda0003f46070 */
[----:B------:R-:W-:-:S05]  /*15c0*/  @P2 IADD3 R5, PT, PT, R5, 0x1, RZ ;  /* 0x0000000105052810 */ /* 0x000fca0007ffe0ff */
[----:B------:R-:W-:-:S05]  /*15d0*/  IMAD.MOV.U32 R2, RZ, RZ, R5 ;  /* 0x000000ffff027224 */ /* 0x000fca00078e0005 */
[----:B------:R-:W-:Y:S02]  /*15e0*/  @!P0 IADD3 R2, PT, PT, -R2, RZ, RZ ;  /* 0x000000ff02028210 */ /* 0x000fe40007ffe1ff */
[----:B------:R-:W-:Y:S01]  /*15f0*/  @!P1 LOP3.LUT R2, RZ, R0, RZ, 0x33, !PT ;  /* 0x00000000ff029212 */ /* 0x000fe200078e33ff */
[----:B------:R-:W-:Y:S05]  /*1600*/  BRA.U UP1, `(.L_x_57) ;  /* 0x00000001012c7547 */ /* 0x000fea000b800000 */
        /* <DEDUP_REMOVED lines=11> */
.L_x_57:
[----:B------:R-:W1:Y:S01]  /*16c0*/  LDCU.64 UR8, c[0x0][0x3c0] ;  /* 0x00007800ff0877ac */ /* 0x000e620008000a00 */
[----:B------:R-:W-:-:S04]  /*16d0*/  UIADD3 UR13, UPT, UPT, UR13, UR14, URZ ;  /* 0x0000000e0d0d7290 */ /* 0x000fc8000fffe0ff */
[----:B-1----:R-:W-:Y:S02]  /*16e0*/  UIMAD.WIDE.U32 UR4, UR13, UR8, URZ ;  /* 0x000000080d0472a5 */ /* 0x002fe4000f8e00ff */
[----:B------:R-:W-:-:S04]  /*16f0*/  UIMAD UR13, UR13, UR9, URZ ;  /* 0x000000090d0d72a4 */ /* 0x000fc8000f8e02ff */
[----:B------:R-:W-:-:S12]  /*1700*/  UIADD3 UR14, UPT, UPT, UR5, UR13, URZ ;  /* 0x0000000d050e7290 */ /* 0x000fd8000fffe0ff */
.L_x_58:
[----:B------:R-:W-:Y:S01]  /*1710*/  IMAD.SHL.U32 R237, R214, 0x8, RZ ;  /* 0x00000008d6ed7824 */ /* 0x000fe200078e00ff */
[----:B------:R-:W-:Y:S01]  /*1720*/  SHF.R.U32.HI R4, RZ, 0x3, R214 ;  /* 0x00000003ff047819 */ /* 0x000fe200000116d6 */
[----:B------:R-:W1:Y:S01]  /*1730*/  S2R R9, SR_CTAID.X ;  /* 0x0000000000097919 */ /* 0x000e620000002500 */
[----:B------:R-:W2:Y:S01]  /*1740*/  LDCU.64 UR12, c[0x0][0x3c8] ;  /* 0x00007900ff0c77ac */ /* 0x000ea20008000a00 */
[----:B------:R-:W3:Y:S01]  /*1750*/  S2UR UR29, SR_CgaCtaId ;  /* 0x00000000001d79c3 */ /* 0x000ee20000008800 */
[C---:B------:R-:W-:Y:S01]  /*1760*/  LOP3.LUT R215, R237.reuse, 0x38, RZ, 0xc0, !PT ;  /* 0x00000038edd77812 */ /* 0x040fe200078ec0ff */
[----:B------:R-:W-:Y:S01]  /*1770*/  IMAD.MOV.U32 R5, RZ, RZ, RZ ;  /* 0x000000ffff057224 */ /* 0x000fe200078e00ff */
[----:B------:R-:W-:Y:S01]  /*1780*/  LOP3.LUT R7, R237, 0x1f8, RZ, 0xc0, !PT ;  /* 0x000001f8ed077812 */ /* 0x000fe200078ec0ff */
[----:B------:R-:W-:Y:S01]  /*1790*/  BSSY.RECONVERGENT B0, `(.L_x_59) ;  /* 0x0000054000007945 */ /* 0x000fe20003800200 */
[C---:B------:R-:W-:Y:S01]  /*17a0*/  IADD3 R16, P1, PT, R215.reuse, UR16, RZ ;  /* 0x00000010d7107c10 */ /* 0x040fe2000ff3e0ff */
[----:B------:R-:W4:Y:S01]  /*17b0*/  LDCU.64 UR16, c[0x0][0x388] ;  /* 0x00007100ff1077ac */ /* 0x000f220008000a00 */
[----:B------:R-:W-:-:S02]  /*17c0*/  IADD3 R14, P0, PT, R215, UR4, RZ ;  /* 0x00000004d70e7c10 */ /* 0x000fc4000ff1e0ff */
[----:B------:R-:W-:Y:S01]  /*17d0*/  LOP3.LUT R3, R237, 0x1e00, RZ, 0xc0, !PT ;  /* 0x00001e00ed037812 */ /* 0x000fe200078ec0ff */
[----:B------:R-:W-:Y:S01]  /*17e0*/  IMAD.X R17, RZ, RZ, UR6, P1 ;  /* 0x00000006ff117e24 */ /* 0x000fe200088e06ff */
[----:B------:R-:W5:Y:S01]  /*17f0*/  LDCU.128 UR4, c[0x0][0x3d0] ;  /* 0x00007a00ff0477ac */ /* 0x000f620008000c00 */
[----:B------:R-:W-:Y:S02]  /*1800*/  LOP3.LUT R230, R7, 0x38, R214, 0x78, !PT ;  /* 0x0000003807e67812 */ /* 0x000fe400078e78d6 */
[----:B------:R-:W-:Y:S01]  /*1810*/  IADD3.X R15, PT, PT, RZ, UR14, RZ, P0, !PT ;  /* 0x0000000eff0f7c10 */ /* 0x000fe200087fe4ff */
[----:B------:R-:W2:Y:S01]  /*1820*/  LDCU.64 UR14, c[0x0][0x390] ;  /* 0x00007200ff0e77ac */ /* 0x000ea20008000a00 */
[----:B------:R-:W-:Y:S01]  /*1830*/  LOP3.LUT R230, R230, R3, RZ, 0xfc, !PT ;  /* 0x00000003e6e67212 */ /* 0x000fe200078efcff */
[C---:B------:R-:W-:Y:S01]  /*1840*/  IMAD.WIDE.U32 R16, R4.reuse, UR10, R16 ;  /* 0x0000000a04107c25 */ /* 0x040fe2000f8e0010 */
[----:B------:R-:W-:Y:S02]  /*1850*/  SHF.R.S32.HI R3, RZ, 0x1f, R2 ;  /* 0x0000001fff037819 */ /* 0x000fe40000011402 */
[C---:B------:R-:W-:Y:S01]  /*1860*/  IADD3 R12, P0, PT, R215.reuse, UR28, RZ ;  /* 0x0000001cd70c7c10 */ /* 0x040fe2000ff1e0ff */
[----:B------:R-:W-:Y:S01]  /*1870*/  IMAD.WIDE.U32 R14, R4, UR8, R14 ;  /* 0x00000008040e7c25 */ /* 0x000fe2000f8e000e */
[----:B------:R-:W-:-:S02]  /*1880*/  LOP3.LUT R236, R215, 0x40, RZ, 0xfc, !PT ;  /* 0x00000040d7ec7812 */ /* 0x000fc400078efcff */
[C---:B------:R-:W-:Y:S01]  /*1890*/  LOP3.LUT R235, R215.reuse, 0x80, RZ, 0xfc, !PT ;  /* 0x00000080d7eb7812 */ /* 0x040fe200078efcff */
[C---:B------:R-:W-:Y:S01]  /*18a0*/  IMAD R17, R4.reuse, UR11, R17 ;  /* 0x0000000b04117c24 */ /* 0x040fe2000f8e0211 */
[----:B------:R-:W-:Y:S01]  /*18b0*/  LOP3.LUT R234, R215, 0xc0, RZ, 0xfc, !PT ;  /* 0x000000c0d7ea7812 */ /* 0x000fe200078efcff */
[----:B------:R-:W-:Y:S02]  /*18c0*/  IMAD R15, R4, UR9, R15 ;  /* 0x00000009040f7c24 */ /* 0x000fe4000f8e020f */
[C---:B-----5:R-:W-:Y:S02]  /*18d0*/  IMAD R7, R3.reuse, UR4, RZ ;  /* 0x0000000403077c24 */ /* 0x060fe4000f8e02ff */
[----:B------:R-:W-:Y:S02]  /*18e0*/  IMAD R3, R3, UR6, RZ ;  /* 0x0000000603037c24 */ /* 0x000fe4000f8e02ff */
[C---:B------:R-:W-:Y:S01]  /*18f0*/  IMAD R228, R2.reuse, UR5, R7 ;  /* 0x0000000502e47c24 */ /* 0x040fe2000f8e0207 */
[----:B------:R-:W-:Y:S01]  /*1900*/  UMOV UR5, 0x400 ;  /* 0x0000040000057882 */ /* 0x000fe20000000000 */
[----:B------:R-:W-:Y:S01]  /*1910*/  IMAD.WIDE.U32 R6, R2, UR4, R16 ;  /* 0x0000000402067c25 */ /* 0x000fe2000f8e0010 */
[----:B---3--:R-:W-:-:S03]  /*1920*/  ULEA UR5, UR29, UR5, 0x18 ;  /* 0x000000051d057291 */ /* 0x008fc6000f8ec0ff */
[C---:B------:R-:W-:Y:S01]  /*1930*/  IMAD R226, R2.reuse, UR7, R3 ;  /* 0x0000000702e27c24 */ /* 0x040fe2000f8e0203 */
[----:B------:R-:W-:Y:S01]  /*1940*/  IADD3 R228, PT, PT, R7, R228, RZ ;  /* 0x000000e407e47210 */ /* 0x000fe20007ffe0ff */
[----:B------:R-:W-:Y:S01]  /*1950*/  IMAD.WIDE.U32 R2, R2, UR6, R14 ;  /* 0x0000000602027c25 */ /* 0x000fe2000f8e000e */
[----:B----4-:R-:W-:Y:S02]  /*1960*/  LEA R229, P1, R6, UR16, 0x1 ;  /* 0x0000001006e57c11 */ /* 0x010fe4000f8208ff */
[----:B------:R-:W-:Y:S01]  /*1970*/  LEA R230, R230, UR5, 0x1 ;  /* 0x00000005e6e67c11 */ /* 0x000fe2000f8e08ff */
[----:B------:R-:W-:Y:S01]  /*1980*/  IMAD.X R13, RZ, RZ, UR27, P0 ;  /* 0x0000001bff0d7e24 */ /* 0x000fe200080e06ff */
[----:B--2---:R-:W-:Y:S01]  /*1990*/  LEA R227, P0, R2, UR14, 0x1 ;  /* 0x0000000e02e37c11 */ /* 0x004fe2000f8008ff */
[----:B------:R-:W-:Y:S01]  /*19a0*/  UIADD3 UR14, UPT, UPT, -UR21, UR25, URZ ;  /* 0x00000019150e7290 */ /* 0x000fe2000fffe1ff */
[----:B------:R-:W-:Y:S01]  /*19b0*/  IMAD.IADD R226, R3, 0x1, R226 ;  /* 0x0000000103e27824 */ /* 0x000fe200078e02e2 */
[----:B------:R-:W-:Y:S01]  /*19c0*/  LEA.HI.X R228, R6, UR17, R228, 0x1, P1 ;  /* 0x0000001106e47c11 */ /* 0x000fe200088f0ce4 */
[----:B------:R-:W-:Y:S01]  /*19d0*/  IMAD.U32 R10, RZ, RZ, UR12 ;  /* 0x0000000cff0a7e24 */ /* 0x000fe2000f8e00ff */
[C---:B------:R-:W-:Y:S01]  /*19e0*/  IADD3 R6, PT, PT, R4.reuse, 0x20, RZ ;  /* 0x0000002004067810 */ /* 0x040fe20007ffe0ff */
[C---:B------:R-:W-:Y:S01]  /*19f0*/  VIADD R7, R4.reuse, 0x10 ;  /* 0x0000001004077836 */ /* 0x040fe20000000000 */
[----:B------:R-:W-:Y:S01]  /*1a00*/  ISETP.GE.AND P2, PT, R4, UR14, PT ;  /* 0x0000000e04007c0c */ /* 0x000fe2000bf46270 */
[----:B------:R-:W-:Y:S01]  /*1a10*/  IMAD.WIDE.U32 R10, R10, UR26, R12 ;  /* 0x0000001a0a0a7c25 */ /* 0x000fe2000f8e000c */
[----:B------:R-:W-:Y:S01]  /*1a20*/  LEA.HI.X R226, R2, UR15, R226, 0x1, P0 ;  /* 0x0000000f02e27c11 */ /* 0x000fe200080f0ce2 */
[----:B------:R-:W-:Y:S01]  /*1a30*/  UIADD3 UR15, UPT, UPT, UR19, -0x1, URZ ;  /* 0xffffffff130f7890 */ /* 0x000fe2000fffe0ff */
[----:B------:R-:W-:Y:S01]  /*1a40*/  ISETP.GE.AND P0, PT, R7, UR14, PT ;  /* 0x0000000e07007c0c */ /* 0x000fe2000bf06270 */
[----:B------:R-:W-:Y:S01]  /*1a50*/  IMAD.U32 R13, RZ, RZ, UR13 ;  /* 0x0000000dff0d7e24 */ /* 0x000fe2000f8e00ff */
[----:B------:R-:W-:Y:S01]  /*1a60*/  ISETP.GE.AND P1, PT, R6, UR14, PT ;  /* 0x0000000e06007c0c */ /* 0x000fe2000bf26270 */
[----:B------:R-:W-:Y:S01]  /*1a70*/  UIMAD UR4, UR15, -0x40, UR24 ;  /* 0xffffffc00f0478a4 */ /* 0x000fe2000f8e0218 */
[----:B-1----:R-:W-:-:S04]  /*1a80*/  IMAD.WIDE.U32 R8, R9, 0x40, R4 ;  /* 0x0000004009087825 */ /* 0x002fc800078e0004 */
[----:B------:R-:W-:Y:S01]  /*1a90*/  IMAD R13, R13, UR26, R11 ;  /* 0x0000001a0d0d7c24 */ /* 0x000fe2000f8e020b */
[----:B------:R-:W-:Y:S06]  /*1aa0*/  @P2 BRA `(.L_x_60) ;  /* 0x0000000000882947 */ /* 0x000fec0003800000 */
        /* <DEDUP_REMOVED lines=9> */
[----:B---3--:R-:W-:Y:S01]  /*1b40*/  LEA R2, P6, R14, UR12, 0x1 ;  /* 0x0000000c0e027c11 */ /* 0x008fe2000f8c08ff */
[----:B------:R-:W-:Y:S01]  /*1b50*/  IMAD.IADD R0, R15, 0x1, R0 ;  /* 0x000000010f007824 */ /* 0x000fe200078e0200 */
[----:B------:R-:W-:Y:S02]  /*1b60*/  ISETP.GE.AND P3, PT, R235, UR16, PT ;  /* 0x00000010eb007c0c */ /* 0x000fe4000bf66270 */
[----:B------:R-:W-:Y:S02]  /*1b70*/  ISETP.GE.AND P2, PT, R234, UR16, PT ;  /* 0x00000010ea007c0c */ /* 0x000fe4000bf46270 */
[----:B------:R-:W-:-:S05]  /*1b80*/  LEA.HI.X R3, R14, UR13, R0, 0x1, P6 ;  /* 0x0000000d0e037c11 */ /* 0x000fca000b0f0c00 */
[----:B------:R-:W-:Y:S01]  /*1b90*/  @!PT LDS RZ, [RZ] ;  /* 0x00000000fffff984 */ /* 0x000fe20000000800 */
[----:B------:R-:W-:Y:S01]  /*1ba0*/  @!PT LDS RZ, [RZ] ;  /* 0x00000000fffff984 */ /* 0x000fe20000000800 */
[----:B------:R-:W-:Y:S01]  /*1bb0*/  @!PT LDS RZ, [RZ] ;  /* 0x00000000fffff984 */ /* 0x000fe20000000800 */
[----:B------:R1:W-:Y:S04]  /*1bc0*/  @!P5 LDGSTS.E.BYPASS.LTC128B.128 [R230], desc[UR22][R2.64] ;  /* 0x0000000002e6dfae */ /* 0x0003e8000b981a16 */
[----:B------:R1:W-:Y:S04]  /*1bd0*/  @P5 STS.128 [R230], RZ ;  /* 0x000000ffe6005388 */ /* 0x0003e80000000c00 */
[----:B------:R-:W-:Y:S01]  /*1be0*/  @!PT LDS RZ, [RZ] ;  /* 0x00000000fffff984 */ /* 0x000fe20000000800 */
[----:B------:R-:W-:Y:S01]  /*1bf0*/  @!PT LDS RZ, [RZ] ;  /* 0x00000000fffff984 */ /* 0x000fe20000000800 */
[----:B------:R-:W-:Y:S01]  /*1c00*/  @!PT LDS RZ, [RZ] ;  /* 0x00000000fffff984 */ /* 0x000fe20000000800 */
[----:B------:R1:W-:Y:S04]  /*1c10*/  @!P4 LDGSTS.E.BYPASS.LTC128B.128 [R230+0x2000], desc[UR22][R2.64+0x80] ;  /* 0x0200008002e6cfae */ /* 0x0003e8000b981a16 */
[----:B------:R1:W-:Y:S04]  /*1c20*/  @P4 STS.128 [R230+0x2000], RZ ;  /* 0x002000ffe6004388 */ /* 0x0003e80000000c00 */
        /* <DEDUP_REMOVED lines=9> */
[----:B------:R1:W-:Y:S02]  /*1cc0*/  @P2 STS.128 [R230+0x6000], RZ ;  /* 0x006000ffe6002388 */ /* 0x0003e40000000c00 */
.L_x_60:
[----:B------:R-:W-:Y:S05]  /*1cd0*/  BSYNC.RECONVERGENT B0 ;  /* 0x0000000000007941 */ /* 0x000fea0003800200 */
.L_x_59:
[----:B------:R-:W-:Y:S01]  /*1ce0*/  USHF.L.U64.HI UR16, UR10, 0x6, UR11 ;  /* 0x000000060a107899 */ /* 0x000fe2000801020b */
[----:B------:R-:W-:Y:S01]  /*1cf0*/  BSSY.RECONVERGENT B0, `(.L_x_61) ;  /* 0x0000029000007945 */ /* 0x000fe20003800200 */
[C---:B------:R-:W-:Y:S02]  /*1d00*/  ISETP.GE.AND P6, PT, R4.reuse, UR4, PT ;  /* 0x0000000404007c0c */ /* 0x040fe4000bfc6270 */
[----:B------:R-:W-:Y:S01]  /*1d10*/  IADD3 R4, PT, PT, R4, 0x30, RZ ;  /* 0x0000003004047810 */ /* 0x000fe20007ffe0ff */
[----:B------:R-:W-:Y:S05]  /*1d20*/  @P0 BRA `(.L_x_62) ;  /* 0x0000000000940947 */ /* 0x000fea0003800000 */
[----:B------:R-:W2:Y:S01]  /*1d30*/  LDCU.64 UR12, c[0x0][0x3b0] ;  /* 0x00007600ff0c77ac */ /* 0x000ea20008000a00 */
[----:B-1----:R-:W-:Y:S01]  /*1d40*/  IADD3 R2, P0, PT, R8, 0x10, RZ ;  /* 0x0000001008027810 */ /* 0x002fe20007f1e0ff */
[----:B------:R-:W-:Y:S01]  /*1d50*/  IMAD.MOV.U32 R14, RZ, RZ, R10 ;  /* 0x000000ffff0e7224 */ /* 0x000fe200078e000a */
[----:B------:R-:W1:Y:S01]  /*1d60*/  LDCU UR17, c[0x0][0x440] ;  /* 0x00008800ff1177ac */ /* 0x000e620008000800 */
[----:B------:R-:W-:Y:S02]  /*1d70*/  IMAD.MOV.U32 R15, RZ, RZ, R13 ;  /* 0x000000ffff0f7224 */ /* 0x000fe400078e000d */
[----:B------:R-:W-:Y:S01]  /*1d80*/  IMAD.X R0, RZ, RZ, R9, P0 ;  /* 0x000000ffff007224 */ /* 0x000fe200000e0609 */
[----:B------:R-:W3:Y:S03]  /*1d90*/  LDCU.64 UR6, c[0x0][0x380] ;  /* 0x00007000ff0677ac */ /* 0x000ee60008000a00 */
[----:B--2---:R-:W-:-:S02]  /*1da0*/  IMAD R3, R0, UR12, RZ ;  /* 0x0000000c00037c24 */ /* 0x004fc4000f8e02ff */
[----:B------:R-:W-:Y:S01]  /*1db0*/  IMAD.WIDE.U32 R14, R2, UR12, R14 ;  /* 0x0000000c020e7c25 */ /* 0x000fe2000f8e000e */
[----:B-1----:R-:W-:-:S03]  /*1dc0*/  ISETP.GE.AND P4, PT, R215, UR17, PT ;  /* 0x00000011d7007c0c */ /* 0x002fc6000bf86270 */
        /* <DEDUP_REMOVED lines=27> */
.L_x_62:
[----:B------:R-:W-:Y:S05]  /*1f80*/  BSYNC.RECONVERGENT B0 ;  /* 0x0000000000007941 */ /* 0x000fea0003800200 */
.L_x_61:
[----:B------:R-:W-:Y:S01]  /*1f90*/  USHF.L.U32 UR17, UR10, 0x6, URZ ;  /* 0x000000060a117899 */ /* 0x000fe200080006ff */
[----:B------:R-:W-:Y:S01]  /*1fa0*/  BSSY.RECONVERGENT B0, `(.L_x_63) ;  /* 0x0000028000007945 */ /* 0x000fe20003800200 */
[----:B------:R-:W-:-:S03]  /*1fb0*/  ISETP.GE.AND P0, PT, R4, UR14, PT ;  /* 0x0000000e04007c0c */ /* 0x000fc6000bf06270 */
[----:B------:R-:W-:Y:S10]  /*1fc0*/  @P1 BRA `(.L_x_64) ;  /* 0x0000000000941947 */ /* 0x000ff40003800000 */
[----:B------:R-:W3:Y:S01]  /*1fd0*/  LDCU.64 UR12, c[0x0][0x3b0] ;  /* 0x00007600ff0c77ac */ /* 0x000ee20008000a00 */
[----:B-12---:R-:W-:Y:S01]  /*1fe0*/  IADD3 R2, P1, PT, R8, 0x20, RZ ;  /* 0x0000002008027810 */ /* 0x006fe20007f3e0ff */
[----:B------:R-:W-:Y:S01]  /*1ff0*/  IMAD.MOV.U32 R14, RZ, RZ, R10 ;  /* 0x000000ffff0e7224 */ /* 0x000fe200078e000a */
[----:B------:R-:W1:Y:S01]  /*2000*/  LDCU UR26, c[0x0][0x440] ;  /* 0x00008800ff1a77ac */ /* 0x000e620008000800 */
[----:B------:R-:W-:Y:S02]  /*2010*/  IMAD.MOV.U32 R15, RZ, RZ, R13 ;  /* 0x000000ffff0f7224 */ /* 0x000fe400078e000d */
[----:B------:R-:W-:Y:S01]  /*2020*/  IMAD.X R0, RZ, RZ, R9, P1 ;  /* 0x000000ffff007224 */ /* 0x000fe200008e0609 */
[----:B------:R-:W2:Y:S03]  /*2030*/  LDCU.64 UR6, c[0x0][0x380] ;  /* 0x00007000ff0677ac */ /* 0x000ea60008000a00 */
[----:B---3--:R-:W-:-:S02]  /*2040*/  IMAD R3, R0, UR12, RZ ;  /* 0x0000000c00037c24 */ /* 0x008fc4000f8e02ff */
[----:B------:R-:W-:Y:S01]  /*2050*/  IMAD.WIDE.U32 R14, R2, UR12, R14 ;  /* 0x0000000c020e7c25 */ /* 0x000fe2000f8e000e */
[----:B-1----:R-:W-:-:S03]  /*2060*/  ISETP.GE.AND P4, PT, R215, UR26, PT ;  /* 0x0000001ad7007c0c */ /* 0x002fc6000bf86270 */
[----:B------:R-:W-:Y:S01]  /*2070*/  IMAD R3, R2, UR13, R3 ;  /* 0x0000000d02037c24 */ /* 0x000fe2000f8e0203 */
[----:B------:R-:W-:Y:S02]  /*2080*/  ISETP.GE.AND P3, PT, R236, UR26, PT ;  /* 0x0000001aec007c0c */ /* 0x000fe4000bf66270 */
[----:B--2---:R-:W-:Y:S01]  /*2090*/  LEA R2, P5, R14, UR6, 0x1 ;  /* 0x000000060e027c11 */ /* 0x004fe2000f8a08ff */
        /* <DEDUP_REMOVED lines=24> */
.L_x_64:
[----:B------:R-:W-:Y:S05]  /*2220*/  BSYNC.RECONVERGENT B0 ;  /* 0x0000000000007941 */ /* 0x000fea0003800200 */
.L_x_63:
[----:B------:R-:W-:Y:S01]  /*2230*/  UIMAD.WIDE.U32 UR26, UR17, UR15, URZ ;  /* 0x0000000f111a72a5 */ /* 0x000fe2000f8e00ff */
[----:B------:R-:W-:Y:S01]  /*2240*/  BSSY.RECONVERGENT B0, `(.L_x_65) ;  /* 0x0000028000007945 */ /* 0x000fe20003800200 */
[----:B------:R-:W-:-:S03]  /*2250*/  ISETP.GE.AND P1, PT, R7, UR4, PT ;  /* 0x0000000407007c0c */ /* 0x000fc6000bf26270 */
[----:B------:R-:W-:Y:S10]  /*2260*/  @P0 BRA `(.L_x_66) ;  /* 0x0000000000940947 */ /* 0x000ff40003800000 */
[----:B------:R-:W1:Y:S01]  /*2270*/  LDCU.64 UR12, c[0x0][0x3b0] ;  /* 0x00007600ff0c77ac */ /* 0x000e620008000a00 */
[----:B------:R-:W-:Y:S01]  /*2280*/  IADD3 R0, P0, PT, R8, 0x30, RZ ;  /* 0x0000003008007810 */ /* 0x000fe20007f1e0ff */
[----:B------:R-:W4:Y:S04]  /*2290*/  LDCU UR28, c[0x0][0x440] ;  /* 0x00008800ff1c77ac */ /* 0x000f280008000800 */
[----:B------:R-:W-:Y:S01]  /*22a0*/  IMAD.X R8, RZ, RZ, R9, P0 ;  /* 0x000000ffff087224 */ /* 0x000fe200000e0609 */
[----:B------:R-:W5:Y:S01]  /*22b0*/  LDCU.64 UR6, c[0x0][0x380] ;  /* 0x00007000ff0677ac */ /* 0x000f620008000a00 */
[----:B------:R-:W-:Y:S02]  /*22c0*/  IMAD.MOV.U32 R9, RZ, RZ, R13 ;  /* 0x000000ffff097224 */ /* 0x000fe400078e000d */
[----:B-123--:R-:W-:-:S02]  /*22d0*/  IMAD R3, R8, UR12, RZ ;  /* 0x0000000c08037c24 */ /* 0x00efc4000f8e02ff */
[----:B------:R-:W-:Y:S02]  /*22e0*/  IMAD.MOV.U32 R8, RZ, RZ, R10 ;  /* 0x000000ffff087224 */ /* 0x000fe400078e000a */
[C---:B------:R-:W-:Y:S01]  /*22f0*/  IMAD R3, R0.reuse, UR13, R3 ;  /* 0x0000000d00037c24 */ /* 0x040fe2000f8e0203 */
[----:B----4-:R-:W-:Y:S01]  /*2300*/  ISETP.GE.AND P4, PT, R215, UR28, PT ;  /* 0x0000001cd7007c0c */ /* 0x010fe2000bf86270 */
[----:B------:R-:W-:Y:S01]  /*2310*/  IMAD.WIDE.U32 R8, R0, UR12, R8 ;  /* 0x0000000c00087c25 */ /* 0x000fe2000f8e0008 */
[----:B------:R-:W-:Y:S02]  /*2320*/  ISETP.GE.AND P3, PT, R236, UR28, PT ;  /* 0x0000001cec007c0c */ /* 0x000fe4000bf66270 */
[----:B------:R-:W-:Y:S01]  /*2330*/  ISETP.GE.AND P2, PT, R235, UR28, PT ;  /* 0x0000001ceb007c0c */ /* 0x000fe2000bf46270 */
[----:B------:R-:W-:Y:S01]  /*2340*/  IMAD.IADD R3, R9, 0x1, R3 ;  /* 0x0000000109037824 */ /* 0x000fe200078e0203 */
[----:B-----5:R-:W-:Y:S02]  /*2350*/  LEA R2, P5, R8, UR6, 0x1 ;  /* 0x0000000608027c11 */ /* 0x020fe4000f8a08ff */
[----:B------:R-:W-:-:S02]  /*2360*/  ISETP.GE.AND P0, PT, R234, UR28, PT ;  /* 0x0000001cea007c0c */ /* 0x000fc4000bf06270 */
        /* <DEDUP_REMOVED lines=21> */
.L_x_66:
[----:B------:R-:W-:Y:S05]  /*24c0*/  BSYNC.RECONVERGENT B0 ;  /* 0x0000000000007941 */ /* 0x000fea0003800200 */
.L_x_65:
[----:B------:R-:W-:Y:S01]  /*24d0*/  UIMAD UR7, UR16, UR15, URZ ;  /* 0x0000000f100772a4 */ /* 0x000fe2000f8e02ff */
[----:B------:R-:W-:Y:S03]  /*24e0*/  BSSY.RECONVERGENT B0, `(.L_x_67) ;  /* 0x0000021000007945 */ /* 0x000fe60003800200 */
[----:B------:R-:W-:Y:S01]  /*24f0*/  UIADD3 UR7, UPT, UPT, UR27, UR7, URZ ;  /* 0x000000071b077290 */ /* 0x000fe2000fffe0ff */
[----:B------:R-:W-:Y:S11]  /*2500*/  @P6 BRA `(.L_x_68) ;  /* 0x0000000000786947 */ /* 0x000ff60003800000 */
[----:B------:R-:W5:Y:S01]  /*2510*/  LDCU UR6, c[0x0][0x440] ;  /* 0x00008800ff0677ac */ /* 0x000f620008000800 */
[----:B-1234-:R-:W-:Y:S02]  /*2520*/  IMAD.U32 R2, RZ, RZ, UR26 ;  /* 0x0000001aff027e24 */ /* 0x01efe4000f8e00ff */
[----:B------:R-:W-:Y:S02]  /*2530*/  IMAD.U32 R3, RZ, RZ, UR27 ;  /* 0x0000001bff037e24 */ /* 0x000fe4000f8e00ff */
[----:B------:R-:W-:Y:S01]  /*2540*/  IMAD.U32 R3, RZ, RZ, UR7 ;  /* 0x00000007ff037e24 */ /* 0x000fe2000f8e00ff */
[----:B------:R-:W-:-:S04]  /*2550*/  LEA R8, P5, R2, R229, 0x1 ;  /* 0x000000e502087211 */ /* 0x000fc800078a08ff */
[----:B------:R-:W-:Y:S02]  /*2560*/  LEA.HI.X R9, R2, R228, R3, 0x1, P5 ;  /* 0x000000e402097211 */ /* 0x000fe400028f0c03 */
[----:B-----5:R-:W-:Y:S02]  /*2570*/  ISETP.GE.AND P4, PT, R215, UR6, PT ;  /* 0x00000006d7007c0c */ /* 0x020fe4000bf86270 */
[----:B------:R-:W-:Y:S02]  /*2580*/  ISETP.GE.AND P3, PT, R236, UR6, PT ;  /* 0x00000006ec007c0c */ /* 0x000fe4000bf66270 */
[----:B------:R-:W-:Y:S02]  /*2590*/  ISETP.GE.AND P2, PT, R235, UR6, PT ;  /* 0x00000006eb007c0c */ /* 0x000fe4000bf46270 */
[----:B------:R-:W-:-:S07]  /*25a0*/  ISETP.GE.AND P0, PT, R234, UR6, PT ;  /* 0x00000006ea007c0c */ /* 0x000fce000bf06270 */
        /* <DEDUP_REMOVED lines=20> */
.L_x_68:
[----:B------:R-:W-:Y:S05]  /*26f0*/  BSYNC.RECONVERGENT B0 ;  /* 0x0000000000007941 */ /* 0x000fea0003800200 */
.L_x_67:
[----:B------:R-:W-:Y:S01]  /*2700*/  USHF.L.U64.HI UR30, UR8, 0x6, UR9 ;  /* 0x00000006081e7899 */ /* 0x000fe20008010209 */
[----:B------:R-:W-:Y:S01]  /*2710*/  BSSY.RECONVERGENT B0, `(.L_x_69) ;  /* 0x0000024000007945 */ /* 0x000fe20003800200 */
[----:B------:R-:W-:Y:S01]  /*2720*/  USHF.L.U64.HI UR28, UR10, 0x4, UR11 ;  /* 0x000000040a1c7899 */ /* 0x000fe2000801020b */
[----:B------:R-:W-:Y:S01]  /*2730*/  ISETP.GE.AND P0, PT, R6, UR4, PT ;  /* 0x0000000406007c0c */ /* 0x000fe2000bf06270 */
[----:B------:R-:W-:Y:S01]  /*2740*/  USHF.L.U32 UR29, UR10, 0x4, URZ ;  /* 0x000000040a1d7899 */ /* 0x000fe200080006ff */
[----:B------:R-:W-:Y:S11]  /*2750*/  @P1 BRA `(.L_x_70) ;  /* 0x00000000007c1947 */ /* 0x000ff60003800000 */
[----:B------:R-:W5:Y:S01]  /*2760*/  LDCU UR6, c[0x0][0x440] ;  /* 0x00008800ff0677ac */ /* 0x000f620008000800 */
[----:B------:R-:W-:-:S04]  /*2770*/  UIADD3 UR13, UP0, UPT, UR29, UR26, URZ ;  /* 0x0000001a1d0d7290 */ /* 0x000fc8000ff1e0ff */
[----:B------:R-:W-:Y:S02]  /*2780*/  UIADD3.X UR12, UPT, UPT, UR28, UR7, URZ, UP0, !UPT ;  /* 0x000000071c0c7290 */ /* 0x000fe400087fe4ff */
[----:B------:R-:W-:-:S04]  /*2790*/  IMAD.U32 R0, RZ, RZ, UR13 ;  /* 0x0000000dff007e24 */ /* 0x000fc8000f8e00ff */
[----:B-1234-:R-:W-:Y:S01]  /*27a0*/  IMAD.U32 R3, RZ, RZ, UR12 ;  /* 0x0000000cff037e24 */ /* 0x01efe2000f8e00ff */
[----:B------:R-:W-:Y:S02]  /*27b0*/  LEA R2, P5, R0, R229, 0x1 ;  /* 0x000000e500027211 */ /* 0x000fe400078a08ff */
[----:B-----5:R-:W-:Y:S02]  /*27c0*/  ISETP.GE.AND P4, PT, R215, UR6, PT ;  /* 0x00000006d7007c0c */ /* 0x020fe4000bf86270 */
[----:B------:R-:W-:Y:S02]  /*27d0*/  ISETP.GE.AND P3, PT, R236, UR6, PT ;  /* 0x00000006ec007c0c */ /* 0x000fe4000bf66270 */
[----:B------:R-:W-:Y:S02]  /*27e0*/  ISETP.GE.AND P2, PT, R235, UR6, PT ;  /* 0x00000006eb007c0c */ /* 0x000fe4000bf46270 */
[----:B------:R-:W-:Y:S02]  /*27f0*/  ISETP.GE.AND P1, PT, R234, UR6, PT ;  /* 0x00000006ea007c0c */ /* 0x000fe4000bf26270 */
[----:B------:R-:W-:-:S05]  /*2800*/  LEA.HI.X R3, R0, R228, R3, 0x1, P5 ;  /* 0x000000e400037211 */ /* 0x000fca00028f0c03 */
        /* <DEDUP_REMOVED lines=20> */
.L_x_70:
[----:B------:R-:W-:Y:S05]  /*2950*/  BSYNC.RECONVERGENT B0 ;  /* 0x0000000000007941 */ /* 0x000fea0003800200 */
.L_x_69:
[----:B------:R-:W-:Y:S01]  /*2960*/  USHF.L.U32 UR31, UR8, 0x6, URZ ;  /* 0x00000006081f7899 */ /* 0x000fe200080006ff */
[----:B------:R-:W-:Y:S01]  /*2970*/  BSSY.RECONVERGENT B0, `(.L_x_71) ;  /* 0x0000024000007945 */ /* 0x000fe20003800200 */
[----:B------:R-:W-:-:S03]  /*2980*/  ISETP.GE.AND P5, PT, R4, UR4, PT ;  /* 0x0000000404007c0c */ /* 0x000fc6000bfa6270 */
[----:B------:R-:W-:Y:S10]  /*2990*/  @P0 BRA `(.L_x_72) ;  /* 0x0000000000840947 */ /* 0x000ff40003800000 */
[----:B------:R-:W5:Y:S01]  /*29a0*/  LDCU UR6, c[0x0][0x440] ;  /* 0x00008800ff0677ac */ /* 0x000f620008000800 */
[----:B------:R-:W-:Y:S02]  /*29b0*/  UIMAD.WIDE.U32 UR32, UR10, 0x20, URZ ;  /* 0x000000200a2078a5 */ /* 0x000fe4000f8e00ff */
[----:B------:R-:W-:Y:S02]  /*29c0*/  USHF.L.U32 UR12, UR11, 0x5, URZ ;  /* 0x000000050b0c7899 */ /* 0x000fe400080006ff */
[----:B------:R-:W-:-:S04]  /*29d0*/  UIADD3 UR13, UP0, UPT, UR26, UR32, URZ ;  /* 0x000000201a0d7290 */ /* 0x000fc8000ff1e0ff */
[----:B------:R-:W-:Y:S02]  /*29e0*/  UIADD3.X UR12, UPT, UPT, UR7, UR33, UR12, UP0, !UPT ;  /* 0x00000021070c7290 */ /* 0x000fe400087fe40c */
[----:B------:R-:W-:Y:S01]  /*29f0*/  IMAD.U32 R0, RZ, RZ, UR13 ;  /* 0x0000000dff007e24 */ /* 0x000fe2000f8e00ff */
[----:B-----5:R-:W-:-:S03]  /*2a00*/  ISETP.GE.AND P3, PT, R215, UR6, PT ;  /* 0x00000006d7007c0c */ /* 0x020fc6000bf66270 */
[----:B-1234-:R-:W-:Y:S01]  /*2a10*/  IMAD.U32 R3, RZ, RZ, UR12 ;  /* 0x0000000cff037e24 */ /* 0x01efe2000f8e00ff */
[----:B------:R-:W-:Y:S02]  /*2a20*/  ISETP.GE.AND P2, PT, R236, UR6, PT ;  /* 0x00000006ec007c0c */ /* 0x000fe4000bf46270 */
[----:B------:R-:W-:Y:S02]  /*2a30*/  LEA R2, P4, R0, R229, 0x1 ;  /* 0x000000e500027211 */ /* 0x000fe400078808ff */
        /* <DEDUP_REMOVED lines=23> */
.L_x_72:
[----:B------:R-:W-:Y:S05]  /*2bb0*/  BSYNC.RECONVERGENT B0 ;  /* 0x0000000000007941 */ /* 0x000fea0003800200 */
.L_x_71:
[----:B------:R-:W-:Y:S04]  /*2bc0*/  BSSY.RECONVERGENT B0, `(.L_x_73) ;  /* 0x0000025000007945 */ /* 0x000fe80003800200 */
[----:B------:R-:W-:Y:S05]  /*2bd0*/  @P5 BRA `(.L_x_74) ;  /* 0x00000000008c5947 */ /* 0x000fea0003800000 */
[----:B------:R-:W5:Y:S01]  /*2be0*/  LDCU UR6, c[0x0][0x440] ;  /* 0x00008800ff0677ac */ /* 0x000f620008000800 */
[----:B------:R-:W-:Y:S01]  /*2bf0*/  UMOV UR32, UR26 ;  /* 0x0000001a00207c82 */ /* 0x000fe20008000000 */
[----:B------:R-:W-:Y:S01]  /*2c00*/  UMOV UR33, UR7 ;  /* 0x0000000700217c82 */ /* 0x000fe20008000000 */
[----:B------:R-:W-:Y:S02]  /*2c10*/  UIMAD UR12, UR11, 0x30, URZ ;  /* 0x000000300b0c78a4 */ /* 0x000fe4000f8e02ff */
[----:B------:R-:W-:-:S04]  /*2c20*/  UIMAD.WIDE.U32 UR32, UR10, 0x30, UR32 ;  /* 0x000000300a2078a5 */ /* 0x000fc8000f8e0020 */
[----:B------:R-:W-:Y:S02]  /*2c30*/  UIADD3 UR12, UPT, UPT, UR33, UR12, URZ ;  /* 0x0000000c210c7290 */ /* 0x000fe4000fffe0ff */
[----:B-1234-:R-:W-:Y:S02]  /*2c40*/  IMAD.U32 R2, RZ, RZ, UR32 ;  /* 0x00000020ff027e24 */ /* 0x01efe4000f8e00ff */
[----:B------:R-:W-:Y:S01]  /*2c50*/  IMAD.U32 R3, RZ, RZ, UR33 ;  /* 0x00000021ff037e24 */ /* 0x000fe2000f8e00ff */
[----:B-----5:R-:W-:Y:S01]  /*2c60*/  ISETP.GE.AND P3, PT, R215, UR6, PT ;  /* 0x00000006d7007c0c */ /* 0x020fe2000bf66270 */
[----:B------:R-:W-:Y:S01]  /*2c70*/  IMAD.U32 R3, RZ, RZ, UR12 ;  /* 0x0000000cff037e24 */ /* 0x000fe2000f8e00ff */
[----:B------:R-:W-:Y:S02]  /*2c80*/  ISETP.GE.AND P2, PT, R236, UR6, PT ;  /* 0x00000006ec007c0c */ /* 0x000fe4000bf46270 */
[----:B------:R-:W-:Y:S02]  /*2c90*/  LEA R8, P4, R2, R229, 0x1 ;  /* 0x000000e502087211 */ /* 0x000fe400078808ff */
[----:B------:R-:W-:-:S02]  /*2ca0*/  ISETP.GE.AND P1, PT, R235, UR6, PT ;  /* 0x00000006eb007c0c */ /* 0x000fc4000bf26270 */
        /* <DEDUP_REMOVED lines=22> */
.L_x_74:
[----:B------:R-:W-:Y:S05]  /*2e10*/  BSYNC.RECONVERGENT B0 ;  /* 0x0000000000007941 */ /* 0x000fea0003800200 */
.L_x_73:
[----:B------:R-:W0:Y:S01]  /*2e20*/  LDGDEPBAR ;  /* 0x00000000000079af */ /* 0x000e220000000000 */
[--C-:B------:R-:W-:Y:S01]  /*2e30*/  SHF.R.U32.HI R216, RZ, 0x1, R214.reuse ;  /* 0x00000001ffd87819 */ /* 0x100fe200000116d6 */
[----:B-1----:R-:W-:Y:S01]  /*2e40*/  IMAD.U32 R8, RZ, RZ, UR21 ;  /* 0x00000015ff087e24 */ /* 0x002fe2000f8e00ff */
[----:B--234-:R-:W-:Y:S01]  /*2e50*/  SHF.R.U32.HI R3, RZ, 0x2, R214 ;  /* 0x00000002ff037819 */ /* 0x01cfe200000116d6 */
[----:B------:R-:W-:Y:S01]  /*2e60*/  IMAD.SHL.U32 R217, R214, 0x20, RZ ;  /* 0x00000020d6d97824 */ /* 0x000fe200078e00ff */
[----:B------:R-:W-:Y:S01]  /*2e70*/  LOP3.LUT R5, R216, 0x1f0, RZ, 0xc0, !PT ;  /* 0x000001f0d8057812 */ /* 0x000fe200078ec0ff */
[----:B------:R-:W-:Y:S01]  /*2e80*/  IMAD.SHL.U32 R2, R214, 0x40, RZ ;  /* 0x00000040d6027824 */ /* 0x000fe200078e00ff */
[----:B------:R-:W-:Y:S01]  /*2e90*/  LOP3.LUT R3, R3, 0x7, RZ, 0xc0, !PT ;  /* 0x0000000703037812 */ /* 0x000fe200078ec0ff */
[----:B------:R-:W-:Y:S01]  /*2ea0*/  UIMAD.WIDE.U32 UR12, UR31, UR15, URZ ;  /* 0x0000000f1f0c72a5 */ /* 0x000fe2000f8e00ff */
[----:B------:R-:W-:Y:S01]  /*2eb0*/  IADD3 R8, PT, PT, R5, 0x1, R8 ;  /* 0x0000000105087810 */ /* 0x000fe20007ffe008 */
[----:B------:R-:W-:Y:S01]  /*2ec0*/  UIMAD UR7, UR30, UR15, URZ ;  /* 0x0000000f1e0772a4 */ /* 0x000fe2000f8e02ff */
[----:B------:R-:W-:Y:S01]  /*2ed0*/  LOP3.LUT R217, R217, 0x7c00, RZ, 0xc0, !PT ;  /* 0x00007c00d9d97812 */ /* 0x000fe200078ec0ff */
[----:B------:R-:W-:Y:S01]  /*2ee0*/  BSSY.RECONVERGENT B0, `(.L_x_75) ;  /* 0x0000030000007945 */ /* 0x000fe20003800200 */
[----:B------:R-:W-:Y:S01]  /*2ef0*/  LOP3.LUT R79, R216, 0x8, RZ, 0xc0, !PT ;  /* 0x00000008d84f7812 */ /* 0x000fe200078ec0ff */
[----:B------:R-:W-:Y:S01]  /*2f00*/  UIADD3 UR7, UPT, UPT, UR13, UR7, URZ ;  /* 0x000000070d077290 */ /* 0x000fe2000fffe0ff */
[----:B------:R-:W-:-:S02]  /*2f10*/  LOP3.LUT R0, R215, 0x1c0, R2, 0xf8, !PT ;  /* 0x000001c0d7007812 */ /* 0x000fc400078ef802 */
[----:B------:R-:W-:Y:S01]  /*2f20*/  IADD3 R8, PT, PT, R8, -UR25, R3 ;  /* 0x8000001908087c10 */ /* 0x000fe2000fffe003 */
[----:B------:R-:W-:Y:S01]  /*2f30*/  IMAD.U32 R3, RZ, RZ, UR24 ;  /* 0x00000018ff037e24 */ /* 0x000fe2000f8e00ff */
[----:B------:R-:W-:Y:S02]  /*2f40*/  LOP3.LUT R84, R217, 0x200, R2, 0xf8, !PT ;  /* 0x00000200d9547812 */ /* 0x000fe400078ef802 */
[----:B------:R-:W-:Y:S02]  /*2f50*/  LOP3.LUT R79, R0, R79, RZ, 0x3c, !PT ;  /* 0x0000004f004f7212 */ /* 0x000fe400078e3cff */
[----:B------:R-:W-:Y:S01]  /*2f60*/  IADD3 R3, PT, PT, R8, UR20, R3 ;  /* 0x0000001408037c10 */ /* 0x000fe2000fffe003 */
[----:B------:R-:W-:-:S04]  /*2f70*/  DEPBAR.LE SB0, 0x0 ;  /* 0x000080000000791a */ /* 0x000fc80000000000 */
[----:B------:R-:W-:Y:S01]  /*2f80*/  IMAD.IADD R84, R79, 0x1, R84 ;  /* 0x000000014f547824 */ /* 0x000fe200078e0254 */
[----:B------:R-:W-:Y:S06]  /*2f90*/  BAR.SYNC.DEFER_BLOCKING 0x0 ;  /* 0x0000000000007b1d */ /* 0x000fec0000010000 */
[----:B------:R-:W-:Y:S05]  /*2fa0*/  @P6 BRA `(.L_x_76) ;  /* 0x00000000007c6947 */ /* 0x000fea0003800000 */
[----:B------:R-:W1:Y:S01]  /*2fb0*/  LDCU UR6, c[0x0][0x440] ;  /* 0x00008800ff0677ac */ /* 0x000e620008000800 */
[----:B------:R-:W-:Y:S02]  /*2fc0*/  IMAD.U32 R8, RZ, RZ, UR12 ;  /* 0x0000000cff087e24 */ /* 0x000fe4000f8e00ff */
[----:B------:R-:W-:Y:S02]  /*2fd0*/  IMAD.U32 R5, RZ, RZ, UR7 ;  /* 0x00000007ff057e24 */ /* 0x000fe4000f8e00ff */
[----:B------:R-:W-:Y:S01]  /*2fe0*/  IMAD.U32 R9, RZ, RZ, UR13 ;  /* 0x0000000dff097e24 */ /* 0x000fe2000f8e00ff */
[----:B------:R-:W-:-:S04]  /*2ff0*/  LEA R10, P4, R8, R227, 0x1 ;  /* 0x000000e3080a7211 */ /* 0x000fc800078808ff */
[----:B------:R-:W-:Y:S02]  /*3000*/  LEA.HI.X R11, R8, R226, R5, 0x1, P4 ;  /* 0x000000e2080b7211 */ /* 0x000fe400020f0c05 */
[----:B-1----:R-:W-:Y:S02]  /*3010*/  ISETP.GE.AND P3, PT, R215, UR6, PT ;  /* 0x00000006d7007c0c */ /* 0x002fe4000bf66270 */
        /* <DEDUP_REMOVED lines=22> */
[----:B------:R1:W-:Y:S01]  /*3180*/  @P0 STS.128 [R230+0x16000], RZ ;  /* 0x016000ffe6000388 */ /* 0x0003e20000000c00 */
[----:B------:R-:W-:Y:S05]  /*3190*/  BRA `(.L_x_77) ;  /* 0x0000000000107947 */ /* 0x000fea0003800000 */
.L_x_76:
[----:B------:R2:W-:Y:S04]  /*31a0*/  STS.128 [R230+0x10000], RZ ;  /* 0x010000ffe6007388 */ /* 0x0005e80000000c00 */
[----:B------:R2:W-:Y:S04]  /*31b0*/  STS.128 [R230+0x12000], RZ ;  /* 0x012000ffe6007388 */ /* 0x0005e80000000c00 */
[----:B------:R2:W-:Y:S04]  /*31c0*/  STS.128 [R230+0x14000], RZ ;  /* 0x014000ffe6007388 */ /* 0x0005e80000000c00 */
[----:B------:R2:W-:Y:S02]  /*31d0*/  STS.128 [R230+0x16000], RZ ;  /* 0x016000ffe6007388 */ /* 0x0005e40000000c00 */
.L_x_77:
[----:B------:R-:W-:Y:S05]  /*31e0*/  BSYNC.RECONVERGENT B0 ;  /* 0x0000000000007941 */ /* 0x000fea0003800200 */
.L_x_75:
[----:B------:R-:W-:Y:S01]  /*31f0*/  ISETP.GE.AND P0, PT, R7, UR4, PT ;  /* 0x0000000407007c0c */ /* 0x000fe2000bf06270 */
[----:B------:R-:W-:Y:S01]  /*3200*/  BSSY.RECONVERGENT B0, `(.L_x_78) ;  /* 0x000002c000007945 */ /* 0x000fe20003800200 */
[----:B------:R-:W-:Y:S02]  /*3210*/  LOP3.LUT R5, R214, 0x8, RZ, 0xc0, !PT ;  /* 0x00000008d6057812 */ /* 0x000fe400078ec0ff */
[----:B------:R-:W-:Y:S02]  /*3220*/  LOP3.LUT R225, R2, 0x400, RZ, 0xc0, !PT ;  /* 0x0000040002e17812 */ /* 0x000fe400078ec0ff */
[----:B------:R-:W-:Y:S02]  /*3230*/  LOP3.LUT R8, R0, R5, RZ, 0x3c, !PT ;  /* 0x0000000500087212 */ /* 0x000fe400078e3cff */
[----:B------:R-:W-:Y:S02]  /*3240*/  ISETP.GE.AND P6, PT, R6, UR4, PT ;  /* 0x0000000406007c0c */ /* 0x000fe4000bfc6270 */
[----:B------:R-:W-:Y:S01]  /*3250*/  ISETP.GE.AND P5, PT, R4, UR4, PT ;  /* 0x0000000404007c0c */ /* 0x000fe2000bfa6270 */
[----:B------:R-:W-:Y:S01]  /*3260*/  IMAD R225, R8, 0x2, R225 ;  /* 0x0000000208e17824 */ /* 0x000fe200078e02e1 */
[----:B------:R-:W-:Y:S01]  /*3270*/  LEA R84, R84, UR5, 0x1 ;  /* 0x0000000554547c11 */ /* 0x000fe2000f8e08ff */
[----:B------:R3:W-:Y:S04]  /*3280*/  @P0 STS.128 [R230+0x10800], RZ ;  /* 0x010800ffe6000388 */ /* 0x0007e80000000c00 */
[----:B------:R3:W-:Y:S04]  /*3290*/  @P0 STS.128 [R230+0x12800], RZ ;  /* 0x012800ffe6000388 */ /* 0x0007e80000000c00 */
[----:B------:R3:W-:Y:S04]  /*32a0*/  @P0 STS.128 [R230+0x14800], RZ ;  /* 0x014800ffe6000388 */ /* 0x0007e80000000c00 */
[----:B------:R3:W-:Y:S01]  /*32b0*/  @P0 STS.128 [R230+0x16800], RZ ;  /* 0x016800ffe6000388 */ /* 0x0007e20000000c00 */
[----:B------:R-:W-:Y:S05]  /*32c0*/  @P0 BRA `(.L_x_79) ;  /* 0x00000000007c0947 */ /* 0x000fea0003800000 */
[----:B------:R-:W4:Y:S01]  /*32d0*/  LDCU UR6, c[0x0][0x440] ;  /* 0x00008800ff0677ac */ /* 0x000f220008000800 */
[----:B------:R-:W-:-:S04]  /*32e0*/  ULEA UR20, UP0, UR8, UR12, 0x4 ;  /* 0x0000000c08147291 */ /* 0x000fc8000f8020ff */
[----:B------:R-:W-:Y:S02]  /*32f0*/  ULEA.HI.X UR15, UR8, UR7, UR9, 0x4, UP0 ;  /* 0x00000007080f7291 */ /* 0x000fe400080f2409 */
[----:B------:R-:W-:-:S04]  /*3300*/  IMAD.U32 R4, RZ, RZ, UR20 ;  /* 0x00000014ff047e24 */ /* 0x000fc8000f8e00ff */
[----:B------:R-:W-:Y:S01]  /*3310*/  IMAD.U32 R5, RZ, RZ, UR15 ;  /* 0x0000000fff057e24 */ /* 0x000fe2000f8e00ff */
[----:B------:R-:W-:Y:S02]  /*3320*/  LEA R6, P4, R4, R227, 0x1 ;  /* 0x000000e304067211 */ /* 0x000fe400078808ff */
[----:B----4-:R-:W-:Y:S02]  /*3330*/  ISETP.GE.AND P3, PT, R215, UR6, PT ;  /* 0x00000006d7007c0c */ /* 0x010fe4000bf66270 */
        /* <DEDUP_REMOVED lines=24> */
.L_x_79:
[----:B------:R-:W-:Y:S05]  /*34c0*/  BSYNC.RECONVERGENT B0 ;  /* 0x0000000000007941 */ /* 0x000fea0003800200 */
.L_x_78:
[----:B------:R1:W-:Y:S01]  /*34d0*/  @P6 STS.128 [R230+0x11000], RZ ;  /* 0x011000ffe6006388 */ /* 0x0003e20000000c00 */
[----:B------:R-:W-:Y:S03]  /*34e0*/  BSSY.RECONVERGENT B0, `(.L_x_80) ;  /* 0x0000026000007945 */ /* 0x000fe60003800200 */
[----:B------:R1:W-:Y:S04]  /*34f0*/  @P6 STS.128 [R230+0x13000], RZ ;  /* 0x013000ffe6006388 */ /* 0x0003e80000000c00 */
[----:B------:R1:W-:Y:S04]  /*3500*/  @P6 STS.128 [R230+0x15000], RZ ;  /* 0x015000ffe6006388 */ /* 0x0003e80000000c00 */
[----:B------:R1:W-:Y:S01]  /*3510*/  @P6 STS.128 [R230+0x17000], RZ ;  /* 0x017000ffe6006388 */ /* 0x0003e20000000c00 */
[----:B------:R-:W-:Y:S05]  /*3520*/  @P6 BRA `(.L_x_81) ;  /* 0x0000000000846947 */ /* 0x000fea0003800000 */
[----:B------:R-:W5:Y:S01]  /*3530*/  LDCU UR6, c[0x0][0x440] ;  /* 0x00008800ff0677ac */ /* 0x000f620008000800 */
[----:B------:R-:W-:Y:S02]  /*3540*/  UIMAD.WIDE.U32 UR20, UR8, 0x20, URZ ;  /* 0x00000020081478a5 */ /* 0x000fe4000f8e00ff */
[----:B------:R-:W-:Y:S02]  /*3550*/  USHF.L.U32 UR15, UR9, 0x5, URZ ;  /* 0x00000005090f7899 */ /* 0x000fe400080006ff */
[----:B------:R-:W-:-:S04]  /*3560*/  UIADD3 UR20, UP0, UPT, UR12, UR20, URZ ;  /* 0x000000140c147290 */ /* 0x000fc8000ff1e0ff */
[----:B------:R-:W-:Y:S02]  /*3570*/  UIADD3.X UR15, UPT, UPT, UR7, UR21, UR15, UP0, !UPT ;  /* 0x00000015070f7290 */ /* 0x000fe400087fe40f */
[----:B------:R-:W-:Y:S01]  /*3580*/  IMAD.U32 R4, RZ, RZ, UR20 ;  /* 0x00000014ff047e24 */ /* 0x000fe2000f8e00ff */
[----:B-----5:R-:W-:-:S03]  /*3590*/  ISETP.GE.AND P3, PT, R215, UR6, PT ;  /* 0x00000006d7007c0c */ /* 0x020fc6000bf66270 */
[----:B------:R-:W-:Y:S01]  /*35a0*/  IMAD.U32 R5, RZ, RZ, UR15 ;  /* 0x0000000fff057e24 */ /* 0x000fe2000f8e00ff */
[----:B------:R-:W-:Y:S02]  /*35b0*/  ISETP.GE.AND P2, PT, R236, UR6, PT ;  /* 0x00000006ec007c0c */ /* 0x000fe4000bf46270 */
[----:B----4-:R-:W-:Y:S02]  /*35c0*/  LEA R6, P4, R4, R227, 0x1 ;  /* 0x000000e304067211 */ /* 0x010fe400078808ff */
        /* <DEDUP_REMOVED lines=23> */
.L_x_81:
[----:B------:R-:W-:Y:S05]  /*3740*/  BSYNC.RECONVERGENT B0 ;  /* 0x0000000000007941 */ /* 0x000fea0003800200 */
.L_x_80:
[----:B------:R1:W-:Y:S01]  /*3750*/  @P5 STS.128 [R230+0x11800], RZ ;  /* 0x011800ffe6005388 */ /* 0x0003e20000000c00 */
[----:B------:R-:W-:Y:S03]  /*3760*/  BSSY.RECONVERGENT B0, `(.L_x_82) ;  /* 0x0000028000007945 */ /* 0x000fe60003800200 */
[----:B------:R1:W-:Y:S04]  /*3770*/  @P5 STS.128 [R230+0x13800], RZ ;  /* 0x013800ffe6005388 */ /* 0x0003e80000000c00 */
[----:B------:R1:W-:Y:S04]  /*3780*/  @P5 STS.128 [R230+0x15800], RZ ;  /* 0x015800ffe6005388 */ /* 0x0003e80000000c00 */
[----:B------:R1:W-:Y:S01]  /*3790*/  @P5 STS.128 [R230+0x17800], RZ ;  /* 0x017800ffe6005388 */ /* 0x0003e20000000c00 */
[----:B------:R-:W-:Y:S05]  /*37a0*/  @P5 BRA `(.L_x_83) ;  /* 0x00000000008c5947 */ /* 0x000fea0003800000 */
[----:B------:R-:W5:Y:S01]  /*37b0*/  LDCU UR4, c[0x0][0x440] ;  /* 0x00008800ff0477ac */ /* 0x000f620008000800 */
[----:B------:R-:W-:Y:S01]  /*37c0*/  UMOV UR20, UR12 ;  /* 0x0000000c00147c82 */ /* 0x000fe20008000000 */
[----:B------:R-:W-:Y:S01]  /*37d0*/  UMOV UR21, UR7 ;  /* 0x0000000700157c82 */ /* 0x000fe20008000000 */
[----:B------:R-:W-:Y:S02]  /*37e0*/  UIMAD UR6, UR9, 0x30, URZ ;  /* 0x00000030090678a4 */ /* 0x000fe4000f8e02ff */
[----:B------:R-:W-:-:S04]  /*37f0*/  UIMAD.WIDE.U32 UR20, UR8, 0x30, UR20 ;  /* 0x00000030081478a5 */ /* 0x000fc8000f8e0014 */
[----:B------:R-:W-:Y:S02]  /*3800*/  UIADD3 UR6, UPT, UPT, UR21, UR6, URZ ;  /* 0x0000000615067290 */ /* 0x000fe4000fffe0ff */
[----:B------:R-:W-:Y:S02]  /*3810*/  IMAD.U32 R4, RZ, RZ, UR20 ;  /* 0x00000014ff047e24 */ /* 0x000fe4000f8e00ff */
[----:B------:R-:W-:Y:S01]  /*3820*/  IMAD.U32 R5, RZ, RZ, UR21 ;  /* 0x00000015ff057e24 */ /* 0x000fe2000f8e00ff */
[----:B-----5:R-:W-:Y:S01]  /*3830*/  ISETP.GE.AND P3, PT, R215, UR4, PT ;  /* 0x00000004d7007c0c */ /* 0x020fe2000bf66270 */
[----:B------:R-:W-:Y:S01]  /*3840*/  IMAD.U32 R5, RZ, RZ, UR6 ;  /* 0x00000006ff057e24 */ /* 0x000fe2000f8e00ff */
[----:B------:R-:W-:Y:S02]  /*3850*/  ISETP.GE.AND P2, PT, R236, UR4, PT ;  /* 0x00000004ec007c0c */ /* 0x000fe4000bf46270 */
[----:B----4-:R-:W-:Y:S02]  /*3860*/  LEA R6, P4, R4, R227, 0x1 ;  /* 0x000000e304067211 */ /* 0x010fe400078808ff */
        /* <DEDUP_REMOVED lines=23> */
.L_x_83:
[----:B------:R-:W-:Y:S05]  /*39e0*/  BSYNC.RECONVERGENT B0 ;  /* 0x0000000000007941 */ /* 0x000fea0003800200 */
.L_x_82:
[----:B------:R-:W-:Y:S01]  /*39f0*/  LDSM.16.M88.4 R60, [R84] ;  /* 0x00000000543c783b */ /* 0x000fe20000000200 */
[----:B------:R-:W-:Y:S01]  /*3a00*/  IMAD.MOV.U32 R77, RZ, RZ, 0x20 ;  /* 0x00000020ff4d7424 */ /* 0x000fe200078e00ff */
[C---:B------:R-:W-:Y:S01]  /*3a10*/  LOP3.LUT P2, RZ, R214.reuse, 0x2, RZ, 0xc0, !PT ;  /* 0x00000002d6ff7812 */ /* 0x040fe2000784c0ff */
[----:B------:R-:W-:Y:S01]  /*3a20*/  VIADD R78, R225, UR5 ;  /* 0x00000005e14e7c36 */ /* 0x000fe20008000000 */
[----:B------:R-:W5:Y:S01]  /*3a30*/  LDSM.16.M88.4 R32, [R225+UR5+0x8000] ;  /* 0x00800005e120783b */ /* 0x000f620008000200 */
[----:B------:R-:W-:Y:S01]  /*3a40*/  IMAD.MOV.U32 R165, RZ, RZ, 0x40 ;  /* 0x00000040ffa57424 */ /* 0x000fe200078e00ff */
[----:B------:R-:W-:Y:S01]  /*3a50*/  SEL R77, R77, 0xffffffe0, !P2 ;  /* 0xffffffe04d4d7807 */ /* 0x000fe20005000000 */
[----:B------:R-:W-:Y:S01]  /*3a60*/  UISETP.NE.AND UP1, UPT, UR19, 0x1, UPT ;  /* 0x000000011300788c */ /* 0x000fe2000bf25270 */
[----:B------:R-:W2:Y:S01]  /*3a70*/  LDSM.16.M88.4 R24, [R225+UR5+0x8800] ;  /* 0x00880005e118783b */ /* 0x000ea20008000200 */
[----:B------:R-:W-:Y:S01]  /*3a80*/  LOP3.LUT P0, RZ, R214, 0x4, RZ, 0xc0, !PT ;  /* 0x00000004d6ff7812 */ /* 0x000fe2000780c0ff */
[----:B------:R-:W-:Y:S01]  /*3a90*/  IMAD.U32 R166, RZ, RZ, UR24 ;  /* 0x00000018ffa67e24 */ /* 0x000fe2000f8e00ff */
[----:B------:R-:W-:Y:S01]  /*3aa0*/  IADD3 R80, PT, PT, R78, R77, RZ ;  /* 0x0000004d4e507210 */ /* 0x000fe20007ffe0ff */
[----:B------:R-:W3:Y:S01]  /*3ab0*/  LDSM.16.M88.4 R16, [R225+UR5+0x9000] ;  /* 0x00900005e110783b */ /* 0x000ee20008000200 */
[----:B------:R-:W-:Y:S01]  /*3ac0*/  IMAD.IADD R83, R84, 0x1, R77 ;  /* 0x0000000154537824 */ /* 0x000fe200078e024d */
[----:B------:R-:W-:-:S02]  /*3ad0*/  SEL R165, R165, 0xffffffc0, !P0 ;  /* 0xffffffc0a5a57807 */ /* 0x000fc40004000000 */
[----:B----4-:R-:W4:Y:S01]  /*3ae0*/  LDSM.16.M88.4 R4, [R225+UR5+0x9800] ;  /* 0x00980005e104783b */ /* 0x010f220008000200 */
[----:B------:R-:W-:Y:S02]  /*3af0*/  VIADDMNMX R166, R3, 0x8, R166, PT ;  /* 0x0000000803a67846 */ /* 0x000fe400038001a6 */
[----:B------:R-:W-:Y:S01]  /*3b00*/  IMAD.IADD R82, R84, 0x1, R165 ;  /* 0x0000000154527824 */ /* 0x000fe200078e02a5 */
[----:B------:R-:W-:Y:S01]  /*3b10*/  LDSM.16.M88.4 R40, [R83] ;  /* 0x000000005328783b */ /* 0x000fe20000000200 */
[----:B------:R-:W-:Y:S02]  /*3b20*/  IADD3 R78, PT, PT, R78, R165, RZ ;  /* 0x000000a54e4e7210 */ /* 0x000fe40007ffe0ff */
[----:B------:R-:W-:Y:S01]  /*3b30*/  IMAD.IADD R81, R77, 0x1, R82 ;  /* 0x000000014d517824 */ /* 0x000fe200078e0252 */
[----:B------:R-:W4:Y:S01]  /*3b40*/  LDSM.16.M88.4 R52, [R80+0x8000] ;  /* 0x008000005034783b */ /* 0x000f220000000200 */
[----:B------:R-:W-:Y:S01]  /*3b50*/  VIMNMX R167, PT, PT, R3, UR24, PT ;  /* 0x0000001803a77c48 */ /* 0x000fe2000bfe0100 */
[----:B------:R-:W-:-:S02]  /*3b60*/  IMAD.IADD R76, R77, 0x1, R78 ;  /* 0x000000014d4c7824 */ /* 0x000fc400078e024e */
[----:B------:R-:W4:Y:S04]  /*3b70*/  LDSM.16.M88.4 R48, [R80+0x8800] ;  /* 0x008800005030783b */ /* 0x000f280000000200 */
[----:B------:R-:W4:Y:S04]  /*3b80*/  LDSM.16.M88.4 R56, [R80+0x9000] ;  /* 0x009000005038783b */ /* 0x000f280000000200 */
[----:B------:R-:W4:Y:S04]  /*3b90*/  LDSM.16.M88.4 R44, [R80+0x9800] ;  /* 0x00980000502c783b */ /* 0x000f280000000200 */
[----:B-1----:R-:W-:Y:S01]  /*3ba0*/  LDSM.16.M88.4 R8, [R82] ;  /* 0x000000005208783b */ /* 0x002fe20000000200 */
[C---:B-----5:R-:W-:Y:S03]  /*3bb0*/  HMMA.16816.F32 R36, R60.reuse, R32, RZ ;  /* 0x000000203c24723c */ /* 0x060fe600000018ff */
[----:B------:R-:W1:Y:S04]  /*3bc0*/  LDSM.16.M88.4 R12, [R78+0x8000] ;  /* 0x008000004e0c783b */ /* 0x000e680000000200 */
[----:B------:R-:W-:Y:S01]  /*3bd0*/  LDSM.16.M88.4 R72, [R76+0x9800] ;  /* 0x009800004c48783b */ /* 0x000fe20000000200 */
[C---:B--2---:R-:W-:Y:S03]  /*3be0*/  HMMA.16816.F32 R28, R60.reuse, R24, RZ ;  /* 0x000000183c1c723c */ /* 0x044fe600000018ff */
[----:B------:R-:W-:Y:S04]  /*3bf0*/  LDSM.16.M88.4 R68, [R225+UR5+0xa800] ;  /* 0x00a80005e144783b */ /* 0x000fe80008000200 */
[----:B------:R-:W0:Y:S01]  /*3c00*/  LDGDEPBAR ;  /* 0x00000000000079af */ /* 0x000e220000000000 */
[C---:B---3--:R-:W-:Y:S08]  /*3c10*/  HMMA.16816.F32 R20, R60.reuse, R16, RZ ;  /* 0x000000103c14723c */ /* 0x048ff000000018ff */
[C---:B------:R-:W-:Y:S08]  /*3c20*/  HMMA.16816.F32 R32, R60.reuse, R34, RZ ;  /* 0x000000223c20723c */ /* 0x040ff000000018ff */
[C---:B------:R-:W-:Y:S08]  /*3c30*/  HMMA.16816.F32 R24, R60.reuse, R26, RZ ;  /* 0x0000001a3c18723c */ /* 0x040ff000000018ff */
[C---:B------:R-:W-:Y:S08]  /*3c40*/  HMMA.16816.F32 R16, R60.reuse, R18, RZ ;  /* 0x000000123c10723c */ /* 0x040ff000000018ff */
[C---:B----4-:R-:W-:Y:S08]  /*3c50*/  HMMA.16816.F32 R64, R60.reuse, R4, RZ ;  /* 0x000000043c40723c */ /* 0x050ff000000018ff */
[----:B------:R-:W-:Y:S01]  /*3c60*/  HMMA.16816.F32 R60, R60, R6, RZ ;  /* 0x000000063c3c723c */ /* 0x000fe200000018ff */
[----:B------:R-:W2:Y:S07]  /*3c70*/  LDSM.16.M88.4 R4, [R78+0x8800] ;  /* 0x008800004e04783b */ /* 0x000eae0000000200 */
[C---:B------:R-:W-:Y:S08]  /*3c80*/  HMMA.16816.F32 R36, R40.reuse, R52, R36 ;  /* 0x000000342824723c */ /* 0x040ff00000001824 */
[C---:B------:R-:W-:Y:S01]  /*3c90*/  HMMA.16816.F32 R32, R40.reuse, R54, R32 ;  /* 0x000000362820723c */ /* 0x040fe20000001820 */
[----:B------:R-:W3:Y:S07]  /*3ca0*/  LDSM.16.M88.4 R52, [R78+0x9000] ;  /* 0x009000004e34783b */ /* 0x000eee0000000200 */
[C---:B------:R-:W-:Y:S08]  /*3cb0*/  HMMA.16816.F32 R28, R40.reuse, R48, R28 ;  /* 0x00000030281c723c */ /* 0x040ff0000000181c */
[C---:B------:R-:W-:Y:S01]  /*3cc0*/  HMMA.16816.F32 R24, R40.reuse, R50, R24 ;  /* 0x000000322818723c */ /* 0x040fe20000001818 */
[----:B------:R-:W4:Y:S07]  /*3cd0*/  LDSM.16.M88.4 R48, [R78+0x9800] ;  /* 0x009800004e30783b */ /* 0x000f2e0000000200 */
[C---:B------:R-:W-:Y:S08]  /*3ce0*/  HMMA.16816.F32 R20, R40.reuse, R56, R20 ;  /* 0x000000382814723c */ /* 0x040ff00000001814 */
[C---:B------:R-:W-:Y:S01]  /*3cf0*/  HMMA.16816.F32 R16, R40.reuse, R58, R16 ;  /* 0x0000003a2810723c */ /* 0x040fe20000001810 */
[----:B------:R-:W-:Y:S07]  /*3d00*/  LDSM.16.M88.4 R56, [R225+UR5+0xb000] ;  /* 0x00b00005e138783b */ /* 0x000fee0008000200 */
[C---:B------:R-:W-:Y:S08]  /*3d10*/  HMMA.16816.F32 R64, R40.reuse, R44, R64 ;  /* 0x0000002c2840723c */ /* 0x040ff00000001840 */
[----:B------:R-:W-:Y:S01]  /*3d20*/  HMMA.16816.F32 R60, R40, R46, R60 ;  /* 0x0000002e283c723c */ /* 0x000fe2000000183c */
[----:B------:R-:W-:Y:S04]  /*3d30*/  LDSM.16.M88.4 R40, [R81] ;  /* 0x000000005128783b */ /* 0x000fe80000000200 */
[----:B------:R-:W-:Y:S03]  /*3d40*/  LDSM.16.M88.4 R44, [R76+0x8000] ;  /* 0x008000004c2c783b */ /* 0x000fe60000000200 */
[C---:B-1----:R-:W-:Y:S08]  /*3d50*/  HMMA.16816.F32 R36, R8.reuse, R12, R36 ;  /* 0x0000000c0824723c */ /* 0x042ff00000001824 */
[C---:B------:R-:W-:Y:S01]  /*3d60*/  HMMA.16816.F32 R32, R8.reuse, R14, R32 ;  /* 0x0000000e0820723c */ /* 0x040fe20000001820 */
[----:B------:R-:W1:Y:S07]  /*3d70*/  LDSM.16.M88.4 R12, [R76+0x8800] ;  /* 0x008800004c0c783b */ /* 0x000e6e0000000200 */
[C---:B--2---:R-:W-:Y:S08]  /*3d80*/  HMMA.16816.F32 R28, R8.reuse, R4, R28 ;  /* 0x00000004081c723c */ /* 0x044ff0000000181c */
[C---:B------:R-:W-:Y:S01]  /*3d90*/  HMMA.16816.F32 R24, R8.reuse, R6, R24 ;  /* 0x000000060818723c */ /* 0x040fe20000001818 */
[----:B------:R-:W2:Y:S07]  /*3da0*/  LDSM.16.M88.4 R4, [R76+0x9000] ;  /* 0x009000004c04783b */ /* 0x000eae0000000200 */
[C---:B---3--:R-:W-:Y:S08]  /*3db0*/  HMMA.16816.F32 R20, R8.reuse, R52, R20 ;  /* 0x000000340814723c */ /* 0x048ff00000001814 */
[C---:B------:R-:W-:Y:S01]  /*3dc0*/  HMMA.16816.F32 R16, R8.reuse, R54, R16 ;  /* 0x000000360810723c */ /* 0x040fe20000001810 */
[----:B------:R-:W-:Y:S07]  /*3dd0*/  LDSM.16.M88.4 R52, [R225+UR5+0xb800] ;  /* 0x00b80005e134783b */ /* 0x000fee0008000200 */
[C---:B----4-:R-:W-:Y:S08]  /*3de0*/  HMMA.16816.F32 R64, R8.reuse, R48, R64 ;  /* 0x000000300840723c */ /* 0x050ff00000001840 */
[----:B------:R-:W-:Y:S01]  /*3df0*/  HMMA.16816.F32 R60, R8, R50, R60 ;  /* 0x00000032083c723c */ /* 0x000fe2000000183c */
[----:B------:R-:W-:Y:S04]  /*3e00*/  LDSM.16.M88.4 R8, [R84+0x2000] ;  /* 0x002000005408783b */ /* 0x000fe80000000200 */
[----:B------:R-:W3:Y:S03]  /*3e10*/  LDSM.16.M88.4 R48, [R225+UR5+0xa000] ;  /* 0x00a00005e130783b */ /* 0x000ee60008000200 */
[C---:B-1----:R-:W-:Y:S08]  /*3e20*/  HMMA.16816.F32 R28, R40.reuse, R12, R28 ;  /* 0x0000000c281c723c */ /* 0x042ff0000000181c */
[C---:B------:R-:W-:Y:S01]  /*3e30*/  HMMA.16816.F32 R24, R40.reuse, R14, R24 ;  /* 0x0000000e2818723c */ /* 0x040fe20000001818 */
[----:B------:R-:W-:Y:S07]  /*3e40*/  LDSM.16.M88.4 R12, [R83+0x2000] ;  /* 0x00200000530c783b */ /* 0x000fee0000000200 */
[C---:B--2---:R-:W-:Y:S08]  /*3e50*/  HMMA.16816.F32 R20, R40.reuse, R4, R20 ;  /* 0x000000042814723c */ /* 0x044ff00000001814 */
[C---:B------:R-:W-:Y:S01]  /*3e60*/  HMMA.16816.F32 R16, R40.reuse, R6, R16 ;  /* 0x000000062810723c */ /* 0x040fe20000001810 */
[----:B------:R-:W1:Y:S07]  /*3e70*/  LDSM.16.M88.4 R4, [R80+0xa000] ;  /* 0x00a000005004783b */ /* 0x000e6e0000000200 */
[C---:B------:R-:W-:Y:S08]  /*3e80*/  HMMA.16816.F32 R36, R40.reuse, R44, R36 ;  /* 0x0000002c2824723c */ /* 0x040ff00000001824 */
        /* <DEDUP_REMOVED lines=14> */
[----:B------:R-:W-:Y:S07]  /*3f70*/  LDSM.16.M88.4 R56, [R225+UR5+0xd000] ;  /* 0x00d00005e138783b */ /* 0x000fee0008000200 */
[C---:B------:R-:W-:Y:S08]  /*3f80*/  HMMA.16816.F32 R64, R8.reuse, R52, R64 ;  /* 0x000000340840723c */ /* 0x040ff00000001840 */
[----:B------:R-:W-:Y:S01]  /*3f90*/  HMMA.16816.F32 R60, R8, R54, R60 ;  /* 0x00000036083c723c */ /* 0x000fe2000000183c */
[----:B------:R-:W-:Y:S04]  /*3fa0*/  LDSM.16.M88.4 R8, [R82+0x2000] ;  /* 0x002000005208783b */ /* 0x000fe80000000200 */
        /* <DEDUP_REMOVED lines=14> */
[C---:B-1----:R-:W-:Y:S08]  /*4090*/  HMMA.16816.F32 R36, R8.reuse, R4, R36 ;  /* 0x000000040824723c */ /* 0x042ff00000001824 */
[C---:B------:R-:W-:Y:S01]  /*40a0*/  HMMA.16816.F32 R32, R8.reuse, R6, R32 ;  /* 0x000000060820723c */ /* 0x040fe20000001820 */
[----:B------:R-:W1:Y:S07]  /*40b0*/  LDSM.16.M88.4 R4, [R76+0xa800] ;  /* 0x00a800004c04783b */ /* 0x000e6e0000000200 */
[C---:B------:R-:W-:Y:S08]  /*40c0*/  HMMA.16816.F32 R28, R8.reuse, R52, R28 ;  /* 0x00000034081c723c */ /* 0x040ff0000000181c */
[C---:B------:R-:W-:Y:S01]  /*40d0*/  HMMA.16816.F32 R24, R8.reuse, R54, R24 ;  /* 0x000000360818723c */ /* 0x040fe20000001818 */
[----:B------:R-:W5:Y:S07]  /*40e0*/  LDSM.16.M88.4 R52, [R76+0xb000] ;  /* 0x00b000004c34783b */ /* 0x000f6e0000000200 */
[C---:B--2---:R-:W-:Y:S08]  /*40f0*/  HMMA.16816.F32 R20, R8.reuse, R44, R20 ;  /* 0x0000002c0814723c */ /* 0x044ff00000001814 */
[C---:B------:R-:W-:Y:S01]  /*4100*/  HMMA.16816.F32 R16, R8.reuse, R46, R16 ;  /* 0x0000002e0810723c */ /* 0x040fe20000001810 */
[----:B------:R-:W-:Y:S07]  /*4110*/  LDSM.16.M88.4 R44, [R225+UR5+0xc000] ;  /* 0x00c00005e12c783b */ /* 0x000fee0008000200 */
[C---:B----4-:R-:W-:Y:S08]  /*4120*/  HMMA.16816.F32 R64, R8.reuse, R40, R64 ;  /* 0x000000280840723c */ /* 0x050ff00000001840 */
[----:B------:R-:W-:Y:S01]  /*4130*/  HMMA.16816.F32 R60, R8, R42, R60 ;  /* 0x0000002a083c723c */ /* 0x000fe2000000183c */
[----:B------:R-:W2:Y:S04]  /*4140*/  LDSM.16.M88.4 R8, [R84+0x4000] ;  /* 0x004000005408783b */ /* 0x000ea80000000200 */
[----:B------:R-:W-:Y:S03]  /*4150*/  LDSM.16.M88.4 R40, [R83+0x4000] ;  /* 0x004000005328783b */ /* 0x000fe60000000200 */
[C---:B---3--:R-:W-:Y:S08]  /*4160*/  HMMA.16816.F32 R36, R48.reuse, R12, R36 ;  /* 0x0000000c3024723c */ /* 0x048ff00000001824 */
[C---:B------:R-:W-:Y:S01]  /*4170*/  HMMA.16816.F32 R32, R48.reuse, R14, R32 ;  /* 0x0000000e3020723c */ /* 0x040fe20000001820 */
[----:B------:R-:W3:Y:S07]  /*4180*/  LDSM.16.M88.4 R12, [R225+UR5+0xd800] ;  /* 0x00d80005e10c783b */ /* 0x000eee0008000200 */
[C---:B-1----:R-:W-:Y:S08]  /*4190*/  HMMA.16816.F32 R28, R48.reuse, R4, R28 ;  /* 0x00000004301c723c */ /* 0x042ff0000000181c */
[C---:B------:R-:W-:Y:S01]  /*41a0*/  HMMA.16816.F32 R24, R48.reuse, R6, R24 ;  /* 0x000000063018723c */ /* 0x040fe20000001818 */
[----:B------:R-:W1:Y:S07]  /*41b0*/  LDSM.16.M88.4 R4, [R80+0xc000] ;  /* 0x00c000005004783b */ /* 0x000e6e0000000200 */
[C---:B-----5:R-:W-:Y:S08]  /*41c0*/  HMMA.16816.F32 R20, R48.reuse, R52, R20 ;  /* 0x000000343014723c */ /* 0x060ff00000001814 */
[C---:B------:R-:W-:Y:S01]  /*41d0*/  HMMA.16816.F32 R16, R48.reuse, R54, R16 ;  /* 0x000000363010723c */ /* 0x040fe20000001810 */
[----:B------:R-:W-:Y:S07]  /*41e0*/  LDSM.16.M88.4 R52, [R80+0xc800] ;  /* 0x00c800005034783b */ /* 0x000fee0000000200 */
[C---:B------:R-:W-:Y:S08]  /*41f0*/  HMMA.16816.F32 R64, R48.reuse, R72, R64 ;  /* 0x000000483040723c */ /* 0x040ff00000001840 */
[----:B------:R-:W-:Y:S01]  /*4200*/  HMMA.16816.F32 R60, R48, R74, R60 ;  /* 0x0000004a303c723c */ /* 0x000fe2000000183c */
[----:B------:R-:W4:Y:S04]  /*4210*/  LDSM.16.M88.4 R48, [R80+0xd000] ;  /* 0x00d000005030783b */ /* 0x000f280000000200 */
[----:B------:R-:W-:Y:S03]  /*4220*/  LDSM.16.M88.4 R72, [R82+0x4000] ;  /* 0x004000005248783b */ /* 0x000fe60000000200 */
[C---:B--2---:R-:W-:Y:S08]  /*4230*/  HMMA.16816.F32 R36, R8.reuse, R44, R36 ;  /* 0x0000002c0824723c */ /* 0x044ff00000001824 */
[C---:B------:R-:W-:Y:S01]  /*4240*/  HMMA.16816.F32 R32, R8.reuse, R46, R32 ;  /* 0x0000002e0820723c */ /* 0x040fe20000001820 */
[----:B------:R-:W2:Y:S07]  /*4250*/  LDSM.16.M88.4 R44, [R80+0xd800] ;  /* 0x00d80000502c783b */ /* 0x000eae0000000200 */
[C---:B------:R-:W-:Y:S08]  /*4260*/  HMMA.16816.F32 R28, R8.reuse, R68, R28 ;  /* 0x00000044081c723c */ /* 0x040ff0000000181c */
[C---:B------:R-:W-:Y:S01]  /*4270*/  HMMA.16816.F32 R24, R8.reuse, R70, R24 ;  /* 0x000000460818723c */ /* 0x040fe20000001818 */
[----:B------:R-:W-:Y:S07]  /*4280*/  LDSM.16.M88.4 R68, [R78+0xd800] ;  /* 0x00d800004e44783b */ /* 0x000fee0000000200 */
[C---:B------:R-:W-:Y:S08]  /*4290*/  HMMA.16816.F32 R20, R8.reuse, R56, R20 ;  /* 0x000000380814723c */ /* 0x040ff00000001814 */
[C---:B------:R-:W-:Y:S01]  /*42a0*/  HMMA.16816.F32 R16, R8.reuse, R58, R16 ;  /* 0x0000003a0810723c */ /* 0x040fe20000001810 */
[----:B------:R-:W-:Y:S07]  /*42b0*/  LDSM.16.M88.4 R56, [R81+0x4000] ;  /* 0x004000005138783b */ /* 0x000fee0000000200 */
[C---:B---3--:R-:W-:Y:S08]  /*42c0*/  HMMA.16816.F32 R64, R8.reuse, R12, R64 ;  /* 0x0000000c0840723c */ /* 0x048ff00000001840 */
[----:B------:R-:W-:Y:S01]  /*42d0*/  HMMA.16816.F32 R60, R8, R14, R60 ;  /* 0x0000000e083c723c */ /* 0x000fe2000000183c */
[----:B------:R-:W3:Y:S04]  /*42e0*/  LDSM.16.M88.4 R12, [R78+0xc000] ;  /* 0x00c000004e0c783b */ /* 0x000ee80000000200 */
[----:B------:R-:W5:Y:S03]  /*42f0*/  LDSM.16.M88.4 R8, [R78+0xc800] ;  /* 0x00c800004e08783b */ /* 0x000f660000000200 */
[C---:B-1----:R-:W-:Y:S08]  /*4300*/  HMMA.16816.F32 R36, R40.reuse, R4, R36 ;  /* 0x000000042824723c */ /* 0x042ff00000001824 */
[C---:B------:R-:W-:Y:S01]  /*4310*/  HMMA.16816.F32 R32, R40.reuse, R6, R32 ;  /* 0x000000062820723c */ /* 0x040fe20000001820 */
[----:B------:R-:W1:Y:S07]  /*4320*/  LDSM.16.M88.4 R4, [R78+0xd000] ;  /* 0x00d000004e04783b */ /* 0x000e6e0000000200 */
[C---:B----4-:R-:W-:Y:S08]  /*4330*/  HMMA.16816.F32 R20, R40.reuse, R48, R20 ;  /* 0x000000302814723c */ /* 0x050ff00000001814 */
[C---:B------:R-:W-:Y:S01]  /*4340*/  HMMA.16816.F32 R16, R40.reuse, R50, R16 ;  /* 0x000000322810723c */ /* 0x040fe20000001810 */
[----:B------:R-:W4:Y:S07]  /*4350*/  LDSM.16.M88.4 R48, [R76+0xc800] ;  /* 0x00c800004c30783b */ /* 0x000f2e0000000200 */
[C---:B------:R-:W-:Y:S08]  /*4360*/  HMMA.16816.F32 R28, R40.reuse, R52, R28 ;  /* 0x00000034281c723c */ /* 0x040ff0000000181c */
[C---:B------:R-:W-:Y:S01]  /*4370*/  HMMA.16816.F32 R24, R40.reuse, R54, R24 ;  /* 0x000000362818723c */ /* 0x040fe20000001818 */
[----:B------:R-:W4:Y:S07]  /*4380*/  LDSM.16.M88.4 R52, [R76+0xc000] ;  /* 0x00c000004c34783b */ /* 0x000f2e0000000200 */
[C---:B--2---:R-:W-:Y:S08]  /*4390*/  HMMA.16816.F32 R64, R40.reuse, R44, R64 ;  /* 0x0000002c2840723c */ /* 0x044ff00000001840 */
[----:B------:R-:W-:Y:S01]  /*43a0*/  HMMA.16816.F32 R60, R40, R46, R60 ;  /* 0x0000002e283c723c */ /* 0x000fe2000000183c */
[----:B------:R-:W2:Y:S04]  /*43b0*/  LDSM.16.M88.4 R44, [R76+0xd000] ;  /* 0x00d000004c2c783b */ /* 0x000ea80000000200 */
[----:B------:R-:W2:Y:S03]  /*43c0*/  LDSM.16.M88.4 R40, [R76+0xd800] ;  /* 0x00d800004c28783b */ /* 0x000ea60000000200 */
[C---:B---3--:R-:W-:Y:S08]  /*43d0*/  HMMA.16816.F32 R36, R72.reuse, R12, R36 ;  /* 0x0000000c4824723c */ /* 0x048ff00000001824 */
[C---:B------:R-:W-:Y:S01]  /*43e0*/  HMMA.16816.F32 R32, R72.reuse, R14, R32 ;  /* 0x0000000e4820723c */ /* 0x040fe20000001820 */
[----:B------:R-:W-:Y:S07]  /*43f0*/  LDSM.16.M88.4 R12, [R84+0x6000] ;  /* 0x00600000540c783b */ /* 0x000fee0000000200 */
[C---:B-----5:R-:W-:Y:S08]  /*4400*/  HMMA.16816.F32 R28, R72.reuse, R8, R28 ;  /* 0x00000008481c723c */ /* 0x060ff0000000181c */
[C---:B------:R-:W-:Y:S01]  /*4410*/  HMMA.16816.F32 R24, R72.reuse, R10, R24 ;  /* 0x0000000a4818723c */ /* 0x040fe20000001818 */
[----:B------:R-:W3:Y:S07]  /*4420*/  LDSM.16.M88.4 R8, [R225+UR5+0xe000] ;  /* 0x00e00005e108783b */ /* 0x000eee0008000200 */
[C---:B-1----:R-:W-:Y:S08]  /*4430*/  HMMA.16816.F32 R20, R72.reuse, R4, R20 ;  /* 0x000000044814723c */ /* 0x042ff00000001814 */
[C---:B------:R-:W-:Y:S01]  /*4440*/  HMMA.16816.F32 R16, R72.reuse, R6, R16 ;  /* 0x000000064810723c */ /* 0x040fe20000001810 */
[----:B------:R-:W1:Y:S07]  /*4450*/  LDSM.16.M88.4 R4, [R225+UR5+0xe800] ;  /* 0x00e80005e104783b */ /* 0x000e6e0008000200 */
[C---:B------:R-:W-:Y:S08]  /*4460*/  HMMA.16816.F32 R64, R72.reuse, R68, R64 ;  /* 0x000000444840723c */ /* 0x040ff00000001840 */
[----:B------:R-:W-:Y:S01]  /*4470*/  HMMA.16816.F32 R60, R72, R70, R60 ;  /* 0x00000046483c723c */ /* 0x000fe2000000183c */
[----:B------:R-:W-:Y:S07]  /*4480*/  LDSM.16.M88.4 R72, [R225+UR5+0xf800] ;  /* 0x00f80005e148783b */ /* 0x000fee0008000200 */
[C---:B----4-:R-:W-:Y:S08]  /*4490*/  HMMA.16816.F32 R28, R56.reuse, R48, R28 ;  /* 0x00000030381c723c */ /* 0x050ff0000000181c */
[C---:B------:R-:W-:Y:S01]  /*44a0*/  HMMA.16816.F32 R24, R56.reuse, R50, R24 ;  /* 0x000000323818723c */ /* 0x040fe20000001818 */
[----:B------:R-:W4:Y:S07]  /*44b0*/  LDSM.16.M88.4 R48, [R225+UR5+0xf000] ;  /* 0x00f00005e130783b */ /* 0x000f2e0008000200 */
[C---:B------:R-:W-:Y:S08]  /*44c0*/  HMMA.16816.F32 R36, R56.reuse, R52, R36 ;  /* 0x000000343824723c */ /* 0x040ff00000001824 */
[C---:B------:R-:W-:Y:S01]  /*44d0*/  HMMA.16816.F32 R32, R56.reuse, R54, R32 ;  /* 0x000000363820723c */ /* 0x040fe20000001820 */
[----:B------:R-:W-:Y:S07]  /*44e0*/  LDSM.16.M88.4 R52, [R83+0x6000] ;  /* 0x006000005334783b */ /* 0x000fee0000000200 */
[C---:B--2---:R-:W-:Y:S01]  /*44f0*/  HMMA.16816.F32 R68, R56.reuse, R44, R20 ;  /* 0x0000002c3844723c */ /* 0x044fe20000001814 */
[----:B------:R-:W2:Y:S07]  /*4500*/  LDSM.16.M88.4 R20, [R80+0xe000] ;  /* 0x00e000005014783b */ /* 0x000eae0000000200 */
[C---:B------:R-:W-:Y:S01]  /*4510*/  HMMA.16816.F32 R16, R56.reuse, R46, R16 ;  /* 0x0000002e3810723c */ /* 0x040fe20000001810 */
[----:B------:R-:W-:Y:S07]  /*4520*/  LDSM.16.M88.4 R44, [R82+0x6000] ;  /* 0x00600000522c783b */ /* 0x000fee0000000200 */
[C---:B------:R-:W-:Y:S08]  /*4530*/  HMMA.16816.F32 R64, R56.reuse, R40, R64 ;  /* 0x000000283840723c */ /* 0x040ff00000001840 */
[----:B------:R-:W-:Y:S01]  /*4540*/  HMMA.16816.F32 R60, R56, R42, R60 ;  /* 0x0000002a383c723c */ /* 0x000fe2000000183c */
[----:B------:R-:W-:Y:S04]  /*4550*/  LDSM.16.M88.4 R40, [R80+0xe800] ;  /* 0x00e800005028783b */ /* 0x000fe80000000200 */
[----:B------:R-:W-:Y:S03]  /*4560*/  LDSM.16.M88.4 R56, [R76+0xe000] ;  /* 0x00e000004c38783b */ /* 0x000fe60000000200 */
[C---:B---3--:R-:W-:Y:S08]  /*4570*/  HMMA.16816.F32 R36, R12.reuse, R8, R36 ;  /* 0x000000080c24723c */ /* 0x048ff00000001824 */
[C---:B------:R-:W-:Y:S01]  /*4580*/  HMMA.16816.F32 R32, R12.reuse, R10, R32 ;  /* 0x0000000a0c20723c */ /* 0x040fe20000001820 */
[----:B------:R-:W3:Y:S07]  /*4590*/  LDSM.16.M88.4 R8, [R80+0xf000] ;  /* 0x00f000005008783b */ /* 0x000eee0000000200 */
[C---:B-1----:R-:W-:Y:S08]  /*45a0*/  HMMA.16816.F32 R28, R12.reuse, R4, R28 ;  /* 0x000000040c1c723c */ /* 0x042ff0000000181c */
[C---:B------:R-:W-:Y:S01]  /*45b0*/  HMMA.16816.F32 R24, R12.reuse, R6, R24 ;  /* 0x000000060c18723c */ /* 0x040fe20000001818 */
[----:B------:R-:W-:Y:S04]  /*45c0*/  LDSM.16.M88.4 R4, [R80+0xf800] ;  /* 0x00f800005004783b */ /* 0x000fe80000000200 */
[----:B------:R-:W-:Y:S03]  /*45d0*/  LDSM.16.M88.4 R80, [R81+0x6000] ;  /* 0x006000005150783b */ /* 0x000fe60000000200 */
[C---:B----4-:R-:W-:Y:S08]  /*45e0*/  HMMA.16816.F32 R68, R12.reuse, R48, R68 ;  /* 0x000000300c44723c */ /* 0x050ff00000001844 */
        /* <DEDUP_REMOVED lines=13> */
[----:B------:R-:W4:Y:S07]  /*46c0*/  LDSM.16.M88.4 R40, [R78+0xf000] ;  /* 0x00f000004e28783b */ /* 0x000f2e0000000200 */
[C---:B-1----:R-:W-:Y:S08]  /*46d0*/  HMMA.16816.F32 R36, R44.reuse, R12, R36 ;  /* 0x0000000c2c24723c */ /* 0x042ff00000001824 */
[----:B------:R-:W-:Y:S01]  /*46e0*/  HMMA.16816.F32 R32, R44, R14, R32 ;  /* 0x0000000e2c20723c */ /* 0x000fe20000001820 */
[----:B------:R-:W1:Y:S07]  /*46f0*/  LDSM.16.M88.4 R12, [R76+0xf800] ;  /* 0x00f800004c0c783b */ /* 0x000e6e0000000200 */
[C---:B------:R-:W-:Y:S08]  /*4700*/  HMMA.16816.F32 R64, R52.reuse, R4, R64 ;  /* 0x000000043440723c */ /* 0x040ff00000001840 */
[----:B------:R-:W-:Y:S01]  /*4710*/  HMMA.16816.F32 R60, R52, R6, R60 ;  /* 0x00000006343c723c */ /* 0x000fe2000000183c */
[----:B------:R-:W5:Y:S01]  /*4720*/  LDSM.16.M88.4 R4, [R76+0xf000] ;  /* 0x00f000004c04783b */ /* 0x000f620000000200 */
[----:B------:R-:W-:-:S06]  /*4730*/  DEPBAR.LE SB0, 0x0 ;  /* 0x000080000000791a */ /* 0x000fcc0000000000 */
[C---:B--2---:R-:W-:Y:S08]  /*4740*/  HMMA.16816.F32 R28, R44.reuse, R20, R28 ;  /* 0x000000142c1c723c */ /* 0x044ff0000000181c */
[C---:B------:R-:W-:Y:S08]  /*4750*/  HMMA.16816.F32 R24, R44.reuse, R22, R24 ;  /* 0x000000162c18723c */ /* 0x040ff00000001818 */
[C---:B---3--:R-:W-:Y:S08]  /*4760*/  HMMA.16816.F32 R64, R44.reuse, R8, R64 ;  /* 0x000000082c40723c */ /* 0x048ff00000001840 */
[C---:B------:R-:W-:Y:S08]  /*4770*/  HMMA.16816.F32 R60, R44.reuse, R10, R60 ;  /* 0x0000000a2c3c723c */ /* 0x040ff0000000183c */
[C---:B----4-:R-:W-:Y:S08]  /*4780*/  HMMA.16816.F32 R68, R44.reuse, R40, R68 ;  /* 0x000000282c44723c */ /* 0x050ff00000001844 */
[----:B------:R-:W-:Y:S08]  /*4790*/  HMMA.16816.F32 R16, R44, R42, R16 ;  /* 0x0000002a2c10723c */ /* 0x000ff00000001810 */
[C---:B------:R-:W-:Y:S08]  /*47a0*/  HMMA.16816.F32 R36, R80.reuse, R56, R36 ;  /* 0x000000385024723c */ /* 0x040ff00000001824 */
[C---:B------:R-:W-:Y:S08]  /*47b0*/  HMMA.16816.F32 R32, R80.reuse, R58, R32 ;  /* 0x0000003a5020723c */ /* 0x040ff00000001820 */
[C---:B------:R-:W-:Y:S08]  /*47c0*/  HMMA.16816.F32 R28, R80.reuse, R48, R28 ;  /* 0x00000030501c723c */ /* 0x040ff0000000181c */
[C---:B------:R-:W-:Y:S08]  /*47d0*/  HMMA.16816.F32 R24, R80.reuse, R50, R24 ;  /* 0x000000325018723c */ /* 0x040ff00000001818 */
[C---:B-1----:R-:W-:Y:S08]  /*47e0*/  HMMA.16816.F32 R64, R80.reuse, R12, R64 ;  /* 0x0000000c5040723c */ /* 0x042ff00000001840 */
[C---:B------:R-:W-:Y:S08]  /*47f0*/  HMMA.16816.F32 R60, R80.reuse, R14, R60 ;  /* 0x0000000e503c723c */ /* 0x040ff0000000183c */
[----:B-----5:R-:W-:Y:S01]  /*4800*/  HMMA.16816.F32 R68, R80, R4, R68 ;  /* 0x000000045044723c */ /* 0x020fe20000001844 */
[----:B------:R-:W-:Y:S01]  /*4810*/  SHF.L.U32 R4, R214, 0x1, RZ ;  /* 0x00000001d6047819 */ /* 0x000fe200000006ff */
[----:B------:R-:W-:-:S03]  /*4820*/  IMAD.U32 R5, RZ, RZ, UR19 ;  /* 0x00000013ff057e24 */ /* 0x000fc6000f8e00ff */
[----:B------:R-:W-:-:S03]  /*4830*/  LOP3.LUT R4, R4, 0x6, RZ, 0xc0, !PT ;  /* 0x0000000604047812 */ /* 0x000fc600078ec0ff */
[----:B------:R-:W-:Y:S01]  /*4840*/  HMMA.16816.F32 R16, R80, R6, R16 ;  /* 0x000000065010723c */ /* 0x000fe20000001810 */
[----:B------:R-:W-:-:S04]  /*4850*/  LEA R4, R5, R4, 0x6 ;  /* 0x0000000405047211 */ /* 0x000fc800078e30ff */
[C---:B------:R-:W-:Y:S01]  /*4860*/  IADD3 R7, PT, PT, R4.reuse, -0x3f, RZ ;  /* 0xffffffc104077810 */ /* 0x040fe20007ffe0ff */
[----:B------:R-:W-:Y:S01]  /*4870*/  VIADD R8, R4, 0xffffffc0 ;  /* 0xffffffc004087836 */ /* 0x000fe20000000000 */
[----:B------:R-:W-:Y:S06]  /*4880*/  BAR.SYNC.DEFER_BLOCKING 0x0 ;  /* 0x0000000000007b1d */ /* 0x000fec0000010000 */
[----:B------:R-:W-:Y:S07]  /*4890*/  BRA.U !UP1, `(.L_x_84) ;  /* 0x0000000509c47547 */ /* 0x000fee000b800000 */
[----:B------:R-:W-:-:S04]  /*48a0*/  UIADD3 UR4, UPT, UPT, UR19, -0x2, URZ ;  /* 0xfffffffe13047890 */ /* 0x000fc8000fffe0ff */
[----:B------:R-:W-:Y:S02]  /*48b0*/  UIMAD.WIDE.U32 UR20, UR17, UR4, URZ ;  /* 0x00000004111472a5 */ /* 0x000fe4000f8e00ff */
[----:B------:R-:W-:Y:S02]  /*48c0*/  UIMAD UR12, UR16, UR4, URZ ;  /* 0x00000004100c72a4 */ /* 0x000fe4000f8e02ff */
[----:B------:R-:W-:Y:S02]  /*48d0*/  UIADD3 UR7, UP0, UPT, UR29, UR20, URZ ;  /* 0x000000141d077290 */ /* 0x000fe4000ff1e0ff */
[----:B------:R-:W-:Y:S01]  /*48e0*/  UIADD3 UR12, UPT, UPT, UR21, UR12, URZ ;  /* 0x0000000c150c7290 */ /* 0x000fe2000fffe0ff */
[----:B------:R-:W-:Y:S01]  /*48f0*/  IMAD.U32 R14, RZ, RZ, UR20 ;  /* 0x00000014ff0e7e24 */ /* 0x000fe2000f8e00ff */
[----:B------:R-:W1:Y:S01]  /*4900*/  LDCU UR4, c[0x0][0x440] ;  /* 0x00008800ff0477ac */ /* 0x000e620008000800 */
[----:B------:R-:W-:Y:S02]  /*4910*/  IMAD.U32 R15, RZ, RZ, UR21 ;  /* 0x00000015ff0f7e24 */ /* 0x000fe4000f8e00ff */
[----:B------:R-:W-:Y:S01]  /*4920*/  IMAD.U32 R6, RZ, RZ, UR7 ;  /* 0x00000007ff067e24 */ /* 0x000fe2000f8e00ff */
[----:B------:R-:W-:Y:S01]  /*4930*/  UIADD3.X UR6, UPT, UPT, UR28, UR12, URZ, UP0, !UPT ;  /* 0x0000000c1c067290 */ /* 0x000fe200087fe4ff */
[----:B------:R-:W-:Y:S01]  /*4940*/  IMAD.U32 R5, RZ, RZ, UR12 ;  /* 0x0000000cff057e24 */ /* 0x000fe2000f8e00ff */
[----:B------:R-:W-:Y:S01]  /*4950*/  UIADD3 UR13, UP0, UPT, UR29, UR7, URZ ;  /* 0x000000071d0d7290 */ /* 0x000fe2000ff1e0ff */
[----:B------:R-:W-:-:S02]  /*4960*/  LEA R12, P3, R14, R229, 0x1 ;  /* 0x000000e50e0c7211 */ /* 0x000fc400078608ff */
[-C--:B------:R-:W-:Y:S01]  /*4970*/  LEA R10, P1, R6, R229.reuse, 0x1 ;  /* 0x000000e5060a7211 */ /* 0x080fe200078208ff */
[----:B------:R-:W-:Y:S01]  /*4980*/  IMAD.U32 R3, RZ, RZ, UR6 ;  /* 0x00000006ff037e24 */ /* 0x000fe2000f8e00ff */
[----:B------:R-:W-:Y:S01]  /*4990*/  UIADD3.X UR12, UPT, UPT, UR28, UR6, URZ, UP0, !UPT ;  /* 0x000000061c0c7290 */ /* 0x000fe200087fe4ff */
[-C--:B------:R-:W-:Y:S01]  /*49a0*/  LEA.HI.X R13, R14, R228.reuse, R5, 0x1, P3 ;  /* 0x000000e40e0d7211 */ /* 0x080fe200018f0c05 */
[----:B------:R-:W-:Y:S02]  /*49b0*/  ULEA UR7, UP0, UR10, UR7, 0x5 ;  /* 0x000000070a077291 */ /* 0x000fe4000f8028ff */
[----:B------:R-:W-:Y:S01]  /*49c0*/  LEA.HI.X R11, R6, R228, R3, 0x1, P1 ;  /* 0x000000e4060b7211 */ /* 0x000fe200008f0c03 */
[----:B------:R-:W-:Y:S01]  /*49d0*/  IMAD.U32 R6, RZ, RZ, UR13 ;  /* 0x0000000dff067e24 */ /* 0x000fe2000f8e00ff */
[----:B------:R-:W-:Y:S01]  /*49e0*/  ULEA.HI.X UR6, UR10, UR6, UR11, 0x5, UP0 ;  /* 0x000000060a067291 */ /* 0x000fe200080f2c0b */
[----:B-1----:R-:W-:Y:S01]  /*49f0*/  ISETP.GE.AND P5, PT, R215, UR4, PT ;  /* 0x00000004d7007c0c */ /* 0x002fe2000bfa6270 */
[----:B------:R-:W-:Y:S01]  /*4a00*/  IMAD.U32 R5, RZ, RZ, UR12 ;  /* 0x0000000cff057e24 */ /* 0x000fe2000f8e00ff */
[----:B------:R-:W-:Y:S01]  /*4a10*/  ISETP.GE.AND P4, PT, R236, UR4, PT ;  /* 0x00000004ec007c0c */ /* 0x000fe2000bf86270 */
[----:B------:R-:W-:Y:S01]  /*4a20*/  IMAD.U32 R3, RZ, RZ, UR7 ;  /* 0x00000007ff037e24 */ /* 0x000fe2000f8e00ff */
[----:B------:R-:W-:-:S02]  /*4a30*/  LEA R14, P1, R6, R229, 0x1 ;  /* 0x000000e5060e7211 */ /* 0x000fc400078208ff */
[----:B------:R-:W-:Y:S02]  /*4a40*/  ISETP.GE.AND P3, PT, R235, UR4, PT ;  /* 0x00000004eb007c0c */ /* 0x000fe4000bf66270 */
[-C--:B------:R-:W-:Y:S01]  /*4a50*/  LEA.HI.X R15, R6, R228.reuse, R5, 0x1, P1 ;  /* 0x000000e4060f7211 */ /* 0x080fe200008f0c05 */
[----:B------:R-:W-:Y:S01]  /*4a60*/  IMAD.U32 R5, RZ, RZ, UR6 ;  /* 0x00000006ff057e24 */ /* 0x000fe2000f8e00ff */
[----:B------:R-:W-:Y:S02]  /*4a70*/  ISETP.GE.AND P1, PT, R234, UR4, PT ;  /* 0x00000004ea007c0c */ /* 0x000fe4000bf26270 */
[C---:B------:R-:W-:Y:S01]  /*4a80*/  LEA R20, P6, R3.reuse, R229, 0x1 ;  /* 0x000000e503147211 */ /* 0x040fe200078c08ff */
[----:B------:R-:W-:Y:S01]  /*4a90*/  @!PT LDS RZ, [RZ] ;  /* 0x00000000fffff984 */ /* 0x000fe20000000800 */
[----:B------:R-:W-:Y:S01]  /*4aa0*/  @!PT LDS RZ, [RZ] ;  /* 0x00000000fffff984 */ /* 0x000fe20000000800 */
[----:B------:R-:W-:Y:S01]  /*4ab0*/  @!PT LDS RZ, [RZ] ;  /* 0x00000000fffff984 */ /* 0x000fe20000000800 */
[----:B------:R1:W-:Y:S03]  /*4ac0*/  @!P5 LDGSTS.E.BYPASS.LTC128B.128 [R230+0x8000], desc[UR22][R12.64] ;  /* 0x080000000ce6dfae */ /* 0x0003e6000b981a16 */
[----:B------:R-:W-:Y:S01]  /*4ad0*/  LEA.HI.X R21, R3, R228, R5, 0x1, P6 ;  /* 0x000000e403157211 */ /* 0x000fe200030f0c05 */
        /* <DEDUP_REMOVED lines=76> */
[----:B------:R-:W0:Y:S02]  /*4fa0*/  LDGDEPBAR ;  /* 0x00000000000079af */ /* 0x000e240000000000 */
.L_x_84:
[-C--:B------:R-:W-:Y:S01]  /*4fb0*/  ISETP.GE.AND P3, PT, R8, R167.reuse, PT ;  /* 0x000000a70800720c */ /* 0x080fe20003f66270 */
[----:B------:R-:W-:Y:S01]  /*4fc0*/  VIADD R6, R4, 0xffffffc8 ;  /* 0xffffffc804067836 */ /* 0x000fe20000000000 */
[-C--:B------:R-:W-:Y:S01]  /*4fd0*/  ISETP.GE.AND P5, PT, R8, R166.reuse, PT ;  /* 0x000000a60800720c */ /* 0x080fe20003fa6270 */
[C---:B------:R-:W-:Y:S01]  /*4fe0*/  VIADD R5, R4.reuse, 0xffffffc9 ;  /* 0xffffffc904057836 */ /* 0x040fe20000000000 */
[CC--:B------:R-:W-:Y:S01]  /*4ff0*/  ISETP.GE.AND P1, PT, R7.reuse, R167.reuse, PT ;  /* 0x000000a70700720c */ /* 0x0c0fe20003f26270 */
[----:B------:R-:W-:Y:S01]  /*5000*/  VIADD R8, R4, 0xffffffd9 ;  /* 0xffffffd904087836 */ /* 0x000fe20000000000 */
[----:B------:R-:W-:Y:S01]  /*5010*/  FSEL R3, R36, -INF , !P3 ;  /* 0xff80000024037808 */ /* 0x000fe20005800000 */
[----:B-1----:R-:W-:Y:S01]  /*5020*/  VIADD R20, R4, 0xffffffe1 ;  /* 0xffffffe104147836 */ /* 0x002fe20000000000 */
[-C--:B------:R-:W-:Y:S01]  /*5030*/  ISETP.GE.AND P6, PT, R6, R167.reuse, PT ;  /* 0x000000a70600720c */ /* 0x080fe20003fc6270 */
[----:B------:R-:W-:Y:S01]  /*5040*/  VIADD R14, R4, 0xffffffe8 ;  /* 0xffffffe8040e7836 */ /* 0x000fe20000000000 */
[-C--:B------:R-:W-:Y:S01]  /*5050*/  ISETP.GE.AND P3, PT, R6, R166.reuse, PT ;  /* 0x000000a60600720c */ /* 0x080fe20003f66270 */
[C---:B------:R-:W-:Y:S01]  /*5060*/  VIADD R6, R4.reuse, 0xffffffd0 ;  /* 0xffffffd004067836 */ /* 0x040fe20000000000 */
[----:B------:R-:W-:Y:S01]  /*5070*/  ISETP.GE.AND P4, PT, R7, R166, PT ;  /* 0x000000a60700720c */ /* 0x000fe20003f86270 */
[----:B------:R-:W-:Y:S01]  /*5080*/  VIADD R12, R4, 0xffffffe9 ;  /* 0xffffffe9040c7836 */ /* 0x000fe20000000000 */
[----:B------:R-:W-:Y:S01]  /*5090*/  FSEL R13, R38, -INF , !P5 ;  /* 0xff800000260d7808 */ /* 0x000fe20006800000 */
[----:B------:R-:W-:Y:S01]  /*50a0*/  VIADD R10, R4, 0xfffffff0 ;  /* 0xfffffff0040a7836 */ /* 0x000fe20000000000 */
[----:B------:R-:W-:Y:S01]  /*50b0*/  FSEL R37, R37, -INF , !P1 ;  /* 0xff80000025257808 */ /* 0x000fe20004800000 */
[----:B------:R-:W1:Y:S01]  /*50c0*/  LDCU UR4, c[0x0][0x45c] ;  /* 0x00008b80ff0477ac */ /* 0x000e620008000800 */
[----:B------:R-:W-:-:S02]  /*50d0*/  ISETP.GE.AND P5, PT, R5, R167, PT ;  /* 0x000000a70500720c */ /* 0x000fc40003fa6270 */
[-C--:B------:R-:W-:Y:S01]  /*50e0*/  ISETP.GE.AND P1, PT, R5, R166.reuse, PT ;  /* 0x000000a60500720c */ /* 0x080fe20003f26270 */
[----:B------:R-:W-:Y:S01]  /*50f0*/  VIADD R5, R4, 0xffffffd1 ;  /* 0xffffffd104057836 */ /* 0x000fe20000000000 */
[----:B------:R-:W-:Y:S01]  /*5100*/  FSEL R39, R39, -INF , !P4 ;  /* 0xff80000027277808 */ /* 0x000fe20006000000 */
[----:B------:R-:W-:Y:S01]  /*5110*/  UMOV UR6, 0xffffffff ;  /* 0xffffffff00067882 */ /* 0x000fe20000000000 */
[----:B------:R-:W-:Y:S02]  /*5120*/  FSEL R15, R32, -INF , !P6 ;  /* 0xff800000200f7808 */ /* 0x000fe40007000000 */
[C---:B------:R-:W-:Y:S02]  /*5130*/  ISETP.GE.AND P4, PT, R6.reuse, R167, PT ;  /* 0x000000a70600720c */ /* 0x040fe40003f86270 */
[----:B------:R-:W-:Y:S01]  /*5140*/  ISETP.GE.AND P6, PT, R6, R166, PT ;  /* 0x000000a60600720c */ /* 0x000fe20003fc6270 */
[----:B------:R-:W-:Y:S01]  /*5150*/  VIADD R6, R4, 0xffffffd8 ;  /* 0xffffffd804067836 */ /* 0x000fe20000000000 */
[----:B------:R-:W-:-:S02]  /*5160*/  FSEL R7, R34, -INF , !P3 ;  /* 0xff80000022077808 */ /* 0x000fc40005800000 */
[----:B------:R-:W-:Y:S02]  /*5170*/  FSEL R33, R33, -INF , !P5 ;  /* 0xff80000021217808 */ /* 0x000fe40006800000 */
[CC--:B------:R-:W-:Y:S02]  /*5180*/  ISETP.GE.AND P3, PT, R5.reuse, R167.reuse, PT ;  /* 0x000000a70500720c */ /* 0x0c0fe40003f66270 */
[----:B------:R-:W-:Y:S02]  /*5190*/  ISETP.GE.AND P5, PT, R5, R166, PT ;  /* 0x000000a60500720c */ /* 0x000fe40003fa6270 */
[----:B------:R-:W-:Y:S02]  /*51a0*/  FSEL R35, R35, -INF , !P1 ;  /* 0xff80000023237808 */ /* 0x000fe40004800000 */
[----:B------:R-:W-:Y:S02]  /*51b0*/  FSEL R5, R28, -INF , !P4 ;  /* 0xff8000001c057808 */ /* 0x000fe40006000000 */
[----:B------:R-:W-:-:S02]  /*51c0*/  ISETP.GE.AND P1, PT, R6, R167, PT ;  /* 0x000000a70600720c */ /* 0x000fc40003f26270 */
[----:B------:R-:W-:Y:S01]  /*51d0*/  ISETP.GE.AND P4, PT, R6, R166, PT ;  /* 0x000000a60600720c */ /* 0x000fe20003f86270 */
[----:B------:R-:W-:Y:S01]  /*51e0*/  VIADD R6, R4, 0xffffffe0 ;  /* 0xffffffe004067836 */ /* 0x000fe20000000000 */
[----:B------:R-:W-:Y:S02]  /*51f0*/  FMNMX3.FTZ R22, R3, R37, R15, !PT ;  /* 0x0000002503167276 */ /* 0x000fe4000781000f */
[----:B------:R-:W-:Y:S02]  /*5200*/  FSEL R9, R30, -INF , !P6 ;  /* 0xff8000001e097808 */ /* 0x000fe40007000000 */
[----:B------:R-:W-:Y:S02]  /*5210*/  ISETP.GE.AND P6, PT, R8, R167, PT ;  /* 0x000000a70800720c */ /* 0x000fe40003fc6270 */
[----:B------:R-:W-:Y:S02]  /*5220*/  FSEL R31, R31, -INF , !P5 ;  /* 0xff8000001f1f7808 */ /* 0x000fe40006800000 */
[----:B------:R-:W-:-:S02]  /*5230*/  FSEL R29, R29, -INF , !P3 ;  /* 0xff8000001d1d7808 */ /* 0x000fc40005800000 */
[----:B------:R-:W-:Y:S02]  /*5240*/  ISETP.GE.AND P5, PT, R6, R167, PT ;  /* 0x000000a70600720c */ /* 0x000fe40003fa6270 */
[----:B------:R-:W-:Y:S02]  /*5250*/  FSEL R11, R24, -INF , !P1 ;  /* 0xff800000180b7808 */ /* 0x000fe40004800000 */
[----:B------:R-:W-:Y:S02]  /*5260*/  FMNMX3.FTZ R22, R22, R33, R5, !PT ;  /* 0x0000002116167276 */ /* 0x000fe40007810005 */
[----:B------:R-:W-:Y:S02]  /*5270*/  FSEL R21, R26, -INF , !P4 ;  /* 0xff8000001a157808 */ /* 0x000fe40006000000 */
[----:B------:R-:W-:Y:S02]  /*5280*/  FSEL R25, R25, -INF , !P6 ;  /* 0xff80000019197808 */ /* 0x000fe40007000000 */
[----:B------:R-:W-:-:S02]  /*5290*/  ISETP.GE.AND P4, PT, R20, R167, PT ;  /* 0x000000a71400720c */ /* 0x000fc40003f86270 */
[----:B------:R-:W-:Y:S02]  /*52a0*/  ISETP.GE.AND P6, PT, R14, R167, PT ;  /* 0x000000a70e00720c */ /* 0x000fe40003fc6270 */
[----:B------:R-:W-:Y:S02]  /*52b0*/  FSEL R193, R68, -INF , !P5 ;  /* 0xff80000044c17808 */ /* 0x000fe40006800000 */
[----:B------:R-:W-:Y:S02]  /*52c0*/  FMNMX3.FTZ R22, R22, R29, R11, !PT ;  /* 0x0000001d16167276 */ /* 0x000fe4000781000b */
[-C--:B------:R-:W-:Y:S01]  /*52d0*/  ISETP.GE.AND P3, PT, R8, R166.reuse, PT ;  /* 0x000000a60800720c */ /* 0x080fe20003f66270 */
[----:B------:R-:W-:Y:S01]  /*52e0*/  VIADD R8, R4, 0xfffffff1 ;  /* 0xfffffff104087836 */ /* 0x000fe20000000000 */
[----:B------:R-:W-:Y:S01]  /*52f0*/  ISETP.GE.AND P1, PT, R6, R166, PT ;  /* 0x000000a60600720c */ /* 0x000fe20003f26270 */
[----:B------:R-:W-:Y:S01]  /*5300*/  VIADD R6, R4, 0xfffffff8 ;  /* 0xfffffff804067836 */ /* 0x000fe20000000000 */
[----:B------:R-:W-:Y:S01]  /*5310*/  ISETP.GE.AND P5, PT, R12, R167, PT ;  /* 0x000000a70c00720c */ /* 0x000fe20003fa6270 */
[----:B------:R-:W-:Y:S01]  /*5320*/  VIADD R4, R4, 0xfffffff9 ;  /* 0xfffffff904047836 */ /* 0x000fe20000000000 */
[----:B------:R-:W-:-:S02]  /*5330*/  FSEL R231, R69, -INF , !P4 ;  /* 0xff80000045e77808 */ /* 0x000fc40006000000 */
[----:B------:R-:W-:Y:S02]  /*5340*/  FSEL R195, R16, -INF , !P6 ;  /* 0xff80000010c37808 */ /* 0x000fe40007000000 */
[----:B------:R-:W-:Y:S02]  /*5350*/  ISETP.GE.AND P4, PT, R10, R167, PT ;  /* 0x000000a70a00720c */ /* 0x000fe40003f86270 */
[----:B------:R-:W-:Y:S02]  /*5360*/  FMNMX3.FTZ R16, R22, R25, R193, !PT ;  /* 0x0000001916107276 */ /* 0x000fe400078100c1 */
[----:B------:R-:W-:Y:S02]  /*5370*/  FSEL R223, R17, -INF , !P5 ;  /* 0xff80000011df7808 */ /* 0x000fe40006800000 */
[-C--:B------:R-:W-:Y:S02]  /*5380*/  ISETP.GE.AND P6, PT, R8, R167.reuse, PT ;  /* 0x000000a70800720c */ /* 0x080fe40003fc6270 */
[----:B------:R-:W-:-:S02]  /*5390*/  ISETP.GE.AND P5, PT, R6, R167, PT ;  /* 0x000000a70600720c */ /* 0x000fc40003fa6270 */
[----:B------:R-:W-:Y:S02]  /*53a0*/  FSEL R221, R64, -INF , !P4 ;  /* 0xff80000040dd7808 */ /* 0x000fe40006000000 */
[----:B------:R-:W-:Y:S02]  /*53b0*/  FMNMX3.FTZ R16, R16, R231, R195, !PT ;  /* 0x000000e710107276 */ /* 0x000fe400078100c3 */
[----:B------:R-:W-:Y:S02]  /*53c0*/  ISETP.GE.AND P4, PT, R4, R167, PT ;  /* 0x000000a70400720c */ /* 0x000fe40003f86270 */
[----:B------:R-:W-:Y:S02]  /*53d0*/  FSEL R219, R65, -INF , !P6 ;  /* 0xff80000041db7808 */ /* 0x000fe40007000000 */
[----:B------:R-:W-:Y:S02]  /*53e0*/  FSEL R213, R60, -INF , !P5 ;  /* 0xff8000003cd57808 */ /* 0x000fe40006800000 */
[----:B------:R-:W-:-:S02]  /*53f0*/  FMNMX3.FTZ R16, R16, R223, R221, !PT ;  /* 0x000000df10107276 */ /* 0x000fc400078100dd */
[-C--:B------:R-:W-:Y:S02]  /*5400*/  ISETP.GE.AND P6, PT, R20, R166.reuse, PT ;  /* 0x000000a61400720c */ /* 0x080fe40003fc6270 */
[----:B------:R-:W-:Y:S02]  /*5410*/  FSEL R211, R61, -INF , !P4 ;  /* 0xff8000003dd37808 */ /* 0x000fe40006000000 */
[----:B------:R-:W-:Y:S02]  /*5420*/  FMNMX3.FTZ R16, R16, R219, R213, !PT ;  /* 0x000000db10107276 */ /* 0x000fe400078100d5 */
[----:B------:R-:W-:Y:S02]  /*5430*/  FMNMX3.FTZ R20, R13, R39, R7, !PT ;  /* 0x000000270d147276 */ /* 0x000fe40007810007 */
[-C--:B------:R-:W-:Y:S02]  /*5440*/  ISETP.GE.AND P4, PT, R12, R166.reuse, PT ;  /* 0x000000a60c00720c */ /* 0x080fe40003f86270 */
[----:B------:R-:W-:-:S02]  /*5450*/  ISETP.GE.AND P5, PT, R14, R166, PT ;  /* 0x000000a60e00720c */ /* 0x000fc40003fa6270 */
[----:B------:R-:W-:Y:S02]  /*5460*/  FMNMX.FTZ R12, R211, R16, !PT ;  /* 0x00000010d30c7209 */ /* 0x000fe40007810000 */
[----:B------:R-:W-:Y:S02]  /*5470*/  FMNMX3.FTZ R14, R20, R35, R9, !PT ;  /* 0x00000023140e7276 */ /* 0x000fe40007810009 */
[----:B------:R-:W-:Y:S01]  /*5480*/  FSEL R27, R27, -INF , !P3 ;  /* 0xff8000001b1b7808 */ /* 0x000fe20005800000 */
[----:B------:R-:W2:Y:S01]  /*5490*/  SHFL.BFLY PT, R17, R12, 0x2, 0x1f ;  /* 0x0c401f000c117f89 */ /* 0x000ea200000e0000 */
[----:B------:R-:W-:Y:S02]  /*54a0*/  FSEL R201, R70, -INF , !P1 ;  /* 0xff80000046c97808 */ /* 0x000fe40004800000 */
[----:B------:R-:W-:Y:S02]  /*54b0*/  FMNMX3.FTZ R14, R14, R31, R21, !PT ;  /* 0x0000001f0e0e7276 */ /* 0x000fe40007810015 */
[----:B------:R-:W-:-:S02]  /*54c0*/  ISETP.GE.AND P3, PT, R10, R166, PT ;  /* 0x000000a60a00720c */ /* 0x000fc40003f66270 */
[----:B------:R-:W-:Y:S02]  /*54d0*/  FSEL R199, R71, -INF , !P6 ;  /* 0xff80000047c77808 */ /* 0x000fe40007000000 */
[----:B------:R-:W-:Y:S02]  /*54e0*/  FSEL R175, R18, -INF , !P5 ;  /* 0xff80000012af7808 */ /* 0x000fe40006800000 */
[----:B------:R-:W-:Y:S02]  /*54f0*/  FMNMX3.FTZ R14, R14, R27, R201, !PT ;  /* 0x0000001b0e0e7276 */ /* 0x000fe400078100c9 */
[-C--:B------:R-:W-:Y:S02]  /*5500*/  ISETP.GE.AND P1, PT, R8, R166.reuse, PT ;  /* 0x000000a60800720c */ /* 0x080fe40003f26270 */
[----:B------:R-:W-:Y:S02]  /*5510*/  ISETP.GE.AND P5, PT, R6, R166, PT ;  /* 0x000000a60600720c */ /* 0x000fe40003fa6270 */
[----:B------:R-:W-:-:S02]  /*5520*/  FSEL R173, R19, -INF , !P4 ;  /* 0xff80000013ad7808 */ /* 0x000fc40006000000 */
[----:B------:R-:W-:Y:S02]  /*5530*/  FSEL R209, R66, -INF , !P3 ;  /* 0xff80000042d17808 */ /* 0x000fe40005800000 */
[----:B------:R-:W-:Y:S02]  /*5540*/  FMNMX3.FTZ R14, R14, R199, R175, !PT ;  /* 0x000000c70e0e7276 */ /* 0x000fe400078100af */
[----:B------:R-:W-:Y:S02]  /*5550*/  ISETP.GE.AND P3, PT, R4, R166, PT ;  /* 0x000000a60400720c */ /* 0x000fe40003f66270 */
[----:B------:R-:W-:Y:S02]  /*5560*/  FSEL R207, R67, -INF , !P1 ;  /* 0xff80000043cf7808 */ /* 0x000fe40004800000 */
[----:B------:R-:W-:Y:S02]  /*5570*/  FSEL R205, R62, -INF , !P5 ;  /* 0xff8000003ecd7808 */ /* 0x000fe40006800000 */
[----:B------:R-:W-:-:S02]  /*5580*/  FMNMX3.FTZ R14, R14, R173, R209, !PT ;  /* 0x000000ad0e0e7276 */ /* 0x000fc400078100d1 */
[----:B------:R-:W-:Y:S02]  /*5590*/  FSEL R203, R63, -INF , !P3 ;  /* 0xff8000003fcb7808 */ /* 0x000fe40005800000 */
[----:B------:R-:W-:Y:S02]  /*55a0*/  FMNMX3.FTZ R6, R14, R207, R205, !PT ;  /* 0x000000cf0e067276 */ /* 0x000fe400078100cd */
[----:B--2---:R-:W-:Y:S02]  /*55b0*/  FMNMX.FTZ R19, R12, R17, !PT ;  /* 0x000000110c137209 */ /* 0x004fe40007810000 */
[----:B------:R-:W-:Y:S02]  /*55c0*/  FMNMX.FTZ R6, R203, R6, !PT ;  /* 0x00000006cb067209 */ /* 0x000fe40007810000 */
[----:B------:R-:W-:Y:S01]  /*55d0*/  LOP3.LUT R212, R79, 0x200, R2, 0xf8, !PT ;  /* 0x000002004fd47812 */ /* 0x000fe200078ef802 */
[----:B------:R-:W2:Y:S03]  /*55e0*/  SHFL.BFLY PT, R164, R19, 0x1, 0x1f ;  /* 0x0c201f0013a47f89 */ /* 0x000ea600000e0000 */
[----:B------:R-:W-:Y:S01]  /*55f0*/  LEA R212, R212, UR5, 0x1 ;  /* 0x00000005d4d47c11 */ /* 0x000fe2000f8e08ff */
[----:B------:R-:W3:Y:S04]  /*5600*/  SHFL.BFLY PT, R17, R6, 0x2, 0x1f ;  /* 0x0c401f0006117f89 */ /* 0x000ee800000e0000 */
[--C-:B------:R-:W-:Y:S01]  /*5610*/  IMAD.IADD R197, R77, 0x1, R212.reuse ;  /* 0x000000014dc57824 */ /* 0x100fe200078e02d4 */
[----:B------:R-:W-:Y:S01]  /*5620*/  LDSM.16.MT88.4 R156, [R212+0x10000] ;  /* 0x01000000d49c783b */ /* 0x000fe20000004200 */
[----:B------:R-:W-:-:S02]  /*5630*/  IMAD.IADD R172, R165, 0x1, R212 ;  /* 0x00000001a5ac7824 */ /* 0x000fc400078e02d4 */
[----:B------:R-:W-:Y:S01]  /*5640*/  IMAD.IADD R206, R165, 0x1, R212 ;  /* 0x00000001a5ce7824 */ /* 0x000fe200078e02d4 */
[----:B------:R-:W-:Y:S01]  /*5650*/  LDSM.16.MT88.4 R72, [R197+0x12000] ;  /* 0x01200000c548783b */ /* 0x000fe20000004200 */
[----:B------:R-:W-:-:S03]  /*5660*/  IMAD.IADD R192, R77, 0x1, R172 ;  /* 0x000000014dc07824 */ /* 0x000fc600078e02ac */
[----:B------:R-:W-:Y:S04]  /*5670*/  LDSM.16.MT88.4 R40, [R197+0x10000] ;  /* 0x01000000c528783b */ /* 0x000fe80000004200 */
[----:B------:R-:W-:Y:S01]  /*5680*/  LDSM.16.MT88.4 R104, [R197+0x14000] ;  /* 0x01400000c568783b */ /* 0x000fe20000004200 */
[----:B--2---:R-:W-:-:S03]  /*5690*/  FMNMX.FTZ R164, R19, R164, !PT ;  /* 0x000000a413a47209 */ /* 0x004fc60007810000 */
[----:B------:R-:W-:Y:S01]  /*56a0*/  LDSM.16.MT88.4 R136, [R197+0x16000] ;  /* 0x01600000c588783b */ /* 0x000fe20000004200 */
[----:B---3--:R-:W-:Y:S01]  /*56b0*/  FMNMX.FTZ R17, R6, R17, !PT ;  /* 0x0000001106117209 */ /* 0x008fe20007810000 */
[C---:B-1----:R-:W-:Y:S01]  /*56c0*/  FMUL.FTZ R204, R164.reuse, UR4 ;  /* 0x00000004a4cc7c20 */ /* 0x042fe20008410000 */
        /* <DEDUP_REMOVED lines=27> */
[----:B------:R-:W-:Y:S01]  /*5880*/  FFMA.FTZ R241, R211, UR4, -R204 ;  /* 0x00000004d3f17c23 */ /* 0x000fe200080108cc */
[C---:B------:R-:W-:Y:S01]  /*5890*/  FSETP.NEU.FTZ.AND P1, PT, R3.reuse, -INF , PT ;  /* 0xff8000000300780b */ /* 0x040fe20003f3d000 */
[----:B------:R-:W-:Y:S01]  /*58a0*/  FMUL.FTZ R202, R3, UR4 ;  /* 0x0000000403ca7c20 */ /* 0x000fe20008410000 */
[----:B------:R-:W1:Y:S04]  /*58b0*/  LDSM.16.MT88.4 R112, [R172+0x14000] ;  /* 0x01400000ac70783b */ /* 0x000e680000004200 */
        /* <DEDUP_REMOVED lines=20> */
[C---:B--2---:R-:W-:Y:S01]  /*5a00*/  F2FP.F16.F32.PACK_AB R150, R186.reuse, R187 ;  /* 0x000000bbba96723e */ /* 0x044fe200000000ff */
[----:B------:R-:W2:Y:S01]  /*5a10*/  LDSM.16.MT88.4 R8, [R197+0x12800] ;  /* 0x01280000c508783b */ /* 0x000ea20000004200 */
[--C-:B------:R-:W-:Y:S01]  /*5a20*/  FFMA.FTZ R200, R175, UR4, -R202.reuse ;  /* 0x00000004afc87c23 */ /* 0x100fe200080108ca */
[--C-:B------:R-:W-:Y:S01]  /*5a30*/  FFMA.FTZ R201, R173, UR4, -R202.reuse ;  /* 0x00000004adc97c23 */ /* 0x100fe200080108ca */
[--C-:B------:R-:W-:Y:S01]  /*5a40*/  FFMA.FTZ R207, R207, UR4, -R202.reuse ;  /* 0x00000004cfcf7c23 */ /* 0x100fe200080108ca */
[----:B------:R-:W2:Y:S01]  /*5a50*/  LDSM.16.MT88.4 R12, [R197+0x10800] ;  /* 0x01080000c50c783b */ /* 0x000ea20000004200 */
[----:B------:R-:W-:Y:S01]  /*5a60*/  FFMA.FTZ R205, R205, UR4, -R202 ;  /* 0x00000004cdcd7c23 */ /* 0x000fe200080108ca */
[----:B------:R-:W-:Y:S01]  /*5a70*/  MUFU.EX2 R185, R185 ;  /* 0x000000b900b97308 */ /* 0x000fe20000000800 */
[----:B------:R-:W-:Y:S01]  /*5a80*/  FADD.FTZ R187, R187, R190 ;  /* 0x000000bebbbb7221 */ /* 0x000fe20000010000 */
[----:B------:R-:W2:Y:S03]  /*5a90*/  LDSM.16.MT88.4 R16, [R197+0x16800] ;  /* 0x01680000c510783b */ /* 0x000ea60000004200 */
[----:B------:R-:W-:Y:S01]  /*5aa0*/  FADD.FTZ R186, R186, R187 ;  /* 0x000000bbbaba7221 */ /* 0x000fe20000010000 */
[----:B------:R-:W2:Y:S02]  /*5ab0*/  LDSM.16.MT88.4 R20, [R197+0x14800] ;  /* 0x01480000c514783b */ /* 0x000ea40000004200 */
[----:B------:R-:W4:Y:S01]  /*5ac0*/  MUFU.EX2 R184, R184 ;  /* 0x000000b800b87308 */ /* 0x000f220000000800 */
[----:B---3--:R-:W-:Y:S01]  /*5ad0*/  F2FP.F16.F32.PACK_AB R149, R188, R189 ;  /* 0x000000bdbc95723e */ /* 0x008fe200000000ff */
[----:B------:R-:W-:Y:S01]  /*5ae0*/  LDSM.16.MT88.4 R168, [R212+0x10800] ;  /* 0x01080000d4a8783b */ /* 0x000fe20000004200 */
[----:B------:R-:W-:-:S03]  /*5af0*/  FADD.FTZ R188, R189, R188 ;  /* 0x000000bcbdbc7221 */ /* 0x000fc60000010000 */
[----:B------:R-:W-:Y:S02]  /*5b00*/  LDSM.16.MT88.4 R32, [R192+0x10800] ;  /* 0x01080000c020783b */ /* 0x000fe40000004200 */
[----:B------:R-:W-:Y:S02]  /*5b10*/  MUFU.EX2 R183, R183 ;  /* 0x000000b700b77308 */ /* 0x000fe40000000800 */
[----:B------:R-:W-:Y:S04]  /*5b20*/  LDSM.16.MT88.4 R28, [R172+0x12800] ;  /* 0x01280000ac1c783b */ /* 0x000fe80000004200 */
[----:B------:R-:W-:Y:S02]  /*5b30*/  LDSM.16.MT88.4 R24, [R192+0x12800] ;  /* 0x01280000c018783b */ /* 0x000fe40000004200 */
[----:B------:R-:W3:Y:S01]  /*5b40*/  MUFU.EX2 R182, R182 ;  /* 0x000000b600b67308 */ /* 0x000ee20000000800 */
[----:B----4-:R-:W-:Y:S01]  /*5b50*/  F2FP.F16.F32.PACK_AB R151, R184, R185 ;  /* 0x000000b9b897723e */ /* 0x010fe200000000ff */
[----:B------:R-:W-:-:S04]  /*5b60*/  FADD.FTZ R185, R185, R188 ;  /* 0x000000bcb9b97221 */ /* 0x000fc80000010000 */
[----:B------:R-:W-:Y:S02]  /*5b70*/  FADD.FTZ R184, R184, R185 ;  /* 0x000000b9b8b87221 */ /* 0x000fe40000010000 */
        /* <DEDUP_REMOVED lines=23> */
[C---:B-1----:R-:W-:Y:S07]  /*5cf0*/  HMMA.16816.F32 R92, R148.reuse, R96, RZ ;  /* 0x00000060945c723c */ /* 0x042fee00000018ff */
[----:B------:R-:W-:Y:S01]  /*5d00*/  MUFU.EX2 R200, R200 ;  /* 0x000000c800c87308 */ /* 0x000fe20000000800 */
[C---:B------:R-:W-:Y:S07]  /*5d10*/  HMMA.16816.F32 R108, R148.reuse, R112, RZ ;  /* 0x00000070946c723c */ /* 0x040fee00000018ff */
[----:B------:R-:W1:Y:S01]  /*5d20*/  MUFU.EX2 R201, R201 ;  /* 0x000000c900c97308 */ /* 0x000e620000000800 */
[C---:B------:R-:W-:Y:S07]  /*5d30*/  HMMA.16816.F32 R116, R148.reuse, R120, RZ ;  /* 0x000000789474723c */ /* 0x040fee00000018ff */
[----:B------:R-:W-:Y:S01]  /*5d40*/  MUFU.EX2 R219, R219 ;  /* 0x000000db00db7308 */ /* 0x000fe20000000800 */
[C---:B-----5:R-:W-:Y:S07]  /*5d50*/  HMMA.16816.F32 R124, R148.reuse, R128, RZ ;  /* 0x00000080947c723c */ /* 0x060fee00000018ff */
[----:B------:R-:W-:Y:S01]  /*5d60*/  MUFU.EX2 R208, R208 ;  /* 0x000000d000d07308 */ /* 0x000fe20000000800 */
[C---:B------:R-:W-:Y:S07]  /*5d70*/  HMMA.16816.F32 R140, R148.reuse, R152, RZ ;  /* 0x00000098948c723c */ /* 0x040fee00000018ff */
[----:B------:R-:W-:Y:S01]  /*5d80*/  MUFU.EX2 R241, R241 ;  /* 0x000000f100f17308 */ /* 0x000fe20000000800 */
[C---:B------:R-:W-:Y:S07]  /*5d90*/  HMMA.16816.F32 R40, R148.reuse, R42, RZ ;  /* 0x0000002a9428723c */ /* 0x040fee00000018ff */
[----:B------:R-:W-:Y:S01]  /*5da0*/  MUFU.EX2 R207, R207 ;  /* 0x000000cf00cf7308 */ /* 0x000fe20000000800 */
[C---:B------:R-:W-:Y:S07]  /*5db0*/  HMMA.16816.F32 R104, R148.reuse, R106, RZ ;  /* 0x0000006a9468723c */ /* 0x040fee00000018ff */
[----:B------:R-:W-:Y:S01]  /*5dc0*/  MUFU.EX2 R205, R205 ;  /* 0x000000cd00cd7308 */ /* 0x000fe20000000800 */
        /* <DEDUP_REMOVED lines=21> */
[----:B--2---:R-:W-:Y:S01]  /*5f20*/  F2FP.F16.F32.PACK_AB R7, R176, R177 ;  /* 0x000000b1b007723e */ /* 0x004fe200000000ff */
[----:B------:R-:W-:-:S04]  /*5f30*/  FADD.FTZ R179, R179, R182 ;  /* 0x000000b6b3b37221 */ /* 0x000fc80000010000 */
[----:B------:R-:W-:Y:S02]  /*5f40*/  FADD.FTZ R178, R178, R179 ;  /* 0x000000b3b2b27221 */ /* 0x000fe40000010000 */
        /* <DEDUP_REMOVED lines=10> */
[C---:B------:R-:W-:Y:S01]  /*5ff0*/  HMMA.16816.F32 R104, R4.reuse, R22, R104 ;  /* 0x000000160468723c */ /* 0x040fe20000001868 */
[----:B------:R-:W5:Y:S07]  /*6000*/  LDSM.16.MT88.4 R20, [R172+0x14800] ;  /* 0x01480000ac14783b */ /* 0x000f6e0000004200 */
        /* <DEDUP_REMOVED lines=8> */
[----:B------:R-:W4:Y:S04]  /*6090*/  LDSM.16.MT88.4 R16, [R172+0x16800] ;  /* 0x01680000ac10783b */ /* 0x000f280000004200 */
[----:B------:R-:W-:Y:S03]  /*60a0*/  LDSM.16.MT88.4 R172, [R197+0x17000] ;  /* 0x01700000c5ac783b */ /* 0x000fe60000004200 */
[C---:B-----5:R-:W-:Y:S08]  /*60b0*/  HMMA.16816.F32 R108, R4.reuse, R20, R108 ;  /* 0x00000014046c723c */ /* 0x060ff0000000186c */
        /* <DEDUP_REMOVED lines=23> */
[C---:B-----5:R-:W-:Y:S08]  /*6230*/  HMMA.16816.F32 R144, R4.reuse, R20, R144 ;  /* 0x000000140490723c */ /* 0x060ff00000001890 */
[----:B------:R-:W-:Y:S01]  /*6240*/  HMMA.16816.F32 R148, R4, R22, R148 ;  /* 0x000000160494723c */ /* 0x000fe20000001894 */
[----:B------:R-:W-:Y:S01]  /*6250*/  F2FP.F16.F32.PACK_AB R4, R194, R193 ;  /* 0x000000c1c204723e */ /* 0x000fe200000000ff */
[----:B------:R5:W4:Y:S01]  /*6260*/  LDSM.16.MT88.4 R20, [R206+0x15000] ;  /* 0x01500000ce14783b */ /* 0x000b220000004200 */
[----:B------:R-:W-:Y:S01]  /*6270*/  F2FP.F16.F32.PACK_AB R5, R199, R198 ;  /* 0x000000c6c705723e */ /* 0x000fe200000000ff */
[----:B------:R-:W-:Y:S01]  /*6280*/  FADD.FTZ R193, R193, R178 ;  /* 0x000000b2c1c17221 */ /* 0x000fe20000010000 */
[----:B------:R-:W-:-:S02]  /*6290*/  F2FP.F16.F32.PACK_AB R6, R196, R195 ;  /* 0x000000c3c406723e */ /* 0x000fc400000000ff */
[----:B-1----:R-:W-:Y:S01]  /*62a0*/  F2FP.F16.F32.PACK_AB R7, R201, R200 ;  /* 0x000000c8c907723e */ /* 0x002fe200000000ff */
[----:B------:R-:W-:-:S06]  /*62b0*/  FADD.FTZ R194, R194, R193 ;  /* 0x000000c1c2c27221 */ /* 0x000fcc0000010000 */
[C---:B--2---:R-:W-:Y:S08]  /*62c0*/  HMMA.16816.F32 R68, R4.reuse, R8, R68 ;  /* 0x000000080444723c */ /* 0x044ff00000001844 */
[----:B------:R-:W-:Y:S01]  /*62d0*/  HMMA.16816.F32 R72, R4, R10, R72 ;  /* 0x0000000a0448723c */ /* 0x000fe20000001848 */
[----:B------:R-:W1:Y:S01]  /*62e0*/  LDSM.16.MT88.4 R8, [R212+0x13000] ;  /* 0x01300000d408783b */ /* 0x000e620000004200 */
[----:B-----5:R-:W-:Y:S01]  /*62f0*/  FFMA.FTZ R206, R221, UR4, -R204 ;  /* 0x00000004ddce7c23 */ /* 0x020fe200080108cc */
[--C-:B------:R-:W-:Y:S01]  /*6300*/  FFMA.FTZ R204, R209, UR4, -R202.reuse ;  /* 0x00000004d1cc7c23 */ /* 0x100fe200080108ca */
[----:B------:R-:W-:Y:S01]  /*6310*/  FFMA.FTZ R202, R203, UR4, -R202 ;  /* 0x00000004cbca7c23 */ /* 0x000fe200080108ca */
[----:B------:R-:W-:-:S03]  /*6320*/  IMAD.IADD R203, R165, 0x1, R212 ;  /* 0x00000001a5cb7824 */ /* 0x000fc600078e02d4 */
[C---:B---3--:R-:W-:Y:S01]  /*6330*/  HMMA.16816.F32 R36, R4.reuse, R12, R36 ;  /* 0x0000000c0424723c */ /* 0x048fe20000001824 */
[----:B------:R-:W-:Y:S01]  /*6340*/  IMAD.IADD R12, R165, 0x1, R212 ;  /* 0x00000001a50c7824 */ /* 0x000fe200078e02d4 */
[----:B------:R-:W2:Y:S06]  /*6350*/  MUFU.EX2 R206, R206 ;  /* 0x000000ce00ce7308 */ /* 0x000eac0000000800 */
[C---:B------:R-:W-:Y:S01]  /*6360*/  HMMA.16816.F32 R40, R4.reuse, R14, R40 ;  /* 0x0000000e0428723c */ /* 0x040fe20000001828 */
[----:B------:R-:W3:Y:S01]  /*6370*/  LDSM.16.MT88.4 R12, [R12+0x11000] ;  /* 0x011000000c0c783b */ /* 0x000ee20000004200 */
[----:B------:R-:W5:Y:S06]  /*6380*/  MUFU.EX2 R204, R204 ;  /* 0x000000cc00cc7308 */ /* 0x000f6c0000000800 */
[C---:B----4-:R-:W-:Y:S02]  /*6390*/  HMMA.16816.F32 R100, R4.reuse, R16, R100 ;  /* 0x000000100464723c */ /* 0x050fe40000001864 */
[----:B------:R-:W4:Y:S06]  /*63a0*/  MUFU.EX2 R202, R202 ;  /* 0x000000ca00ca7308 */ /* 0x000f2c0000000800 */
[C---:B------:R-:W-:Y:S01]  /*63b0*/  HMMA.16816.F32 R104, R4.reuse, R18, R104 ;  /* 0x000000120468723c */ /* 0x040fe20000001868 */
[----:B------:R-:W2:Y:S07]  /*63c0*/  LDSM.16.MT88.4 R16, [R192+0x13000] ;  /* 0x01300000c010783b */ /* 0x000eae0000004200 */
[C---:B------:R-:W-:Y:S08]  /*63d0*/  HMMA.16816.F32 R108, R4.reuse, R20, R108 ;  /* 0x00000014046c723c */ /* 0x040ff0000000186c */
        /* <DEDUP_REMOVED lines=9> */
[C---:B------:R-:W-:Y:S01]  /*6470*/  HMMA.16816.F32 R112, R4.reuse, R22, R112 ;  /* 0x000000160470723c */ /* 0x040fe20000001870 */
[----:B------:R-:W5:Y:S07]  /*6480*/  LDSM.16.MT88.4 R20, [R212+0x15000] ;  /* 0x01500000d414783b */ /* 0x000f6e0000004200 */
        /* <DEDUP_REMOVED lines=27> */
[----:B------:R-:W5:Y:S01]  /*6640*/  LDSM.16.MT88.4 R20, [R197+0x15800] ;  /* 0x01580000c514783b */ /* 0x000f620000004200 */
[----:B------:R-:W-:-:S02]  /*6650*/  F2FP.F16.F32.PACK_AB R5, R207, R204 ;  /* 0x000000cccf05723e */ /* 0x000fc400000000ff */
[----:B------:R-:W-:Y:S02]  /*6660*/  F2FP.F16.F32.PACK_AB R6, R241, R208 ;  /* 0x000000d0f106723e */ /* 0x000fe400000000ff */
[----:B----4-:R-:W-:-:S07]  /*6670*/  F2FP.F16.F32.PACK_AB R7, R202, R205 ;  /* 0x000000cdca07723e */ /* 0x010fce00000000ff */
        /* <DEDUP_REMOVED lines=9> */
[C---:B-----5:R-:W-:Y:S08]  /*6710*/  HMMA.16816.F32 R100, R4.reuse, R20, R100 ;  /* 0x000000140464723c */ /* 0x060ff00000001864 */
[C---:B-1----:R-:W-:Y:S08]  /*6720*/  HMMA.16816.F32 R160, R4.reuse, R8, R160 ;  /* 0x0000000804a0723c */ /* 0x042ff000000018a0 */
[C---:B------:R-:W-:Y:S01]  /*6730*/  HMMA.16816.F32 R156, R4.reuse, R10, R156 ;  /* 0x0000000a049c723c */ /* 0x040fe2000000189c */
[----:B------:R-:W1:Y:S07]  /*6740*/  LDSM.16.MT88.4 R8, [R212+0x17800] ;  /* 0x01780000d408783b */ /* 0x000e6e0000004200 */
[C---:B------:R-:W-:Y:S01]  /*6750*/  HMMA.16816.F32 R104, R4.reuse, R22, R104 ;  /* 0x000000160468723c */ /* 0x040fe20000001868 */
[----:B------:R-:W4:Y:S07]  /*6760*/  LDSM.16.MT88.4 R20, [R192+0x13800] ;  /* 0x01380000c014783b */ /* 0x000f2e0000004200 */
[C---:B---3--:R-:W-:Y:S08]  /*6770*/  HMMA.16816.F32 R44, R4.reuse, R12, R44 ;  /* 0x0000000c042c723c */ /* 0x048ff0000000182c */
[C---:B------:R-:W-:Y:S01]  /*6780*/  HMMA.16816.F32 R48, R4.reuse, R14, R48 ;  /* 0x0000000e0430723c */ /* 0x040fe20000001830 */
[----:B------:R-:W3:Y:S07]  /*6790*/  LDSM.16.MT88.4 R12, [R192+0x15800] ;  /* 0x01580000c00c783b */ /* 0x000eee0000004200 */
[C---:B--2---:R-:W-:Y:S08]  /*67a0*/  HMMA.16816.F32 R92, R4.reuse, R16, R92 ;  /* 0x00000010045c723c */ /* 0x044ff0000000185c */
[C---:B------:R-:W-:Y:S01]  /*67b0*/  HMMA.16816.F32 R96, R4.reuse, R18, R96 ;  /* 0x000000120460723c */ /* 0x040fe20000001860 */
[----:B------:R-:W2:Y:S07]  /*67c0*/  LDSM.16.MT88.4 R16, [R192+0x17800] ;  /* 0x01780000c010783b */ /* 0x000eae0000004200 */
[----:B-1----:R-:W-:Y:S01]  /*67d0*/  HMMA.16816.F32 R124, R4, R8, R124 ;  /* 0x00000008047c723c */ /* 0x002fe2000000187c */
[----:B------:R-:W-:-:S04]  /*67e0*/  FADD.FTZ R9, R177, R180 ;  /* 0x000000b4b1097221 */ /* 0x000fc80000010000 */
[----:B------:R-:W-:-:S03]  /*67f0*/  FADD.FTZ R9, R176, R9 ;  /* 0x00000009b0097221 */ /* 0x000fc60000010000 */
        /* <DEDUP_REMOVED lines=23> */
[C---:B------:R-:W-:Y:S08]  /*6970*/  HMMA.16816.F32 R64, R4.reuse, R26, R64 ;  /* 0x0000001a0440723c */ /* 0x040ff00000001840 */
[C---:B----4-:R-:W-:Y:S08]  /*6980*/  HMMA.16816.F32 R84, R4.reuse, R20, R84 ;  /* 0x000000140454723c */ /* 0x050ff00000001854 */
[C---:B------:R-:W-:Y:S08]  /*6990*/  HMMA.16816.F32 R88, R4.reuse, R22, R88 ;  /* 0x000000160458723c */ /* 0x040ff00000001858 */
[C---:B---3--:R-:W-:Y:S08]  /*69a0*/  HMMA.16816.F32 R116, R4.reuse, R12, R116 ;  /* 0x0000000c0474723c */ /* 0x048ff00000001874 */
[C---:B------:R-:W-:Y:S08]  /*69b0*/  HMMA.16816.F32 R120, R4.reuse, R14, R120 ;  /* 0x0000000e0478723c */ /* 0x040ff00000001878 */
[C---:B------:R-:W-:Y:S08]  /*69c0*/  HMMA.16816.F32 R128, R4.reuse, R10, R128 ;  /* 0x0000000a0480723c */ /* 0x040ff00000001880 */
[C---:B--2---:R-:W-:Y:S08]  /*69d0*/  HMMA.16816.F32 R144, R4.reuse, R16, R144 ;  /* 0x000000100490723c */ /* 0x044ff00000001890 */
[----:B------:R-:W-:Y:S01]  /*69e0*/  HMMA.16816.F32 R148, R4, R18, R148 ;  /* 0x000000120494723c */ /* 0x000fe20000001894 */
[----:B------:R-:W-:-:S04]  /*69f0*/  NOP ;  /* 0x0000000000007918 */ /* 0x000fc80000000000 */
[----:B------:R-:W-:-:S15]  /*6a00*/  BRA.U !UP1, `(.L_x_85) ;  /* 0x0000003d09f47547 */ /* 0x000fde000b800000 */
[----:B------:R-:W-:Y:S01]  /*6a10*/  UIADD3 UR12, UPT, UPT, UR19, -0x2, URZ ;  /* 0xfffffffe130c7890 */ /* 0x000fe2000fffe0ff */
[----:B------:R-:W-:Y:S01]  /*6a20*/  IMAD.SHL.U32 R217, R214, 0x20, RZ ;  /* 0x00000020d6d97824 */ /* 0x000fe200078e00ff */
[----:B------:R-:W-:Y:S01]  /*6a30*/  USHF.L.U32 UR15, UR8, 0x4, URZ ;  /* 0x00000004080f7899 */ /* 0x000fe200080006ff */
[----:B------:R-:W-:Y:S01]  /*6a40*/  SHF.R.U32.HI R216, RZ, 0x1, R214 ;  /* 0x00000001ffd87819 */ /* 0x000fe200000116d6 */
[----:B------:R-:W-:Y:S01]  /*6a50*/  UIMAD.WIDE.U32 UR16, UR12, UR8, URZ ;  /* 0x000000080c1072a5 */ /* 0x000fe2000f8e00ff */
[----:B------:R-:W-:-:S04]  /*6a60*/  DEPBAR.LE SB0, 0x0 ;  /* 0x000080000000791a */ /* 0x000fc80000000000 */
[----:B------:R-:W-:Y:S01]  /*6a70*/  UIMAD UR12, UR12, UR9, URZ ;  /* 0x000000090c0c72a4 */ /* 0x000fe2000f8e02ff */
[----:B------:R-:W-:Y:S01]  /*6a80*/  LOP3.LUT R217, R217, 0x7c00, RZ, 0xc0, !PT ;  /* 0x00007c00d9d97812 */ /* 0x000fe200078ec0ff */
[----:B------:R-:W-:Y:S01]  /*6a90*/  USHF.L.U64.HI UR13, UR8, 0x4, UR9 ;  /* 0x00000004080d7899 */ /* 0x000fe20008010209 */
[----:B------:R-:W-:Y:S01]  /*6aa0*/  IMAD.U32 R6, RZ, RZ, UR16 ;  /* 0x00000010ff067e24 */ /* 0x000fe2000f8e00ff */
[----:B------:R-:W-:Y:S01]  /*6ab0*/  UIADD3 UR6, UPT, UPT, UR12, UR17, URZ ;  /* 0x000000110c067290 */ /* 0x000fe2000fffe0ff */
[----:B------:R-:W-:Y:S01]  /*6ac0*/  LOP3.LUT R5, R216, 0x8, RZ, 0xc0, !PT ;  /* 0x00000008d8057812 */ /* 0x000fe200078ec0ff */
[----:B------:R-:W-:Y:S01]  /*6ad0*/  ULEA UR7, UP0, UR16, UR15, 0x6 ;  /* 0x0000000f10077291 */ /* 0x000fe2000f8030ff */
[----:B------:R-:W-:Y:S01]  /*6ae0*/  LOP3.LUT R208, R217, 0x200, R2, 0xf8, !PT ;  /* 0x00000200d9d07812 */ /* 0x000fe200078ef802 */
[----:B------:R-:W1:Y:S01]  /*6af0*/  LDCU UR4, c[0x0][0x440] ;  /* 0x00008800ff0477ac */ /* 0x000e620008000800 */
[----:B------:R-:W-:Y:S01]  /*6b00*/  IMAD.U32 R7, RZ, RZ, UR17 ;  /* 0x00000011ff077e24 */ /* 0x000fe2000f8e00ff */
[-C--:B------:R-:W-:Y:S01]  /*6b10*/  LEA R14, P3, R6, R227.reuse, 0x7 ;  /* 0x000000e3060e7211 */ /* 0x080fe200078638ff */
[----:B------:R-:W-:Y:S01]  /*6b20*/  IMAD.MOV.U32 R213, RZ, RZ, 0x20 ;  /* 0x00000020ffd57424 */ /* 0x000fe200078e00ff */
[----:B------:R-:W-:Y:S01]  /*6b30*/  UIADD3 UR12, UPT, UPT, UR17, UR12, URZ ;  /* 0x0000000c110c7290 */ /* 0x000fe2000fffe0ff */
[----:B------:R-:W-:Y:S01]  /*6b40*/  IMAD.U32 R4, RZ, RZ, UR7 ;  /* 0x00000007ff047e24 */ /* 0x000fe2000f8e00ff */
[----:B------:R-:W-:Y:S01]  /*6b50*/  ULEA.HI.X UR6, UR16, UR13, UR6, 0x6, UP0 ;  /* 0x0000000d10067291 */ /* 0x000fe200080f3406 */
[----:B------:R-:W-:Y:S01]  /*6b60*/  LOP3.LUT R208, R208, R0, R5, 0xf6, !PT ;  /* 0x00000000d0d07212 */ /* 0x000fe200078ef605 */
[----:B------:R-:W-:Y:S01]  /*6b70*/  UIADD3 UR15, UP1, UPT, UR7, UR15, URZ ;  /* 0x0000000f070f7290 */ /* 0x000fe2000ff3e0ff */
[----:B------:R-:W-:Y:S01]  /*6b80*/  SEL R213, R213, 0xffffffe0, !P2 ;  /* 0xffffffe0d5d57807 */ /* 0x000fe20005000000 */
[----:B------:R-:W-:Y:S01]  /*6b90*/  IMAD.U32 R7, RZ, RZ, UR12 ;  /* 0x0000000cff077e24 */ /* 0x000fe2000f8e00ff */
[----:B------:R-:W-:Y:S01]  /*6ba0*/  ULEA UR7, UP0, UR8, UR7, 0x5 ;  /* 0x0000000708077291 */ /* 0x000fe2000f8028ff */
[----:B------:R-:W-:Y:S01]  /*6bb0*/  IMAD.U32 R5, RZ, RZ, UR6 ;  /* 0x00000006ff057e24 */ /* 0x000fe2000f8e00ff */
[----:B------:R-:W-:Y:S01]  /*6bc0*/  BAR.SYNC.DEFER_BLOCKING 0x0 ;  /* 0x0000000000007b1d */ /* 0x000fe20000010000 */
[-C--:B------:R-:W-:Y:S01]  /*6bd0*/  LEA R12, P1, R4, R227.reuse, 0x1 ;  /* 0x000000e3040c7211 */ /* 0x080fe200078208ff */
[----:B------:R-:W-:Y:S01]  /*6be0*/  UIADD3.X UR13, UPT, UPT, UR6, UR13, URZ, UP1, !UPT ;  /* 0x0000000d060d7290 */ /* 0x000fe20008ffe4ff */
[-C--:B------:R-:W-:Y:S01]  /*6bf0*/  LEA.HI.X R15, R6, R226.reuse, R7, 0x7, P3 ;  /* 0x000000e2060f7211 */ /* 0x080fe200018f3c07 */
[----:B------:R-:W-:Y:S01]  /*6c00*/  ULEA.HI.X UR6, UR8, UR6, UR9, 0x5, UP0 ;  /* 0x0000000608067291 */ /* 0x000fe200080f2c09 */
[----:B------:R-:W-:Y:S01]  /*6c10*/  IMAD.U32 R6, RZ, RZ, UR15 ;  /* 0x0000000fff067e24 */ /* 0x000fe2000f8e00ff */
[-C--:B------:R-:W-:Y:S01]  /*6c20*/  LEA.HI.X R13, R4, R226.reuse, R5, 0x1, P1 ;  /* 0x000000e2040d7211 */ /* 0x080fe200008f0c05 */
[----:B------:R-:W-:Y:S01]  /*6c30*/  IMAD.U32 R4, RZ, RZ, UR7 ;  /* 0x00000007ff047e24 */ /* 0x000fe2000f8e00ff */
[----:B-1----:R-:W-:Y:S01]  /*6c40*/  ISETP.GE.AND P5, PT, R215, UR4, PT ;  /* 0x00000004d7007c0c */ /* 0x002fe2000bfa6270 */
[----:B------:R-:W-:Y:S01]  /*6c50*/  IMAD.U32 R7, RZ, RZ, UR13 ;  /* 0x0000000dff077e24 */ /* 0x000fe2000f8e00ff */
[-C--:B------:R-:W-:Y:S01]  /*6c60*/  LEA R10, P3, R6, R227.reuse, 0x1 ;  /* 0x000000e3060a7211 */ /* 0x080fe200078608ff */
[----:B------:R-:W-:Y:S01]  /*6c70*/  IMAD.U32 R5, RZ, RZ, UR6 ;  /* 0x00000006ff057e24 */ /* 0x000fe2000f8e00ff */
[----:B------:R-:W-:Y:S01]  /*6c80*/  LEA R8, P1, R4, R227, 0x1 ;  /* 0x000000e304087211 */ /* 0x000fe200078208ff */
[----:B------:R-:W-:Y:S01]  /*6c90*/  VIADD R20, R225, UR5 ;  /* 0x00000005e1147c36 */ /* 0x000fe20008000000 */
[----:B------:R-:W-:Y:S01]  /*6ca0*/  ISETP.GE.AND P4, PT, R236, UR4, PT ;  /* 0x00000004ec007c0c */ /* 0x000fe2000bf86270 */
[----:B------:R-:W-:Y:S01]  /*6cb0*/  UISETP.GE.U32.AND UP0, UPT, UR19, 0x3, UPT ;  /* 0x000000031300788c */ /* 0x000fe2000bf06070 */
[----:B------:R-:W-:Y:S01]  /*6cc0*/  LEA.HI.X R11, R6, R226, R7, 0x1, P3 ;  /* 0x000000e2060b7211 */ /* 0x000fe200018f0c07 */
[----:B------:R-:W-:Y:S01]  /*6cd0*/  IMAD.IADD R218, R20, 0x1, R213 ;  /* 0x0000000114da7824 */ /* 0x000fe200078e02d5 */
[----:B------:R-:W-:-:S02]  /*6ce0*/  ISETP.GE.AND P3, PT, R235, UR4, PT ;  /* 0x00000004eb007c0c */ /* 0x000fc4000bf66270 */
[----:B------:R-:W-:Y:S02]  /*6cf0*/  LEA.HI.X R9, R4, R226, R5, 0x1, P1 ;  /* 0x000000e204097211 */ /* 0x000fe400008f0c05 */
[----:B------:R-:W-:Y:S01]  /*6d00*/  ISETP.GE.AND P1, PT, R234, UR4, PT ;  /* 0x00000004ea007c0c */ /* 0x000fe2000bf26270 */
[----:B------:R-:W-:Y:S01]  /*6d10*/  @!PT LDS RZ, [RZ] ;  /* 0x00000000fffff984 */ /* 0x000fe20000000800 */
[----:B------:R-:W-:Y:S01]  /*6d20*/  @!PT LDS RZ, [RZ] ;  /* 0x00000000fffff984 */ /* 0x000fe20000000800 */
[----:B------:R-:W-:Y:S01]  /*6d30*/  @!PT LDS RZ, [RZ] ;  /* 0x00000000fffff984 */ /* 0x000fe20000000800 */
[----:B------:R-:W-:Y:S01]  /*6d40*/  @!P5 LDGSTS.E.BYPASS.LTC128B.128 [R230+0x10000], desc[UR22][R14.64] ;  /* 0x100000000ee6dfae */ /* 0x000fe2000b981a16 */
[----:B------:R-:W-:-:S03]  /*6d50*/  LEA R208, R208, UR5, 0x1 ;  /* 0x00000005d0d07c11 */ /* 0x000fc6000f8e08ff */
[----:B------:R-:W-:Y:S02]  /*6d60*/  @P5 STS.128 [R230+0x10000], RZ ;  /* 0x010000ffe6005388 */ /* 0x000fe40000000c00 */
[--C-:B------:R-:W-:Y:S02]  /*6d70*/  IMAD.IADD R231, R213, 0x1, R208.reuse ;  /* 0x00000001d5e77824 */ /* 0x100fe400078e02d0 */
[----:B------:R-:W-:Y:S01]  /*6d80*/  @!PT LDS RZ, [RZ] ;  /* 0x00000000fffff984 */ /* 0x000fe20000000800 */
[----:B------:R-:W-:Y:S01]  /*6d90*/  @!PT LDS RZ, [RZ] ;  /* 0x00000000fffff984 */ /* 0x000fe20000000800 */
[----:B------:R-:W-:Y:S01]  /*6da0*/  @!PT LDS RZ, [RZ] ;  /* 0x00000000fffff984 */ /* 0x000fe20000000800 */
[----:B------:R-:W-:Y:S01]  /*6db0*/  @!P4 LDGSTS.E.BYPASS.LTC128B.128 [R230+0x12000], desc[UR22][R14.64+0x80] ;  /* 0x120000800ee6cfae */ /* 0x000fe2000b981a16 */
[----:B------:R-:W-:Y:S02]  /*6dc0*/  IMAD.IADD R224, R165, 0x1, R208 ;  /* 0x00000001a5e07824 */ /* 0x000fe400078e02d0 */
[----:B------:R-:W-:Y:S01]  /*6dd0*/  IMAD.IADD R165, R20, 0x1, R165 ;  /* 0x0000000114a57824 */ /* 0x000fe200078e02a5 */
[----:B------:R-:W-:Y:S01]  /*6de0*/  @P4 STS.128 [R230+0x12000], RZ ;  /* 0x012000ffe6004388 */ /* 0x000fe20000000c00 */
[C---:B------:R-:W-:Y:S02]  /*6df0*/  IMAD.IADD R219, R213.reuse, 0x1, R224 ;  /* 0x00000001d5db7824 */ /* 0x040fe400078e02e0 */
[----:B------:R-:W-:Y:S01]  /*6e00*/  IMAD.IADD R213, R213, 0x1, R165 ;  /* 0x00000001d5d57824 */ /* 0x000fe200078e02a5 */
[----:B------:R-:W-:Y:S01]  /*6e10*/  @!PT LDS RZ, [RZ] ;  /* 0x00000000fffff984 */ /* 0x000fe20000000800 */
[----:B------:R-:W-:Y:S01]  /*6e20*/  @!PT LDS RZ, [RZ] ;  /* 0x00000000fffff984 */ /* 0x000fe20000000800 */
[----:B------:R-:W-:Y:S01]  /*6e30*/  @!PT LDS RZ, [RZ] ;  /* 0x00000000fffff984 */ /* 0x000fe20000000800 */
[----:B------:R-:W-:Y:S04]  /*6e40*/  @!P3 LDGSTS.E.BYPASS.LTC128B.128 [R230+0x14000], desc[UR22][R14.64+0x100] ;  /* 0x140001000ee6bfae */ /* 0x000fe8000b981a16 */
[----:B------:R-:W-:Y:S04]  /*6e50*/  @P3 STS.128 [R230+0x14000], RZ ;  /* 0x014000ffe6003388 */ /* 0x000fe80000000c00 */
        /* <DEDUP_REMOVED lines=23> */
[----:B------:R1:W-:Y:S04]  /*6fd0*/  @!P1 LDGSTS.E.BYPASS.LTC128B.128 [R230+0x16800], desc[UR22][R12.64+0x180] ;  /* 0x168001800ce69fae */ /* 0x0003e8000b981a16 */
        /* <DEDUP_REMOVED lines=41> */
[----:B------:R-:W-:Y:S04]  /*7270*/  LDSM.16.M88.4 R200, [R208] ;  /* 0x00000000d0c8783b */ /* 0x000fe80000000200 */
[----:B-1----:R-:W1:Y:S04]  /*7280*/  LDSM.16.M88.4 R12, [R225+UR5+0x8000] ;  /* 0x00800005e10c783b */ /* 0x002e680008000200 */
[----:B------:R-:W3:Y:S04]  /*7290*/  LDSM.16.M88.4 R176, [R225+UR5+0x8800] ;  /* 0x00880005e1b0783b */ /* 0x000ee80008000200 */
[----:B------:R-:W4:Y:S04]  /*72a0*/  LDSM.16.M88.4 R168, [R225+UR5+0x9000] ;  /* 0x00900005e1a8783b */ /* 0x000f280008000200 */
[----:B------:R-:W-:Y:S04]  /*72b0*/  LDSM.16.M88.4 R28, [R231] ;  /* 0x00000000e71c783b */ /* 0x000fe80000000200 */
[----:B--2---:R-:W2:Y:S04]  /*72c0*/  LDSM.16.M88.4 R8, [R225+UR5+0x9800] ;  /* 0x00980005e108783b */ /* 0x004ea80008000200 */
[----:B------:R-:W5:Y:S04]  /*72d0*/  LDSM.16.M88.4 R4, [R218+0x8000] ;  /* 0x00800000da04783b */ /* 0x000f680000000200 */
[----:B------:R-:W5:Y:S04]  /*72e0*/  LDSM.16.M88.4 R188, [R218+0x8800] ;  /* 0x00880000dabc783b */ /* 0x000f680000000200 */
[----:B------:R-:W5:Y:S04]  /*72f0*/  LDSM.16.M88.4 R184, [R218+0x9000] ;  /* 0x00900000dab8783b */ /* 0x000f680000000200 */
[----:B------:R-:W5:Y:S04]  /*7300*/  LDSM.16.M88.4 R192, [R218+0x9800] ;  /* 0x00980000dac0783b */ /* 0x000f680000000200 */
[----:B------:R-:W-:Y:S01]  /*7310*/  LDSM.16.M88.4 R24, [R165+0x8000] ;  /* 0x00800000a518783b */ /* 0x000fe20000000200 */
[C---:B-1----:R-:W-:Y:S03]  /*7320*/  HMMA.16816.F32 R16, R200.reuse, R12, RZ ;  /* 0x0000000cc810723c */ /* 0x042fe600000018ff */
[----:B------:R-:W-:Y:S04]  /*7330*/  LDSM.16.M88.4 R20, [R165+0x8800] ;  /* 0x00880000a514783b */ /* 0x000fe80000000200 */
[----:B------:R-:W-:Y:S01]  /*7340*/  LDSM.16.M88.4 R196, [R165+0x9800] ;  /* 0x00980000a5c4783b */ /* 0x000fe20000000200 */
[C---:B---3--:R-:W-:Y:S03]  /*7350*/  HMMA.16816.F32 R180, R200.reuse, R176, RZ ;  /* 0x000000b0c8b4723c */ /* 0x048fe600000018ff */
[----:B------:R-:W-:Y:S04]  /*7360*/  LDSM.16.M88.4 R204, [R225+UR5+0xb000] ;  /* 0x00b00005e1cc783b */ /* 0x000fe80008000200 */
[----:B------:R-:W-:Y:S01]  /*7370*/  LDSM.16.M88.4 R220, [R218+0xe000] ;  /* 0x00e00000dadc783b */ /* 0x000fe20000000200 */
[C---:B----4-:R-:W-:Y:S03]  /*7380*/  HMMA.16816.F32 R172, R200.reuse, R168, RZ ;  /* 0x000000a8c8ac723c */ /* 0x050fe600000018ff */
[----:B------:R-:W0:Y:S05]  /*7390*/  LDGDEPBAR ;  /* 0x00000000000079af */ /* 0x000e2a0000000000 */
[C---:B------:R-:W-:Y:S08]  /*73a0*/  HMMA.16816.F32 R12, R200.reuse, R14, RZ ;  /* 0x0000000ec80c723c */ /* 0x040ff000000018ff */
[C---:B------:R-:W-:Y:S08]  /*73b0*/  HMMA.16816.F32 R176, R200.reuse, R178, RZ ;  /* 0x000000b2c8b0723c */ /* 0x040ff000000018ff */
[C---:B------:R-:W-:Y:S08]  /*73c0*/  HMMA.16816.F32 R168, R200.reuse, R170, RZ ;  /* 0x000000aac8a8723c */ /* 0x040ff000000018ff */
[C---:B--2---:R-:W-:Y:S08]  /*73d0*/  HMMA.16816.F32 R32, R200.reuse, R8, RZ ;  /* 0x00000008c820723c */ /* 0x044ff000000018ff */
[----:B------:R-:W-:Y:S01]  /*73e0*/  HMMA.16816.F32 R200, R200, R10, RZ ;  /* 0x0000000ac8c8723c */ /* 0x000fe200000018ff */
[----:B------:R-:W1:Y:S07]  /*73f0*/  LDSM.16.M88.4 R8, [R224] ;  /* 0x00000000e008783b */ /* 0x000e6e0000000200 */
[C---:B-----5:R-:W-:Y:S08]  /*7400*/  HMMA.16816.F32 R16, R28.reuse, R4, R16 ;  /* 0x000000041c10723c */ /* 0x060ff00000001810 */
[C---:B------:R-:W-:Y:S01]  /*7410*/  HMMA.16816.F32 R12, R28.reuse, R6, R12 ;  /* 0x000000061c0c723c */ /* 0x040fe2000000180c */
[----:B------:R-:W2:Y:S07]  /*7420*/  LDSM.16.M88.4 R4, [R165+0x9000] ;  /* 0x00900000a504783b */ /* 0x000eae0000000200 */
[C---:B------:R-:W-:Y:S08]  /*7430*/  HMMA.16816.F32 R180, R28.reuse, R188, R180 ;  /* 0x000000bc1cb4723c */ /* 0x040ff000000018b4 */
[C---:B------:R-:W-:Y:S01]  /*7440*/  HMMA.16816.F32 R176, R28.reuse, R190, R176 ;  /* 0x000000be1cb0723c */ /* 0x040fe200000018b0 */
[----:B------:R-:W-:Y:S07]  /*7450*/  LDSM.16.M88.4 R188, [R219] ;  /* 0x00000000dbbc783b */ /* 0x000fee0000000200 */
        /* <DEDUP_REMOVED lines=10> */
[C---:B------:R-:W-:Y:S08]  /*7500*/  HMMA.16816.F32 R180, R8.reuse, R20, R180 ;  /* 0x0000001408b4723c */ /* 0x040ff000000018b4 */
[C---:B------:R-:W-:Y:S01]  /*7510*/  HMMA.16816.F32 R176, R8.reuse, R22, R176 ;  /* 0x0000001608b0723c */ /* 0x040fe200000018b0 */
[----:B------:R-:W-:Y:S07]  /*7520*/  LDSM.16.M88.4 R20, [R225+UR5+0xa000] ;  /* 0x00a00005e114783b */ /* 0x000fee0008000200 */
[C---:B--2---:R-:W-:Y:S08]  /*7530*/  HMMA.16816.F32 R172, R8.reuse, R4, R172 ;  /* 0x0000000408ac723c */ /* 0x044ff000000018ac */
[C---:B------:R-:W-:Y:S01]  /*7540*/  HMMA.16816.F32 R168, R8.reuse, R6, R168 ;  /* 0x0000000608a8723c */ /* 0x040fe200000018a8 */
[----:B------:R-:W2:Y:S07]  /*7550*/  LDSM.16.M88.4 R4, [R208+0x2000] ;  /* 0x00200000d004783b */ /* 0x000eae0000000200 */
[C---:B------:R-:W-:Y:S08]  /*7560*/  HMMA.16816.F32 R32, R8.reuse, R196, R32 ;  /* 0x000000c40820723c */ /* 0x040ff00000001820 */
[----:B------:R-:W-:Y:S01]  /*7570*/  HMMA.16816.F32 R200, R8, R198, R200 ;  /* 0x000000c608c8723c */ /* 0x000fe200000018c8 */
[----:B------:R-:W5:Y:S04]  /*7580*/  LDSM.16.M88.4 R8, [R225+UR5+0xa800] ;  /* 0x00a80005e108783b */ /* 0x000f680008000200 */
[----:B------:R-:W-:Y:S03]  /*7590*/  LDSM.16.M88.4 R196, [R218+0xa800] ;  /* 0x00a80000dac4783b */ /* 0x000fe60000000200 */
[C---:B---3--:R-:W-:Y:S08]  /*75a0*/  HMMA.16816.F32 R16, R188.reuse, R184, R16 ;  /* 0x000000b8bc10723c */ /* 0x048ff00000001810 */
[C---:B------:R-:W-:Y:S01]  /*75b0*/  HMMA.16816.F32 R12, R188.reuse, R186, R12 ;  /* 0x000000babc0c723c */ /* 0x040fe2000000180c */
[----:B------:R-:W3:Y:S07]  /*75c0*/  LDSM.16.M88.4 R184, [R225+UR5+0xb800] ;  /* 0x00b80005e1b8783b */ /* 0x000eee0008000200 */
[C---:B----4-:R-:W-:Y:S08]  /*75d0*/  HMMA.16816.F32 R180, R188.reuse, R28, R180 ;  /* 0x0000001cbcb4723c */ /* 0x050ff000000018b4 */
[C---:B------:R-:W-:Y:S01]  /*75e0*/  HMMA.16816.F32 R176, R188.reuse, R30, R176 ;  /* 0x0000001ebcb0723c */ /* 0x040fe200000018b0 */
[----:B------:R-:W-:Y:S07]  /*75f0*/  LDSM.16.M88.4 R28, [R231+0x2000] ;  /* 0x00200000e71c783b */ /* 0x000fee0000000200 */
[C---:B-1----:R-:W-:Y:S08]  /*7600*/  HMMA.16816.F32 R172, R188.reuse, R24, R172 ;  /* 0x00000018bcac723c */ /* 0x042ff000000018ac */
[C---:B------:R-:W-:Y:S01]  /*7610*/  HMMA.16816.F32 R168, R188.reuse, R26, R168 ;  /* 0x0000001abca8723c */ /* 0x040fe200000018a8 */
[----:B------:R-:W1:Y:S07]  /*7620*/  LDSM.16.M88.4 R24, [R218+0xa000] ;  /* 0x00a00000da18783b */ /* 0x000e6e0000000200 */
[C---:B------:R-:W-:Y:S08]  /*7630*/  HMMA.16816.F32 R32, R188.reuse, R192, R32 ;  /* 0x000000c0bc20723c */ /* 0x040ff00000001820 */
[----:B------:R-:W-:Y:S01]  /*7640*/  HMMA.16816.F32 R200, R188, R194, R200 ;  /* 0x000000c2bcc8723c */ /* 0x000fe200000018c8 */
[----:B------:R-:W4:Y:S04]  /*7650*/  LDSM.16.M88.4 R188, [R218+0xb800] ;  /* 0x00b80000dabc783b */ /* 0x000f280000000200 */
[----:B------:R-:W-:Y:S03]  /*7660*/  LDSM.16.M88.4 R192, [R218+0xb000] ;  /* 0x00b00000dac0783b */ /* 0x000fe60000000200 */
[C---:B--2---:R-:W-:Y:S08]  /*7670*/  HMMA.16816.F32 R16, R4.reuse, R20, R16 ;  /* 0x000000140410723c */ /* 0x044ff00000001810 */
[C---:B------:R-:W-:Y:S01]  /*7680*/  HMMA.16816.F32 R12, R4.reuse, R22, R12 ;  /* 0x00000016040c723c */ /* 0x040fe2000000180c */
[----:B------:R-:W-:Y:S07]  /*7690*/  LDSM.16.M88.4 R20, [R224+0x2000] ;  /* 0x00200000e014783b */ /* 0x000fee0000000200 */
[C---:B-----5:R-:W-:Y:S08]  /*76a0*/  HMMA.16816.F32 R180, R4.reuse, R8, R180 ;  /* 0x0000000804b4723c */ /* 0x060ff000000018b4 */
[C---:B------:R-:W-:Y:S01]  /*76b0*/  HMMA.16816.F32 R176, R4.reuse, R10, R176 ;  /* 0x0000000a04b0723c */ /* 0x040fe200000018b0 */
[----:B------:R-:W2:Y:S07]  /*76c0*/  LDSM.16.M88.4 R8, [R165+0xa000] ;  /* 0x00a00000a508783b */ /* 0x000eae0000000200 */
[C---:B------:R-:W-:Y:S08]  /*76d0*/  HMMA.16816.F32 R172, R4.reuse, R204, R172 ;  /* 0x000000cc04ac723c */ /* 0x040ff000000018ac */
[C---:B------:R-:W-:Y:S01]  /*76e0*/  HMMA.16816.F32 R168, R4.reuse, R206, R168 ;  /* 0x000000ce04a8723c */ /* 0x040fe200000018a8 */
[----:B------:R-:W-:Y:S07]  /*76f0*/  LDSM.16.M88.4 R204, [R213+0xb800] ;  /* 0x00b80000d5cc783b */ /* 0x000fee0000000200 */
[C---:B---3--:R-:W-:Y:S08]  /*7700*/  HMMA.16816.F32 R32, R4.reuse, R184, R32 ;  /* 0x000000b80420723c */ /* 0x048ff00000001820 */
[----:B------:R-:W-:Y:S01]  /*7710*/  HMMA.16816.F32 R200, R4, R186, R200 ;  /* 0x000000ba04c8723c */ /* 0x000fe200000018c8 */
[----:B------:R-:W3:Y:S04]  /*7720*/  LDSM.16.M88.4 R4, [R165+0xa800] ;  /* 0x00a80000a504783b */ /* 0x000ee80000000200 */
[----:B------:R-:W-:Y:S03]  /*7730*/  LDSM.16.M88.4 R184, [R165+0xb000] ;  /* 0x00b00000a5b8783b */ /* 0x000fe60000000200 */
[C---:B-1----:R-:W-:Y:S08]  /*7740*/  HMMA.16816.F32 R16, R28.reuse, R24, R16 ;  /* 0x000000181c10723c */ /* 0x042ff00000001810 */
[C---:B------:R-:W-:Y:S01]  /*7750*/  HMMA.16816.F32 R12, R28.reuse, R26, R12 ;  /* 0x0000001a1c0c723c */ /* 0x040fe2000000180c */
[----:B------:R-:W1:Y:S07]  /*7760*/  LDSM.16.M88.4 R24, [R165+0xb800] ;  /* 0x00b80000a518783b */ /* 0x000e6e0000000200 */
[C---:B------:R-:W-:Y:S08]  /*7770*/  HMMA.16816.F32 R180, R28.reuse, R196, R180 ;  /* 0x000000c41cb4723c */ /* 0x040ff000000018b4 */
[C---:B------:R-:W-:Y:S01]  /*7780*/  HMMA.16816.F32 R176, R28.reuse, R198, R176 ;  /* 0x000000c61cb0723c */ /* 0x040fe200000018b0 */
[----:B------:R-:W-:Y:S07]  /*7790*/  LDSM.16.M88.4 R196, [R225+UR5+0xc800] ;  /* 0x00c80005e1c4783b */ /* 0x000fee0008000200 */
[C---:B----4-:R-:W-:Y:S08]  /*77a0*/  HMMA.16816.F32 R32, R28.reuse, R188, R32 ;  /* 0x000000bc1c20723c */ /* 0x050ff00000001820 */
[----:B------:R-:W-:Y:S01]  /*77b0*/  HMMA.16816.F32 R200, R28, R190, R200 ;  /* 0x000000be1cc8723c */ /* 0x000fe200000018c8 */
[----:B------:R-:W-:Y:S07]  /*77c0*/  LDSM.16.M88.4 R188, [R219+0x2000] ;  /* 0x00200000dbbc783b */ /* 0x000fee0000000200 */
[C---:B--2---:R-:W-:Y:S08]  /*77d0*/  HMMA.16816.F32 R16, R20.reuse, R8, R16 ;  /* 0x000000081410723c */ /* 0x044ff00000001810 */
[C---:B------:R-:W-:Y:S01]  /*77e0*/  HMMA.16816.F32 R12, R20.reuse, R10, R12 ;  /* 0x0000000a140c723c */ /* 0x040fe2000000180c */
[----:B------:R-:W2:Y:S07]  /*77f0*/  LDSM.16.M88.4 R8, [R213+0xa800] ;  /* 0x00a80000d508783b */ /* 0x000eae0000000200 */
[C---:B---3--:R-:W-:Y:S08]  /*7800*/  HMMA.16816.F32 R180, R20.reuse, R4, R180 ;  /* 0x0000000414b4723c */ /* 0x048ff000000018b4 */
[----:B------:R-:W-:Y:S01]  /*7810*/  HMMA.16816.F32 R176, R20, R6, R176 ;  /* 0x0000000614b0723c */ /* 0x000fe200000018b0 */
[----:B------:R-:W3:Y:S07]  /*7820*/  LDSM.16.M88.4 R4, [R213+0xb000] ;  /* 0x00b00000d504783b */ /* 0x000eee0000000200 */
[C---:B------:R-:W-:Y:S08]  /*7830*/  HMMA.16816.F32 R172, R28.reuse, R192, R172 ;  /* 0x000000c01cac723c */ /* 0x040ff000000018ac */
[----:B------:R-:W-:Y:S01]  /*7840*/  HMMA.16816.F32 R168, R28, R194, R168 ;  /* 0x000000c21ca8723c */ /* 0x000fe200000018a8 */
[----:B------:R-:W4:Y:S04]  /*7850*/  LDSM.16.M88.4 R28, [R213+0xa000] ;  /* 0x00a00000d51c783b */ /* 0x000f280000000200 */
[----:B------:R-:W-:Y:S03]  /*7860*/  LDSM.16.M88.4 R192, [R225+UR5+0xd000] ;  /* 0x00d00005e1c0783b */ /* 0x000fe60008000200 */
[C---:B-1----:R-:W-:Y:S08]  /*7870*/  HMMA.16816.F32 R32, R20.reuse, R24, R32 ;  /* 0x000000181420723c */ /* 0x042ff00000001820 */
[C---:B------:R-:W-:Y:S08]  /*7880*/  HMMA.16816.F32 R172, R20.reuse, R184, R172 ;  /* 0x000000b814ac723c */ /* 0x040ff000000018ac */
[C---:B------:R-:W-:Y:S01]  /*7890*/  HMMA.16816.F32 R168, R20.reuse, R186, R168 ;  /* 0x000000ba14a8723c */ /* 0x040fe200000018a8 */
[----:B------:R-:W-:Y:S07]  /*78a0*/  LDSM.16.M88.4 R184, [R225+UR5+0xd800] ;  /* 0x00d80005e1b8783b */ /* 0x000fee0008000200 */
[----:B------:R-:W-:Y:S01]  /*78b0*/  HMMA.16816.F32 R200, R20, R26, R200 ;  /* 0x0000001a14c8723c */ /* 0x000fe200000018c8 */
[----:B------:R-:W-:Y:S04]  /*78c0*/  LDSM.16.M88.4 R20, [R208+0x4000] ;  /* 0x00400000d014783b */ /* 0x000fe80000000200 */
[----:B------:R-:W1:Y:S03]  /*78d0*/  LDSM.16.M88.4 R24, [R225+UR5+0xc000] ;  /* 0x00c00005e118783b */ /* 0x000e660008000200 */
[C---:B--2---:R-:W-:Y:S08]  /*78e0*/  HMMA.16816.F32 R180, R188.reuse, R8, R180 ;  /* 0x00000008bcb4723c */ /* 0x044ff000000018b4 */
[C---:B------:R-:W-:Y:S01]  /*78f0*/  HMMA.16816.F32 R176, R188.reuse, R10, R176 ;  /* 0x0000000abcb0723c */ /* 0x040fe200000018b0 */
[----:B------:R-:W-:Y:S07]  /*7900*/  LDSM.16.M88.4 R8, [R231+0x4000] ;  /* 0x00400000e708783b */ /* 0x000fee0000000200 */
[C---:B---3--:R-:W-:Y:S08]  /*7910*/  HMMA.16816.F32 R172, R188.reuse, R4, R172 ;  /* 0x00000004bcac723c */ /* 0x048ff000000018ac */
[C---:B------:R-:W-:Y:S01]  /*7920*/  HMMA.16816.F32 R168, R188.reuse, R6, R168 ;  /* 0x00000006bca8723c */ /* 0x040fe200000018a8 */
[----:B------:R-:W2:Y:S07]  /*7930*/  LDSM.16.M88.4 R4, [R218+0xc000] ;  /* 0x00c00000da04783b */ /* 0x000eae0000000200 */
[C---:B----4-:R-:W-:Y:S08]  /*7940*/  HMMA.16816.F32 R16, R188.reuse, R28, R16 ;  /* 0x0000001cbc10723c */ /* 0x050ff00000001810 */
[C---:B------:R-:W-:Y:S01]  /*7950*/  HMMA.16816.F32 R12, R188.reuse, R30, R12 ;  /* 0x0000001ebc0c723c */ /* 0x040fe2000000180c */
[----:B------:R-:W3:Y:S07]  /*7960*/  LDSM.16.M88.4 R28, [R218+0xc800] ;  /* 0x00c80000da1c783b */ /* 0x000eee0000000200 */
[C---:B------:R-:W-:Y:S08]  /*7970*/  HMMA.16816.F32 R32, R188.reuse, R204, R32 ;  /* 0x000000ccbc20723c */ /* 0x040ff00000001820 */
[----:B------:R-:W-:Y:S01]  /*7980*/  HMMA.16816.F32 R200, R188, R206, R200 ;  /* 0x000000cebcc8723c */ /* 0x000fe200000018c8 */
[----:B------:R-:W4:Y:S04]  /*7990*/  LDSM.16.M88.4 R188, [R218+0xd000] ;  /* 0x00d00000dabc783b */ /* 0x000f280000000200 */
[----:B------:R-:W-:Y:S03]  /*79a0*/  LDSM.16.M88.4 R204, [R208+0x6000] ;  /* 0x00600000d0cc783b */ /* 0x000fe60000000200 */
[C---:B-1----:R-:W-:Y:S01]  /*79b0*/  HMMA.16816.F32 R16, R20.reuse, R24, R16 ;  /* 0x000000181410723c */ /* 0x042fe20000001810 */
[----:B------:R-:W-:Y:S07]  /*79c0*/  LDSM.16.M88.4 R208, [R225+UR5+0xf800] ;  /* 0x00f80005e1d0783b */ /* 0x000fee0008000200 */
[C---:B------:R-:W-:Y:S01]  /*79d0*/  HMMA.16816.F32 R12, R20.reuse, R26, R12 ;  /* 0x0000001a140c723c */ /* 0x040fe2000000180c */
[----:B------:R-:W1:Y:S07]  /*79e0*/  LDSM.16.M88.4 R24, [R218+0xd800] ;  /* 0x00d80000da18783b */ /* 0x000e6e0000000200 */
[C---:B------:R-:W-:Y:S08]  /*79f0*/  HMMA.16816.F32 R180, R20.reuse, R196, R180 ;  /* 0x000000c414b4723c */ /* 0x040ff000000018b4 */
[C---:B------:R-:W-:Y:S01]  /*7a00*/  HMMA.16816.F32 R176, R20.reuse, R198, R176 ;  /* 0x000000c614b0723c */ /* 0x040fe200000018b0 */
[----:B------:R-:W-:Y:S07]  /*7a10*/  LDSM.16.M88.4 R196, [R231+0x6000] ;  /* 0x00600000e7c4783b */ /* 0x000fee0000000200 */
[C---:B------:R-:W-:Y:S08]  /*7a20*/  HMMA.16816.F32 R172, R20.reuse, R192, R172 ;  /* 0x000000c014ac723c */ /* 0x040ff000000018ac */
[C---:B------:R-:W-:Y:S01]  /*7a30*/  HMMA.16816.F32 R168, R20.reuse, R194, R168 ;  /* 0x000000c214a8723c */ /* 0x040fe200000018a8 */
[----:B------:R-:W-:Y:S07]  /*7a40*/  LDSM.16.M88.4 R192, [R218+0xe800] ;  /* 0x00e80000dac0783b */ /* 0x000fee0000000200 */
[C---:B------:R-:W-:Y:S08]  /*7a50*/  HMMA.16816.F32 R32, R20.reuse, R184, R32 ;  /* 0x000000b81420723c */ /* 0x040ff00000001820 */
[----:B------:R-:W-:Y:S01]  /*7a60*/  HMMA.16816.F32 R200, R20, R186, R200 ;  /* 0x000000ba14c8723c */ /* 0x000fe200000018c8 */
[----:B------:R-:W-:Y:S04]  /*7a70*/  LDSM.16.M88.4 R20, [R224+0x4000] ;  /* 0x00400000e014783b */ /* 0x000fe80000000200 */
        /* <DEDUP_REMOVED lines=10> */
[C---:B-1----:R-:W-:Y:S08]  /*7b20*/  HMMA.16816.F32 R32, R8.reuse, R24, R32 ;  /* 0x000000180820723c */ /* 0x042ff00000001820 */
[----:B------:R-:W-:Y:S01]  /*7b30*/  HMMA.16816.F32 R200, R8, R26, R200 ;  /* 0x0000001a08c8723c */ /* 0x000fe200000018c8 */
[----:B------:R-:W-:Y:S04]  /*7b40*/  LDSM.16.M88.4 R24, [R219+0x4000] ;  /* 0x00400000db18783b */ /* 0x000fe80000000200 */
[----:B------:R-:W1:Y:S03]  /*7b50*/  LDSM.16.M88.4 R8, [R213+0xc000] ;  /* 0x00c00000d508783b */ /* 0x000e660000000200 */
[C---:B--2---:R-:W-:Y:S08]  /*7b60*/  HMMA.16816.F32 R180, R20.reuse, R4, R180 ;  /* 0x0000000414b4723c */ /* 0x044ff000000018b4 */
[C---:B------:R-:W-:Y:S01]  /*7b70*/  HMMA.16816.F32 R176, R20.reuse, R6, R176 ;  /* 0x0000000614b0723c */ /* 0x040fe200000018b0 */
[----:B------:R-:W2:Y:S07]  /*7b80*/  LDSM.16.M88.4 R4, [R213+0xd000] ;  /* 0x00d00000d504783b */ /* 0x000eae0000000200 */
[C---:B------:R-:W-:Y:S08]  /*7b90*/  HMMA.16816.F32 R16, R20.reuse, R184, R16 ;  /* 0x000000b81410723c */ /* 0x040ff00000001810 */
[C---:B------:R-:W-:Y:S01]  /*7ba0*/  HMMA.16816.F32 R12, R20.reuse, R186, R12 ;  /* 0x000000ba140c723c */ /* 0x040fe2000000180c */
[----:B------:R-:W5:Y:S07]  /*7bb0*/  LDSM.16.M88.4 R184, [R213+0xc800] ;  /* 0x00c80000d5b8783b */ /* 0x000f6e0000000200 */
[C---:B---3--:R-:W-:Y:S08]  /*7bc0*/  HMMA.16816.F32 R172, R20.reuse, R28, R172 ;  /* 0x0000001c14ac723c */ /* 0x048ff000000018ac */
[C---:B------:R-:W-:Y:S01]  /*7bd0*/  HMMA.16816.F32 R168, R20.reuse, R30, R168 ;  /* 0x0000001e14a8723c */ /* 0x040fe200000018a8 */
[----:B------:R-:W3:Y:S07]  /*7be0*/  LDSM.16.M88.4 R28, [R213+0xd800] ;  /* 0x00d80000d51c783b */ /* 0x000eee0000000200 */
[C---:B----4-:R-:W-:Y:S08]  /*7bf0*/  HMMA.16816.F32 R32, R20.reuse, R188, R32 ;  /* 0x000000bc1420723c */ /* 0x050ff00000001820 */
[----:B------:R-:W-:Y:S01]  /*7c00*/  HMMA.16816.F32 R200, R20, R190, R200 ;  /* 0x000000be14c8723c */ /* 0x000fe200000018c8 */
[----:B------:R-:W4:Y:S04]  /*7c10*/  LDSM.16.M88.4 R20, [R225+UR5+0xe000] ;  /* 0x00e00005e114783b */ /* 0x000f280008000200 */
[----:B------:R-:W-:Y:S03]  /*7c20*/  LDSM.16.M88.4 R188, [R218+0xf000] ;  /* 0x00f00000dabc783b */ /* 0x000fe60000000200 */
[C---:B-1----:R-:W-:Y:S08]  /*7c30*/  HMMA.16816.F32 R16, R24.reuse, R8, R16 ;  /* 0x000000081810723c */ /* 0x042ff00000001810 */
[C---:B------:R-:W-:Y:S01]  /*7c40*/  HMMA.16816.F32 R12, R24.reuse, R10, R12 ;  /* 0x0000000a180c723c */ /* 0x040fe2000000180c */
[----:B------:R-:W1:Y:S07]  /*7c50*/  LDSM.16.M88.4 R8, [R225+UR5+0xe800] ;  /* 0x00e80005e108783b */ /* 0x000e6e0008000200 */
[C---:B--2---:R-:W-:Y:S08]  /*7c60*/  HMMA.16816.F32 R172, R24.reuse, R4, R172 ;  /* 0x0000000418ac723c */ /* 0x044ff000000018ac */
[C---:B------:R-:W-:Y:S01]  /*7c70*/  HMMA.16816.F32 R168, R24.reuse, R6, R168 ;  /* 0x0000000618a8723c */ /* 0x040fe200000018a8 */
[----:B------:R-:W2:Y:S07]  /*7c80*/  LDSM.16.M88.4 R4, [R225+UR5+0xf000] ;  /* 0x00f00005e104783b */ /* 0x000eae0008000200 */
[C---:B-----5:R-:W-:Y:S08]  /*7c90*/  HMMA.16816.F32 R180, R24.reuse, R184, R180 ;  /* 0x000000b818b4723c */ /* 0x060ff000000018b4 */
[C---:B------:R-:W-:Y:S01]  /*7ca0*/  HMMA.16816.F32 R176, R24.reuse, R186, R176 ;  /* 0x000000ba18b0723c */ /* 0x040fe200000018b0 */
[----:B------:R-:W-:Y:S07]  /*7cb0*/  LDSM.16.M88.4 R184, [R218+0xf800] ;  /* 0x00f80000dab8783b */ /* 0x000fee0000000200 */
[C---:B---3--:R-:W-:Y:S08]  /*7cc0*/  HMMA.16816.F32 R32, R24.reuse, R28, R32 ;  /* 0x0000001c1820723c */ /* 0x048ff00000001820 */
[----:B------:R-:W-:Y:S01]  /*7cd0*/  HMMA.16816.F32 R200, R24, R30, R200 ;  /* 0x0000001e18c8723c */ /* 0x000fe200000018c8 */
[----:B------:R-:W-:Y:S04]  /*7ce0*/  LDSM.16.M88.4 R28, [R224+0x6000] ;  /* 0x00600000e01c783b */ /* 0x000fe80000000200 */
[----:B------:R-:W3:Y:S03]  /*7cf0*/  LDSM.16.M88.4 R24, [R165+0xe000] ;  /* 0x00e00000a518783b */ /* 0x000ee60000000200 */
[C---:B----4-:R-:W-:Y:S08]  /*7d00*/  HMMA.16816.F32 R16, R204.reuse, R20, R16 ;  /* 0x00000014cc10723c */ /* 0x050ff00000001810 */
[C---:B------:R-:W-:Y:S01]  /*7d10*/  HMMA.16816.F32 R12, R204.reuse, R22, R12 ;  /* 0x00000016cc0c723c */ /* 0x040fe2000000180c */
[----:B------:R-:W-:Y:S07]  /*7d20*/  LDSM.16.M88.4 R20, [R165+0xe800] ;  /* 0x00e80000a514783b */ /* 0x000fee0000000200 */
[C---:B-1----:R-:W-:Y:S08]  /*7d30*/  HMMA.16816.F32 R180, R204.reuse, R8, R180 ;  /* 0x00000008ccb4723c */ /* 0x042ff000000018b4 */
[C---:B------:R-:W-:Y:S01]  /*7d40*/  HMMA.16816.F32 R176, R204.reuse, R10, R176 ;  /* 0x0000000accb0723c */ /* 0x040fe200000018b0 */
[----:B------:R-:W-:Y:S07]  /*7d50*/  LDSM.16.M88.4 R8, [R219+0x6000] ;  /* 0x00600000db08783b */ /* 0x000fee0000000200 */
[C---:B--2---:R-:W-:Y:S08]  /*7d60*/  HMMA.16816.F32 R172, R204.reuse, R4, R172 ;  /* 0x00000004ccac723c */ /* 0x044ff000000018ac */
[----:B------:R-:W-:Y:S01]  /*7d70*/  HMMA.16816.F32 R168, R204, R6, R168 ;  /* 0x00000006cca8723c */ /* 0x000fe200000018a8 */
[----:B------:R-:W1:Y:S07]  /*7d80*/  LDSM.16.M88.4 R4, [R213+0xe000] ;  /* 0x00e00000d504783b */ /* 0x000e6e0000000200 */
[C---:B------:R-:W-:Y:S08]  /*7d90*/  HMMA.16816.F32 R16, R196.reuse, R220, R16 ;  /* 0x000000dcc410723c */ /* 0x040ff00000001810 */
[C---:B------:R-:W-:Y:S08]  /*7da0*/  HMMA.16816.F32 R12, R196.reuse, R222, R12 ;  /* 0x000000dec40c723c */ /* 0x040ff0000000180c */
[----:B------:R-:W-:Y:S08]  /*7db0*/  HMMA.16816.F32 R180, R196, R192, R180 ;  /* 0x000000c0c4b4723c */ /* 0x000ff000000018b4 */
[C---:B---3--:R-:W-:Y:S08]  /*7dc0*/  HMMA.16816.F32 R16, R28.reuse, R24, R16 ;  /* 0x000000181c10723c */ /* 0x048ff00000001810 */
[----:B------:R-:W-:Y:S01]  /*7dd0*/  HMMA.16816.F32 R12, R28, R26, R12 ;  /* 0x0000001a1c0c723c */ /* 0x000fe2000000180c */
[----:B------:R-:W2:Y:S07]  /*7de0*/  LDSM.16.M88.4 R24, [R213+0xe800] ;  /* 0x00e80000d518783b */ /* 0x000eae0000000200 */
[----:B------:R-:W-:Y:S08]  /*7df0*/  HMMA.16816.F32 R176, R196, R194, R176 ;  /* 0x000000c2c4b0723c */ /* 0x000ff000000018b0 */
[----:B-1----:R-:W-:Y:S01]  /*7e00*/  HMMA.16816.F32 R16, R8, R4, R16 ;  /* 0x000000040810723c */ /* 0x002fe20000001810 */
[----:B------:R-:W-:-:S02]  /*7e10*/  IMAD.SHL.U32 R5, R214, 0x2, RZ ;  /* 0x00000002d6057824 */ /* 0x000fc400078e00ff */
[----:B------:R-:W-:-:S03]  /*7e20*/  IMAD.U32 R4, RZ, RZ, UR19 ;  /* 0x00000013ff047e24 */ /* 0x000fc6000f8e00ff */
[----:B------:R-:W-:Y:S02]  /*7e30*/  LOP3.LUT R5, R5, 0x6, RZ, 0xc0, !PT ;  /* 0x0000000605057812 */ /* 0x000fe400078ec0ff */
[----:B------:R-:W-:Y:S03]  /*7e40*/  HMMA.16816.F32 R180, R28, R20, R180 ;  /* 0x000000141cb4723c */ /* 0x000fe600000018b4 */
[----:B------:R-:W-:-:S04]  /*7e50*/  IMAD R20, R4, 0x40, R5 ;  /* 0x0000004004147824 */ /* 0x000fc800078e0205 */
[----:B------:R-:W-:Y:S01]  /*7e60*/  VIADD R4, R20, 0xffffff80 ;  /* 0xffffff8014047836 */ /* 0x000fe20000000000 */
[----:B------:R-:W-:Y:S04]  /*7e70*/  HMMA.16816.F32 R12, R8, R6, R12 ;  /* 0x00000006080c723c */ /* 0x000fe8000000180c */
[----:B------:R-:W-:-:S04]  /*7e80*/  ISETP.GE.AND P6, PT, R4, R167, PT ;  /* 0x000000a70400720c */ /* 0x000fc80003fc6270 */
[----:B------:R-:W-:Y:S01]  /*7e90*/  FSEL R21, R16, -INF , !P6 ;  /* 0xff80000010157808 */ /* 0x000fe20007000000 */
[----:B------:R-:W-:Y:S01]  /*7ea0*/  HMMA.16816.F32 R172, R196, R188, R172 ;  /* 0x000000bcc4ac723c */ /* 0x000fe200000018ac */
[----:B------:R-:W-:Y:S01]  /*7eb0*/  ISETP.GE.AND P6, PT, R4, R166, PT ;  /* 0x000000a60400720c */ /* 0x000fe20003fc6270 */
[C---:B------:R-:W-:Y:S02]  /*7ec0*/  VIADD R4, R20.reuse, 0xffffff81 ;  /* 0xffffff8114047836 */ /* 0x040fe40000000000 */
[----:B------:R-:W-:-:S04]  /*7ed0*/  VIADD R16, R20, 0xffffff88 ;  /* 0xffffff8814107836 */ /* 0x000fc80000000000 */
[----:B------:R-:W-:Y:S01]  /*7ee0*/  HMMA.16816.F32 R168, R196, R190, R168 ;  /* 0x000000bec4a8723c */ /* 0x000fe200000018a8 */
[----:B------:R-:W1:Y:S07]  /*7ef0*/  LDSM.16.M88.4 R188, [R165+0xf000] ;  /* 0x00f00000a5bc783b */ /* 0x000e6e0000000200 */
[----:B------:R-:W-:Y:S01]  /*7f00*/  HMMA.16816.F32 R176, R28, R22, R176 ;  /* 0x000000161cb0723c */ /* 0x000fe200000018b0 */
[----:B------:R-:W-:Y:S02]  /*7f10*/  FSEL R22, R18, -INF , !P6 ;  /* 0xff80000012167808 */ /* 0x000fe40007000000 */
[----:B------:R-:W-:-:S04]  /*7f20*/  ISETP.GE.AND P6, PT, R4, R167, PT ;  /* 0x000000a70400720c */ /* 0x000fc80003fc6270 */
[----:B------:R-:W-:Y:S01]  /*7f30*/  FSEL R23, R17, -INF , !P6 ;  /* 0xff80000011177808 */ /* 0x000fe20007000000 */
[----:B--2---:R-:W-:Y:S01]  /*7f40*/  HMMA.16816.F32 R180, R8, R24, R180 ;  /* 0x0000001808b4723c */ /* 0x004fe200000018b4 */
[-C--:B------:R-:W-:Y:S02]  /*7f50*/  ISETP.GE.AND P6, PT, R4, R166.reuse, PT ;  /* 0x000000a60400720c */ /* 0x080fe40003fc6270 */
[----:B------:R-:W2:Y:S02]  /*7f60*/  LDSM.16.M88.4 R4, [R213+0xf000] ;  /* 0x00f00000d504783b */ /* 0x000ea40000000200 */
[----:B------:R-:W-:Y:S02]  /*7f70*/  FSEL R24, R19, -INF , !P6 ;  /* 0xff80000013187808 */ /* 0x000fe40007000000 */
[----:B------:R-:W-:Y:S01]  /*7f80*/  ISETP.GE.AND P6, PT, R16, R167, PT ;  /* 0x000000a71000720c */ /* 0x000fe20003fc6270 */
[----:B------:R-:W-:Y:S03]  /*7f90*/  HMMA.16816.F32 R32, R204, R208, R32 ;  /* 0x000000d0cc20723c */ /* 0x000fe60000001820 */
[----:B------:R-:W-:Y:S01]  /*7fa0*/  FSEL R25, R12, -INF , !P6 ;  /* 0xff8000000c197808 */ /* 0x000fe20007000000 */
[----:B------:R-:W-:Y:S01]  /*7fb0*/  VIADD R12, R20, 0xffffff89 ;  /* 0xffffff89140c7836 */ /* 0x000fe20000000000 */
[----:B------:R-:W-:-:S02]  /*7fc0*/  ISETP.GE.AND P6, PT, R16, R166, PT ;  /* 0x000000a61000720c */ /* 0x000fc40003fc6270 */
[----:B------:R3:W4:Y:S01]  /*7fd0*/  LDSM.16.M88.4 R16, [R165+0xf800] ;  /* 0x00f80000a510783b */ /* 0x0007220000000200 */
[----:B------:R-:W-:Y:S01]  /*7fe0*/  HMMA.16816.F32 R200, R204, R210, R200 ;  /* 0x000000d2ccc8723c */ /* 0x000fe200000018c8 */
[----:B------:R-:W-:Y:S02]  /*7ff0*/  FSEL R206, R14, -INF , !P6 ;  /* 0xff8000000ece7808 */ /* 0x000fe40007000000 */
[----:B------:R-:W-:-:S04]  /*8000*/  ISETP.GE.AND P6, PT, R12, R167, PT ;  /* 0x000000a70c00720c */ /* 0x000fc80003fc6270 */
[----:B------:R-:W-:Y:S01]  /*8010*/  FSEL R205, R13, -INF , !P6 ;  /* 0xff8000000dcd7808 */ /* 0x000fe20007000000 */
[----:B------:R-:W-:Y:S01]  /*8020*/  HMMA.16816.F32 R176, R8, R26, R176 ;  /* 0x0000001a08b0723c */ /* 0x000fe200000018b0 */
[----:B------:R-:W-:Y:S01]  /*8030*/  ISETP.GE.AND P6, PT, R12, R166, PT ;  /* 0x000000a60c00720c */ /* 0x000fe20003fc6270 */
[----:B------:R-:W-:-:S03]  /*8040*/  VIADD R12, R20, 0xffffff90 ;  /* 0xffffff90140c7836 */ /* 0x000fc60000000000 */
[----:B------:R-:W-:Y:S02]  /*8050*/  FSEL R26, R15, -INF , !P6 ;  /* 0xff8000000f1a7808 */ /* 0x000fe40007000000 */
[----:B------:R-:W-:Y:S01]  /*8060*/  ISETP.GE.AND P6, PT, R12, R167, PT ;  /* 0x000000a70c00720c */ /* 0x000fe20003fc6270 */
[C---:B-1----:R-:W-:Y:S03]  /*8070*/  HMMA.16816.F32 R172, R28.reuse, R188, R172 ;  /* 0x000000bc1cac723c */ /* 0x042fe600000018ac */
[----:B------:R-:W-:Y:S02]  /*8080*/  FSEL R209, R180, -INF , !P6 ;  /* 0xff800000b4d17808 */ /* 0x000fe40007000000 */
[----:B------:R-:W-:Y:S01]  /*8090*/  ISETP.GE.AND P6, PT, R12, R166, PT ;  /* 0x000000a60c00720c */ /* 0x000fe20003fc6270 */
[----:B------:R-:W-:Y:S02]  /*80a0*/  VIADD R12, R20, 0xffffff91 ;  /* 0xffffff91140c7836 */ /* 0x000fe40000000000 */
[----:B------:R-:W-:Y:S01]  /*80b0*/  HMMA.16816.F32 R168, R28, R190, R168 ;  /* 0x000000be1ca8723c */ /* 0x000fe200000018a8 */
[----:B------:R-:W-:-:S02]  /*80c0*/  FSEL R194, R182, -INF , !P6 ;  /* 0xff800000b6c27808 */ /* 0x000fc40007000000 */
[----:B------:R-:W-:-:S04]  /*80d0*/  ISETP.GE.AND P6, PT, R12, R167, PT ;  /* 0x000000a70c00720c */ /* 0x000fc80003fc6270 */
[----:B------:R-:W-:Y:S01]  /*80e0*/  FSEL R195, R181, -INF , !P6 ;  /* 0xff800000b5c37808 */ /* 0x000fe20007000000 */
[----:B------:R-:W-:Y:S01]  /*80f0*/  HMMA.16816.F32 R32, R196, R184, R32 ;  /* 0x000000b8c420723c */ /* 0x000fe20000001820 */
[----:B------:R-:W-:Y:S01]  /*8100*/  ISETP.GE.AND P6, PT, R12, R166, PT ;  /* 0x000000a60c00720c */ /* 0x000fe20003fc6270 */
[----:B------:R-:W-:-:S03]  /*8110*/  VIADD R12, R20, 0xffffff98 ;  /* 0xffffff98140c7836 */ /* 0x000fc60000000000 */
[----:B------:R-:W-:Y:S02]  /*8120*/  FSEL R182, R183, -INF , !P6 ;  /* 0xff800000b7b67808 */ /* 0x000fe40007000000 */
[----:B------:R-:W-:Y:S01]  /*8130*/  ISETP.GE.AND P6, PT, R12, R167, PT ;  /* 0x000000a70c00720c */ /* 0x000fe20003fc6270 */
[C---:B--2---:R-:W-:Y:S01]  /*8140*/  HMMA.16816.F32 R172, R8.reuse, R4, R172 ;  /* 0x0000000408ac723c */ /* 0x044fe200000018ac */
[----:B------:R-:W-:Y:S01]  /*8150*/  VIADD R4, R20, 0xffffff99 ;  /* 0xffffff9914047836 */ /* 0x000fe20000000000 */
[----:B------:R-:W-:Y:S02]  /*8160*/  FMNMX3.FTZ R5, R3, R22, R24, !PT ;  /* 0x0000001603057276 */ /* 0x000fe40007810018 */
[----:B---3--:R-:W-:Y:S02]  /*8170*/  FSEL R165, R176, -INF , !P6 ;  /* 0xff800000b0a57808 */ /* 0x008fe40007000000 */
[----:B------:R-:W-:Y:S02]  /*8180*/  ISETP.GE.AND P6, PT, R12, R166, PT ;  /* 0x000000a60c00720c */ /* 0x000fe40003fc6270 */
[----:B------:R-:W1:Y:S01]  /*8190*/  LDSM.16.M88.4 R12, [R213+0xf800] ;  /* 0x00f80000d50c783b */ /* 0x000e620000000200 */
[----:B------:R-:W-:Y:S01]  /*81a0*/  HMMA.16816.F32 R168, R8, R6, R168 ;  /* 0x0000000608a8723c */ /* 0x000fe200000018a8 */
[----:B------:R-:W-:Y:S01]  /*81b0*/  FSEL R180, R178, -INF , !P6 ;  /* 0xff800000b2b47808 */ /* 0x000fe20007000000 */
[----:B------:R-:W-:-:S04]  /*81c0*/  DEPBAR.LE SB0, 0x0 ;  /* 0x000080000000791a */ /* 0x000fc80000000000 */
[----:B------:R-:W-:Y:S01]  /*81d0*/  BAR.SYNC.DEFER_BLOCKING 0x0 ;  /* 0x0000000000007b1d */ /* 0x000fe20000010000 */
[----:B------:R-:W-:Y:S01]  /*81e0*/  ISETP.GE.AND P6, PT, R4, R167, PT ;  /* 0x000000a70400720c */ /* 0x000fe20003fc6270 */
[----:B----4-:R-:W-:Y:S01]  /*81f0*/  HMMA.16816.F32 R32, R28, R16, R32 ;  /* 0x000000101c20723c */ /* 0x010fe20000001820 */
[----:B------:R-:W-:Y:S02]  /*8200*/  FMNMX3.FTZ R6, R164, R21, R23, !PT ;  /* 0x00000015a4067276 */ /* 0x000fe40007810017 */
[----:B------:R-:W-:Y:S02]  /*8210*/  FSEL R181, R177, -INF , !P6 ;  /* 0xff800000b1b57808 */ /* 0x000fe40007000000 */
[----:B------:R-:W-:Y:S01]  /*8220*/  ISETP.GE.AND P6, PT, R4, R166, PT ;  /* 0x000000a60400720c */ /* 0x000fe20003fc6270 */
[----:B------:R-:W-:Y:S01]  /*8230*/  VIADD R4, R20, 0xffffffa0 ;  /* 0xffffffa014047836 */ /* 0x000fe20000000000 */
[----:B------:R-:W-:Y:S01]  /*8240*/  FMNMX3.FTZ R6, R6, R25, R205, !PT ;  /* 0x0000001906067276 */ /* 0x000fe200078100cd */
[----:B------:R-:W-:Y:S01]  /*8250*/  HMMA.16816.F32 R200, R196, R186, R200 ;  /* 0x000000bac4c8723c */ /* 0x000fe200000018c8 */
[----:B------:R-:W-:-:S02]  /*8260*/  FSEL R178, R179, -INF , !P6 ;  /* 0xff800000b3b27808 */ /* 0x000fc40007000000 */
[----:B------:R-:W-:Y:S02]  /*8270*/  ISETP.GE.AND P6, PT, R4, R167, PT ;  /* 0x000000a70400720c */ /* 0x000fe40003fc6270 */
[----:B------:R-:W-:Y:S02]  /*8280*/  FMNMX3.FTZ R6, R6, R209, R195, !PT ;  /* 0x000000d106067276 */ /* 0x000fe400078100c3 */
[----:B------:R-:W-:Y:S02]  /*8290*/  FSEL R177, R172, -INF , !P6 ;  /* 0xff800000acb17808 */ /* 0x000fe40007000000 */
[----:B------:R-:W-:Y:S01]  /*82a0*/  ISETP.GE.AND P6, PT, R4, R166, PT ;  /* 0x000000a60400720c */ /* 0x000fe20003fc6270 */
[----:B------:R-:W-:Y:S01]  /*82b0*/  VIADD R4, R20, 0xffffffa1 ;  /* 0xffffffa114047836 */ /* 0x000fe20000000000 */
[----:B------:R-:W-:Y:S02]  /*82c0*/  FMNMX3.FTZ R6, R6, R165, R181, !PT ;  /* 0x000000a506067276 */ /* 0x000fe400078100b5 */
[----:B------:R-:W-:-:S02]  /*82d0*/  FSEL R174, R174, -INF , !P6 ;  /* 0xff800000aeae7808 */ /* 0x000fc40007000000 */
[C---:B------:R-:W-:Y:S02]  /*82e0*/  ISETP.GE.AND P6, PT, R4.reuse, R167, PT ;  /* 0x000000a70400720c */ /* 0x040fe40003fc6270 */
[----:B------:R-:W-:Y:S02]  /*82f0*/  FMNMX3.FTZ R5, R5, R206, R26, !PT ;  /* 0x000000ce05057276 */ /* 0x000fe4000781001a */
[----:B------:R-:W-:Y:S01]  /*8300*/  FSEL R173, R173, -INF , !P6 ;  /* 0xff800000adad7808 */ /* 0x000fe20007000000 */
[----:B------:R-:W-:Y:S01]  /*8310*/  HMMA.16816.F32 R200, R28, R18, R200 ;  /* 0x000000121cc8723c */ /* 0x000fe200000018c8 */
[----:B------:R-:W-:Y:S01]  /*8320*/  ISETP.GE.AND P6, PT, R4, R166, PT ;  /* 0x000000a60400720c */ /* 0x000fe20003fc6270 */
[----:B------:R-:W-:Y:S01]  /*8330*/  VIADD R4, R20, 0xffffffa8 ;  /* 0xffffffa814047836 */ /* 0x000fe20000000000 */
[----:B------:R-:W-:Y:S02]  /*8340*/  FMNMX3.FTZ R6, R6, R177, R173, !PT ;  /* 0x000000b106067276 */ /* 0x000fe400078100ad */
[----:B------:R-:W-:-:S02]  /*8350*/  FSEL R176, R175, -INF , !P6 ;  /* 0xff800000afb07808 */ /* 0x000fc40007000000 */
[----:B------:R-:W-:Y:S01]  /*8360*/  ISETP.GE.AND P6, PT, R4, R167, PT ;  /* 0x000000a70400720c */ /* 0x000fe20003fc6270 */
[----:B-1----:R-:W-:Y:S01]  /*8370*/  HMMA.16816.F32 R32, R8, R12, R32 ;  /* 0x0000000c0820723c */ /* 0x002fe20000001820 */
[----:B------:R-:W-:Y:S02]  /*8380*/  FMNMX3.FTZ R7, R5, R194, R182, !PT ;  /* 0x000000c205077276 */ /* 0x000fe400078100b6 */
[----:B------:R-:W-:Y:S02]  /*8390*/  FSEL R175, R168, -INF , !P6 ;  /* 0xff800000a8af7808 */ /* 0x000fe40007000000 */
[----:B------:R-:W-:Y:S01]  /*83a0*/  ISETP.GE.AND P6, PT, R4, R166, PT ;  /* 0x000000a60400720c */ /* 0x000fe20003fc6270 */
[----:B------:R-:W-:-:S03]  /*83b0*/  VIADD R4, R20, 0xffffffa9 ;  /* 0xffffffa914047836 */ /* 0x000fc60000000000 */
[----:B------:R-:W-:Y:S02]  /*83c0*/  FSEL R170, R170, -INF , !P6 ;  /* 0xff800000aaaa7808 */ /* 0x000fe40007000000 */
[C---:B------:R-:W-:Y:S01]  /*83d0*/  ISETP.GE.AND P6, PT, R4.reuse, R167, PT ;  /* 0x000000a70400720c */ /* 0x040fe20003fc6270 */
[----:B------:R-:W-:Y:S03]  /*83e0*/  HMMA.16816.F32 R200, R8, R14, R200 ;  /* 0x0000000e08c8723c */ /* 0x000fe600000018c8 */
[----:B------:R-:W-:Y:S02]  /*83f0*/  FSEL R169, R169, -INF , !P6 ;  /* 0xff800000a9a97808 */ /* 0x000fe40007000000 */
[----:B------:R-:W-:Y:S01]  /*8400*/  ISETP.GE.AND P6, PT, R4, R166, PT ;  /* 0x000000a60400720c */ /* 0x000fe20003fc6270 */
[----:B------:R-:W-:Y:S01]  /*8410*/  VIADD R4, R20, 0xffffffb0 ;  /* 0xffffffb014047836 */ /* 0x000fe20000000000 */
[----:B------:R-:W-:-:S02]  /*8420*/  FMNMX3.FTZ R6, R6, R175, R169, !PT ;  /* 0x000000af06067276 */ /* 0x000fc400078100a9 */
[----:B------:R-:W-:Y:S02]  /*8430*/  FSEL R172, R171, -INF , !P6 ;  /* 0xff800000abac7808 */ /* 0x000fe40007000000 */
[----:B------:R-:W-:-:S04]  /*8440*/  ISETP.GE.AND P6, PT, R4, R167, PT ;  /* 0x000000a70400720c */ /* 0x000fc80003fc6270 */
[----:B------:R-:W-:Y:S02]  /*8450*/  FSEL R191, R32, -INF , !P6 ;  /* 0xff80000020bf7808 */ /* 0x000fe40007000000 */
[----:B------:R-:W-:Y:S01]  /*8460*/  ISETP.GE.AND P6, PT, R4, R166, PT ;  /* 0x000000a60400720c */ /* 0x000fe20003fc6270 */
[----:B------:R-:W-:-:S03]  /*8470*/  VIADD R4, R20, 0xffffffb1 ;  /* 0xffffffb114047836 */ /* 0x000fc60000000000 */
[----:B------:R-:W-:Y:S02]  /*8480*/  FSEL R190, R34, -INF , !P6 ;  /* 0xff80000022be7808 */ /* 0x000fe40007000000 */
[----:B------:R-:W-:-:S04]  /*8490*/  ISETP.GE.AND P6, PT, R4, R167, PT ;  /* 0x000000a70400720c */ /* 0x000fc80003fc6270 */
[----:B------:R-:W-:Y:S02]  /*84a0*/  FSEL R193, R33, -INF , !P6 ;  /* 0xff80000021c17808 */ /* 0x000fe40007000000 */
[----:B------:R-:W-:Y:S01]  /*84b0*/  ISETP.GE.AND P6, PT, R4, R166, PT ;  /* 0x000000a60400720c */ /* 0x000fe20003fc6270 */
[----:B------:R-:W-:Y:S01]  /*84c0*/  VIADD R4, R20, 0xffffffb8 ;  /* 0xffffffb814047836 */ /* 0x000fe20000000000 */
[----:B------:R-:W-:Y:S01]  /*84d0*/  FMNMX3.FTZ R6, R6, R191, R193, !PT ;  /* 0x000000bf06067276 */ /* 0x000fe200078100c1 */
[----:B------:R-:W-:Y:S01]  /*84e0*/  VIADD R20, R20, 0xffffffb9 ;  /* 0xffffffb914147836 */ /* 0x000fe20000000000 */
[----:B------:R-:W-:Y:S02]  /*84f0*/  FSEL R188, R35, -INF , !P6 ;  /* 0xff80000023bc7808 */ /* 0x000fe40007000000 */
[----:B------:R-:W-:-:S04]  /*8500*/  ISETP.GE.AND P6, PT, R4, R167, PT ;  /* 0x000000a70400720c */ /* 0x000fc80003fc6270 */
[----:B------:R-:W-:Y:S02]  /*8510*/  FSEL R189, R200, -INF , !P6 ;  /* 0xff800000c8bd7808 */ /* 0x000fe40007000000 */
[----:B------:R-:W-:-:S04]  /*8520*/  ISETP.GE.AND P6, PT, R20, R167, PT ;  /* 0x000000a71400720c */ /* 0x000fc80003fc6270 */
[----:B------:R-:W-:Y:S02]  /*8530*/  FSEL R187, R201, -INF , !P6 ;  /* 0xff800000c9bb7808 */ /* 0x000fe40007000000 */
[-C--:B------:R-:W-:Y:S02]  /*8540*/  ISETP.GE.AND P6, PT, R4, R166.reuse, PT ;  /* 0x000000a60400720c */ /* 0x080fe40003fc6270 */
[----:B------:R-:W-:Y:S02]  /*8550*/  FMNMX3.FTZ R8, R6, R189, R187, !PT ;  /* 0x000000bd06087276 */ /* 0x000fe400078100bb */
[----:B------:R-:W-:Y:S02]  /*8560*/  FSEL R186, R202, -INF , !P6 ;  /* 0xff800000caba7808 */ /* 0x000fe40007000000 */
[----:B------:R-:W-:-:S04]  /*8570*/  ISETP.GE.AND P6, PT, R20, R166, PT ;  /* 0x000000a61400720c */ /* 0x000fc80003fc6270 */
[----:B------:R-:W-:Y:S01]  /*8580*/  FSEL R184, R203, -INF , !P6 ;  /* 0xff800000cbb87808 */ /* 0x000fe20007000000 */
[----:B------:R-:W-:Y:S08]  /*8590*/  BRA.U !UP0, `(.L_x_86) ;  /* 0x0000000508b47547 */ /* 0x000ff0000b800000 */
[----:B------:R-:W-:-:S04]  /*85a0*/  UIADD3 UR6, UPT, UPT, UR19, -0x3, URZ ;  /* 0xfffffffd13067890 */ /* 0x000fc8000fffe0ff */
[----:B------:R-:W-:Y:S02]  /*85b0*/  UIMAD.WIDE.U32 UR8, UR6, UR10, URZ ;  /* 0x0000000a060872a5 */ /* 0x000fe4000f8e00ff */
[----:B------:R-:W-:Y:S02]  /*85c0*/  UIMAD UR6, UR6, UR11, URZ ;  /* 0x0000000b060672a4 */ /* 0x000fe4000f8e02ff */
[----:B------:R-:W-:Y:S02]  /*85d0*/  ULEA UR4, UP0, UR8, UR29, 0x6 ;  /* 0x0000001d08047291 */ /* 0x000fe4000f8030ff */
[----:B------:R-:W-:Y:S01]  /*85e0*/  UIADD3 UR7, UPT, UPT, UR9, UR6, URZ ;  /* 0x0000000609077290 */ /* 0x000fe2000fffe0ff */
[----:B------:R-:W-:Y:S01]  /*85f0*/  IMAD.U32 R10, RZ, RZ, UR8 ;  /* 0x00000008ff0a7e24 */ /* 0x000fe2000f8e00ff */
[----:B------:R-:W-:Y:S01]  /*8600*/  UIADD3 UR6, UPT, UPT, UR6, UR9, URZ ;  /* 0x0000000906067290 */ /* 0x000fe2000fffe0ff */
[----:B------:R-:W-:Y:S01]  /*8610*/  IMAD.U32 R11, RZ, RZ, UR9 ;  /* 0x00000009ff0b7e24 */ /* 0x000fe2000f8e00ff */
[----:B------:R-:W-:Y:S01]  /*8620*/  UIADD3 UR29, UP1, UPT, UR29, UR4, URZ ;  /* 0x000000041d1d7290 */ /* 0x000fe2000ff3e0ff */
[----:B------:R-:W-:Y:S01]  /*8630*/  IMAD.U32 R4, RZ, RZ, UR4 ;  /* 0x00000004ff047e24 */ /* 0x000fe2000f8e00ff */
[----:B------:R-:W-:Y:S01]  /*8640*/  LEA R12, P6, R10, R229, 0x7 ;  /* 0x000000e50a0c7211 */ /* 0x000fe200078c38ff */
[----:B------:R-:W-:Y:S01]  /*8650*/  IMAD.U32 R5, RZ, RZ, UR7 ;  /* 0x00000007ff057e24 */ /* 0x000fe2000f8e00ff */
[----:B------:R-:W-:-:S02]  /*8660*/  ULEA.HI.X UR6, UR8, UR28, UR6, 0x6, UP0 ;  /* 0x0000001c08067291 */ /* 0x000fc400080f3406 */
[----:B------:R-:W-:Y:S01]  /*8670*/  IMAD.U32 R6, RZ, RZ, UR29 ;  /* 0x0000001dff067e24 */ /* 0x000fe2000f8e00ff */
[----:B------:R-:W-:Y:S01]  /*8680*/  ULEA UR4, UP0, UR10, UR4, 0x5 ;  /* 0x000000040a047291 */ /* 0x000fe2000f8028ff */
[-C--:B------:R-:W-:Y:S01]  /*8690*/  LEA.HI.X R13, R10, R228.reuse, R5, 0x7, P6 ;  /* 0x000000e40a0d7211 */ /* 0x080fe200030f3c05 */
[----:B------:R-:W-:Y:S01]  /*86a0*/  UIADD3.X UR28, UPT, UPT, UR28, UR6, URZ, UP1, !UPT ;  /* 0x000000061c1c7290 */ /* 0x000fe20008ffe4ff */
[CC--:B------:R-:W-:Y:S02]  /*86b0*/  LEA R10, P6, R4.reuse, R229.reuse, 0x1 ;  /* 0x000000e5040a7211 */ /* 0x0c0fe400078c08ff */
[----:B------:R-:W-:Y:S01]  /*86c0*/  MOV R5, UR6 ;  /* 0x0000000600057c02 */ /* 0x000fe20008000f00 */
[----:B------:R-:W-:Y:S01]  /*86d0*/  @!PT LDS RZ, [RZ] ;  /* 0x00000000fffff984 */ /* 0x000fe20000000800 */
[----:B------:R-:W-:Y:S01]  /*86e0*/  @!PT LDS RZ, [RZ] ;  /* 0x00000000fffff984 */ /* 0x000fe20000000800 */
[----:B------:R-:W-:Y:S01]  /*86f0*/  @!PT LDS RZ, [RZ] ;  /* 0x00000000fffff984 */ /* 0x000fe20000000800 */
[----:B------:R1:W-:Y:S01]  /*8700*/  @!P5 LDGSTS.E.BYPASS.LTC128B.128 [R230+0x8000], desc[UR22][R12.64] ;  /* 0x080000000ce6dfae */ /* 0x0003e2000b981a16 */
[----:B------:R-:W-:Y:S02]  /*8710*/  ULEA.HI.X UR6, UR10, UR6, UR11, 0x5, UP0 ;  /* 0x000000060a067291 */ /* 0x000fe400080f2c0b */
[----:B------:R-:W-:Y:S01]  /*8720*/  LEA.HI.X R11, R4, R228, R5, 0x1, P6 ;  /* 0x000000e4040b7211 */ /* 0x000fe200030f0c05 */
[----:B------:R1:W-:Y:S01]  /*8730*/  @P5 STS.128 [R230+0x8000], RZ ;  /* 0x008000ffe6005388 */ /* 0x0003e20000000c00 */
[----:B------:R-:W-:Y:S01]  /*8740*/  IMAD.U32 R5, RZ, RZ, UR28 ;  /* 0x0000001cff057e24 */ /* 0x000fe2000f8e00ff */
[----:B------:R-:W-:-:S02]  /*8750*/  LEA R14, P6, R6, R229, 0x1 ;  /* 0x000000e5060e7211 */ /* 0x000fc400078c08ff */
[----:B------:R-:W-:Y:S01]  /*8760*/  @!PT LDS RZ, [RZ] ;  /* 0x00000000fffff984 */ /* 0x000fe20000000800 */
[----:B------:R-:W-:Y:S01]  /*8770*/  @!PT LDS RZ, [RZ] ;  /* 0x00000000fffff984 */ /* 0x000fe20000000800 */
[----:B------:R-:W-:Y:S01]  /*8780*/  @!PT LDS RZ, [RZ] ;  /* 0x00000000fffff984 */ /* 0x000fe20000000800 */
[----:B------:R1:W-:Y:S01]  /*8790*/  @!P4 LDGSTS.E.BYPASS.LTC128B.128 [R230+0xa000], desc[UR22][R12.64+0x80] ;  /* 0x0a0000800ce6cfae */ /* 0x0003e2000b981a16 */
[----:B------:R-:W-:Y:S02]  /*87a0*/  MOV R4, UR4 ;  /* 0x0000000400047c02 */ /* 0x000fe40008000f00 */
[-C--:B------:R-:W-:Y:S01]  /*87b0*/  LEA.HI.X R15, R6, R228.reuse, R5, 0x1, P6 ;  /* 0x000000e4060f7211 */ /* 0x080fe200030f0c05 */
[----:B------:R1:W-:Y:S01]  /*87c0*/  @P4 STS.128 [R230+0xa000], RZ ;  /* 0x00a000ffe6004388 */ /* 0x0003e20000000c00 */
[----:B------:R-:W-:Y:S01]  /*87d0*/  IMAD.U32 R5, RZ, RZ, UR6 ;  /* 0x00000006ff057e24 */ /* 0x000fe2000f8e00ff */
[C---:B------:R-:W-:Y:S02]  /*87e0*/  LEA R16, P6, R4.reuse, R229, 0x1 ;  /* 0x000000e504107211 */ /* 0x040fe400078c08ff */
[----:B------:R-:W-:Y:S01]  /*87f0*/  @!PT LDS RZ, [RZ] ;  /* 0x00000000fffff984 */ /* 0x000fe20000000800 */
[----:B------:R-:W-:Y:S01]  /*8800*/  @!PT LDS RZ, [RZ] ;  /* 0x00000000fffff984 */ /* 0x000fe20000000800 */
[----:B------:R-:W-:Y:S01]  /*8810*/  @!PT LDS RZ, [RZ] ;  /* 0x00000000fffff984 */ /* 0x000fe20000000800 */
[----:B------:R1:W-:Y:S02]  /*8820*/  @!P3 LDGSTS.E.BYPASS.LTC128B.128 [R230+0xc000], desc[UR22][R12.64+0x100] ;  /* 0x0c0001000ce6bfae */ /* 0x0003e4000b981a16 */
[----:B------:R-:W-:-:S02]  /*8830*/  LEA.HI.X R17, R4, R228, R5, 0x1, P6 ;  /* 0x000000e404117211 */ /* 0x000fc400030f0c05 */
        /* <DEDUP_REMOVED lines=67> */
.L_x_86:
[----:B------:R-:W-:Y:S01]  /*8c70*/  FMNMX3.FTZ R7, R7, R180, R178, !PT ;  /* 0x000000b407077276 */ /* 0x000fe200078100b2 */
[----:B------:R-:W2:Y:S01]  /*8c80*/  SHFL.BFLY PT, R5, R8, 0x2, 0x1f ;  /* 0x0c401f0008057f89 */ /* 0x000ea200000e0000 */
[----:B------:R-:W3:Y:S01]  /*8c90*/  LDCU UR4, c[0x0][0x45c] ;  /* 0x00008b80ff0477ac */ /* 0x000ee20008000800 */
[----:B------:R-:W-:Y:S02]  /*8ca0*/  MOV R207, 0x20 ;  /* 0x0000002000cf7802 */ /* 0x000fe40000000f00 */
[----:B------:R-:W-:Y:S01]  /*8cb0*/  FMNMX3.FTZ R7, R7, R174, R176, !PT ;  /* 0x000000ae07077276 */ /* 0x000fe200078100b0 */
[----:B-1----:R-:W-:Y:S01]  /*8cc0*/  LDSM.16.MT88.4 R12, [R212+0x10000] ;  /* 0x01000000d40c783b */ /* 0x002fe20000004200 */
[----:B------:R-:W-:Y:S01]  /*8cd0*/  IADD3 R16, PT, PT, R212, 0x10000, RZ ;  /* 0x00010000d4107810 */ /* 0x000fe20007ffe0ff */
[----:B------:R-:W-:Y:S01]  /*8ce0*/  UIADD3 UR6, UPT, UPT, UR19, -0x3, URZ ;  /* 0xfffffffd13067890 */ /* 0x000fe2000fffe0ff */
[----:B------:R-:W-:Y:S02]  /*8cf0*/  FMNMX3.FTZ R7, R7, R170, R172, !PT ;  /* 0x000000aa07077276 */ /* 0x000fe400078100ac */
[----:B------:R-:W-:-:S02]  /*8d00*/  SEL R207, R207, 0xffffffe0, !P2 ;  /* 0xffffffe0cfcf7807 */ /* 0x000fc40005000000 */
[----:B------:R-:W-:Y:S02]  /*8d10*/  FMNMX3.FTZ R7, R7, R190, R188, !PT ;  /* 0x000000be07077276 */ /* 0x000fe400078100bc */
[----:B------:R-:W-:Y:S02]  /*8d20*/  IADD3 R221, PT, PT, R212, 0x10040, RZ ;  /* 0x00010040d4dd7810 */ /* 0x000fe40007ffe0ff */
[----:B------:R-:W-:Y:S02]  /*8d30*/  FMNMX3.FTZ R7, R7, R186, R184, !PT ;  /* 0x000000ba07077276 */ /* 0x000fe400078100b8 */
[----:B------:R-:W-:Y:S02]  /*8d40*/  @P0 IADD3 R221, PT, PT, R16, -0x40, RZ ;  /* 0xffffffc010dd0810 */ /* 0x000fe40007ffe0ff */
[C---:B------:R-:W-:Y:S01]  /*8d50*/  IADD3 R222, PT, PT, R207.reuse, R212, RZ ;  /* 0x000000d4cfde7210 */ /* 0x040fe20007ffe0ff */
[----:B------:R-:W1:Y:S01]  /*8d60*/  SHFL.BFLY PT, R4, R7, 0x2, 0x1f ;  /* 0x0c401f0007047f89 */ /* 0x000e6200000e0000 */
[----:B------:R-:W-:-:S02]  /*8d70*/  IADD3 R207, PT, PT, R207, R221, RZ ;  /* 0x000000ddcfcf7210 */ /* 0x000fc40007ffe0ff */
[----:B--2---:R-:W-:Y:S01]  /*8d80*/  FMNMX.FTZ R5, R8, R5, !PT ;  /* 0x0000000508057209 */ /* 0x004fe20007810000 */
[----:B------:R-:W-:Y:S04]  /*8d90*/  LDSM.16.MT88.4 R28, [R221] ;  /* 0x00000000dd1c783b */ /* 0x000fe80000004200 */
[----:B------:R-:W2:Y:S01]  /*8da0*/  SHFL.BFLY PT, R204, R5, 0x1, 0x1f ;  /* 0x0c201f0005cc7f89 */ /* 0x000ea200000e0000 */
[----:B-1----:R-:W-:-:S05]  /*8db0*/  FMNMX.FTZ R4, R7, R4, !PT ;  /* 0x0000000407047209 */ /* 0x002fca0007810000 */
[----:B------:R-:W1:Y:S01]  /*8dc0*/  SHFL.BFLY PT, R203, R4, 0x1, 0x1f ;  /* 0x0c201f0004cb7f89 */ /* 0x000e6200000e0000 */
[----:B--2---:R-:W-:-:S04]  /*8dd0*/  FMNMX.FTZ R204, R5, R204, !PT ;  /* 0x000000cc05cc7209 */ /* 0x004fc80007810000 */
[C---:B------:R-:W-:Y:S01]  /*8de0*/  FSETP.NEU.FTZ.AND P3, PT, R204.reuse, -INF , PT ;  /* 0xff800000cc00780b */ /* 0x040fe20003f7d000 */
[----:B---3--:R-:W-:-:S03]  /*8df0*/  FMUL.FTZ R192, R204, UR4 ;  /* 0x00000004ccc07c20 */ /* 0x008fc60008410000 */
[----:B------:R-:W-:Y:S02]  /*8e00*/  FSEL R5, R204, RZ, P3 ;  /* 0x000000ffcc057208 */ /* 0x000fe40001800000 */
[----:B------:R-:W-:-:S05]  /*8e10*/  FSEL R192, R192, RZ, P3 ;  /* 0x000000ffc0c07208 */ /* 0x000fca0001800000 */
[--C-:B------:R-:W-:Y:S01]  /*8e20*/  FFMA.FTZ R199, R205, UR4, -R192.reuse ;  /* 0x00000004cdc77c23 */ /* 0x100fe200080108c0 */
[--C-:B------:R-:W-:Y:S01]  /*8e30*/  FFMA.FTZ R202, R21, UR4, -R192.reuse ;  /* 0x0000000415ca7c23 */ /* 0x100fe200080108c0 */
[--C-:B------:R-:W-:Y:S01]  /*8e40*/  FFMA.FTZ R201, R23, UR4, -R192.reuse ;  /* 0x0000000417c97c23 */ /* 0x100fe200080108c0 */
[--C-:B------:R-:W-:Y:S01]  /*8e50*/  FFMA.FTZ R200, R25, UR4, -R192.reuse ;  /* 0x0000000419c87c23 */ /* 0x100fe200080108c0 */
[--C-:B------:R-:W-:Y:S01]  /*8e60*/  FFMA.FTZ R219, R209, UR4, -R192.reuse ;  /* 0x00000004d1db7c23 */ /* 0x100fe200080108c0 */
[--C-:B------:R-:W-:Y:S01]  /*8e70*/  FFMA.FTZ R210, R195, UR4, -R192.reuse ;  /* 0x00000004c3d27c23 */ /* 0x100fe200080108c0 */
[----:B-1----:R-:W-:Y:S01]  /*8e80*/  FMNMX.FTZ R203, R4, R203, !PT ;  /* 0x000000cb04cb7209 */ /* 0x002fe20007810000 */
[----:B------:R-:W-:Y:S01]  /*8e90*/  MUFU.EX2 R202, R202 ;  /* 0x000000ca00ca7308 */ /* 0x000fe20000000800 */
[--C-:B------:R-:W-:Y:S01]  /*8ea0*/  FFMA.FTZ R209, R165, UR4, -R192.reuse ;  /* 0x00000004a5d17c23 */ /* 0x100fe200080108c0 */
[--C-:B------:R-:W-:Y:S01]  /*8eb0*/  FFMA.FTZ R208, R181, UR4, -R192.reuse ;  /* 0x00000004b5d07c23 */ /* 0x100fe200080108c0 */
[C---:B------:R-:W-:Y:S01]  /*8ec0*/  FSETP.NEU.FTZ.AND P1, PT, R203.reuse, -INF , PT ;  /* 0xff800000cb00780b */ /* 0x040fe20003f3d000 */
[----:B------:R-:W-:Y:S01]  /*8ed0*/  FMUL.FTZ R185, R203, UR4 ;  /* 0x00000004cbb97c20 */ /* 0x000fe20008410000 */
[--C-:B------:R-:W-:Y:S01]  /*8ee0*/  FFMA.FTZ R223, R177, UR4, -R192.reuse ;  /* 0x00000004b1df7c23 */ /* 0x100fe200080108c0 */
[--C-:B------:R-:W-:Y:S01]  /*8ef0*/  FFMA.FTZ R224, R173, UR4, -R192.reuse ;  /* 0x00000004ade07c23 */ /* 0x100fe200080108c0 */
[----:B------:R-:W-:Y:S01]  /*8f00*/  FSEL R4, R203, RZ, P1 ;  /* 0x000000ffcb047208 */ /* 0x000fe20000800000 */
[----:B------:R-:W1:Y:S01]  /*8f10*/  MUFU.EX2 R201, R201 ;  /* 0x000000c900c97308 */ /* 0x000e620000000800 */
[----:B------:R-:W-:Y:S01]  /*8f20*/  FSEL R185, R185, RZ, P1 ;  /* 0x000000ffb9b97208 */ /* 0x000fe20000800000 */
[--C-:B------:R-:W-:Y:S01]  /*8f30*/  FFMA.FTZ R225, R175, UR4, -R192.reuse ;  /* 0x00000004afe17c23 */ /* 0x100fe200080108c0 */
[----:B------:R-:W-:Y:S01]  /*8f40*/  FFMA.FTZ R232, R169, UR4, -R192 ;  /* 0x00000004a9e87c23 */ /* 0x000fe200080108c0 */
[----:B------:R-:W-:Y:S01]  /*8f50*/  FADD.FTZ R3, R3, -R4 ;  /* 0x8000000403037221 */ /* 0x000fe20000010000 */
[--C-:B------:R-:W-:Y:S01]  /*8f60*/  FFMA.FTZ R242, R191, UR4, -R192.reuse ;  /* 0x00000004bff27c23 */ /* 0x100fe200080108c0 */
[----:B------:R-:W-:Y:S01]  /*8f70*/  FFMA.FTZ R196, R206, UR4, -R185 ;  /* 0x00000004cec47c23 */ /* 0x000fe200080108b9 */
[----:B------:R-:W-:Y:S01]  /*8f80*/  FADD.FTZ R206, R164, -R5 ;  /* 0x80000005a4ce7221 */ /* 0x000fe20000010000 */
[----:B------:R-:W-:Y:S01]  /*8f90*/  FMUL.FTZ R3, R3, UR4 ;  /* 0x0000000403037c20 */ /* 0x000fe20008410000 */
[--C-:B------:R-:W-:Y:S01]  /*8fa0*/  FFMA.FTZ R198, R22, UR4, -R185.reuse ;  /* 0x0000000416c67c23 */ /* 0x100fe200080108b9 */
[--C-:B------:R-:W-:Y:S01]  /*8fb0*/  FFMA.FTZ R197, R24, UR4, -R185.reuse ;  /* 0x0000000418c57c23 */ /* 0x100fe200080108b9 */
[----:B------:R-:W-:Y:S01]  /*8fc0*/  FMUL.FTZ R206, R206, UR4 ;  /* 0x00000004cece7c20 */ /* 0x000fe20008410000 */
[--C-:B------:R-:W-:Y:S01]  /*8fd0*/  FFMA.FTZ R205, R26, UR4, -R185.reuse ;  /* 0x000000041acd7c23 */ /* 0x100fe200080108b9 */
[----:B------:R-:W-:Y:S01]  /*8fe0*/  MUFU.EX2 R200, R200 ;  /* 0x000000c800c87308 */ /* 0x000fe20000000800 */
[----:B------:R-:W-:Y:S01]  /*8ff0*/  LDSM.16.MT88.4 R20, [R222+0x10000] ;  /* 0x01000000de14783b */ /* 0x000fe20000004200 */
[--C-:B------:R-:W-:Y:S01]  /*9000*/  FFMA.FTZ R220, R194, UR4, -R185.reuse ;  /* 0x00000004c2dc7c23 */ /* 0x100fe200080108b9 */
[--C-:B------:R-:W-:Y:S01]  /*9010*/  FFMA.FTZ R211, R182, UR4, -R185.reuse ;  /* 0x00000004b6d37c23 */ /* 0x100fe200080108b9 */
[----:B-1----:R-:W-:Y:S01]  /*9020*/  F2FP.F16.F32.PACK_AB R4, R201, R202 ;  /* 0x000000cac904723e */ /* 0x002fe200000000ff */
[--C-:B------:R-:W-:Y:S01]  /*9030*/  FFMA.FTZ R218, R180, UR4, -R185.reuse ;  /* 0x00000004b4da7c23 */ /* 0x100fe200080108b9 */
[--C-:B------:R-:W-:Y:S01]  /*9040*/  FFMA.FTZ R213, R178, UR4, -R185.reuse ;  /* 0x00000004b2d57c23 */ /* 0x100fe200080108b9 */
[----:B------:R-:W-:Y:S01]  /*9050*/  LDSM.16.MT88.4 R164, [R221+0x2800] ;  /* 0x00280000dda4783b */ /* 0x000fe20000004200 */
[----:B------:R-:W1:Y:S01]  /*9060*/  MUFU.EX2 R206, R206 ;  /* 0x000000ce00ce7308 */ /* 0x000e620000000800 */
[--C-:B------:R-:W-:Y:S01]  /*9070*/  FFMA.FTZ R231, R174, UR4, -R185.reuse ;  /* 0x00000004aee77c23 */ /* 0x100fe200080108b9 */
[--C-:B------:R-:W-:Y:S01]  /*9080*/  FFMA.FTZ R238, R176, UR4, -R185.reuse ;  /* 0x00000004b0ee7c23 */ /* 0x100fe200080108b9 */
[----:B------:R-:W-:Y:S01]  /*9090*/  LDSM.16.MT88.4 R180, [R212+0x11000] ;  /* 0x01100000d4b4783b */ /* 0x000fe20000004200 */
[--C-:B------:R-:W-:Y:S01]  /*90a0*/  FFMA.FTZ R233, R170, UR4, -R185.reuse ;  /* 0x00000004aae97c23 */ /* 0x100fe200080108b9 */
[--C-:B------:R-:W-:Y:S01]  /*90b0*/  FFMA.FTZ R240, R172, UR4, -R185.reuse ;  /* 0x00000004acf07c23 */ /* 0x100fe200080108b9 */
[--C-:B------:R-:W-:Y:S01]  /*90c0*/  FFMA.FTZ R244, R189, UR4, -R192.reuse ;  /* 0x00000004bdf47c23 */ /* 0x100fe200080108c0 */
[----:B------:R-:W-:Y:S01]  /*90d0*/  LDSM.16.MT88.4 R168, [R222+0x11000] ;  /* 0x01100000dea8783b */ /* 0x000fe20000004200 */
[----:B------:R-:W2:Y:S01]  /*90e0*/  MUFU.EX2 R3, R3 ;  /* 0x0000000300037308 */ /* 0x000ea20000000800 */
[--C-:B------:R-:W-:Y:S01]  /*90f0*/  FFMA.FTZ R246, R190, UR4, -R185.reuse ;  /* 0x00000004bef67c23 */ /* 0x100fe200080108b9 */
[--C-:B------:R-:W-:Y:S01]  /*9100*/  FFMA.FTZ R247, R188, UR4, -R185.reuse ;  /* 0x00000004bcf77c23 */ /* 0x100fe200080108b9 */
[----:B------:R-:W-:Y:S01]  /*9110*/  LDSM.16.MT88.4 R176, [R212+0x13000] ;  /* 0x01300000d4b0783b */ /* 0x000fe20000004200 */
[--C-:B------:R-:W-:Y:S01]  /*9120*/  FFMA.FTZ R243, R193, UR4, -R192.reuse ;  /* 0x00000004c1f37c23 */ /* 0x100fe200080108c0 */
[----:B------:R-:W-:Y:S01]  /*9130*/  FFMA.FTZ R245, R187, UR4, -R192 ;  /* 0x00000004bbf57c23 */ /* 0x000fe200080108c0 */
[--C-:B------:R-:W-:Y:S01]  /*9140*/  FFMA.FTZ R248, R186, UR4, -R185.reuse ;  /* 0x00000004baf87c23 */ /* 0x100fe200080108b9 */
[----:B------:R-:W-:Y:S01]  /*9150*/  LDSM.16.MT88.4 R172, [R222+0x13000] ;  /* 0x01300000deac783b */ /* 0x000fe20000004200 */
[----:B------:R-:W3:Y:S01]  /*9160*/  MUFU.EX2 R199, R199 ;  /* 0x000000c700c77308 */ /* 0x000ee20000000800 */
[-C--:B-1----:R-:W-:Y:S01]  /*9170*/  FMUL.FTZ R16, R36, R206.reuse ;  /* 0x000000ce24107220 */ /* 0x082fe20000410000 */
[-C--:B------:R-:W-:Y:S01]  /*9180*/  FMUL.FTZ R17, R37, R206.reuse ;  /* 0x000000ce25117220 */ /* 0x080fe20000410000 */
[-C--:B------:R-:W-:Y:S01]  /*9190*/  FMUL.FTZ R24, R44, R206.reuse ;  /* 0x000000ce2c187220 */ /* 0x080fe20000410000 */
[-C--:B------:R-:W-:Y:S01]  /*91a0*/  FMUL.FTZ R25, R45, R206.reuse ;  /* 0x000000ce2d197220 */ /* 0x080fe20000410000 */
[-C--:B------:R-:W-:Y:S01]  /*91b0*/  FMUL.FTZ R32, R52, R206.reuse ;  /* 0x000000ce34207220 */ /* 0x080fe20000410000 */
[-C--:B------:R-:W-:Y:S01]  /*91c0*/  FMUL.FTZ R33, R53, R206.reuse ;  /* 0x000000ce35217220 */ /* 0x080fe20000410000 */
[----:B------:R-:W-:Y:S01]  /*91d0*/  FMUL.FTZ R48, R48, R206 ;  /* 0x000000ce30307220 */ /* 0x000fe20000410000 */
[----:B------:R-:W-:Y:S01]  /*91e0*/  MUFU.EX2 R198, R198 ;  /* 0x000000c600c67308 */ /* 0x000fe20000000800 */
[-C--:B--2---:R-:W-:Y:S01]  /*91f0*/  FMUL.FTZ R18, R38, R3.reuse ;  /* 0x0000000326127220 */ /* 0x084fe20000410000 */
[-C--:B------:R-:W-:Y:S01]  /*9200*/  FMUL.FTZ R19, R39, R3.reuse ;  /* 0x0000000327137220 */ /* 0x080fe20000410000 */
[-C--:B------:R-:W-:Y:S01]  /*9210*/  FMUL.FTZ R26, R46, R3.reuse ;  /* 0x000000032e1a7220 */ /* 0x080fe20000410000 */
[----:B------:R-:W1:Y:S01]  /*9220*/  LDSM.16.MT88.4 R36, [R207] ;  /* 0x00000000cf24783b */ /* 0x000e620000004200 */
[-C--:B------:R-:W-:Y:S01]  /*9230*/  FMUL.FTZ R27, R47, R3.reuse ;  /* 0x000000032f1b7220 */ /* 0x080fe20000410000 */
[-C--:B------:R-:W-:Y:S01]  /*9240*/  FMUL.FTZ R34, R54, R3.reuse ;  /* 0x0000000336227220 */ /* 0x080fe20000410000 */
[-C--:B------:R-:W-:Y:S01]  /*9250*/  FMUL.FTZ R35, R55, R3.reuse ;  /* 0x0000000337237220 */ /* 0x080fe20000410000 */
[----:B------:R-:W2:Y:S01]  /*9260*/  MUFU.EX2 R197, R197 ;  /* 0x000000c500c57308 */ /* 0x000ea20000000800 */
[----:B---3--:R-:W-:Y:S01]  /*9270*/  F2FP.F16.F32.PACK_AB R6, R199, R200 ;  /* 0x000000c8c706723e */ /* 0x008fe200000000ff */
[----:B------:R-:W-:Y:S01]  /*9280*/  LDSM.16.MT88.4 R44, [R212+0x12000] ;  /* 0x01200000d42c783b */ /* 0x000fe20000004200 */
[-C--:B------:R-:W-:Y:S01]  /*9290*/  FMUL.FTZ R49, R49, R206.reuse ;  /* 0x000000ce31317220 */ /* 0x080fe20000410000 */
[-C--:B------:R-:W-:Y:S01]  /*92a0*/  FMUL.FTZ R50, R50, R3.reuse ;  /* 0x0000000332327220 */ /* 0x080fe20000410000 */
[-C--:B------:R-:W-:Y:S01]  /*92b0*/  FMUL.FTZ R51, R51, R3.reuse ;  /* 0x0000000333337220 */ /* 0x080fe20000410000 */
[----:B------:R-:W3:Y:S01]  /*92c0*/  LDSM.16.MT88.4 R52, [R222+0x12000] ;  /* 0x01200000de34783b */ /* 0x000ee20000004200 */
[-C--:B------:R-:W-:Y:S01]  /*92d0*/  FMUL.FTZ R56, R56, R206.reuse ;  /* 0x000000ce38387220 */ /* 0x080fe20000410000 */
[----:B------:R-:W-:Y:S01]  /*92e0*/  MUFU.EX2 R196, R196 ;  /* 0x000000c400c47308 */ /* 0x000fe20000000800 */
[-C--:B------:R-:W-:Y:S01]  /*92f0*/  FMUL.FTZ R57, R57, R206.reuse ;  /* 0x000000ce39397220 */ /* 0x080fe20000410000 */
[-C--:B------:R-:W-:Y:S01]  /*9300*/  FMUL.FTZ R58, R58, R3.reuse ;  /* 0x000000033a3a7220 */ /* 0x080fe20000410000 */
[-C--:B------:R-:W-:Y:S01]  /*9310*/  FMUL.FTZ R59, R59, R3.reuse ;  /* 0x000000033b3b7220 */ /* 0x080fe20000410000 */
[-C--:B------:R-:W-:Y:S01]  /*9320*/  FMUL.FTZ R40, R40, R206.reuse ;  /* 0x000000ce28287220 */ /* 0x080fe20000410000 */
[----:B------:R-:W-:Y:S01]  /*9330*/  FMUL.FTZ R41, R41, R206 ;  /* 0x000000ce29297220 */ /* 0x000fe20000410000 */
[-C--:B------:R-:W-:Y:S01]  /*9340*/  FMUL.FTZ R42, R42, R3.reuse ;  /* 0x000000032a2a7220 */ /* 0x080fe20000410000 */
[-C--:B------:R-:W-:Y:S01]  /*9350*/  FMUL.FTZ R43, R43, R3.reuse ;  /* 0x000000032b2b7220 */ /* 0x080fe20000410000 */
[----:B------:R-:W4:Y:S01]  /*9360*/  MUFU.EX2 R205, R205 ;  /* 0x000000cd00cd7308 */ /* 0x000f220000000800 */
[----:B--2---:R-:W-:Y:S01]  /*9370*/  F2FP.F16.F32.PACK_AB R5, R197, R198 ;  /* 0x000000c6c505723e */ /* 0x004fe200000000ff */
        /* <DEDUP_REMOVED lines=14> */
[-C--:B------:R-:W-:Y:S01]  /*9460*/  FMUL.FTZ R98, R98, R3.reuse ;  /* 0x0000000362627220 */ /* 0x080fe20000410000 */
[----:B----4-:R-:W-:Y:S01]  /*9470*/  F2FP.F16.F32.PACK_AB R7, R205, R196 ;  /* 0x000000c4cd07723e */ /* 0x010fe200000000ff */
        /* <DEDUP_REMOVED lines=21> */
[-C--:B------:R-:W-:Y:S01]  /*95d0*/  FMUL.FTZ R129, R129, R206.reuse ;  /* 0x000000ce81817220 */ /* 0x080fe20000410000 */
[C---:B-1----:R-:W-:Y:S01]  /*95e0*/  HMMA.16816.F32 R32, R4.reuse, R36, R32 ;  /* 0x000000240420723c */ /* 0x042fe20000001820 */
        /* <DEDUP_REMOVED lines=29> */
[----:B------:R-:W4:Y:S01]  /*97c0*/  LDSM.16.MT88.4 R60, [R221+0x2000] ;  /* 0x00200000dd3c783b */ /* 0x000f220000004200 */
[-C--:B------:R-:W-:Y:S01]  /*97d0*/  FMUL.FTZ R123, R123, R3.reuse ;  /* 0x000000037b7b7220 */ /* 0x080fe20000410000 */
[C---:B---3--:R-:W-:Y:S01]  /*97e0*/  HMMA.16816.F32 R48, R4.reuse, R52, R48 ;  /* 0x000000340430723c */ /* 0x048fe20000001830 */
[----:B------:R-:W-:Y:S01]  /*97f0*/  MUFU.EX2 R219, R219 ;  /* 0x000000db00db7308 */ /* 0x000fe20000000800 */
[-C--:B------:R-:W-:Y:S01]  /*9800*/  FMUL.FTZ R152, R152, R206.reuse ;  /* 0x000000ce98987220 */ /* 0x080fe20000410000 */
[-C--:B------:R-:W-:Y:S01]  /*9810*/  FMUL.FTZ R153, R153, R206.reuse ;  /* 0x000000ce99997220 */ /* 0x080fe20000410000 */
[-C--:B------:R-:W-:Y:S01]  /*9820*/  FMUL.FTZ R154, R154, R3.reuse ;  /* 0x000000039a9a7220 */ /* 0x080fe20000410000 */
[-C--:B------:R-:W-:Y:S01]  /*9830*/  FMUL.FTZ R155, R155, R3.reuse ;  /* 0x000000039b9b7220 */ /* 0x080fe20000410000 */
[-C--:B------:R-:W-:Y:S01]  /*9840*/  FMUL.FTZ R148, R148, R206.reuse ;  /* 0x000000ce94947220 */ /* 0x080fe20000410000 */
[-C--:B------:R-:W-:Y:S01]  /*9850*/  FMUL.FTZ R149, R149, R206.reuse ;  /* 0x000000ce95957220 */ /* 0x080fe20000410000 */
[C---:B------:R-:W-:Y:S01]  /*9860*/  HMMA.16816.F32 R40, R4.reuse, R44, R40 ;  /* 0x0000002c0428723c */ /* 0x040fe20000001828 */
[----:B------:R-:W3:Y:S01]  /*9870*/  MUFU.EX2 R210, R210 ;  /* 0x000000d200d27308 */ /* 0x000ee20000000800 */
[-C--:B------:R-:W-:Y:S01]  /*9880*/  FMUL.FTZ R150, R150, R3.reuse ;  /* 0x0000000396967220 */ /* 0x080fe20000410000 */
[-C--:B------:R-:W-:Y:S01]  /*9890*/  FMUL.FTZ R151, R151, R3.reuse ;  /* 0x0000000397977220 */ /* 0x080fe20000410000 */
[----:B------:R-:W-:Y:S01]  /*98a0*/  LDSM.16.MT88.4 R160, [R207+0x2800] ;  /* 0x00280000cfa0783b */ /* 0x000fe20000004200 */
[----:B------:R-:W-:Y:S01]  /*98b0*/  FFMA.FTZ R249, R184, UR4, -R185 ;  /* 0x00000004b8f97c23 */ /* 0x000fe200080108b9 */
[-C--:B------:R-:W-:Y:S01]  /*98c0*/  FFMA.FTZ R202, R241, R206.reuse, R202 ;  /* 0x000000cef1ca7223 */ /* 0x080fe200000100ca */
[-C--:B------:R-:W-:Y:S01]  /*98d0*/  FFMA.FTZ R198, R239, R3.reuse, R198 ;  /* 0x00000003efc67223 */ /* 0x080fe200000100c6 */
[C---:B------:R-:W-:Y:S01]  /*98e0*/  HMMA.16816.F32 R44, R4.reuse, R46, R64 ;  /* 0x0000002e042c723c */ /* 0x040fe20000001840 */
[-C--:B------:R-:W-:Y:S01]  /*98f0*/  FMUL.FTZ R64, R84, R206.reuse ;  /* 0x000000ce54407220 */ /* 0x080fe20000410000 */
[-C--:B------:R-:W-:Y:S01]  /*9900*/  FMUL.FTZ R65, R85, R206.reuse ;  /* 0x000000ce55417220 */ /* 0x080fe20000410000 */
[-C--:B------:R-:W-:Y:S01]  /*9910*/  FMUL.FTZ R66, R86, R3.reuse ;  /* 0x0000000356427220 */ /* 0x080fe20000410000 */
[-C--:B------:R-:W-:Y:S01]  /*9920*/  FMUL.FTZ R67, R87, R3.reuse ;  /* 0x0000000357437220 */ /* 0x080fe20000410000 */
[----:B------:R-:W-:Y:S01]  /*9930*/  MUFU.EX2 R209, R209 ;  /* 0x000000d100d17308 */ /* 0x000fe20000000800 */
[----:B------:R-:W-:Y:S01]  /*9940*/  LDSM.16.MT88.4 R84, [R222+0x14000] ;  /* 0x01400000de54783b */ /* 0x000fe20000004200 */
[----:B------:R-:W-:Y:S01]  /*9950*/  FADD.FTZ R201, R201, R202 ;  /* 0x000000cac9c97221 */ /* 0x000fe20000010000 */
[C---:B------:R-:W-:Y:S01]  /*9960*/  HMMA.16816.F32 R52, R4.reuse, R54, R72 ;  /* 0x000000360434723c */ /* 0x040fe20000001848 */
[-C--:B------:R-:W-:Y:S01]  /*9970*/  FMUL.FTZ R72, R92, R206.reuse ;  /* 0x000000ce5c487220 */ /* 0x080fe20000410000 */
[----:B------:R-:W-:Y:S01]  /*9980*/  FMUL.FTZ R73, R93, R206 ;  /* 0x000000ce5d497220 */ /* 0x000fe20000410000 */
[-C--:B------:R-:W-:Y:S01]  /*9990*/  FMUL.FTZ R74, R94, R3.reuse ;  /* 0x000000035e4a7220 */ /* 0x080fe20000410000 */
[----:B------:R-:W-:Y:S01]  /*99a0*/  FMUL.FTZ R75, R95, R3 ;  /* 0x000000035f4b7220 */ /* 0x000fe20000410000 */
[----:B------:R-:W-:Y:S01]  /*99b0*/  MUFU.EX2 R208, R208 ;  /* 0x000000d000d07308 */ /* 0x000fe20000000800 */
[----:B------:R-:W5:Y:S01]  /*99c0*/  LDSM.16.MT88.4 R92, [R221+0x4000] ;  /* 0x00400000dd5c783b */ /* 0x000f620000004200 */
[----:B------:R-:W-:Y:S01]  /*99d0*/  FADD.FTZ R197, R197, R198 ;  /* 0x000000c6c5c57221 */ /* 0x000fe20000010000 */
[----:B--2---:R-:W-:Y:S01]  /*99e0*/  HMMA.16816.F32 R64, R4, R68, R64 ;  /* 0x000000440440723c */ /* 0x004fe20000001840 */
[----:B------:R-:W-:Y:S01]  /*99f0*/  FADD.FTZ R200, R200, R201 ;  /* 0x000000c9c8c87221 */ /* 0x000fe20000010000 */
[----:B------:R-:W-:Y:S01]  /*9a00*/  LDSM.16.MT88.4 R188, [R222+0x17800] ;  /* 0x01780000debc783b */ /* 0x000fe20000004200 */
[----:B------:R-:W-:-:S02]  /*9a10*/  FADD.FTZ R196, R196, R197 ;  /* 0x000000c5c4c47221 */ /* 0x000fc40000010000 */
[----:B------:R-:W-:Y:S01]  /*9a20*/  MUFU.EX2 R220, R220 ;  /* 0x000000dc00dc7308 */ /* 0x000fe20000000800 */
[----:B------:R-:W-:Y:S01]  /*9a30*/  LDSM.16.MT88.4 R192, [R222+0x11800] ;  /* 0x01180000dec0783b */ /* 0x000fe20000004200 */
[----:B------:R-:W-:Y:S01]  /*9a40*/  FADD.FTZ R200, R199, R200 ;  /* 0x000000c8c7c87221 */ /* 0x000fe20000010000 */
[C---:B------:R-:W-:Y:S01]  /*9a50*/  HMMA.16816.F32 R68, R4.reuse, R70, R88 ;  /* 0x000000460444723c */ /* 0x040fe20000001858 */
[-C--:B------:R-:W-:Y:S01]  /*9a60*/  FMUL.FTZ R88, R108, R206.reuse ;  /* 0x000000ce6c587220 */ /* 0x080fe20000410000 */
[-C--:B------:R-:W-:Y:S01]  /*9a70*/  FMUL.FTZ R89, R109, R206.reuse ;  /* 0x000000ce6d597220 */ /* 0x080fe20000410000 */
[-C--:B------:R-:W-:Y:S01]  /*9a80*/  FMUL.FTZ R90, R110, R3.reuse ;  /* 0x000000036e5a7220 */ /* 0x080fe20000410000 */
[-C--:B------:R-:W-:Y:S01]  /*9a90*/  FMUL.FTZ R91, R111, R3.reuse ;  /* 0x000000036f5b7220 */ /* 0x080fe20000410000 */
[----:B------:R-:W2:Y:S01]  /*9aa0*/  MUFU.EX2 R211, R211 ;  /* 0x000000d300d37308 */ /* 0x000ea20000000800 */
[----:B------:R-:W3:Y:S01]  /*9ab0*/  LDSM.16.MT88.4 R108, [R212+0x16000] ;  /* 0x01600000d46c783b */ /* 0x000ee20000004200 */
[----:B------:R-:W-:Y:S01]  /*9ac0*/  FADD.FTZ R205, R205, R196 ;  /* 0x000000c4cdcd7221 */ /* 0x000fe20000010000 */
[C---:B-1----:R-:W-:Y:S02]  /*9ad0*/  HMMA.16816.F32 R72, R4.reuse, R76, R72 ;  /* 0x0000004c0448723c */ /* 0x042fe40000001848 */
[----:B------:R-:W-:Y:S03]  /*9ae0*/  LDSM.16.MT88.4 R184, [R221+0x1800] ;  /* 0x00180000ddb8783b */ /* 0x000fe60000004200 */
[----:B------:R-:W-:Y:S03]  /*9af0*/  MUFU.EX2 R218, R218 ;  /* 0x000000da00da7308 */ /* 0x000fe60000000800 */
[C---:B------:R-:W-:Y:S01]  /*9b00*/  HMMA.16816.F32 R76, R4.reuse, R78, R96 ;  /* 0x0000004e044c723c */ /* 0x040fe20000001860 */
[-C--:B------:R-:W-:Y:S01]  /*9b10*/  FMUL.FTZ R96, R116, R206.reuse ;  /* 0x000000ce74607220 */ /* 0x080fe20000410000 */
[-C--:B------:R-:W-:Y:S01]  /*9b20*/  FMUL.FTZ R97, R117, R206.reuse ;  /* 0x000000ce75617220 */ /* 0x080fe20000410000 */
[-C--:B------:R-:W-:Y:S01]  /*9b30*/  FMUL.FTZ R98, R118, R3.reuse ;  /* 0x0000000376627220 */ /* 0x080fe20000410000 */
[-C--:B------:R-:W-:Y:S01]  /*9b40*/  FMUL.FTZ R99, R119, R3.reuse ;  /* 0x0000000377637220 */ /* 0x080fe20000410000 */
[----:B------:R-:W1:Y:S01]  /*9b50*/  MUFU.EX2 R213, R213 ;  /* 0x000000d500d57308 */ /* 0x000e620000000800 */
[----:B------:R-:W2:Y:S02]  /*9b60*/  LDSM.16.MT88.4 R116, [R222+0x16000] ;  /* 0x01600000de74783b */ /* 0x000ea40000004200 */
[C---:B----4-:R-:W-:Y:S05]  /*9b70*/  HMMA.16816.F32 R56, R4.reuse, R60, R56 ;  /* 0x0000003c0438723c */ /* 0x050fea0000001838 */
[----:B------:R-:W-:Y:S03]  /*9b80*/  MUFU.EX2 R223, R223 ;  /* 0x000000df00df7308 */ /* 0x000fe60000000800 */
[C---:B------:R-:W-:Y:S01]  /*9b90*/  HMMA.16816.F32 R60, R4.reuse, R62, R80 ;  /* 0x0000003e043c723c */ /* 0x040fe20000001850 */
[-C--:B------:R-:W-:Y:S01]  /*9ba0*/  FMUL.FTZ R80, R100, R206.reuse ;  /* 0x000000ce64507220 */ /* 0x080fe20000410000 */
[-C--:B------:R-:W-:Y:S01]  /*9bb0*/  FMUL.FTZ R81, R101, R206.reuse ;  /* 0x000000ce65517220 */ /* 0x080fe20000410000 */
[-C--:B------:R-:W-:Y:S01]  /*9bc0*/  FMUL.FTZ R82, R102, R3.reuse ;  /* 0x0000000366527220 */ /* 0x080fe20000410000 */
[-C--:B------:R-:W-:Y:S01]  /*9bd0*/  FMUL.FTZ R83, R103, R3.reuse ;  /* 0x0000000367537220 */ /* 0x080fe20000410000 */
[----:B------:R-:W4:Y:S01]  /*9be0*/  MUFU.EX2 R224, R224 ;  /* 0x000000e000e07308 */ /* 0x000f220000000800 */
[----:B------:R-:W1:Y:S02]  /*9bf0*/  LDSM.16.MT88.4 R100, [R207+0x4000] ;  /* 0x00400000cf64783b */ /* 0x000e640000004200 */
[C---:B-----5:R-:W-:Y:S05]  /*9c00*/  HMMA.16816.F32 R88, R4.reuse, R92, R88 ;  /* 0x0000005c0458723c */ /* 0x060fea0000001858 */
[----:B------:R-:W-:Y:S03]  /*9c10*/  MUFU.EX2 R225, R225 ;  /* 0x000000e100e17308 */ /* 0x000fe60000000800 */
[C---:B------:R-:W-:Y:S05]  /*9c20*/  HMMA.16816.F32 R80, R4.reuse, R84, R80 ;  /* 0x000000540450723c */ /* 0x040fea0000001850 */
[----:B------:R-:W-:Y:S03]  /*9c30*/  MUFU.EX2 R232, R232 ;  /* 0x000000e800e87308 */ /* 0x000fe60000000800 */
[C---:B------:R-:W-:Y:S01]  /*9c40*/  HMMA.16816.F32 R84, R4.reuse, R86, R104 ;  /* 0x000000560454723c */ /* 0x040fe20000001868 */
[-C--:B------:R-:W-:Y:S01]  /*9c50*/  FMUL.FTZ R104, R124, R206.reuse ;  /* 0x000000ce7c687220 */ /* 0x080fe20000410000 */
[-C--:B------:R-:W-:Y:S01]  /*9c60*/  FMUL.FTZ R105, R125, R206.reuse ;  /* 0x000000ce7d697220 */ /* 0x080fe20000410000 */
[-C--:B------:R-:W-:Y:S01]  /*9c70*/  FMUL.FTZ R106, R126, R3.reuse ;  /* 0x000000037e6a7220 */ /* 0x080fe20000410000 */
[-C--:B------:R-:W-:Y:S01]  /*9c80*/  FMUL.FTZ R107, R127, R3.reuse ;  /* 0x000000037f6b7220 */ /* 0x080fe20000410000 */
[----:B------:R-:W-:Y:S01]  /*9c90*/  MUFU.EX2 R231, R231 ;  /* 0x000000e700e77308 */ /* 0x000fe20000000800 */
[----:B------:R-:W-:Y:S02]  /*9ca0*/  LDSM.16.MT88.4 R124, [R221+0x6000] ;  /* 0x00600000dd7c783b */ /* 0x000fe40000004200 */
[C---:B------:R-:W-:Y:S01]  /*9cb0*/  HMMA.16816.F32 R92, R4.reuse, R94, R112 ;  /* 0x0000005e045c723c */ /* 0x040fe20000001870 */
[-C--:B------:R-:W-:Y:S01]  /*9cc0*/  FMUL.FTZ R112, R132, R206.reuse ;  /* 0x000000ce84707220 */ /* 0x080fe20000410000 */
[-C--:B------:R-:W-:Y:S01]  /*9cd0*/  FMUL.FTZ R113, R133, R206.reuse ;  /* 0x000000ce85717220 */ /* 0x080fe20000410000 */
[-C--:B------:R-:W-:Y:S01]  /*9ce0*/  FMUL.FTZ R114, R134, R3.reuse ;  /* 0x0000000386727220 */ /* 0x080fe20000410000 */
[-C--:B------:R-:W-:Y:S01]  /*9cf0*/  FMUL.FTZ R115, R135, R3.reuse ;  /* 0x0000000387737220 */ /* 0x080fe20000410000 */
[----:B------:R-:W5:Y:S01]  /*9d00*/  MUFU.EX2 R238, R238 ;  /* 0x000000ee00ee7308 */ /* 0x000f620000000800 */
[----:B------:R-:W4:Y:S02]  /*9d10*/  LDSM.16.MT88.4 R132, [R207+0x6000] ;  /* 0x00600000cf84783b */ /* 0x000f240000004200 */
[C---:B---3--:R-:W-:Y:S05]  /*9d20*/  HMMA.16816.F32 R104, R4.reuse, R108, R104 ;  /* 0x0000006c0468723c */ /* 0x048fea0000001868 */
[----:B------:R-:W-:Y:S03]  /*9d30*/  MUFU.EX2 R233, R233 ;  /* 0x000000e900e97308 */ /* 0x000fe60000000800 */
[C---:B------:R-:W-:Y:S01]  /*9d40*/  HMMA.16816.F32 R108, R4.reuse, R110, R128 ;  /* 0x0000006e046c723c */ /* 0x040fe20000001880 */
[-C--:B------:R-:W-:Y:S01]  /*9d50*/  FMUL.FTZ R128, R144, R206.reuse ;  /* 0x000000ce90807220 */ /* 0x080fe20000410000 */
[-C--:B------:R-:W-:Y:S01]  /*9d60*/  FMUL.FTZ R129, R145, R206.reuse ;  /* 0x000000ce91817220 */ /* 0x080fe20000410000 */
[-C--:B------:R-:W-:Y:S01]  /*9d70*/  FMUL.FTZ R130, R146, R3.reuse ;  /* 0x0000000392827220 */ /* 0x080fe20000410000 */
[-C--:B------:R-:W-:Y:S01]  /*9d80*/  FMUL.FTZ R131, R147, R3.reuse ;  /* 0x0000000393837220 */ /* 0x080fe20000410000 */
[----:B------:R-:W3:Y:S01]  /*9d90*/  MUFU.EX2 R240, R240 ;  /* 0x000000f000f07308 */ /* 0x000ee20000000800 */
[----:B------:R-:W-:Y:S02]  /*9da0*/  LDSM.16.MT88.4 R144, [R207+0x800] ;  /* 0x00080000cf90783b */ /* 0x000fe40000004200 */
[C---:B--2---:R-:W-:Y:S05]  /*9db0*/  HMMA.16816.F32 R112, R4.reuse, R116, R112 ;  /* 0x000000740470723c */ /* 0x044fea0000001870 */
[----:B------:R-:W-:Y:S03]  /*9dc0*/  MUFU.EX2 R242, R242 ;  /* 0x000000f200f27308 */ /* 0x000fe60000000800 */
[C---:B------:R-:W-:Y:S05]  /*9dd0*/  HMMA.16816.F32 R8, R4.reuse, R12, R8 ;  /* 0x0000000c0408723c */ /* 0x040fea0000001808 */
[----:B------:R-:W2:Y:S03]  /*9de0*/  MUFU.EX2 R243, R243 ;  /* 0x000000f300f37308 */ /* 0x000ea60000000800 */
[C---:B------:R-:W-:Y:S01]  /*9df0*/  HMMA.16816.F32 R116, R4.reuse, R118, R136 ;  /* 0x000000760474723c */ /* 0x040fe20000001888 */
[----:B------:R-:W5:Y:S04]  /*9e00*/  LDSM.16.MT88.4 R136, [R212+0x10800] ;  /* 0x01080000d488783b */ /* 0x000f680000004200 */
[----:B------:R-:W-:Y:S03]  /*9e10*/  MUFU.EX2 R244, R244 ;  /* 0x000000f400f47308 */ /* 0x000fe60000000800 */
[C---:B------:R-:W-:Y:S01]  /*9e20*/  HMMA.16816.F32 R12, R4.reuse, R14, R156 ;  /* 0x0000000e040c723c */ /* 0x040fe2000000189c */
[----:B------:R-:W3:Y:S04]  /*9e30*/  LDSM.16.MT88.4 R156, [R222+0x10800] ;  /* 0x01080000de9c783b */ /* 0x000ee80000004200 */
[----:B------:R-:W-:Y:S03]  /*9e40*/  MUFU.EX2 R245, R245 ;  /* 0x000000f500f57308 */ /* 0x000fe60000000800 */
[C---:B-1----:R-:W-:Y:S05]  /*9e50*/  HMMA.16816.F32 R96, R4.reuse, R100, R96 ;  /* 0x000000640460723c */ /* 0x042fea0000001860 */
[----:B------:R-:W-:Y:S03]  /*9e60*/  MUFU.EX2 R246, R246 ;  /* 0x000000f600f67308 */ /* 0x000fe60000000800 */
[C---:B------:R-:W-:Y:S01]  /*9e70*/  HMMA.16816.F32 R100, R4.reuse, R102, R120 ;  /* 0x000000660464723c */ /* 0x040fe20000001878 */
[-C--:B------:R-:W-:Y:S01]  /*9e80*/  FMUL.FTZ R120, R140, R206.reuse ;  /* 0x000000ce8c787220 */ /* 0x080fe20000410000 */
[----:B------:R-:W-:Y:S01]  /*9e90*/  FMUL.FTZ R121, R141, R206 ;  /* 0x000000ce8d797220 */ /* 0x000fe20000410000 */
[-C--:B------:R-:W-:Y:S01]  /*9ea0*/  FMUL.FTZ R122, R142, R3.reuse ;  /* 0x000000038e7a7220 */ /* 0x080fe20000410000 */
[----:B------:R-:W-:Y:S01]  /*9eb0*/  FMUL.FTZ R123, R143, R3 ;  /* 0x000000038f7b7220 */ /* 0x000fe20000410000 */
[----:B------:R-:W1:Y:S01]  /*9ec0*/  MUFU.EX2 R247, R247 ;  /* 0x000000f700f77308 */ /* 0x000e620000000800 */
[----:B------:R-:W-:Y:S01]  /*9ed0*/  LDSM.16.MT88.4 R140, [R212+0x12800] ;  /* 0x01280000d48c783b */ /* 0x000fe20000004200 */
[----:B------:R-:W-:Y:S01]  /*9ee0*/  MOV R3, R203 ;  /* 0x000000cb00037202 */ /* 0x000fe20000000f00 */
[----:B----4-:R-:W-:Y:S01]  /*9ef0*/  HMMA.16816.F32 R128, R4, R132, R128 ;  /* 0x000000840480723c */ /* 0x010fe20000001880 */
[----:B------:R-:W-:Y:S01]  /*9f00*/  F2FP.F16.F32.PACK_AB R132, R210, R219 ;  /* 0x000000dbd284723e */ /* 0x000fe200000000ff */
[----:B------:R-:W-:Y:S01]  /*9f10*/  FADD.FTZ R219, R219, R200 ;  /* 0x000000c8dbdb7221 */ /* 0x000fe20000010000 */
[----:B------:R-:W-:Y:S01]  /*9f20*/  F2FP.F16.F32.PACK_AB R133, R211, R220 ;  /* 0x000000dcd385723e */ /* 0x000fe200000000ff */
[----:B------:R-:W-:Y:S01]  /*9f30*/  FADD.FTZ R220, R220, R205 ;  /* 0x000000cddcdc7221 */ /* 0x000fe20000010000 */
[----:B------:R-:W-:Y:S01]  /*9f40*/  MUFU.EX2 R248, R248 ;  /* 0x000000f800f87308 */ /* 0x000fe20000000800 */
[----:B------:R-:W-:-:S02]  /*9f50*/  FADD.FTZ R210, R210, R219 ;  /* 0x000000dbd2d27221 */ /* 0x000fc40000010000 */
[----:B------:R-:W-:Y:S01]  /*9f60*/  HMMA.16816.F32 R120, R4, R124, R120 ;  /* 0x0000007c0478723c */ /* 0x000fe20000001878 */
[----:B------:R-:W-:-:S04]  /*9f70*/  FADD.FTZ R211, R211, R220 ;  /* 0x000000dcd3d37221 */ /* 0x000fc80000010000 */
[----:B------:R-:W4:Y:S03]  /*9f80*/  MUFU.EX2 R249, R249 ;  /* 0x000000f900f97308 */ /* 0x000f260000000800 */
[C---:B------:R-:W-:Y:S01]  /*9f90*/  HMMA.16816.F32 R124, R4.reuse, R126, R152 ;  /* 0x0000007e047c723c */ /* 0x040fe20000001898 */
[----:B------:R-:W2:Y:S07]  /*9fa0*/  LDSM.16.MT88.4 R152, [R221+0x800] ;  /* 0x00080000dd98783b */ /* 0x000eae0000004200 */
        /* <DEDUP_REMOVED lines=8> */
[C---:B-----5:R-:W-:Y:S08]  /*a030*/  HMMA.16816.F32 R8, R132.reuse, R136, R8 ;  /* 0x000000888408723c */ /* 0x060ff00000001808 */
[C---:B------:R-:W-:Y:S01]  /*a040*/  HMMA.16816.F32 R12, R132.reuse, R138, R12 ;  /* 0x0000008a840c723c */ /* 0x040fe2000000180c */
[----:B------:R-:W5:Y:S07]  /*a050*/  LDSM.16.MT88.4 R136, [R222+0x12800] ;  /* 0x01280000de88783b */ /* 0x000f6e0000004200 */
[C---:B------:R-:W-:Y:S08]  /*a060*/  HMMA.16816.F32 R32, R132.reuse, R144, R32 ;  /* 0x000000908420723c */ /* 0x040ff00000001820 */
        /* <DEDUP_REMOVED lines=9> */
[C---:B------:R-:W-:Y:S08]  /*a100*/  HMMA.16816.F32 R44, R132.reuse, R142, R44 ;  /* 0x0000008e842c723c */ /* 0x040ff0000000182c */
[C---:B-----5:R-:W-:Y:S08]  /*a110*/  HMMA.16816.F32 R48, R132.reuse, R136, R48 ;  /* 0x000000888430723c */ /* 0x060ff00000001830 */
[C---:B------:R-:W-:Y:S08]  /*a120*/  HMMA.16816.F32 R72, R132.reuse, R148, R72 ;  /* 0x000000948448723c */ /* 0x040ff00000001848 */
[C---:B------:R-:W-:Y:S08]  /*a130*/  HMMA.16816.F32 R76, R132.reuse, R150, R76 ;  /* 0x00000096844c723c */ /* 0x040ff0000000184c */
[C---:B-1----:R-:W-:Y:S08]  /*a140*/  HMMA.16816.F32 R80, R132.reuse, R144, R80 ;  /* 0x000000908450723c */ /* 0x042ff00000001850 */
[C---:B------:R-:W-:Y:S01]  /*a150*/  HMMA.16816.F32 R136, R132.reuse, R138, R52 ;  /* 0x0000008a8488723c */ /* 0x040fe20000001834 */
[----:B------:R-:W1:Y:S07]  /*a160*/  LDSM.16.MT88.4 R52, [R212+0x16800] ;  /* 0x01680000d434783b */ /* 0x000e6e0000004200 */
[C---:B------:R-:W-:Y:S01]  /*a170*/  HMMA.16816.F32 R140, R132.reuse, R164, R56 ;  /* 0x000000a4848c723c */ /* 0x040fe20000001838 */
[----:B------:R-:W5:Y:S07]  /*a180*/  LDSM.16.MT88.4 R56, [R222+0x16800] ;  /* 0x01680000de38783b */ /* 0x000f6e0000004200 */
[C---:B------:R-:W-:Y:S01]  /*a190*/  HMMA.16816.F32 R144, R132.reuse, R146, R84 ;  /* 0x000000928490723c */ /* 0x040fe20000001854 */
[----:B------:R-:W4:Y:S07]  /*a1a0*/  LDSM.16.MT88.4 R84, [R221+0x6800] ;  /* 0x00680000dd54783b */ /* 0x000f2e0000004200 */
[C---:B---3--:R-:W-:Y:S01]  /*a1b0*/  HMMA.16816.F32 R148, R132.reuse, R156, R88 ;  /* 0x0000009c8494723c */ /* 0x048fe20000001858 */
[----:B------:R-:W3:Y:S07]  /*a1c0*/  LDSM.16.MT88.4 R88, [R207+0x6800] ;  /* 0x00680000cf58783b */ /* 0x000eee0000004200 */
[C---:B------:R-:W-:Y:S08]  /*a1d0*/  HMMA.16816.F32 R60, R132.reuse, R166, R60 ;  /* 0x000000a6843c723c */ /* 0x040ff0000000183c */
[C---:B------:R-:W-:Y:S08]  /*a1e0*/  HMMA.16816.F32 R92, R132.reuse, R158, R92 ;  /* 0x0000009e845c723c */ /* 0x040ff0000000185c */
[C---:B--2---:R-:W-:Y:S08]  /*a1f0*/  HMMA.16816.F32 R96, R132.reuse, R152, R96 ;  /* 0x000000988460723c */ /* 0x044ff00000001860 */
[C---:B------:R-:W-:Y:S08]  /*a200*/  HMMA.16816.F32 R100, R132.reuse, R154, R100 ;  /* 0x0000009a8464723c */ /* 0x040ff00000001864 */
[C---:B------:R-:W-:Y:S08]  /*a210*/  HMMA.16816.F32 R64, R132.reuse, R160, R64 ;  /* 0x000000a08440723c */ /* 0x040ff00000001840 */
[C---:B------:R-:W-:Y:S08]  /*a220*/  HMMA.16816.F32 R68, R132.reuse, R162, R68 ;  /* 0x000000a28444723c */ /* 0x040ff00000001844 */
[C---:B-1----:R-:W-:Y:S08]  /*a230*/  HMMA.16816.F32 R104, R132.reuse, R52, R104 ;  /* 0x000000348468723c */ /* 0x042ff00000001868 */
[C---:B------:R-:W-:Y:S01]  /*a240*/  HMMA.16816.F32 R108, R132.reuse, R54, R108 ;  /* 0x00000036846c723c */ /* 0x040fe2000000186c */
[----:B------:R-:W-:Y:S07]  /*a250*/  LDSM.16.MT88.4 R52, [R221+0x1000] ;  /* 0x00100000dd34783b */ /* 0x000fee0000004200 */
[C---:B-----5:R-:W-:Y:S08]  /*a260*/  HMMA.16816.F32 R112, R132.reuse, R56, R112 ;  /* 0x000000388470723c */ /* 0x060ff00000001870 */
[C---:B------:R-:W-:Y:S01]  /*a270*/  HMMA.16816.F32 R152, R132.reuse, R58, R116 ;  /* 0x0000003a8498723c */ /* 0x040fe20000001874 */
[----:B------:R-:W-:Y:S04]  /*a280*/  LDSM.16.MT88.4 R56, [R207+0x1000] ;  /* 0x00100000cf38783b */ /* 0x000fe80000004200 */
[----:B------:R-:W-:Y:S03]  /*a290*/  LDSM.16.MT88.4 R116, [R212+0x15000] ;  /* 0x01500000d474783b */ /* 0x000fe60000004200 */
[C---:B----4-:R-:W-:Y:S01]  /*a2a0*/  HMMA.16816.F32 R156, R132.reuse, R84, R120 ;  /* 0x00000054849c723c */ /* 0x050fe20000001878 */
        /* <DEDUP_REMOVED lines=115> */
.L_x_85:
[----:B------:R-:W-:-:S09]  /*a9e0*/  UISETP.GE.AND UP0, UPT, UR6, URZ, UPT ;  /* 0x000000ff0600728c */ /* 0x000fd2000bf06270 */
[----:B------:R-:W-:Y:S05]  /*a9f0*/  BRA.U !UP0, `(.L_x_87) ;  /* 0x0000003908e07547 */ /* 0x000fea000b800000 */
[----:B------:R-:W-:Y:S01]  /*aa00*/  SHF.R.U32.HI R5, RZ, 0x1, R214 ;  /* 0x00000001ff057819 */ /* 0x000fe200000116d6 */
[----:B------:R-:W1:Y:S01]  /*aa10*/  LDC.64 R222, c[0x0][0x3c0] ;  /* 0x0000f000ffde7b82 */ /* 0x000e620000000a00 */
[----:B------:R-:W2:Y:S01]  /*aa20*/  S2R R214, SR_TID.X ;  /* 0x0000000000d67919 */ /* 0x000ea20000002100 */
[----:B------:R-:W3:Y:S01]  /*aa30*/  LDCU UR4, c[0x0][0x440] ;  /* 0x00008800ff0477ac */ /* 0x000ee20008000800 */
[----:B------:R-:W-:Y:S01]  /*aa40*/  LOP3.LUT R5, R0, 0x8, R5, 0x78, !PT ;  /* 0x0000000800057812 */ /* 0x000fe200078e7805 */
[----:B------:R-:W-:Y:S02]  /*aa50*/  IMAD.MOV.U32 R212, RZ, RZ, 0x20 ;  /* 0x00000020ffd47424 */ /* 0x000fe400078e00ff */
[----:B------:R-:W-:Y:S01]  /*aa60*/  IMAD.MOV.U32 R208, RZ, RZ, 0x20 ;  /* 0x00000020ffd07424 */ /* 0x000fe200078e00ff */
[----:B------:R-:W-:Y:S01]  /*aa70*/  LOP3.LUT R213, R5, 0x200, R2, 0xf8, !PT ;  /* 0x0000020005d57812 */ /* 0x000fe200078ef802 */
[----:B------:R-:W4:Y:S01]  /*aa80*/  S2UR UR7, SR_CgaCtaId ;  /* 0x00000000000779c3 */ /* 0x000f220000008800 */
[----:B------:R-:W-:Y:S01]  /*aa90*/  SEL R212, R212, 0xffffffe0, !P2 ;  /* 0xffffffe0d4d47807 */ /* 0x000fe20005000000 */
[----:B------:R-:W-:Y:S01]  /*aaa0*/  IMAD.MOV.U32 R0, RZ, RZ, R3 ;  /* 0x000000ffff007224 */ /* 0x000fe200078e0003 */
[----:B------:R-:W-:Y:S01]  /*aab0*/  LEA R213, R213, UR5, 0x1 ;  /* 0x00000005d5d57c11 */ /* 0x000fe2000f8e08ff */
[----:B------:R-:W-:Y:S01]  /*aac0*/  IMAD.MOV.U32 R165, RZ, RZ, R164 ;  /* 0x000000ffffa57224 */ /* 0x000fe200078e00a4 */
[----:B------:R-:W-:Y:S01]  /*aad0*/  UMOV UR8, 0x400 ;  /* 0x0000040000087882 */ /* 0x000fe20000000000 */
[----:B------:R-:W-:Y:S01]  /*aae0*/  IMAD.MOV.U32 R211, RZ, RZ, 0x40 ;  /* 0x00000040ffd37424 */ /* 0x000fe200078e00ff */
[C---:B------:R-:W-:Y:S01]  /*aaf0*/  IADD3 R233, PT, PT, R213.reuse, 0x10000, RZ ;  /* 0x00010000d5e97810 */ /* 0x040fe20007ffe0ff */
[----:B------:R-:W-:Y:S01]  /*ab00*/  IMAD.IADD R212, R212, 0x1, R213 ;  /* 0x00000001d4d47824 */ /* 0x000fe200078e02d5 */
[----:B------:R-:W1:Y:S01]  /*ab10*/  LDCU UR9, c[0x0][0x440] ;  /* 0x00008800ff0977ac */ /* 0x000e620008000800 */
[----:B------:R-:W-:Y:S01]  /*ab20*/  VIADD R232, R213, 0x10040 ;  /* 0x00010040d5e87836 */ /* 0x000fe20000000000 */
[----:B---3--:R-:W-:Y:S01]  /*ab30*/  ISETP.GE.AND P1, PT, R215, UR4, PT ;  /* 0x00000004d7007c0c */ /* 0x008fe2000bf26270 */
[----:B------:R-:W3:Y:S01]  /*ab40*/  LDCU UR4, c[0x0][0x45c] ;  /* 0x00008b80ff0477ac */ /* 0x000ee20008000800 */
[----:B-1----:R-:W-:-:S02]  /*ab50*/  SHF.L.U64.HI R225, R222, 0x4, R223 ;  /* 0x00000004dee17819 */ /* 0x002fc400000102df */
[----:B------:R-:W-:Y:S01]  /*ab60*/  SHF.L.U32 R224, R222, 0x4, RZ ;  /* 0x00000004dee07819 */ /* 0x000fe200000006ff */
[----:B----4-:R-:W-:Y:S01]  /*ab70*/  ULEA UR7, UR7, UR8, 0x18 ;  /* 0x0000000807077291 */ /* 0x010fe2000f8ec0ff */
[C---:B--2---:R-:W-:Y:S01]  /*ab80*/  IMAD.SHL.U32 R210, R214.reuse, 0x40, RZ ;  /* 0x00000040d6d27824 */ /* 0x044fe200078e00ff */
[C---:B------:R-:W-:Y:S01]  /*ab90*/  LOP3.LUT P0, RZ, R214.reuse, 0x2, RZ, 0xc0, !PT ;  /* 0x00000002d6ff7812 */ /* 0x040fe2000780c0ff */
[----:B------:R-:W-:-:S03]  /*aba0*/  IMAD.SHL.U32 R231, R214, 0x20, RZ ;  /* 0x00000020d6e77824 */ /* 0x000fc600078e00ff */
[----:B------:R-:W-:Y:S02]  /*abb0*/  SEL R208, R208, 0xffffffe0, !P0 ;  /* 0xffffffe0d0d07807 */ /* 0x000fe40004000000 */
[----:B------:R-:W-:Y:S01]  /*abc0*/  LOP3.LUT R209, R210, 0x400, RZ, 0xc0, !PT ;  /* 0x00000400d2d17812 */ /* 0x000fe200078ec0ff */
[----:B---3--:R-:W-:Y:S06]  /*abd0*/  BRA `(.L_x_88) ;  /* 0x0000000400a87947 */ /* 0x008fec0003800000 */
.L_x_90:
[----:B------:R-:W1:Y:S01]  /*abe0*/  LDC.64 R2, c[0x0][0x3b8] ;  /* 0x0000ee00ff027b82 */ /* 0x000e620000000a00 */
[----:B------:R-:W-:Y:S01]  /*abf0*/  UIADD3 UR8, UPT, UPT, UR6, -0x1, URZ ;  /* 0xffffffff06087890 */ /* 0x000fe2000fffe0ff */
[----:B------:R-:W-:Y:S05]  /*ac00*/  LOP3.LUT R175, R237, 0x1f8, RZ, 0xc0, !PT ;  /* 0x000001f8edaf7812 */ /* 0x000fea00078ec0ff */
[C---:B-1----:R-:W-:Y:S01]  /*ac10*/  IMAD.WIDE.U32 R168, R2.reuse, UR8, RZ ;  /* 0x0000000802a87c25 */ /* 0x042fe2000f8e00ff */
[C---:B------:R-:W-:Y:S03]  /*ac20*/  SHF.L.U64.HI R166, R2.reuse, 0x4, R3 ;  /* 0x0000000402a67819 */ /* 0x040fe60000010203 */
[----:B------:R-:W-:Y:S01]  /*ac30*/  IMAD.SHL.U32 R171, R2, 0x10, RZ ;  /* 0x0000001002ab7824 */ /* 0x000fe200078e00ff */
[C---:B------:R-:W-:Y:S01]  /*ac40*/  LEA R172, P6, R168.reuse, R229, 0x7 ;  /* 0x000000e5a8ac7211 */ /* 0x040fe200078c38ff */
[----:B------:R-:W-:Y:S03]  /*ac50*/  IMAD R173, R3, UR8, R169 ;  /* 0x0000000803ad7c24 */ /* 0x000fe6000f8e02a9 */
[C---:B------:R-:W-:Y:S04]  /*ac60*/  LEA R170, P5, R168.reuse, R171, 0x6 ;  /* 0x000000aba8aa7211 */ /* 0x040fe800078a30ff */
[C-C-:B------:R-:W-:Y:S02]  /*ac70*/  LEA.HI.X R169, R168.reuse, R166, R173.reuse, 0x6, P5 ;  /* 0x000000a6a8a97211 */ /* 0x140fe400028f34ad */
[-C--:B------:R-:W-:Y:S02]  /*ac80*/  LEA.HI.X R173, R168, R228.reuse, R173, 0x7, P6 ;  /* 0x000000e4a8ad7211 */ /* 0x080fe400030f3cad */
[----:B------:R-:W-:Y:S02]  /*ac90*/  LOP3.LUT R168, R175, 0x38, R214, 0x78, !PT ;  /* 0x00000038afa87812 */ /* 0x000fe400078e78d6 */
[----:B------:R-:W-:Y:S02]  /*aca0*/  LEA R174, P6, R170, R229, 0x1 ;  /* 0x000000e5aaae7211 */ /* 0x000fe400078c08ff */
[----:B------:R-:W-:Y:S02]  /*acb0*/  LOP3.LUT R168, R168, 0x1e00, R237, 0xf8, !PT ;  /* 0x00001e00a8a87812 */ /* 0x000fe400078ef8ed */
[----:B------:R-:W-:Y:S02]  /*acc0*/  LEA.HI.X R175, R170, R228, R169, 0x1, P6 ;  /* 0x000000e4aaaf7211 */ /* 0x000fe400030f0ca9 */
[----:B------:R-:W-:Y:S02]  /*acd0*/  LEA R230, R168, UR5, 0x1 ;  /* 0x00000005a8e67c11 */ /* 0x000fe4000f8e08ff */
[CC--:B------:R-:W-:Y:S03]  /*ace0*/  LEA R164, P5, R2.reuse, R170.reuse, 0x5 ;  /* 0x000000aa02a47211 */ /* 0x0c0fe600078a28ff */
[----:B------:R-:W-:Y:S01]  /*acf0*/  @!PT LDS RZ, [RZ] ;  /* 0x00000000fffff984 */ /* 0x000fe20000000800 */
[----:B------:R-:W-:Y:S01]  /*ad00*/  @!PT LDS RZ, [RZ] ;  /* 0x00000000fffff984 */ /* 0x000fe20000000800 */
[----:B------:R-:W-:Y:S01]  /*ad10*/  @!PT LDS RZ, [RZ] ;  /* 0x00000000fffff984 */ /* 0x000fe20000000800 */
[----:B------:R1:W-:Y:S01]  /*ad20*/  @!P1 LDGSTS.E.BYPASS.LTC128B.128 [R230+0x8000], desc[UR22][R172.64] ;  /* 0x08000000ace69fae */ /* 0x0003e2000b981a16 */
[----:B------:R-:W-:Y:S02]  /*ad30*/  LEA.HI.X R3, R2, R169, R3, 0x5, P5 ;  /* 0x000000a902037211 */ /* 0x000fe400028f2c03 */
[----:B------:R-:W-:Y:S01]  /*ad40*/  IADD3 R2, P5, PT, R171, R170, RZ ;  /* 0x000000aaab027210 */ /* 0x000fe20007fbe0ff */
[----:B------:R1:W-:Y:S03]  /*ad50*/  @P1 STS.128 [R230+0x8000], RZ ;  /* 0x008000ffe6001388 */ /* 0x0003e60000000c00 */
[-C--:B------:R-:W-:Y:S01]  /*ad60*/  LEA R176, P6, R2, R229.reuse, 0x1 ;  /* 0x000000e502b07211 */ /* 0x080fe200078c08ff */
[----:B------:R-:W-:Y:S01]  /*ad70*/  @!PT LDS RZ, [RZ] ;  /* 0x00000000fffff984 */ /* 0x000fe20000000800 */
[----:B------:R-:W-:Y:S01]  /*ad80*/  @!PT LDS RZ, [RZ] ;  /* 0x00000000fffff984 */ /* 0x000fe20000000800 */
[----:B------:R-:W-:Y:S01]  /*ad90*/  @!PT LDS RZ, [RZ] ;  /* 0x00000000fffff984 */ /* 0x000fe20000000800 */
[----:B------:R1:W-:Y:S01]  /*ada0*/  @!P4 LDGSTS.E.BYPASS.LTC128B.128 [R230+0xa000], desc[UR22][R172.64+0x80] ;  /* 0x0a000080ace6cfae */ /* 0x0003e2000b981a16 */
[----:B------:R-:W-:Y:S01]  /*adb0*/  IMAD.X R171, R166, 0x1, R169, P5 ;  /* 0x00000001a6ab7824 */ /* 0x000fe200028e06a9 */
[----:B------:R-:W-:Y:S02]  /*adc0*/  LEA R170, P5, R164, R229, 0x1 ;  /* 0x000000e5a4aa7211 */ /* 0x000fe400078a08ff */
[----:B------:R1:W-:Y:S02]  /*add0*/  @P4 STS.128 [R230+0xa000], RZ ;  /* 0x00a000ffe6004388 */ /* 0x0003e40000000c00 */
[-C--:B------:R-:W-:Y:S02]  /*ade0*/  LEA.HI.X R177, R2, R228.reuse, R171, 0x1, P6 ;  /* 0x000000e402b17211 */ /* 0x080fe400030f0cab */
[----:B------:R-:W-:Y:S01]  /*adf0*/  @!PT LDS RZ, [RZ] ;  /* 0x00000000fffff984 */ /* 0x000fe20000000800 */
[----:B------:R-:W-:Y:S01]  /*ae00*/  @!PT LDS RZ, [RZ] ;  /* 0x00000000fffff984 */ /* 0x000fe20000000800 */
[----:B------:R-:W-:Y:S01]  /*ae10*/  @!PT LDS RZ, [RZ] ;  /* 0x00000000fffff984 */ /* 0x000fe20000000800 */
[----:B------:R1:W-:Y:S01]  /*ae20*/  @!P3 LDGSTS.E.BYPASS.LTC128B.128 [R230+0xc000], desc[UR22][R172.64+0x100] ;  /* 0x0c000100ace6bfae */ /* 0x0003e2000b981a16 */
[----:B------:R-:W-:Y:S03]  /*ae30*/  LEA.HI.X R171, R164, R228, R3, 0x1, P5 ;  /* 0x000000e4a4ab7211 */ /* 0x000fe600028f0c03 */
        /* <DEDUP_REMOVED lines=66> */
[----:B------:R-:W0:Y:S01]  /*b260*/  LDGDEPBAR ;  /* 0x00000000000079af */ /* 0x000e220000000000 */
[----:B------:R-:W-:Y:S05]  /*b270*/  BRA `(.L_x_89) ;  /* 0x0000001400887947 */ /* 0x000fea0003800000 */
.L_x_88:
[----:B------:R-:W-:Y:S04]  /*b280*/  DEPBAR.LE SB0, 0x0 ;  /* 0x000080000000791a */ /* 0x000fe80000000000 */
[----:B------:R-:W-:Y:S01]  /*b290*/  BAR.SYNC.DEFER_BLOCKING 0x0 ;  /* 0x0000000000007b1d */ /* 0x000fe20000010000 */
[----:B------:R-:W-:Y:S01]  /*b2a0*/  IMAD.SHL.U32 R237, R214, 0x8, RZ ;  /* 0x00000008d6ed7824 */ /* 0x000fe200078e00ff */
[----:B------:R-:W-:Y:S01]  /*b2b0*/  LOP3.LUT R217, R231, 0x7c00, RZ, 0xc0, !PT ;  /* 0x00007c00e7d97812 */ /* 0x000fe200078ec0ff */
[----:B------:R-:W-:Y:S01]  /*b2c0*/  IMAD.WIDE.U32 R202, R222, UR6, RZ ;  /* 0x00000006deca7c25 */ /* 0x000fe2000f8e00ff */
[----:B------:R-:W-:Y:S01]  /*b2d0*/  SHF.R.U32.HI R216, RZ, 0x1, R214 ;  /* 0x00000001ffd87819 */ /* 0x000fe200000116d6 */
[----:B------:R-:W-:Y:S01]  /*b2e0*/  UISETP.NE.AND UP0, UPT, UR6, URZ, UPT ;  /* 0x000000ff0600728c */ /* 0x000fe2000bf05270 */
[----:B------:R-:W-:Y:S01]  /*b2f0*/  LOP3.LUT R215, R237, 0x38, RZ, 0xc0, !PT ;  /* 0x00000038edd77812 */ /* 0x000fe200078ec0ff */
[----:B------:R-:W-:Y:S01]  /*b300*/  IMAD R203, R223, UR6, R203 ;  /* 0x00000006dfcb7c24 */ /* 0x000fe2000f8e02cb */
[C---:B------:R-:W-:Y:S02]  /*b310*/  LEA R242, P2, R202.reuse, R227, 0x7 ;  /* 0x000000e3caf27211 */ /* 0x040fe400078438ff */
[C---:B------:R-:W-:Y:S02]  /*b320*/  LOP3.LUT R236, R215.reuse, 0x40, RZ, 0xfc, !PT ;  /* 0x00000040d7ec7812 */ /* 0x040fe400078efcff */
[--C-:B------:R-:W-:Y:S02]  /*b330*/  LEA.HI.X R243, R202, R226, R203.reuse, 0x7, P2 ;  /* 0x000000e2caf37211 */ /* 0x100fe400010f3ccb */
[----:B------:R-:W-:Y:S02]  /*b340*/  ISETP.GE.AND P4, PT, R236, UR9, PT ;  /* 0x00000009ec007c0c */ /* 0x000fe4000bf86270 */
[C---:B------:R-:W-:Y:S02]  /*b350*/  LOP3.LUT R235, R215.reuse, 0x80, RZ, 0xfc, !PT ;  /* 0x00000080d7eb7812 */ /* 0x040fe400078efcff */
[----:B------:R-:W-:Y:S02]  /*b360*/  LOP3.LUT R234, R215, 0xc0, RZ, 0xfc, !PT ;  /* 0x000000c0d7ea7812 */ /* 0x000fe400078efcff */
[----:B------:R-:W-:Y:S02]  /*b370*/  ISETP.GE.AND P3, PT, R235, UR9, PT ;  /* 0x00000009eb007c0c */ /* 0x000fe4000bf66270 */
[----:B------:R-:W-:Y:S01]  /*b380*/  ISETP.GE.AND P2, PT, R234, UR9, PT ;  /* 0x00000009ea007c0c */ /* 0x000fe2000bf46270 */
[----:B------:R-:W-:Y:S01]  /*b390*/  @!PT LDS RZ, [RZ] ;  /* 0x00000000fffff984 */ /* 0x000fe20000000800 */
[----:B------:R-:W-:Y:S01]  /*b3a0*/  @!PT LDS RZ, [RZ] ;  /* 0x00000000fffff984 */ /* 0x000fe20000000800 */
[----:B------:R-:W-:Y:S01]  /*b3b0*/  @!PT LDS RZ, [RZ] ;  /* 0x00000000fffff984 */ /* 0x000fe20000000800 */
[----:B------:R-:W-:Y:S01]  /*b3c0*/  @!P1 LDGSTS.E.BYPASS.LTC128B.128 [R230+0x10000], desc[UR22][R242.64] ;  /* 0x10000000f2e69fae */ /* 0x000fe2000b981a16 */
[CC--:B------:R-:W-:Y:S01]  /*b3d0*/  LEA R205, P0, R202.reuse, R224.reuse, 0x6 ;  /* 0x000000e0cacd7211 */ /* 0x0c0fe200078030ff */
[----:B------:R-:W-:Y:S01]  /*b3e0*/  UMOV UR5, UR7 ;  /* 0x0000000700057c82 */ /* 0x000fe20008000000 */
[C-C-:B------:R-:W-:Y:S01]  /*b3f0*/  LOP3.LUT R169, R215.reuse, 0x1c0, R210.reuse, 0xf8, !PT ;  /* 0x000001c0d7a97812 */ /* 0x140fe200078ef8d2 */
[----:B------:R-:W-:Y:S01]  /*b400*/  @P1 STS.128 [R230+0x10000], RZ ;  /* 0x010000ffe6001388 */ /* 0x000fe20000000c00 */
[----:B------:R-:W-:Y:S02]  /*b410*/  ISETP.GE.AND P1, PT, R215, UR9, PT ;  /* 0x00000009d7007c0c */ /* 0x000fe4000bf26270 */
[----:B------:R-:W-:Y:S01]  /*b420*/  LEA.HI.X R203, R202, R225, R203, 0x6, P0 ;  /* 0x000000e1cacb7211 */ /* 0x000fe200000f34cb */
[----:B------:R-:W-:Y:S01]  /*b430*/  @!PT LDS RZ, [RZ] ;  /* 0x00000000fffff984 */ /* 0x000fe20000000800 */
[----:B------:R-:W-:Y:S01]  /*b440*/  @!PT LDS RZ, [RZ] ;  /* 0x00000000fffff984 */ /* 0x000fe20000000800 */
[----:B------:R-:W-:Y:S01]  /*b450*/  @!PT LDS RZ, [RZ] ;  /* 0x00000000fffff984 */ /* 0x000fe20000000800 */
[----:B------:R-:W-:Y:S01]  /*b460*/  @!P4 LDGSTS.E.BYPASS.LTC128B.128 [R230+0x12000], desc[UR22][R242.64+0x80] ;  /* 0x12000080f2e6cfae */ /* 0x000fe2000b981a16 */
[C---:B------:R-:W-:Y:S02]  /*b470*/  LEA R206, P6, R205.reuse, R227, 0x1 ;  /* 0x000000e3cdce7211 */ /* 0x040fe400078c08ff */
[C---:B------:R-:W-:Y:S01]  /*b480*/  IADD3 R164, P5, PT, R205.reuse, R224, RZ ;  /* 0x000000e0cda47210 */ /* 0x040fe20007fbe0ff */
[----:B------:R-:W-:Y:S01]  /*b490*/  @P4 STS.128 [R230+0x12000], RZ ;  /* 0x012000ffe6004388 */ /* 0x000fe20000000c00 */
[-C--:B------:R-:W-:Y:S02]  /*b4a0*/  LEA.HI.X R207, R205, R226.reuse, R203, 0x1, P6 ;  /* 0x000000e2cdcf7211 */ /* 0x080fe400030f0ccb */
[----:B------:R-:W-:Y:S01]  /*b4b0*/  LEA R202, P0, R222, R205, 0x5 ;  /* 0x000000cddeca7211 */ /* 0x000fe200078028ff */
[----:B------:R-:W-:Y:S01]  /*b4c0*/  @!PT LDS RZ, [RZ] ;  /* 0x00000000fffff984 */ /* 0x000fe20000000800 */
[----:B------:R-:W-:Y:S01]  /*b4d0*/  @!PT LDS RZ, [RZ] ;  /* 0x00000000fffff984 */ /* 0x000fe20000000800 */
[----:B------:R-:W-:Y:S01]  /*b4e0*/  @!PT LDS RZ, [RZ] ;  /* 0x00000000fffff984 */ /* 0x000fe20000000800 */
[----:B------:R-:W-:Y:S01]  /*b4f0*/  @!P3 LDGSTS.E.BYPASS.LTC128B.128 [R230+0x14000], desc[UR22][R242.64+0x100] ;  /* 0x14000100f2e6bfae */ /* 0x000fe2000b981a16 */
[----:B------:R-:W-:Y:S01]  /*b500*/  IMAD.X R167, R203, 0x1, R225, P5 ;  /* 0x00000001cba77824 */ /* 0x000fe200028e06e1 */
[----:B------:R-:W-:Y:S02]  /*b510*/  LEA R204, P5, R164, R227, 0x1 ;  /* 0x000000e3a4cc7211 */ /* 0x000fe400078a08ff */
[----:B------:R-:W-:Y:S01]  /*b520*/  @P3 STS.128 [R230+0x14000], RZ ;  /* 0x014000ffe6003388 */ /* 0x000fe20000000c00 */
[----:B------:R-:W-:Y:S02]  /*b530*/  LEA.HI.X R201, R222, R203, R223, 0x5, P0 ;  /* 0x000000cbdec97211 */ /* 0x000fe400000f2cdf */
[-C--:B------:R-:W-:Y:S01]  /*b540*/  LEA.HI.X R205, R164, R226.reuse, R167, 0x1, P5 ;  /* 0x000000e2a4cd7211 */ /* 0x080fe200028f0ca7 */
[----:B------:R-:W-:Y:S01]  /*b550*/  @!PT LDS RZ, [RZ] ;  /* 0x00000000fffff984 */ /* 0x000fe20000000800 */
[----:B------:R-:W-:Y:S01]  /*b560*/  @!PT LDS RZ, [RZ] ;  /* 0x00000000fffff984 */ /* 0x000fe20000000800 */
[----:B------:R-:W-:Y:S01]  /*b570*/  @!PT LDS RZ, [RZ] ;  /* 0x00000000fffff984 */ /* 0x000fe20000000800 */
[----:B------:R-:W-:Y:S01]  /*b580*/  @!P2 LDGSTS.E.BYPASS.LTC128B.128 [R230+0x16000], desc[UR22][R242.64+0x180] ;  /* 0x16000180f2e6afae */ /* 0x000fe2000b981a16 */
[C---:B------:R-:W-:Y:S02]  /*b590*/  LEA R200, P0, R202.reuse, R227, 0x1 ;  /* 0x000000e3cac87211 */ /* 0x040fe400078008ff */
[----:B------:R-:W-:Y:S01]  /*b5a0*/  LOP3.LUT R3, R217, 0x200, R210, 0xf8, !PT ;  /* 0x00000200d9037812 */ /* 0x000fe200078ef8d2 */
[----:B------:R-:W-:Y:S01]  /*b5b0*/  @P2 STS.128 [R230+0x16000], RZ ;  /* 0x016000ffe6002388 */ /* 0x000fe20000000c00 */
[----:B------:R-:W-:Y:S02]  /*b5c0*/  LEA.HI.X R201, R202, R226, R201, 0x1, P0 ;  /* 0x000000e2cac97211 */ /* 0x000fe400000f0cc9 */
[----:B------:R-:W-:Y:S01]  /*b5d0*/  LOP3.LUT R2, R216, 0x8, RZ, 0xc0, !PT ;  /* 0x00000008d8027812 */ /* 0x000fe200078ec0ff */
[----:B------:R-:W-:Y:S01]  /*b5e0*/  @!PT LDS RZ, [RZ] ;  /* 0x00000000fffff984 */ /* 0x000fe20000000800 */
[----:B------:R-:W-:Y:S01]  /*b5f0*/  @!PT LDS RZ, [RZ] ;  /* 0x00000000fffff984 */ /* 0x000fe20000000800 */
[----:B------:R-:W-:Y:S01]  /*b600*/  @!PT LDS RZ, [RZ] ;  /* 0x00000000fffff984 */ /* 0x000fe20000000800 */
[----:B------:R-:W-:Y:S01]  /*b610*/  @!P1 LDGSTS.E.BYPASS.LTC128B.128 [R230+0x10800], desc[UR22][R206.64] ;  /* 0x10800000cee69fae */ /* 0x000fe2000b981a16 */
[----:B------:R-:W-:Y:S02]  /*b620*/  LOP3.LUT R220, R169, 0x8, R214, 0x78, !PT ;  /* 0x00000008a9dc7812 */ /* 0x000fe400078e78d6 */
[----:B------:R-:W-:Y:S01]  /*b630*/  LOP3.LUT R2, R3, R169, R2, 0xf6, !PT ;  /* 0x000000a903027212 */ /* 0x000fe200078ef602 */
[----:B------:R-:W-:Y:S01]  /*b640*/  @P1 STS.128 [R230+0x10800], RZ ;  /* 0x010800ffe6001388 */ /* 0x000fe20000000c00 */
[----:B------:R-:W-:Y:S01]  /*b650*/  LOP3.LUT P0, RZ, R214, 0x4, RZ, 0xc0, !PT ;  /* 0x00000004d6ff7812 */ /* 0x000fe2000780c0ff */
[----:B------:R-:W-:Y:S01]  /*b660*/  IMAD R220, R220, 0x2, R209 ;  /* 0x00000002dcdc7824 */ /* 0x000fe200078e02d1 */
[----:B------:R-:W-:Y:S01]  /*b670*/  LEA R221, R2, UR5, 0x1 ;  /* 0x0000000502dd7c11 */ /* 0x000fe2000f8e08ff */
[----:B------:R-:W-:Y:S01]  /*b680*/  @!PT LDS RZ, [RZ] ;  /* 0x00000000fffff984 */ /* 0x000fe20000000800 */
[----:B------:R-:W-:Y:S01]  /*b690*/  @!PT LDS RZ, [RZ] ;  /* 0x00000000fffff984 */ /* 0x000fe20000000800 */
[----:B------:R-:W-:Y:S01]  /*b6a0*/  @!PT LDS RZ, [RZ] ;  /* 0x00000000fffff984 */ /* 0x000fe20000000800 */
[----:B------:R-:W-:Y:S01]  /*b6b0*/  @!P4 LDGSTS.E.BYPASS.LTC128B.128 [R230+0x12800], desc[UR22][R206.64+0x80] ;  /* 0x12800080cee6cfae */ /* 0x000fe2000b981a16 */
[----:B------:R-:W-:Y:S01]  /*b6c0*/  SEL R2, R211, 0xffffffc0, !P0 ;  /* 0xffffffc0d3027807 */ /* 0x000fe20004000000 */
[----:B------:R-:W-:Y:S02]  /*b6d0*/  VIADD R3, R220, UR5 ;  /* 0x00000005dc037c36 */ /* 0x000fe40008000000 */
[----:B------:R-:W-:Y:S01]  /*b6e0*/  @P4 STS.128 [R230+0x12800], RZ ;  /* 0x012800ffe6004388 */ /* 0x000fe20000000c00 */
[--C-:B------:R-:W-:Y:S02]  /*b6f0*/  IMAD.IADD R218, R208, 0x1, R221.reuse ;  /* 0x00000001d0da7824 */ /* 0x100fe400078e02dd */
[C---:B------:R-:W-:Y:S01]  /*b700*/  IMAD.IADD R166, R3.reuse, 0x1, R208 ;  /* 0x0000000103a67824 */ /* 0x040fe200078e02d0 */
        /* <DEDUP_REMOVED lines=55> */
[----:B------:R-:W2:Y:S04]  /*ba80*/  LDSM.16.M88.4 R172, [R220+UR5+0x8000] ;  /* 0x00800005dcac783b */ /* 0x000ea80008000200 */
[----:B------:R-:W3:Y:S04]  /*ba90*/  LDSM.16.M88.4 R176, [R220+UR5+0x8800] ;  /* 0x00880005dcb0783b */ /* 0x000ee80008000200 */
[----:B------:R-:W4:Y:S04]  /*baa0*/  LDSM.16.M88.4 R180, [R220+UR5+0x9000] ;  /* 0x00900005dcb4783b */ /* 0x000f280008000200 */
[----:B------:R-:W0:Y:S04]  /*bab0*/  LDGDEPBAR ;  /* 0x00000000000079af */ /* 0x000e280000000000 */
[----:B------:R-:W5:Y:S04]  /*bac0*/  LDSM.16.M88.4 R184, [R220+UR5+0x9800] ;  /* 0x00980005dcb8783b */ /* 0x000f680008000200 */
[----:B------:R-:W-:Y:S04]  /*bad0*/  LDSM.16.M88.4 R188, [R218] ;  /* 0x00000000dabc783b */ /* 0x000fe80000000200 */
[----:B------:R-:W5:Y:S04]  /*bae0*/  LDSM.16.M88.4 R192, [R166+0x8000] ;  /* 0x00800000a6c0783b */ /* 0x000f680000000200 */
[----:B------:R-:W5:Y:S04]  /*baf0*/  LDSM.16.M88.4 R196, [R166+0x8800] ;  /* 0x00880000a6c4783b */ /* 0x000f680000000200 */
[----:B-1----:R-:W-:Y:S04]  /*bb00*/  LDSM.16.M88.4 R200, [R2+0x8000] ;  /* 0x0080000002c8783b */ /* 0x002fe80000000200 */
[----:B------:R-:W-:Y:S01]  /*bb10*/  LDSM.16.M88.4 R204, [R220+UR5+0xa000] ;  /* 0x00a00005dccc783b */ /* 0x000fe20008000200 */
[C---:B--2---:R-:W-:Y:S08]  /*bb20*/  HMMA.16816.F32 R4, R168.reuse, R172, RZ ;  /* 0x000000aca804723c */ /* 0x044ff000000018ff */
[C---:B------:R-:W-:Y:S01]  /*bb30*/  HMMA.16816.F32 R8, R168.reuse, R174, RZ ;  /* 0x000000aea808723c */ /* 0x040fe200000018ff */
[----:B------:R-:W1:Y:S07]  /*bb40*/  LDSM.16.M88.4 R172, [R166+0x9000] ;  /* 0x00900000a6ac783b */ /* 0x000e6e0000000200 */
[C---:B---3--:R-:W-:Y:S08]  /*bb50*/  HMMA.16816.F32 R12, R168.reuse, R176, RZ ;  /* 0x000000b0a80c723c */ /* 0x048ff000000018ff */
[C---:B------:R-:W-:Y:S01]  /*bb60*/  HMMA.16816.F32 R16, R168.reuse, R178, RZ ;  /* 0x000000b2a810723c */ /* 0x040fe200000018ff */
[----:B------:R-:W-:Y:S07]  /*bb70*/  LDSM.16.M88.4 R176, [R219] ;  /* 0x00000000dbb0783b */ /* 0x000fee0000000200 */
[C---:B----4-:R-:W-:Y:S08]  /*bb80*/  HMMA.16816.F32 R20, R168.reuse, R180, RZ ;  /* 0x000000b4a814723c */ /* 0x050ff000000018ff */
[C---:B------:R-:W-:Y:S01]  /*bb90*/  HMMA.16816.F32 R24, R168.reuse, R182, RZ ;  /* 0x000000b6a818723c */ /* 0x040fe200000018ff */
[----:B------:R-:W-:Y:S07]  /*bba0*/  LDSM.16.M88.4 R180, [R3+0x8000] ;  /* 0x0080000003b4783b */ /* 0x000fee0000000200 */
[C---:B-----5:R-:W-:Y:S08]  /*bbb0*/  HMMA.16816.F32 R28, R168.reuse, R184, RZ ;  /* 0x000000b8a81c723c */ /* 0x060ff000000018ff */
[----:B------:R-:W-:Y:S01]  /*bbc0*/  HMMA.16816.F32 R32, R168, R186, RZ ;  /* 0x000000baa820723c */ /* 0x000fe200000018ff */
[----:B------:R-:W2:Y:S04]  /*bbd0*/  LDSM.16.M88.4 R168, [R166+0x9800] ;  /* 0x00980000a6a8783b */ /* 0x000ea80000000200 */
[----:B------:R-:W3:Y:S03]  /*bbe0*/  LDSM.16.M88.4 R184, [R3+0x8800] ;  /* 0x0088000003b8783b */ /* 0x000ee60000000200 */
[C---:B------:R-:W-:Y:S08]  /*bbf0*/  HMMA.16816.F32 R4, R188.reuse, R192, R4 ;  /* 0x000000c0bc04723c */ /* 0x040ff00000001804 */
[C---:B------:R-:W-:Y:S01]  /*bc00*/  HMMA.16816.F32 R8, R188.reuse, R194, R8 ;  /* 0x000000c2bc08723c */ /* 0x040fe20000001808 */
[----:B------:R-:W4:Y:S07]  /*bc10*/  LDSM.16.M88.4 R192, [R3+0x9000] ;  /* 0x0090000003c0783b */ /* 0x000f2e0000000200 */
[C---:B------:R-:W-:Y:S08]  /*bc20*/  HMMA.16816.F32 R12, R188.reuse, R196, R12 ;  /* 0x000000c4bc0c723c */ /* 0x040ff0000000180c */
[C---:B------:R-:W-:Y:S01]  /*bc30*/  HMMA.16816.F32 R16, R188.reuse, R198, R16 ;  /* 0x000000c6bc10723c */ /* 0x040fe20000001810 */
[----:B------:R-:W-:Y:S07]  /*bc40*/  LDSM.16.M88.4 R196, [R164] ;  /* 0x00000000a4c4783b */ /* 0x000fee0000000200 */
[C---:B-1----:R-:W-:Y:S08]  /*bc50*/  HMMA.16816.F32 R20, R188.reuse, R172, R20 ;  /* 0x000000acbc14723c */ /* 0x042ff00000001814 */
[C---:B------:R-:W-:Y:S01]  /*bc60*/  HMMA.16816.F32 R24, R188.reuse, R174, R24 ;  /* 0x000000aebc18723c */ /* 0x040fe20000001818 */
[----:B------:R-:W1:Y:S07]  /*bc70*/  LDSM.16.M88.4 R172, [R3+0x9800] ;  /* 0x0098000003ac783b */ /* 0x000e6e0000000200 */
[C---:B--2---:R-:W-:Y:S08]  /*bc80*/  HMMA.16816.F32 R28, R188.reuse, R168, R28 ;  /* 0x000000a8bc1c723c */ /* 0x044ff0000000181c */
[----:B------:R-:W-:Y:S01]  /*bc90*/  HMMA.16816.F32 R32, R188, R170, R32 ;  /* 0x000000aabc20723c */ /* 0x000fe20000001820 */
[----:B------:R-:W2:Y:S04]  /*bca0*/  LDSM.16.M88.4 R168, [R2+0x8800] ;  /* 0x0088000002a8783b */ /* 0x000ea80000000200 */
[----:B------:R-:W-:Y:S03]  /*bcb0*/  LDSM.16.M88.4 R188, [R221+0x2000] ;  /* 0x00200000ddbc783b */ /* 0x000fe60000000200 */
[C---:B------:R-:W-:Y:S08]  /*bcc0*/  HMMA.16816.F32 R4, R176.reuse, R180, R4 ;  /* 0x000000b4b004723c */ /* 0x040ff00000001804 */
[C---:B------:R-:W-:Y:S01]  /*bcd0*/  HMMA.16816.F32 R8, R176.reuse, R182, R8 ;  /* 0x000000b6b008723c */ /* 0x040fe20000001808 */
[----:B------:R-:W5:Y:S07]  /*bce0*/  LDSM.16.M88.4 R180, [R2+0x9000] ;  /* 0x0090000002b4783b */ /* 0x000f6e0000000200 */
[C---:B---3--:R-:W-:Y:S08]  /*bcf0*/  HMMA.16816.F32 R12, R176.reuse, R184, R12 ;  /* 0x000000b8b00c723c */ /* 0x048ff0000000180c */
[C---:B------:R-:W-:Y:S01]  /*bd00*/  HMMA.16816.F32 R16, R176.reuse, R186, R16 ;  /* 0x000000bab010723c */ /* 0x040fe20000001810 */
[----:B------:R-:W3:Y:S07]  /*bd10*/  LDSM.16.M88.4 R184, [R2+0x9800] ;  /* 0x0098000002b8783b */ /* 0x000eee0000000200 */
[C---:B----4-:R-:W-:Y:S08]  /*bd20*/  HMMA.16816.F32 R20, R176.reuse, R192, R20 ;  /* 0x000000c0b014723c */ /* 0x050ff00000001814 */
[C---:B------:R-:W-:Y:S01]  /*bd30*/  HMMA.16816.F32 R24, R176.reuse, R194, R24 ;  /* 0x000000c2b018723c */ /* 0x040fe20000001818 */
[----:B------:R-:W-:Y:S07]  /*bd40*/  LDSM.16.M88.4 R192, [R220+UR5+0xb800] ;  /* 0x00b80005dcc0783b */ /* 0x000fee0008000200 */
[C---:B-1----:R-:W-:Y:S08]  /*bd50*/  HMMA.16816.F32 R28, R176.reuse, R172, R28 ;  /* 0x000000acb01c723c */ /* 0x042ff0000000181c */
[----:B------:R-:W-:Y:S01]  /*bd60*/  HMMA.16816.F32 R32, R176, R174, R32 ;  /* 0x000000aeb020723c */ /* 0x000fe20000001820 */
[----:B------:R-:W1:Y:S04]  /*bd70*/  LDSM.16.M88.4 R172, [R220+UR5+0xa800] ;  /* 0x00a80005dcac783b */ /* 0x000e680008000200 */
[----:B------:R-:W4:Y:S03]  /*bd80*/  LDSM.16.M88.4 R176, [R220+UR5+0xb000] ;  /* 0x00b00005dcb0783b */ /* 0x000f260008000200 */
[C---:B------:R-:W-:Y:S08]  /*bd90*/  HMMA.16816.F32 R4, R196.reuse, R200, R4 ;  /* 0x000000c8c404723c */ /* 0x040ff00000001804 */
[C---:B------:R-:W-:Y:S01]  /*bda0*/  HMMA.16816.F32 R8, R196.reuse, R202, R8 ;  /* 0x000000cac408723c */ /* 0x040fe20000001808 */
[----:B------:R-:W-:Y:S07]  /*bdb0*/  LDSM.16.M88.4 R200, [R2+0xa000] ;  /* 0x00a0000002c8783b */ /* 0x000fee0000000200 */
[C---:B--2---:R-:W-:Y:S08]  /*bdc0*/  HMMA.16816.F32 R12, R196.reuse, R168, R12 ;  /* 0x000000a8c40c723c */ /* 0x044ff0000000180c */
[C---:B------:R-:W-:Y:S01]  /*bdd0*/  HMMA.16816.F32 R16, R196.reuse, R170, R16 ;  /* 0x000000aac410723c */ /* 0x040fe20000001810 */
[----:B------:R-:W-:Y:S07]  /*bde0*/  LDSM.16.M88.4 R168, [R218+0x2000] ;  /* 0x00200000daa8783b */ /* 0x000fee0000000200 */
[C---:B-----5:R-:W-:Y:S08]  /*bdf0*/  HMMA.16816.F32 R20, R196.reuse, R180, R20 ;  /* 0x000000b4c414723c */ /* 0x060ff00000001814 */
[C---:B------:R-:W-:Y:S01]  /*be00*/  HMMA.16816.F32 R24, R196.reuse, R182, R24 ;  /* 0x000000b6c418723c */ /* 0x040fe20000001818 */
[----:B------:R-:W2:Y:S07]  /*be10*/  LDSM.16.M88.4 R180, [R166+0xa000] ;  /* 0x00a00000a6b4783b */ /* 0x000eae0000000200 */
[C---:B---3--:R-:W-:Y:S08]  /*be20*/  HMMA.16816.F32 R28, R196.reuse, R184, R28 ;  /* 0x000000b8c41c723c */ /* 0x048ff0000000181c */
[----:B------:R-:W-:Y:S01]  /*be30*/  HMMA.16816.F32 R32, R196, R186, R32 ;  /* 0x000000bac420723c */ /* 0x000fe20000001820 */
[----:B------:R-:W-:Y:S04]  /*be40*/  LDSM.16.M88.4 R184, [R166+0xb000] ;  /* 0x00b00000a6b8783b */ /* 0x000fe80000000200 */
[----:B------:R-:W-:Y:S03]  /*be50*/  LDSM.16.M88.4 R196, [R164+0x2000] ;  /* 0x00200000a4c4783b */ /* 0x000fe60000000200 */
[C---:B------:R-:W-:Y:S08]  /*be60*/  HMMA.16816.F32 R4, R188.reuse, R204, R4 ;  /* 0x000000ccbc04723c */ /* 0x040ff00000001804 */
[C---:B------:R-:W-:Y:S01]  /*be70*/  HMMA.16816.F32 R8, R188.reuse, R206, R8 ;  /* 0x000000cebc08723c */ /* 0x040fe20000001808 */
[----:B------:R-:W-:Y:S07]  /*be80*/  LDSM.16.M88.4 R204, [R2+0xa800] ;  /* 0x00a8000002cc783b */ /* 0x000fee0000000200 */
[C---:B-1----:R-:W-:Y:S08]  /*be90*/  HMMA.16816.F32 R12, R188.reuse, R172, R12 ;  /* 0x000000acbc0c723c */ /* 0x042ff0000000180c */
[C---:B------:R-:W-:Y:S01]  /*bea0*/  HMMA.16816.F32 R16, R188.reuse, R174, R16 ;  /* 0x000000aebc10723c */ /* 0x040fe20000001810 */
[----:B------:R-:W1:Y:S07]  /*beb0*/  LDSM.16.M88.4 R172, [R166+0xa800] ;  /* 0x00a80000a6ac783b */ /* 0x000e6e0000000200 */
[C---:B----4-:R-:W-:Y:S08]  /*bec0*/  HMMA.16816.F32 R20, R188.reuse, R176, R20 ;  /* 0x000000b0bc14723c */ /* 0x050ff00000001814 */
[C---:B------:R-:W-:Y:S01]  /*bed0*/  HMMA.16816.F32 R24, R188.reuse, R178, R24 ;  /* 0x000000b2bc18723c */ /* 0x040fe20000001818 */
[----:B------:R-:W3:Y:S07]  /*bee0*/  LDSM.16.M88.4 R176, [R166+0xb800] ;  /* 0x00b80000a6b0783b */ /* 0x000eee0000000200 */
[C---:B------:R-:W-:Y:S08]  /*bef0*/  HMMA.16816.F32 R28, R188.reuse, R192, R28 ;  /* 0x000000c0bc1c723c */ /* 0x040ff0000000181c */
[----:B------:R-:W-:Y:S01]  /*bf00*/  HMMA.16816.F32 R32, R188, R194, R32 ;  /* 0x000000c2bc20723c */ /* 0x000fe20000001820 */
[----:B------:R-:W-:Y:S04]  /*bf10*/  LDSM.16.M88.4 R188, [R219+0x2000] ;  /* 0x00200000dbbc783b */ /* 0x000fe80000000200 */
[----:B------:R-:W4:Y:S03]  /*bf20*/  LDSM.16.M88.4 R192, [R3+0xa000] ;  /* 0x00a0000003c0783b */ /* 0x000f260000000200 */
[C---:B--2---:R-:W-:Y:S08]  /*bf30*/  HMMA.16816.F32 R4, R168.reuse, R180, R4 ;  /* 0x000000b4a804723c */ /* 0x044ff00000001804 */
[C---:B------:R-:W-:Y:S01]  /*bf40*/  HMMA.16816.F32 R8, R168.reuse, R182, R8 ;  /* 0x000000b6a808723c */ /* 0x040fe20000001808 */
[----:B------:R-:W2:Y:S07]  /*bf50*/  LDSM.16.M88.4 R180, [R3+0xa800] ;  /* 0x00a8000003b4783b */ /* 0x000eae0000000200 */
[C---:B-1----:R-:W-:Y:S08]  /*bf60*/  HMMA.16816.F32 R12, R168.reuse, R172, R12 ;  /* 0x000000aca80c723c */ /* 0x042ff0000000180c */
[C---:B------:R-:W-:Y:S01]  /*bf70*/  HMMA.16816.F32 R16, R168.reuse, R174, R16 ;  /* 0x000000aea810723c */ /* 0x040fe20000001810 */
[----:B------:R-:W1:Y:S07]  /*bf80*/  LDSM.16.M88.4 R172, [R3+0xb000] ;  /* 0x00b0000003ac783b */ /* 0x000e6e0000000200 */
        /* <DEDUP_REMOVED lines=10> */
[C---:B--2---:R-:W-:Y:S08]  /*c030*/  HMMA.16816.F32 R12, R188.reuse, R180, R12 ;  /* 0x000000b4bc0c723c */ /* 0x044ff0000000180c */
[C---:B------:R-:W-:Y:S01]  /*c040*/  HMMA.16816.F32 R16, R188.reuse, R182, R16 ;  /* 0x000000b6bc10723c */ /* 0x040fe20000001810 */
[----:B------:R-:W-:Y:S07]  /*c050*/  LDSM.16.M88.4 R180, [R220+UR5+0xc000] ;  /* 0x00c00005dcb4783b */ /* 0x000fee0008000200 */
[C---:B-1----:R-:W-:Y:S08]  /*c060*/  HMMA.16816.F32 R20, R188.reuse, R172, R20 ;  /* 0x000000acbc14723c */ /* 0x042ff00000001814 */
        /* <DEDUP_REMOVED lines=131> */
.L_x_89:
[----:B------:R-:W-:Y:S01]  /*c8a0*/  FMNMX3.FTZ R167, R167, R34, R35, !PT ;  /* 0x00000022a7a77276 */ /* 0x000fe20007810023 */
[----:B------:R-:W2:Y:S01]  /*c8b0*/  SHFL.BFLY PT, R3, R200, 0x2, 0x1f ;  /* 0x0c401f00c8037f89 */ /* 0x000ea200000e0000 */
[----:B------:R-:W-:Y:S02]  /*c8c0*/  UISETP.NE.AND UP0, UPT, UR6, URZ, UPT ;  /* 0x000000ff0600728c */ /* 0x000fe4000bf05270 */
[----:B------:R-:W-:Y:S05]  /*c8d0*/  UIADD3 UR6, UPT, UPT, UR6, -0x1, URZ ;  /* 0xffffffff06067890 */ /* 0x000fea000fffe0ff */
[----:B------:R-:W3:Y:S08]  /*c8e0*/  SHFL.BFLY PT, R2, R167, 0x2, 0x1f ;  /* 0x0c401f00a7027f89 */ /* 0x000ef000000e0000 */
        /* <DEDUP_REMOVED lines=35> */
[C---:B---3--:R-:W-:Y:S03]  /*cb20*/  FMUL.FTZ R4, R2.reuse, R160 ;  /* 0x000000a002047220 */ /* 0x048fe60000410000 */
        /* <DEDUP_REMOVED lines=55> */
[----:B------:R-:W-:Y:S03]  /*cea0*/  FMUL.FTZ R64, R2, R64 ;  /* 0x0000004002407220 */ /* 0x000fe60000410000 */
        /* <DEDUP_REMOVED lines=129> */
[----:B------:R-:W-:Y:S01]  /*d6c0*/  FFMA.FTZ R197, R0, R239, R197 ;  /* 0x000000ef00c57223 */ /* 0x000fe200000100c5 */
[----:B------:R-:W-:Y:S02]  /*d6d0*/  MOV R0, R3 ;  /* 0x0000000300007202 */ /* 0x000fe40000000f00 */
[C---:B----4-:R-:W-:Y:S03]  /*d6e0*/  HMMA.16816.F32 R92, R160.reuse, R172, R92 ;  /* 0x000000aca05c723c */ /* 0x050fe6000000185c */
[----:B------:R-:W-:Y:S01]  /*d6f0*/  FADD.FTZ R192, R192, R195 ;  /* 0x000000c3c0c07221 */ /* 0x000fe20000010000 */
[----:B------:R-:W-:Y:S01]  /*d700*/  FADD.FTZ R197, R167, R197 ;  /* 0x000000c5a7c57221 */ /* 0x000fe20000010000 */
[----:B-1----:R-:W-:Y:S02]  /*d710*/  F2FP.F16.F32.PACK_AB R151, R218, R207 ;  /* 0x000000cfda97723e */ /* 0x002fe400000000ff */
[----:B------:R-:W-:Y:S01]  /*d720*/  FADD.FTZ R193, R193, R192 ;  /* 0x000000c0c1c17221 */ /* 0x000fe20000010000 */
        /* <DEDUP_REMOVED lines=8> */
[----:B------:R-:W-:Y:S03]  /*d7b0*/  FADD.FTZ R202, R202, R201 ;  /* 0x000000c9caca7221 */ /* 0x000fe60000010000 */
[----:B------:R-:W-:Y:S01]  /*d7c0*/  FADD.FTZ R204, R204, R203 ;  /* 0x000000cbcccc7221 */ /* 0x000fe20000010000 */
[C---:B------:R-:W-:Y:S01]  /*d7d0*/  HMMA.16816.F32 R104, R160.reuse, R158, R104 ;  /* 0x0000009ea068723c */ /* 0x040fe20000001868 */
[----:B------:R-:W3:Y:S02]  /*d7e0*/  LDSM.16.MT88.4 R156, [R213+0x16000] ;  /* 0x01600000d59c783b */ /* 0x000ee40000004200 */
[----:B------:R-:W-:Y:S01]  /*d7f0*/  FADD.FTZ R205, R205, R202 ;  /* 0x000000cacdcd7221 */ /* 0x000fe20000010000 */
[----:B------:R-:W-:Y:S03]  /*d800*/  FADD.FTZ R207, R207, R204 ;  /* 0x000000cccfcf7221 */ /* 0x000fe60000010000 */
        /* <DEDUP_REMOVED lines=66> */
[C---:B-----5:R-:W-:Y:S01]  /*dc30*/  F2FP.F16.F32.PACK_AB R20, R185.reuse, R184 ;  /* 0x000000b8b914723e */ /* 0x060fe200000000ff */
[----:B------:R-:W-:Y:S01]  /*dc40*/  FADD.FTZ R184, R184, R205 ;  /* 0x000000cdb8b87221 */ /* 0x000fe20000010000 */
[C---:B------:R-:W-:Y:S01]  /*dc50*/  HMMA.16816.F32 R120, R148.reuse, R174, R120 ;  /* 0x000000ae9478723c */ /* 0x040fe20000001878 */
[----:B------:R-:W-:Y:S06]  /*dc60*/  LDSM.16.MT88.4 R172, [R165+0x3000] ;  /* 0x00300000a5ac783b */ /* 0x000fec0000004200 */
[----:B------:R-:W-:Y:S01]  /*dc70*/  MUFU.EX2 R188, R188 ;  /* 0x000000bc00bc7308 */ /* 0x000fe20000000800 */
[----:B------:R-:W-:Y:S01]  /*dc80*/  FADD.FTZ R185, R185, R184 ;  /* 0x000000b8b9b97221 */ /* 0x000fe20000010000 */
[C---:B---3--:R-:W-:Y:S08]  /*dc90*/  HMMA.16816.F32 R124, R148.reuse, R156, R124 ;  /* 0x0000009c947c723c */ /* 0x048ff0000000187c */
        /* <DEDUP_REMOVED lines=9> */
[C---:B---3--:R-:W-:Y:S01]  /*dd30*/  F2FP.F16.F32.PACK_AB R22, R189.reuse, R188 ;  /* 0x000000bcbd16723e */ /* 0x048fe200000000ff */
[----:B------:R-:W-:Y:S01]  /*dd40*/  FADD.FTZ R188, R188, R185 ;  /* 0x000000b9bcbc7221 */ /* 0x000fe20000010000 */
[C---:B------:R-:W-:Y:S01]  /*dd50*/  HMMA.16816.F32 R136, R148.reuse, R154, R136 ;  /* 0x0000009a9488723c */ /* 0x040fe20000001888 */
[----:B------:R-:W3:Y:S02]  /*dd60*/  LDSM.16.MT88.4 R152, [R213+0x11000] ;  /* 0x01100000d598783b */ /* 0x000ee40000004200 */
[----:B------:R-:W-:Y:S05]  /*dd70*/  FADD.FTZ R189, R189, R188 ;  /* 0x000000bcbdbd7221 */ /* 0x000fea0000010000 */
        /* <DEDUP_REMOVED lines=21> */
[C---:B--2---:R-:W-:Y:S08]  /*ded0*/  HMMA.16816.F32 R60, R20.reuse, R148, R60 ;  /* 0x00000094143c723c */ /* 0x044ff0000000183c */
[C---:B------:R-:W-:Y:S01]  /*dee0*/  HMMA.16816.F32 R64, R20.reuse, R150, R64 ;  /* 0x000000961440723c */ /* 0x040fe20000001840 */
[----:B------:R-:W1:Y:S07]  /*def0*/  LDSM.16.MT88.4 R148, [R213+0x17000] ;  /* 0x01700000d594783b */ /* 0x000e6e0000004200 */
[C---:B---3--:R-:W-:Y:S08]  /*df00*/  HMMA.16816.F32 R68, R20.reuse, R168, R68 ;  /* 0x000000a81444723c */ /* 0x048ff00000001844 */
[C---:B------:R-:W-:Y:S01]  /*df10*/  HMMA.16816.F32 R72, R20.reuse, R170, R72 ;  /* 0x000000aa1448723c */ /* 0x040fe20000001848 */
[----:B------:R-:W-:Y:S07]  /*df20*/  LDSM.16.MT88.4 R168, [R166+0x1800] ;  /* 0x00180000a6a8783b */ /* 0x000fee0000004200 */
[C---:B------:R-:W-:Y:S08]  /*df30*/  HMMA.16816.F32 R76, R20.reuse, R172, R76 ;  /* 0x000000ac144c723c */ /* 0x040ff0000000184c */
        /* <DEDUP_REMOVED lines=10> */
[C---:B------:R-:W-:Y:S03]  /*dfe0*/  HMMA.16816.F32 R92, R20.reuse, R180, R92 ;  /* 0x000000b4145c723c */ /* 0x040fe6000000185c */
[----:B------:R-:W2:Y:S01]  /*dff0*/  MUFU.EX2 R177, R177 ;  /* 0x000000b100b17308 */ /* 0x000ea20000000800 */
[--C-:B------:R-:W-:Y:S01]  /*e000*/  FFMA.FTZ R180, R32, UR4, -R200.reuse ;  /* 0x0000000420b47c23 */ /* 0x100fe200080108c8 */
[----:B------:R-:W-:Y:S03]  /*e010*/  FFMA.FTZ R200, R33, UR4, -R200 ;  /* 0x0000000421c87c23 */ /* 0x000fe600080108c8 */
[C---:B------:R-:W-:Y:S05]  /*e020*/  HMMA.16816.F32 R96, R20.reuse, R182, R96 ;  /* 0x000000b61460723c */ /* 0x040fea0000001860 */
[----:B------:R-:W-:Y:S01]  /*e030*/  MUFU.EX2 R178, R178 ;  /* 0x000000b200b27308 */ /* 0x000fe20000000800 */
[--C-:B------:R-:W-:Y:S01]  /*e040*/  FFMA.FTZ R182, R34, UR4, -R198.reuse ;  /* 0x0000000422b67c23 */ /* 0x100fe200080108c6 */
[----:B------:R-:W-:Y:S02]  /*e050*/  FFMA.FTZ R198, R35, UR4, -R198 ;  /* 0x0000000423c67c23 */ /* 0x000fe400080108c6 */
[----:B------:R-:W-:Y:S01]  /*e060*/  LDSM.16.MT88.4 R32, [R165+0x1800] ;  /* 0x00180000a520783b */ /* 0x000fe20000004200 */
[C---:B----4-:R-:W-:Y:S05]  /*e070*/  HMMA.16816.F32 R100, R20.reuse, R152, R100 ;  /* 0x000000981464723c */ /* 0x050fea0000001864 */
[----:B------:R-:W3:Y:S03]  /*e080*/  MUFU.EX2 R179, R179 ;  /* 0x000000b300b37308 */ /* 0x000ee60000000800 */
[C---:B------:R-:W-:Y:S01]  /*e090*/  HMMA.16816.F32 R104, R20.reuse, R154, R104 ;  /* 0x0000009a1468723c */ /* 0x040fe20000001868 */
[----:B------:R-:W4:Y:S06]  /*e0a0*/  LDSM.16.MT88.4 R152, [R212+0x17000] ;  /* 0x01700000d498783b */ /* 0x000f2c0000004200 */
[----:B------:R-:W-:Y:S01]  /*e0b0*/  MUFU.EX2 R180, R180 ;  /* 0x000000b400b47308 */ /* 0x000fe20000000800 */
[C---:B-----5:R-:W-:Y:S09]  /*e0c0*/  HMMA.16816.F32 R108, R20.reuse, R156, R108 ;  /* 0x0000009c146c723c */ /* 0x060ff2000000186c */
[----:B------:R-:W5:Y:S01]  /*e0d0*/  MUFU.EX2 R181, R200 ;  /* 0x000000c800b57308 */ /* 0x000f620000000800 */
[C---:B------:R-:W-:Y:S01]  /*e0e0*/  HMMA.16816.F32 R112, R20.reuse, R158, R112 ;  /* 0x0000009e1470723c */ /* 0x040fe20000001870 */
[----:B------:R-:W4:Y:S08]  /*e0f0*/  LDSM.16.MT88.4 R156, [R165+0x7000] ;  /* 0x00700000a59c783b */ /* 0x000f300000004200 */
[----:B------:R-:W-:Y:S01]  /*e100*/  MUFU.EX2 R182, R182 ;  /* 0x000000b600b67308 */ /* 0x000fe20000000800 */
[C---:B------:R-:W-:Y:S09]  /*e110*/  HMMA.16816.F32 R116, R20.reuse, R24, R116 ;  /* 0x000000181474723c */ /* 0x040ff20000001874 */
[----:B------:R-:W5:Y:S01]  /*e120*/  MUFU.EX2 R183, R198 ;  /* 0x000000c600b77308 */ /* 0x000f620000000800 */
[C---:B------:R-:W-:Y:S01]  /*e130*/  HMMA.16816.F32 R120, R20.reuse, R26, R120 ;  /* 0x0000001a1478723c */ /* 0x040fe20000001878 */
[----:B------:R-:W4:Y:S07]  /*e140*/  LDSM.16.MT88.4 R24, [R166+0x7000] ;  /* 0x00700000a618783b */ /* 0x000f2e0000004200 */
[C---:B-1----:R-:W-:Y:S03]  /*e150*/  HMMA.16816.F32 R124, R20.reuse, R148, R124 ;  /* 0x00000094147c723c */ /* 0x042fe6000000187c */
[----:B--2---:R-:W-:Y:S01]  /*e160*/  F2FP.F16.F32.PACK_AB R148, R177, R176 ;  /* 0x000000b0b194723e */ /* 0x004fe200000000ff */
[----:B------:R-:W-:Y:S01]  /*e170*/  FADD.FTZ R176, R176, R189 ;  /* 0x000000bdb0b07221 */ /* 0x000fe20000010000 */
[----:B---3--:R-:W-:Y:S01]  /*e180*/  F2FP.F16.F32.PACK_AB R149, R179, R178 ;  /* 0x000000b2b395723e */ /* 0x008fe200000000ff */
[----:B------:R-:W-:Y:S02]  /*e190*/  FADD.FTZ R178, R178, R191 ;  /* 0x000000bfb2b27221 */ /* 0x000fe40000010000 */
[C---:B------:R-:W-:Y:S03]  /*e1a0*/  HMMA.16816.F32 R128, R20.reuse, R150, R128 ;  /* 0x000000961480723c */ /* 0x040fe60000001880 */
[----:B-----5:R-:W-:Y:S01]  /*e1b0*/  F2FP.F16.F32.PACK_AB R150, R181, R180 ;  /* 0x000000b4b596723e */ /* 0x020fe200000000ff */
[----:B------:R-:W-:Y:S01]  /*e1c0*/  FADD.FTZ R177, R177, R176 ;  /* 0x000000b0b1b17221 */ /* 0x000fe20000010000 */
[----:B------:R-:W-:Y:S01]  /*e1d0*/  F2FP.F16.F32.PACK_AB R151, R183, R182 ;  /* 0x000000b6b797723e */ /* 0x000fe200000000ff */
[----:B------:R-:W-:Y:S02]  /*e1e0*/  FADD.FTZ R179, R179, R178 ;  /* 0x000000b2b3b37221 */ /* 0x000fe40000010000 */
[C---:B----4-:R-:W-:Y:S03]  /*e1f0*/  HMMA.16816.F32 R132, R20.reuse, R152, R132 ;  /* 0x000000981484723c */ /* 0x050fe60000001884 */
[----:B------:R-:W-:Y:S01]  /*e200*/  FADD.FTZ R180, R180, R177 ;  /* 0x000000b1b4b47221 */ /* 0x000fe20000010000 */
[----:B------:R-:W-:Y:S03]  /*e210*/  FADD.FTZ R182, R182, R179 ;  /* 0x000000b3b6b67221 */ /* 0x000fe60000010000 */
[----:B------:R-:W-:Y:S01]  /*e220*/  FADD.FTZ R241, R181, R180 ;  /* 0x000000b4b5f17221 */ /* 0x000fe20000010000 */
[C---:B------:R-:W-:Y:S01]  /*e230*/  HMMA.16816.F32 R136, R20.reuse, R154, R136 ;  /* 0x0000009a1488723c */ /* 0x040fe20000001888 */
[----:B------:R-:W1:Y:S02]  /*e240*/  LDSM.16.MT88.4 R152, [R212+0x11800] ;  /* 0x01180000d498783b */ /* 0x000e640000004200 */
[----:B------:R-:W-:Y:S05]  /*e250*/  FADD.FTZ R239, R183, R182 ;  /* 0x000000b6b7ef7221 */ /* 0x000fea0000010000 */
[C---:B------:R-:W-:Y:S08]  /*e260*/  HMMA.16816.F32 R140, R20.reuse, R156, R140 ;  /* 0x0000009c148c723c */ /* 0x040ff0000000188c */
[C---:B------:R-:W-:Y:S08]  /*e270*/  HMMA.16816.F32 R12, R20.reuse, R158, R12 ;  /* 0x0000009e140c723c */ /* 0x040ff0000000180c */
[C---:B------:R-:W-:Y:S08]  /*e280*/  HMMA.16816.F32 R144, R20.reuse, R24, R144 ;  /* 0x000000181490723c */ /* 0x040ff00000001890 */
[----:B------:R-:W-:Y:S01]  /*e290*/  HMMA.16816.F32 R16, R20, R26, R16 ;  /* 0x0000001a1410723c */ /* 0x000fe20000001810 */
[----:B------:R-:W-:Y:S07]  /*e2a0*/  LDSM.16.MT88.4 R20, [R165+0x3800] ;  /* 0x00380000a514783b */ /* 0x000fee0000004200 */
[C---:B------:R-:W-:Y:S01]  /*e2b0*/  HMMA.16816.F32 R160, R148.reuse, R28, R4 ;  /* 0x0000001c94a0723c */ /* 0x040fe20000001804 */
[----:B------:R-:W2:Y:S07]  /*e2c0*/  LDSM.16.MT88.4 R4, [R213+0x13800] ;  /* 0x01380000d504783b */ /* 0x000eae0000004200 */
[C---:B------:R-:W-:Y:S01]  /*e2d0*/  HMMA.16816.F32 R156, R148.reuse, R30, R8 ;  /* 0x0000001e949c723c */ /* 0x040fe20000001808 */
[----:B------:R-:W3:Y:S07]  /*e2e0*/  LDSM.16.MT88.4 R8, [R212+0x13800] ;  /* 0x01380000d408783b */ /* 0x000eee0000004200 */
[C---:B-1----:R-:W-:Y:S01]  /*e2f0*/  HMMA.16816.F32 R36, R148.reuse, R152, R36 ;  /* 0x000000989424723c */ /* 0x042fe20000001824 */
[----:B------:R-:W1:Y:S07]  /*e300*/  LDSM.16.MT88.4 R24, [R166+0x3800] ;  /* 0x00380000a618783b */ /* 0x000e6e0000004200 */
[C---:B------:R-:W-:Y:S01]  /*e310*/  HMMA.16816.F32 R40, R148.reuse, R154, R40 ;  /* 0x0000009a9428723c */ /* 0x040fe20000001828 */
[----:B------:R-:W4:Y:S07]  /*e320*/  LDSM.16.MT88.4 R28, [R213+0x15800] ;  /* 0x01580000d51c783b */ /* 0x000f2e0000004200 */
[C---:B------:R-:W-:Y:S01]  /*e330*/  HMMA.16816.F32 R44, R148.reuse, R32, R44 ;  /* 0x00000020942c723c */ /* 0x040fe2000000182c */
[----:B------:R-:W5:Y:S07]  /*e340*/  LDSM.16.MT88.4 R152, [R212+0x15800] ;  /* 0x01580000d498783b */ /* 0x000f6e0000004200 */
[C---:B------:R-:W-:Y:S01]  /*e350*/  HMMA.16816.F32 R48, R148.reuse, R34, R48 ;  /* 0x000000229430723c */ /* 0x040fe20000001830 */
[----:B------:R-:W5:Y:S07]  /*e360*/  LDSM.16.MT88.4 R32, [R165+0x5800] ;  /* 0x00580000a520783b */ /* 0x000f6e0000004200 */
        /* <DEDUP_REMOVED lines=11> */
[C---:B-1----:R-:W-:Y:S08]  /*e420*/  HMMA.16816.F32 R84, R148.reuse, R24, R84 ;  /* 0x000000189454723c */ /* 0x042ff00000001854 */
[C---:B------:R-:W-:Y:S08]  /*e430*/  HMMA.16816.F32 R88, R148.reuse, R26, R88 ;  /* 0x0000001a9458723c */ /* 0x040ff00000001858 */
[C---:B----4-:R-:W-:Y:S08]  /*e440*/  HMMA.16816.F32 R92, R148.reuse, R28, R92 ;  /* 0x0000001c945c723c */ /* 0x050ff0000000185c */
[C---:B------:R-:W-:Y:S08]  /*e450*/  HMMA.16816.F32 R96, R148.reuse, R30, R96 ;  /* 0x0000001e9460723c */ /* 0x040ff00000001860 */
[C---:B-----5:R-:W-:Y:S08]  /*e460*/  HMMA.16816.F32 R100, R148.reuse, R152, R100 ;  /* 0x000000989464723c */ /* 0x060ff00000001864 */
[C---:B------:R-:W-:Y:S01]  /*e470*/  HMMA.16816.F32 R104, R148.reuse, R154, R104 ;  /* 0x0000009a9468723c */ /* 0x040fe20000001868 */
[----:B------:R1:W3:Y:S07]  /*e480*/  LDSM.16.MT88.4 R152, [R165+0x7800] ;  /* 0x00780000a598783b */ /* 0x0002ee0000004200 */
[C---:B------:R-:W-:Y:S08]  /*e490*/  HMMA.16816.F32 R108, R148.reuse, R32, R108 ;  /* 0x00000020946c723c */ /* 0x040ff0000000186c */
[C---:B------:R-:W-:Y:S08]  /*e4a0*/  HMMA.16816.F32 R112, R148.reuse, R34, R112 ;  /* 0x000000229470723c */ /* 0x040ff00000001870 */
[C---:B------:R-:W-:Y:S03]  /*e4b0*/  HMMA.16816.F32 R116, R148.reuse, R172, R116 ;  /* 0x000000ac9474723c */ /* 0x040fe60000001874 */
[----:B-1----:R-:W-:Y:S05]  /*e4c0*/  MOV R165, R164 ;  /* 0x000000a400a57202 */ /* 0x002fea0000000f00 */
[C---:B------:R-:W-:Y:S08]  /*e4d0*/  HMMA.16816.F32 R120, R148.reuse, R174, R120 ;  /* 0x000000ae9478723c */ /* 0x040ff00000001878 */
[C---:B------:R-:W-:Y:S08]  /*e4e0*/  HMMA.16816.F32 R124, R148.reuse, R168, R124 ;  /* 0x000000a8947c723c */ /* 0x040ff0000000187c */
[C---:B------:R-:W-:Y:S08]  /*e4f0*/  HMMA.16816.F32 R128, R148.reuse, R170, R128 ;  /* 0x000000aa9480723c */ /* 0x040ff00000001880 */
[C---:B--2---:R-:W-:Y:S08]  /*e500*/  HMMA.16816.F32 R132, R148.reuse, R4, R132 ;  /* 0x000000049484723c */ /* 0x044ff00000001884 */
[C---:B------:R-:W-:Y:S08]  /*e510*/  HMMA.16816.F32 R136, R148.reuse, R6, R136 ;  /* 0x000000069488723c */ /* 0x040ff00000001888 */
[C---:B---3--:R-:W-:Y:S08]  /*e520*/  HMMA.16816.F32 R140, R148.reuse, R152, R140 ;  /* 0x00000098948c723c */ /* 0x048ff0000000188c */
[C---:B------:R-:W-:Y:S08]  /*e530*/  HMMA.16816.F32 R152, R148.reuse, R154, R12 ;  /* 0x0000009a9498723c */ /* 0x040ff0000000180c */
[C---:B------:R-:W-:Y:S08]  /*e540*/  HMMA.16816.F32 R144, R148.reuse, R8, R144 ;  /* 0x000000089490723c */ /* 0x040ff00000001890 */
[----:B------:R-:W-:Y:S01]  /*e550*/  HMMA.16816.F32 R148, R148, R10, R16 ;  /* 0x0000000a9494723c */ /* 0x000fe20000001810 */
[----:B------:R-:W-:Y:S08]  /*e560*/  @!UPT UIADD3 URZ, UPT, UPT, URZ, URZ, URZ ;  /* 0x000000fffffff290 */ /* 0x000ff0000fffe0ff */
[----:B------:R-:W-:Y:S11]  /*e570*/  BRA.U UP0, `(.L_x_88) ;  /* 0xffffffcd00407547 */ /* 0x000ff6000b83ffff */
.L_x_87:
[----:B------:R-:W1:Y:S01]  /*e580*/  SHFL.BFLY PT, R0, R239, 0x2, 0x1f ;  /* 0x0c401f00ef007f89 */ /* 0x000e6200000e0000 */
[----:B------:R-:W-:Y:S01]  /*e590*/  UISETP.NE.AND UP3, UPT, UR18, -0x1, UPT ;  /* 0xffffffff1200788c */ /* 0x000fe2000bf65270 */
[C---:B------:R-:W-:Y:S01]  /*e5a0*/  LOP3.LUT P1, RZ, R214.reuse, 0x10, RZ, 0xc0, !PT ;  /* 0x00000010d6ff7812 */ /* 0x040fe2000782c0ff */
[----:B------:R-:W2:Y:S01]  /*e5b0*/  S2UR UR11, SR_CTAID.Y ;  /* 0x00000000000b79c3 */ /* 0x000ea20000002600 */
[----:B------:R-:W3:Y:S01]  /*e5c0*/  SHFL.BFLY PT, R8, R241, 0x2, 0x1f ;  /* 0x0c401f00f1087f89 */ /* 0x000ee200000e0000 */
[----:B------:R-:W-:Y:S01]  /*e5d0*/  LOP3.LUT P2, RZ, R214, 0x8, RZ, 0xc0, !PT ;  /* 0x00000008d6ff7812 */ /* 0x000fe2000784c0ff */
[----:B------:R-:W4:Y:S01]  /*e5e0*/  LDCU.U8 UR4, c[0x0][0x549] ;  /* 0x0000a920ff0477ac */ /* 0x000f220008000000 */
[----:B------:R-:W5:Y:S05]  /*e5f0*/  LDCU UR9, c[0x0][0x434] ;  /* 0x00008680ff0977ac */ /* 0x000f6a0008000800 */
[----:B------:R-:W2:Y:S01]  /*e600*/  @!UP3 LDCU.64 UR6, c[0x0][0x400] ;  /* 0x00008000ff06b7ac */ /* 0x000ea20008000a00 */
[----:B------:R-:W5:Y:S01]  /*e610*/  LDCU.U8 UR10, c[0x0][0x548] ;  /* 0x0000a900ff0a77ac */ /* 0x000f620008000000 */
[----:B------:R-:W-:Y:S01]  /*e620*/  UISETP.NE.AND UP2, UPT, UR18, -0x1, UPT ;  /* 0xffffffff1200788c */ /* 0x000fe2000bf45270 */
[----:B-1----:R-:W-:Y:S01]  /*e630*/  FADD.FTZ R9, R0, R239 ;  /* 0x000000ef00097221 */ /* 0x002fe20000010000 */
[----:B------:R-:W-:Y:S01]  /*e640*/  SHF.L.U32 R0, R214, 0x1, RZ ;  /* 0x00000001d6007819 */ /* 0x000fe200000006ff */
[----:B----4-:R-:W-:Y:S01]  /*e650*/  UISETP.NE.AND UP1, UPT, UR4, URZ, UPT ;  /* 0x000000ff0400728c */ /* 0x010fe2000bf25270 */
[----:B------:R-:W1:Y:S01]  /*e660*/  S2UR UR4, SR_CTAID.X ;  /* 0x00000000000479c3 */ /* 0x000e620000002500 */
[----:B---3--:R-:W-:Y:S01]  /*e670*/  FADD.FTZ R8, R8, R241 ;  /* 0x000000f108087221 */ /* 0x008fe20000010000 */
[----:B------:R-:W3:Y:S01]  /*e680*/  SHFL.BFLY PT, R2, R9, 0x1, 0x1f ;  /* 0x0c201f0009027f89 */ /* 0x000ee200000e0000 */
[----:B------:R-:W-:Y:S01]  /*e690*/  LOP3.LUT R217, R217, 0x6, R0, 0xf8, !PT ;  /* 0x00000006d9d97812 */ /* 0x000fe200078ef800 */
[----:B------:R-:W4:Y:S02]  /*e6a0*/  LDCU UR13, c[0x0][0x434] ;  /* 0x00008680ff0d77ac */ /* 0x000f240008000800 */
[----:B------:R-:W1:Y:S01]  /*e6b0*/  SHFL.BFLY PT, R5, R8, 0x1, 0x1f ;  /* 0x0c201f0008057f89 */ /* 0x000e6200000e0000 */
[----:B--2---:R-:W-:-:S03]  /*e6c0*/  @!UP3 UIMAD.WIDE.U32 UR16, UR11, UR6, URZ ;  /* 0x000000060b10b2a5 */ /* 0x004fc6000f8e00ff */
[----:B------:R-:W4:Y:S01]  /*e6d0*/  @UP1 LDCU UR8, c[0x0][0x430] ;  /* 0x00008600ff0817ac */ /* 0x000f220008000800 */
[----:B------:R-:W-:Y:S01]  /*e6e0*/  @!UP3 UIMAD UR12, UR11, UR7, UR17 ;  /* 0x000000070b0cb2a4 */ /* 0x000fe2000f8e0211 */
[----:B------:R-:W2:Y:S01]  /*e6f0*/  @UP3 LDCU.64 UR6, c[0x0][0x408] ;  /* 0x00008100ff0637ac */ /* 0x000ea20008000a00 */
[----:B-----5:R-:W-:Y:S01]  /*e700*/  UISETP.NE.AND UP0, UPT, UR10, URZ, !UP1 ;  /* 0x000000ff0a00728c */ /* 0x020fe2000cf05270 */
[----:B------:R-:W2:Y:S01]  /*e710*/  @UP1 LDCU UR15, c[0x0][0x430] ;  /* 0x00008600ff0f17ac */ /* 0x000ea20008000800 */
[----:B---3--:R-:W-:Y:S01]  /*e720*/  FADD.FTZ R2, R9, R2 ;  /* 0x0000000209027221 */ /* 0x008fe20000010000 */
[----:B----4-:R-:W-:Y:S01]  /*e730*/  @UP1 UIMAD UR13, UR8, UR9, URZ ;  /* 0x00000009080d12a4 */ /* 0x010fe2000f8e02ff */
[----:B-1----:R-:W-:Y:S02]  /*e740*/  FADD.FTZ R4, R8, R5 ;  /* 0x0000000508047221 */ /* 0x002fe40000010000 */
[----:B------:R-:W1:Y:S01]  /*e750*/  MUFU.RCP R6, R2 ;  /* 0x0000000200067308 */ /* 0x000e620000001000 */
[----:B------:R-:W-:-:S02]  /*e760*/  SHF.L.U32 R5, R214, 0x4, RZ ;  /* 0x00000004d6057819 */ /* 0x000fc400000006ff */
[----:B------:R-:W-:Y:S01]  /*e770*/  FSETP.NE.FTZ.AND P3, PT, R2, RZ, PT ;  /* 0x000000ff0200720b */ /* 0x000fe20003f75000 */
[----:B--2---:R-:W-:Y:S01]  /*e780*/  @UP3 UIMAD.WIDE.U32 UR20, UR18, UR6, URZ ;  /* 0x00000006121432a5 */ /* 0x004fe2000f8e00ff */
[----:B------:R-:W-:Y:S01]  /*e790*/  LOP3.LUT R5, R5, 0x1c0, RZ, 0xc0, !PT ;  /* 0x000001c005057812 */ /* 0x000fe200078ec0ff */
[----:B------:R-:W2:Y:S01]  /*e7a0*/  S2UR UR6, SR_CTAID.Z ;  /* 0x00000000000679c3 */ /* 0x000ea20000002700 */
[----:B------:R-:W-:Y:S01]  /*e7b0*/  FSETP.NE.FTZ.AND P4, PT, R4, RZ, PT ;  /* 0x000000ff0400720b */ /* 0x000fe20003f95000 */
[----:B------:R-:W3:Y:S01]  /*e7c0*/  MUFU.RCP R7, R4 ;  /* 0x0000000400077308 */ /* 0x000ee20000001000 */
[----:B------:R-:W-:Y:S01]  /*e7d0*/  LOP3.LUT R0, R5, 0x38, R0, 0xf8, !PT ;  /* 0x0000003805007812 */ /* 0x000fe200078ef800 */
[----:B------:R-:W-:Y:S01]  /*e7e0*/  @UP3 UIMAD UR12, UR18, UR7, UR21 ;  /* 0x00000007120c32a4 */ /* 0x000fe2000f8e0215 */
[----:B------:R-:W-:Y:S01]  /*e7f0*/  MOV R5, 0x20 ;  /* 0x0000002000057802 */ /* 0x000fe20000000f00 */
[----:B------:R-:W-:Y:S01]  /*e800*/  @!UP2 UIMAD UR18, UR11, UR9, URZ ;  /* 0x000000090b12a2a4 */ /* 0x000fe2000f8e02ff */
[----:B------:R-:W-:Y:S01]  /*e810*/  LOP3.LUT R0, R217, R0, RZ, 0xfc, !PT ;  /* 0x00000000d9007212 */ /* 0x000fe200078efcff */
[----:B------:R-:W-:Y:S01]  /*e820*/  @UP1 UMOV UR7, 0x1 ;  /* 0x0000000100071882 */ /* 0x000fe20000000000 */
[----:B------:R-:W-:Y:S01]  /*e830*/  @UP3 UMOV UR16, UR20 ;  /* 0x0000001400103c82 */ /* 0x000fe20008000000 */
[----:B-1----:R-:W-:-:S02]  /*e840*/  FSEL R6, R6, 1, P3 ;  /* 0x3f80000006067808 */ /* 0x002fc40001800000 */
[----:B------:R-:W-:Y:S02]  /*e850*/  LEA R9, R0, UR5, 0x1 ;  /* 0x0000000500097c11 */ /* 0x000fe4000f8e08ff */
[----:B------:R-:W-:Y:S01]  /*e860*/  SEL R0, R5, 0xffffffe0, !P2 ;  /* 0xffffffe005007807 */ /* 0x000fe20005000000 */
[C---:B------:R-:W-:Y:S01]  /*e870*/  FMUL.FTZ R162, R6.reuse, R162 ;  /* 0x000000a206a27220 */ /* 0x040fe20000410000 */
[C---:B------:R-:W-:Y:S01]  /*e880*/  FMUL.FTZ R163, R6.reuse, R163 ;  /* 0x000000a306a37220 */ /* 0x040fe20000410000 */
[C---:B------:R-:W-:Y:S01]  /*e890*/  FMUL.FTZ R158, R6.reuse, R158 ;  /* 0x0000009e069e7220 */ /* 0x040fe20000410000 */
[----:B---3--:R-:W-:Y:S01]  /*e8a0*/  FSEL R7, R7, 1, P4 ;  /* 0x3f80000007077808 */ /* 0x008fe20002000000 */
[C---:B------:R-:W-:Y:S01]  /*e8b0*/  FMUL.FTZ R159, R6.reuse, R159 ;  /* 0x0000009f069f7220 */ /* 0x040fe20000410000 */
        /* <DEDUP_REMOVED lines=59> */
[----:B------:R-:W-:Y:S01]  /*ec70*/  FMUL.FTZ R151, R6, R151 ;  /* 0x0000009706977220 */ /* 0x000fe20000410000 */
[----:B------:R-:W-:Y:S01]  /*ec80*/  MOV R6, 0x10 ;  /* 0x0000001000067802 */ /* 0x000fe20000000f00 */
[C---:B------:R-:W-:Y:S01]  /*ec90*/  FMUL.FTZ R160, R7.reuse, R160 ;  /* 0x000000a007a07220 */ /* 0x040fe20000410000 */
[C---:B------:R-:W-:Y:S01]  /*eca0*/  FMUL.FTZ R161, R7.reuse, R161 ;  /* 0x000000a107a17220 */ /* 0x040fe20000410000 */
[C---:B------:R-:W-:Y:S01]  /*ecb0*/  FMUL.FTZ R156, R7.reuse, R156 ;  /* 0x0000009c079c7220 */ /* 0x040fe20000410000 */
[C---:B------:R-:W-:Y:S01]  /*ecc0*/  FMUL.FTZ R157, R7.reuse, R157 ;  /* 0x0000009d079d7220 */ /* 0x040fe20000410000 */
[C---:B------:R-:W-:Y:S01]  /*ecd0*/  FMUL.FTZ R36, R7.reuse, R36 ;  /* 0x0000002407247220 */ /* 0x040fe20000410000 */
[C---:B------:R-:W-:Y:S01]  /*ece0*/  FMUL.FTZ R37, R7.reuse, R37 ;  /* 0x0000002507257220 */ /* 0x040fe20000410000 */
[----:B------:R-:W-:Y:S01]  /*ecf0*/  SEL R6, R6, 0xfffffff0, !P0 ;  /* 0xfffffff006067807 */ /* 0x000fe20004000000 */
[C---:B------:R-:W-:Y:S01]  /*ed00*/  FMUL.FTZ R40, R7.reuse, R40 ;  /* 0x0000002807287220 */ /* 0x040fe20000410000 */
[----:B------:R-:W-:Y:S01]  /*ed10*/  FMUL.FTZ R41, R7, R41 ;  /* 0x0000002907297220 */ /* 0x000fe20000410000 */
[----:B------:R-:W-:Y:S01]  /*ed20*/  IADD3 R13, PT, PT, R9, 0x40, RZ ;  /* 0x00000040090d7810 */ /* 0x000fe20007ffe0ff */
[C---:B------:R-:W-:Y:S01]  /*ed30*/  FMUL.FTZ R44, R7.reuse, R44 ;  /* 0x0000002c072c7220 */ /* 0x040fe20000410000 */
[----:B------:R-:W-:Y:S01]  /*ed40*/  FMUL.FTZ R45, R7, R45 ;  /* 0x0000002d072d7220 */ /* 0x000fe20000410000 */
[----:B------:R-:W-:Y:S01]  /*ed50*/  IADD3 R11, PT, PT, R9, R0, RZ ;  /* 0x00000000090b7210 */ /* 0x000fe20007ffe0ff */
[----:B------:R-:W-:Y:S01]  /*ed60*/  FMUL.FTZ R48, R7, R48 ;  /* 0x0000003007307220 */ /* 0x000fe20000410000 */
[----:B------:R-:W-:Y:S01]  /*ed70*/  @P1 IADD3 R13, PT, PT, R9, -0x40, RZ ;  /* 0xffffffc0090d1810 */ /* 0x000fe20007ffe0ff */
[----:B------:R-:W-:Y:S01]  /*ed80*/  FMUL.FTZ R49, R7, R49 ;  /* 0x0000003107317220 */ /* 0x000fe20000410000 */
[----:B------:R-:W-:Y:S01]  /*ed90*/  F2FP.F16.F32.PACK_AB R160, R161, R160 ;  /* 0x000000a0a1a0723e */ /* 0x000fe200000000ff */
[----:B------:R-:W-:Y:S01]  /*eda0*/  FMUL.FTZ R52, R7, R52 ;  /* 0x0000003407347220 */ /* 0x000fe20000410000 */
[----:B------:R-:W-:Y:S01]  /*edb0*/  F2FP.F16.F32.PACK_AB R162, R163, R162 ;  /* 0x000000a2a3a2723e */ /* 0x000fe200000000ff */
[----:B------:R-:W-:Y:S01]  /*edc0*/  FMUL.FTZ R53, R7, R53 ;  /* 0x0000003507357220 */ /* 0x000fe20000410000 */
[----:B------:R-:W-:Y:S01]  /*edd0*/  F2FP.F16.F32.PACK_AB R156, R157, R156 ;  /* 0x0000009c9d9c723e */ /* 0x000fe200000000ff */
[----:B------:R-:W-:Y:S01]  /*ede0*/  FMUL.FTZ R56, R7, R56 ;  /* 0x0000003807387220 */ /* 0x000fe20000410000 */
[----:B------:R-:W-:Y:S01]  /*edf0*/  F2FP.F16.F32.PACK_AB R158, R159, R158 ;  /* 0x0000009e9f9e723e */ /* 0x000fe200000000ff */
[----:B------:R-:W-:Y:S01]  /*ee00*/  FMUL.FTZ R57, R7, R57 ;  /* 0x0000003907397220 */ /* 0x000fe20000410000 */
[----:B------:R-:W-:Y:S01]  /*ee10*/  IADD3 R5, PT, PT, R9, R6, RZ ;  /* 0x0000000609057210 */ /* 0x000fe20007ffe0ff */
        /* <DEDUP_REMOVED lines=8> */
[C---:B------:R-:W-:Y:S01]  /*eea0*/  FMUL.FTZ R68, R7.reuse, R68 ;  /* 0x0000004407447220 */ /* 0x040fe20000410000 */
[----:B------:R-:W-:Y:S01]  /*eeb0*/  IADD3 R15, PT, PT, R6, R11, RZ ;  /* 0x0000000b060f7210 */ /* 0x000fe20007ffe0ff */
[----:B------:R-:W-:Y:S01]  /*eec0*/  FMUL.FTZ R69, R7, R69 ;  /* 0x0000004507457220 */ /* 0x000fe20000410000 */
[----:B------:R-:W-:Y:S01]  /*eed0*/  IADD3 R17, PT, PT, R0, R13, RZ ;  /* 0x0000000d00117210 */ /* 0x000fe20007ffe0ff */
[----:B------:R-:W-:Y:S01]  /*eee0*/  STS [R9], R160 ;  /* 0x000000a009007388 */ /* 0x000fe20000000800 */
[----:B------:R-:W-:Y:S01]  /*eef0*/  F2FP.F16.F32.PACK_AB R44, R45, R44 ;  /* 0x0000002c2d2c723e */ /* 0x000fe200000000ff */
[----:B------:R-:W-:Y:S01]  /*ef00*/  FMUL.FTZ R72, R7, R72 ;  /* 0x0000004807487220 */ /* 0x000fe20000410000 */
[----:B------:R-:W-:Y:S01]  /*ef10*/  F2FP.F16.F32.PACK_AB R46, R47, R46 ;  /* 0x0000002e2f2e723e */ /* 0x000fe200000000ff */
[----:B------:R-:W-:Y:S01]  /*ef20*/  STS [R9+0x400], R162 ;  /* 0x000400a209007388 */ /* 0x000fe20000000800 */
[----:B------:R-:W-:Y:S01]  /*ef30*/  F2FP.F16.F32.PACK_AB R48, R49, R48 ;  /* 0x000000303130723e */ /* 0x000fe200000000ff */
[----:B------:R-:W-:Y:S01]  /*ef40*/  FMUL.FTZ R73, R7, R73 ;  /* 0x0000004907497220 */ /* 0x000fe20000410000 */
[----:B------:R-:W-:Y:S01]  /*ef50*/  F2FP.F16.F32.PACK_AB R50, R51, R50 ;  /* 0x000000323332723e */ /* 0x000fe200000000ff */
[----:B------:R-:W-:Y:S01]  /*ef60*/  STS [R5], R156 ;  /* 0x0000009c05007388 */ /* 0x000fe20000000800 */
[C---:B------:R-:W-:Y:S01]  /*ef70*/  IADD3 R19, PT, PT, R6.reuse, R13, RZ ;  /* 0x0000000d06137210 */ /* 0x040fe20007ffe0ff */
[----:B------:R-:W-:Y:S01]  /*ef80*/  FMUL.FTZ R76, R7, R76 ;  /* 0x0000004c074c7220 */ /* 0x000fe20000410000 */
[----:B------:R-:W-:Y:S01]  /*ef90*/  F2FP.F16.F32.PACK_AB R52, R53, R52 ;  /* 0x000000343534723e */ /* 0x000fe200000000ff */
[----:B------:R-:W-:Y:S01]  /*efa0*/  STS [R5+0x400], R158 ;  /* 0x0004009e05007388 */ /* 0x000fe20000000800 */
[----:B------:R-:W-:Y:S01]  /*efb0*/  F2FP.F16.F32.PACK_AB R54, R55, R54 ;  /* 0x000000363736723e */ /* 0x000fe200000000ff */
        /* <DEDUP_REMOVED lines=8> */
[----:B------:R-:W-:Y:S01]  /*f040*/  F2FP.F16.F32.PACK_AB R60, R61, R60 ;  /* 0x0000003c3d3c723e */ /* 0x000fe200000000ff */
[----:B------:R-:W-:Y:S01]  /*f050*/  FMUL.FTZ R84, R7, R84 ;  /* 0x0000005407547220 */ /* 0x000fe20000410000 */
[----:B------:R-:W-:Y:S01]  /*f060*/  F2FP.F16.F32.PACK_AB R62, R63, R62 ;  /* 0x0000003e3f3e723e */ /* 0x000fe200000000ff */
[----:B------:R-:W-:Y:S01]  /*f070*/  STS [R15], R40 ;  /* 0x000000280f007388 */ /* 0x000fe20000000800 */
[----:B------:R-:W-:Y:S01]  /*f080*/  FMUL.FTZ R85, R7, R85 ;  /* 0x0000005507557220 */ /* 0x000fe20000410000 */
[----:B------:R-:W-:Y:S01]  /*f090*/  F2FP.F16.F32.PACK_AB R64, R65, R64 ;  /* 0x000000404140723e */ /* 0x000fe200000000ff */
[----:B------:R-:W-:Y:S01]  /*f0a0*/  FMUL.FTZ R88, R7, R88 ;  /* 0x0000005807587220 */ /* 0x000fe20000410000 */
[----:B------:R-:W-:Y:S01]  /*f0b0*/  STS [R15+0x400], R42 ;  /* 0x0004002a0f007388 */ /* 0x000fe20000000800 */
[----:B------:R-:W-:Y:S01]  /*f0c0*/  F2FP.F16.F32.PACK_AB R66, R67, R66 ;  /* 0x000000424342723e */ /* 0x000fe200000000ff */
[----:B------:R-:W-:Y:S01]  /*f0d0*/  FMUL.FTZ R89, R7, R89 ;  /* 0x0000005907597220 */ /* 0x000fe20000410000 */
[----:B------:R-:W-:Y:S01]  /*f0e0*/  F2FP.F16.F32.PACK_AB R68, R69, R68 ;  /* 0x000000444544723e */ /* 0x000fe200000000ff */
[----:B------:R-:W-:Y:S01]  /*f0f0*/  STS [R13], R44 ;  /* 0x0000002c0d007388 */ /* 0x000fe20000000800 */
[----:B------:R-:W-:Y:S01]  /*f100*/  F2FP.F16.F32.PACK_AB R70, R71, R70 ;  /* 0x000000464746723e */ /* 0x000fe200000000ff */
[C---:B------:R-:W-:Y:S01]  /*f110*/  FMUL.FTZ R92, R7.reuse, R92 ;  /* 0x0000005c075c7220 */ /* 0x040fe20000410000 */
[----:B------:R-:W-:Y:S01]  /*f120*/  FMUL.FTZ R93, R7, R93 ;  /* 0x0000005d075d7220 */ /* 0x000fe20000410000 */
[----:B------:R-:W-:Y:S01]  /*f130*/  STS [R13+0x400], R46 ;  /* 0x0004002e0d007388 */ /* 0x000fe20000000800 */
        /* <DEDUP_REMOVED lines=27> */
[----:B------:R-:W-:Y:S01]  /*f2f0*/  STS [R9+0x2000], R60 ;  /* 0x0020003c09007388 */ /* 0x000fe20000000800 */
[----:B------:R-:W-:Y:S01]  /*f300*/  F2FP.F16.F32.PACK_AB R94, R95, R94 ;  /* 0x0000005e5f5e723e */ /* 0x000fe200000000ff */
[C---:B------:R-:W-:Y:S01]  /*f310*/  FMUL.FTZ R116, R7.reuse, R116 ;  /* 0x0000007407747220 */ /* 0x040fe20000410000 */
[----:B------:R-:W-:Y:S01]  /*f320*/  FMUL.FTZ R117, R7, R117 ;  /* 0x0000007507757220 */ /* 0x000fe20000410000 */
[----:B------:R-:W-:Y:S01]  /*f330*/  STS [R9+0x2400], R62 ;  /* 0x0024003e09007388 */ /* 0x000fe20000000800 */
[----:B------:R-:W-:Y:S01]  /*f340*/  F2FP.F16.F32.PACK_AB R96, R97, R96 ;  /* 0x000000606160723e */ /* 0x000fe200000000ff */
[----:B------:R-:W-:Y:S01]  /*f350*/  FMUL.FTZ R120, R7, R120 ;  /* 0x0000007807787220 */ /* 0x000fe20000410000 */
[----:B------:R-:W-:Y:S01]  /*f360*/  F2FP.F16.F32.PACK_AB R98, R99, R98 ;  /* 0x000000626362723e */ /* 0x000fe200000000ff */
[----:B------:R-:W-:Y:S01]  /*f370*/  STS [R5+0x2000], R64 ;  /* 0x0020004005007388 */ /* 0x000fe20000000800 */
        /* <DEDUP_REMOVED lines=44> */
[----:B------:R-:W-:-:S02]  /*f640*/  F2FP.F16.F32.PACK_AB R132, R133, R132 ;  /* 0x000000848584723e */ /* 0x000fc400000000ff */
[----:B------:R-:W-:Y:S01]  /*f650*/  F2FP.F16.F32.PACK_AB R134, R135, R134 ;  /* 0x000000868786723e */ /* 0x000fe200000000ff */
[----:B------:R-:W-:Y:S01]  /*f660*/  STS [R21+0x2000], R88 ;  /* 0x0020005815007388 */ /* 0x000fe20000000800 */
[----:B------:R-:W-:Y:S02]  /*f670*/  F2FP.F16.F32.PACK_AB R136, R137, R136 ;  /* 0x000000888988723e */ /* 0x000fe400000000ff */
[----:B------:R-:W-:Y:S01]  /*f680*/  F2FP.F16.F32.PACK_AB R138, R139, R138 ;  /* 0x0000008a8b8a723e */ /* 0x000fe200000000ff */
[----:B------:R-:W-:Y:S01]  /*f690*/  STS [R21+0x2400], R90 ;  /* 0x0024005a15007388 */ /* 0x000fe20000000800 */
[----:B------:R-:W-:Y:S02]  /*f6a0*/  F2FP.F16.F32.PACK_AB R140, R141, R140 ;  /* 0x0000008c8d8c723e */ /* 0x000fe400000000ff */
        /* <DEDUP_REMOVED lines=10> */
[----:B------:R-:W-:Y:S04]  /*f750*/  STS [R5+0x4400], R98 ;  /* 0x0044006205007388 */ /* 0x000fe80000000800 */
        /* <DEDUP_REMOVED lines=22> */
[----:B-1----:R-:W-:-:S03]  /*f8c0*/  LOP3.LUT R5, R237, 0x1f8, RZ, 0xc0, !PT ;  /* 0x000001f8ed057812 */ /* 0x002fc600078ec0ff */
[----:B------:R3:W-:Y:S01]  /*f8d0*/  STS [R19+0x6000], R152 ;  /* 0x0060009813007388 */ /* 0x0007e20000000800 */
[----:B------:R-:W-:-:S03]  /*f8e0*/  LOP3.LUT R0, R5, 0x38, R214, 0x78, !PT ;  /* 0x0000003805007812 */ /* 0x000fc600078e78d6 */
[----:B------:R3:W-:Y:S01]  /*f8f0*/  STS [R19+0x6400], R154 ;  /* 0x0064009a13007388 */ /* 0x0007e20000000800 */
[----:B------:R-:W-:-:S03]  /*f900*/  LOP3.LUT R0, R0, 0x1e00, R237, 0xf8, !PT ;  /* 0x00001e0000007812 */ /* 0x000fc600078ef8ed */
[----:B------:R3:W-:Y:S01]  /*f910*/  STS [R17+0x6000], R144 ;  /* 0x0060009011007388 */ /* 0x0007e20000000800 */
[----:B------:R-:W-:Y:S01]  /*f920*/  LEA R0, R0, UR5, 0x1 ;  /* 0x0000000500007c11 */ /* 0x000fe2000f8e08ff */
[----:B------:R-:W-:Y:S02]  /*f930*/  USHF.R.S32.HI UR5, URZ, 0x1f, UR18 ;  /* 0x0000001fff057899 */ /* 0x000fe40008011412 */
[----:B------:R3:W-:Y:S04]  /*f940*/  STS [R17+0x6400], R146 ;  /* 0x0064009211007388 */ /* 0x0007e80000000800 */
[----:B------:R3:W-:Y:S04]  /*f950*/  STS [R21+0x6000], R7 ;  /* 0x0060000715007388 */ /* 0x0007e80000000800 */
[----:B------:R3:W-:Y:S01]  /*f960*/  STS [R21+0x6400], R150 ;  /* 0x0064009615007388 */ /* 0x0007e20000000800 */
[----:B--2---:R-:W-:Y:S05]  /*f970*/  BRA.U UP1, `(.L_x_91) ;  /* 0x0000000101207547 */ /* 0x004fea000b800000 */
[----:B------:R-:W-:Y:S01]  /*f980*/  UISETP.NE.AND UP1, UPT, UR10, URZ, UPT ;  /* 0x000000ff0a00728c */ /* 0x000fe2000bf25270 */
[----:B------:R-:W1:Y:S10]  /*f990*/  LDCU UR8, c[0x0][0x3e0] ;  /* 0x00007c00ff0877ac */ /* 0x000e740008000800 */
[----:B------:R-:W1:Y:S01]  /*f9a0*/  @UP1 LDCU UR7, c[0x0][0x454] ;  /* 0x00008a80ff0717ac */ /* 0x000e620008000800 */
[----:B------:R-:W-:Y:S01]  /*f9b0*/  @UP1 UMOV UR15, 0x1 ;  /* 0x00000001000f1882 */ /* 0x000fe20000000000 */
[----:B------:R-:W2:Y:S01]  /*f9c0*/  @UP1 LDCU UR13, c[0x0][0x454] ;  /* 0x00008a80ff0d17ac */ /* 0x000ea20008000800 */
[----:B------:R-:W-:Y:S01]  /*f9d0*/  @!UP1 UMOV UR15, 0x1 ;  /* 0x00000001000f9882 */ /* 0x000fe20000000000 */
[----:B-1----:R-:W-:-:S02]  /*f9e0*/  @UP1 UIMAD UR7, UR7, UR8, URZ ;  /* 0x00000008070712a4 */ /* 0x002fc4000f8e02ff */
[----:B--2---:R-:W-:-:S12]  /*f9f0*/  @!UP1 UIMAD UR7, UR9, UR8, URZ ;  /* 0x00000008090792a4 */ /* 0x004fd8000f8e02ff */
.L_x_91:
[----:B------:R-:W-:Y:S01]  /*fa00*/  BAR.SYNC.DEFER_BLOCKING 0x0 ;  /* 0x0000000000007b1d */ /* 0x000fe20000010000 */
[----:B------:R-:W-:Y:S01]  /*fa10*/  UIMAD UR13, UR6, UR13, URZ ;  /* 0x0000000d060d72a4 */ /* 0x000fe2000f8e02ff */
[----:B------:R-:W-:Y:S01]  /*fa20*/  LOP3.LUT P0, RZ, R214, 0x3, RZ, 0xc0, !PT ;  /* 0x00000003d6ff7812 */ /* 0x000fe2000780c0ff */
[----:B------:R-:W-:Y:S01]  /*fa30*/  UIMAD UR9, UR4, UR15, URZ ;  /* 0x0000000f040972a4 */ /* 0x000fe2000f8e02ff */
[----:B------:R-:W-:Y:S01]  /*fa40*/  LOP3.LUT R216, R216, 0x30, RZ, 0xc0, !PT ;  /* 0x00000030d8d87812 */ /* 0x000fe200078ec0ff */
[----:B------:R-:W-:-:S03]  /*fa50*/  USEL UR18, UR18, URZ, UP0 ;  /* 0x000000ff12127287 */ /* 0x000fc60008000000 */
[----:B------:R-:W1:Y:S01]  /*fa60*/  @P4 LDC R5, c[0x0][0x458] ;  /* 0x00011600ff054b82 */ /* 0x000e620000000800 */
[----:B------:R-:W2:Y:S01]  /*fa70*/  @P4 MUFU.LG2 R4, R4 ;  /* 0x0000000400044308 */ /* 0x000ea20000000c00 */
[----:B------:R-:W4:Y:S01]  /*fa80*/  S2R R6, SR_CTAID.X ;  /* 0x0000000000067919 */ /* 0x000f220000002500 */
[----:B------:R-:W-:Y:S01]  /*fa90*/  @!UP0 UIMAD UR13, UR11, UR7, UR13 ;  /* 0x000000070b0d82a4 */ /* 0x000fe2000f8e020d */
[----:B---3--:R-:W-:Y:S01]  /*faa0*/  SHF.R.U32.HI R7, RZ, 0x2, R214 ;  /* 0x00000002ff077819 */ /* 0x008fe200000116d6 */
[----:B------:R-:W-:Y:S01]  /*fab0*/  USHF.L.U32 UR9, UR9, 0x6, URZ ;  /* 0x0000000609097899 */ /* 0x000fe200080006ff */
[----:B------:R-:W-:Y:S01]  /*fac0*/  BSSY.RECONVERGENT B0, `(.L_x_92) ;  /* 0x0000022000007945 */ /* 0x000fe20003800200 */
[----:B------:R-:W-:Y:S01]  /*fad0*/  USEL UR5, UR5, URZ, UP0 ;  /* 0x000000ff05057287 */ /* 0x000fe20008000000 */
[----:B------:R-:W3:Y:S01]  /*fae0*/  @P3 LDC R14, c[0x0][0x458] ;  /* 0x00011600ff0e3b82 */ /* 0x000ee20000000800 */
[----:B------:R-:W5:Y:S01]  /*faf0*/  @P3 MUFU.LG2 R2, R2 ;  /* 0x0000000200023308 */ /* 0x000f620000000c00 */
[----:B------:R-:W-:Y:S01]  /*fb00*/  USHF.R.S32.HI UR8, URZ, 0x1f, UR13 ;  /* 0x0000001fff087899 */ /* 0x000fe2000801140d */
[----:B------:R-:W-:Y:S01]  /*fb10*/  MOV R13, 0x7f800000 ;  /* 0x7f800000000d7802 */ /* 0x000fe20000000f00 */
[----:B------:R-:W-:Y:S01]  /*fb20*/  USHF.R.S32.HI UR7, URZ, 0x1f, UR9 ;  /* 0x0000001fff077899 */ /* 0x000fe20008011409 */
[----:B------:R-:W-:Y:S01]  /*fb30*/  MOV R12, 0x7f800000 ;  /* 0x7f800000000c7802 */ /* 0x000fe20000000f00 */
[----:B------:R-:W-:Y:S01]  /*fb40*/  UIADD3 UR18, UP1, UP0, UR9, UR18, UR13 ;  /* 0x0000001209127290 */ /* 0x000fe2000f83e00d */
[----:B------:R-:W-:Y:S01]  /*fb50*/  LOP3.LUT R7, R216, 0x7, R7, 0xf8, !PT ;  /* 0x00000007d8077812 */ /* 0x000fe200078ef807 */
[----:B------:R1:W3:Y:S01]  /*fb60*/  LDS.128 R8, [R0+0x1800] ;  /* 0x0018000000087984 */ /* 0x0002e20000000c00 */
[----:B--2---:R-:W-:Y:S01]  /*fb70*/  @P4 FMUL.FTZ R15, R4, 0.69314718246459960938 ;  /* 0x3f317218040f4820 */ /* 0x004fe20000410000 */
[----:B------:R-:W-:-:S03]  /*fb80*/  UIADD3.X UR5, UPT, UPT, UR7, UR5, UR8, UP1, UP0 ;  /* 0x0000000507057290 */ /* 0x000fc60008fe0408 */
[----:B-1----:R-:W-:Y:S01]  /*fb90*/  @P4 FFMA.FTZ R13, R164, R5, R15 ;  /* 0x00000005a40d4223 */ /* 0x002fe2000001000f */
[----:B-----5:R-:W-:-:S04]  /*fba0*/  @P3 FMUL.FTZ R2, R2, 0.69314718246459960938 ;  /* 0x3f31721802023820 */ /* 0x020fc80000410000 */
[----:B---3--:R-:W-:Y:S01]  /*fbb0*/  @P3 FFMA.FTZ R12, R3, R14, R2 ;  /* 0x0000000e030c3223 */ /* 0x008fe20000010002 */
[----:B----4-:R-:W-:Y:S06]  /*fbc0*/  @P0 BRA `(.L_x_93) ;  /* 0x0000000000440947 */ /* 0x010fec0003800000 */
[C---:B------:R-:W-:Y:S01]  /*fbd0*/  VIADD R16, R7.reuse, 0x8 ;  /* 0x0000000807107836 */ /* 0x040fe20000000000 */
[----:B------:R-:W-:-:S04]  /*fbe0*/  ISETP.GE.AND P3, PT, R7, UR14, PT ;  /* 0x0000000e07007c0c */ /* 0x000fc8000bf66270 */
[----:B------:R-:W-:-:S09]  /*fbf0*/  ISETP.GE.AND P2, PT, R16, UR14, PT ;  /* 0x0000000e10007c0c */ /* 0x000fd2000bf46270 */
[----:B------:R-:W1:Y:S01]  /*fc00*/  @!P3 LDC.64 R4, c[0x0][0x420] ;  /* 0x00010800ff04bb82 */ /* 0x000e620000000a00 */
[----:B------:R-:W-:-:S03]  /*fc10*/  @!P3 IMAD R14, R7, UR15, RZ ;  /* 0x0000000f070ebc24 */ /* 0x000fc6000f8e02ff */
[----:B------:R-:W-:Y:S02]  /*fc20*/  @!P2 IMAD R16, R16, UR15, RZ ;  /* 0x0000000f1010ac24 */ /* 0x000fe4000f8e02ff */
[----:B------:R-:W-:Y:S02]  /*fc30*/  @!P3 IADD3 R7, P1, PT, R14, UR18, RZ ;  /* 0x000000120e07bc10 */ /* 0x000fe4000ff3e0ff */
[----:B------:R-:W2:Y:S01]  /*fc40*/  @!P2 LDC.64 R2, c[0x0][0x420] ;  /* 0x00010800ff02ab82 */ /* 0x000ea20000000a00 */
[----:B------:R-:W-:Y:S02]  /*fc50*/  @!P2 IADD3 R15, P0, PT, R16, UR18, RZ ;  /* 0x00000012100fac10 */ /* 0x000fe4000ff1e0ff */
[----:B------:R-:W-:Y:S02]  /*fc60*/  @!P3 LEA.HI.X.SX32 R14, R14, UR5, 0x1, P1 ;  /* 0x000000050e0ebc11 */ /* 0x000fe400088f0eff */
[----:B------:R-:W-:Y:S02]  /*fc70*/  @!P2 LEA.HI.X.SX32 R16, R16, UR5, 0x1, P0 ;  /* 0x000000051010ac11 */ /* 0x000fe400080f0eff */
[----:B-1----:R-:W-:-:S04]  /*fc80*/  @!P3 LEA R4, P1, R7, R4, 0x2 ;  /* 0x000000040704b211 */ /* 0x002fc800078210ff */
[----:B------:R-:W-:Y:S02]  /*fc90*/  @!P3 LEA.HI.X R5, R7, R5, R14, 0x2, P1 ;  /* 0x000000050705b211 */ /* 0x000fe400008f140e */
[----:B--2---:R-:W-:-:S03]  /*fca0*/  @!P2 LEA R2, P0, R15, R2, 0x2 ;  /* 0x000000020f02a211 */ /* 0x004fc600078010ff */
[----:B------:R1:W-:Y:S01]  /*fcb0*/  @!P3 STG.E desc[UR22][R4.64], R13 ;  /* 0x0000000d0400b986 */ /* 0x0003e2000c101916 */
[----:B------:R-:W-:-:S05]  /*fcc0*/  @!P2 LEA.HI.X R3, R15, R3, R16, 0x2, P0 ;  /* 0x000000030f03a211 */ /* 0x000fca00000f1410 */
[----:B------:R1:W-:Y:S04]  /*fcd0*/  @!P2 STG.E desc[UR22][R2.64], R12 ;  /* 0x0000000c0200a986 */ /* 0x0003e8000c101916 */
.L_x_93:
[----:B------:R-:W-:Y:S05]  /*fce0*/  BSYNC.RECONVERGENT B0 ;  /* 0x0000000000007941 */ /* 0x000fea0003800200 */
.L_x_92:
[----:B------:R-:W2:Y:S01]  /*fcf0*/  LDCU.64 UR4, c[0x0][0x410] ;  /* 0x00008200ff0477ac */ /* 0x000ea20008000a00 */
[----:B-1----:R-:W-:Y:S01]  /*fd00*/  SHF.R.U32.HI R4, RZ, 0x3, R214 ;  /* 0x00000003ff047819 */ /* 0x002fe200000116d6 */
[----:B------:R-:W-:Y:S01]  /*fd10*/  IMAD.MOV.U32 R5, RZ, RZ, RZ ;  /* 0x000000ffff057224 */ /* 0x000fe200078e00ff */
[----:B------:R-:W-:Y:S01]  /*fd20*/  IADD3 R12, P0, PT, R215, UR16, RZ ;  /* 0x00000010d70c7c10 */ /* 0x000fe2000ff1e0ff */
[----:B------:R1:W3:Y:S01]  /*fd30*/  LDS.128 R20, [R0] ;  /* 0x0000000000147984 */ /* 0x0002e20000000c00 */
[----:B------:R-:W-:Y:S01]  /*fd40*/  ISETP.GE.AND P3, PT, R4, UR14, PT ;  /* 0x0000000e04007c0c */ /* 0x000fe2000bf66270 */
[----:B------:R-:W-:Y:S01]  /*fd50*/  IMAD.WIDE.U32 R2, R6, 0x40, R4 ;  /* 0x0000004006027825 */ /* 0x000fe200078e0004 */
[C---:B------:R-:W-:Y:S01]  /*fd60*/  IADD3 R5, PT, PT, R4.reuse, 0x20, RZ ;  /* 0x0000002004057810 */ /* 0x040fe20007ffe0ff */
[----:B------:R1:W4:Y:S01]  /*fd70*/  LDS.128 R16, [R0+0x2000] ;  /* 0x0020000000107984 */ /* 0x0003220000000c00 */
[----:B------:R-:W-:Y:S01]  /*fd80*/  IADD3.X R13, PT, PT, RZ, UR12, RZ, P0, !PT ;  /* 0x0000000cff0d7c10 */ /* 0x000fe200087fe4ff */
[C---:B------:R-:W-:Y:S01]  /*fd90*/  VIADD R6, R4.reuse, 0x10 ;  /* 0x0000001004067836 */ /* 0x040fe20000000000 */
[----:B------:R-:W-:Y:S01]  /*fda0*/  ISETP.GE.AND P1, PT, R5, UR14, PT ;  /* 0x0000000e05007c0c */ /* 0x000fe2000bf26270 */
[----:B------:R-:W-:Y:S01]  /*fdb0*/  VIADD R4, R4, 0x30 ;  /* 0x0000003004047836 */ /* 0x000fe20000000000 */
[----:B------:R-:W-:Y:S02]  /*fdc0*/  BSSY.RECONVERGENT B0, `(.L_x_94) ;  /* 0x000001c000007945 */ /* 0x000fe40003800200 */
[----:B------:R-:W-:-:S02]  /*fdd0*/  ISETP.GE.AND P2, PT, R6, UR14, PT ;  /* 0x0000000e06007c0c */ /* 0x000fc4000bf46270 */
[----:B------:R-:W-:Y:S01]  /*fde0*/  ISETP.GE.AND P0, PT, R4, UR14, PT ;  /* 0x0000000e04007c0c */ /* 0x000fe2000bf06270 */
[----:B--2---:R-:W-:Y:S01]  /*fdf0*/  IMAD.U32 R24, RZ, RZ, UR4 ;  /* 0x00000004ff187e24 */ /* 0x004fe2000f8e00ff */
[----:B------:R1:W2:Y:S01]  /*fe00*/  LDS.128 R4, [R0+0x6000] ;  /* 0x0060000000047984 */ /* 0x0002a20000000c00 */
[----:B------:R-:W-:Y:S02]  /*fe10*/  MOV R27, UR5 ;  /* 0x00000005001b7c02 */ /* 0x000fe40008000f00 */
[----:B------:R-:W-:Y:S02]  /*fe20*/  IMAD.WIDE.U32 R24, R24, UR6, R12 ;  /* 0x0000000618187c25 */ /* 0x000fe4000f8e000c */
[----:B------:R1:W1:Y:S02]  /*fe30*/  LDS.128 R12, [R0+0x4000] ;  /* 0x00400000000c7984 */ /* 0x0002640000000c00 */
[----:B------:R-:W-:Y:S01]  /*fe40*/  IMAD R27, R27, UR6, R25 ;  /* 0x000000061b1b7c24 */ /* 0x000fe2000f8e0219 */
[----:B------:R-:W-:Y:S06]  /*fe50*/  @P3 BRA `(.L_x_95) ;  /* 0x0000000000483947 */ /* 0x000fec0003800000 */
[----:B------:R-:W5:Y:S01]  /*fe60*/  LDCU.64 UR6, c[0x0][0x408] ;  /* 0x00008100ff0677ac */ /* 0x000f620008000a00 */
[----:B------:R-:W-:Y:S01]  /*fe70*/  IMAD.MOV.U32 R26, RZ, RZ, R24 ;  /* 0x000000ffff1a7224 */ /* 0x000fe200078e0018 */
[----:B------:R-:W3:Y:S01]  /*fe80*/  LDCU.64 UR4, c[0x0][0x3f0] ;  /* 0x00007e00ff0477ac */ /* 0x000ee20008000a00 */
[----:B------:R-:W4:Y:S01]  /*fe90*/  LDCU UR8, c[0x0][0x440] ;  /* 0x00008800ff0877ac */ /* 0x000f220008000800 */
[----:B-----5:R-:W-:Y:S02]  /*fea0*/  IMAD R29, R3, UR6, RZ ;  /* 0x00000006031d7c24 */ /* 0x020fe4000f8e02ff */
[----:B------:R-:W-:-:S04]  /*feb0*/  IMAD.WIDE.U32 R30, R2, UR6, R26 ;  /* 0x00000006021e7c25 */ /* 0x000fc8000f8e001a */
[----:B------:R-:W-:Y:S01]  /*fec0*/  IMAD R28, R2, UR7, R29 ;  /* 0x00000007021c7c24 */ /* 0x000fe2000f8e021d */
[----:B---3--:R-:W-:Y:S02]  /*fed0*/  LEA R32, P3, R30, UR4, 0x1 ;  /* 0x000000041e207c11 */ /* 0x008fe4000f8608ff */
[----:B----4-:R-:W-:Y:S01]  /*fee0*/  ISETP.GE.AND P6, PT, R215, UR8, PT ;  /* 0x00000008d7007c0c */ /* 0x010fe2000bfc6270 */
[----:B------:R-:W-:Y:S01]  /*fef0*/  IMAD.IADD R28, R28, 0x1, R31 ;  /* 0x000000011c1c7824 */ /* 0x000fe200078e021f */
[----:B------:R-:W-:Y:S02]  /*ff00*/  ISETP.GE.AND P5, PT, R236, UR8, PT ;  /* 0x00000008ec007c0c */ /* 0x000fe4000bfa6270 */
[----:B------:R-:W-:Y:S02]  /*ff10*/  ISETP.GE.AND P4, PT, R235, UR8, PT ;  /* 0x00000008eb007c0c */ /* 0x000fe4000bf86270 */
[----:B------:R-:W-:Y:S02]  /*ff20*/  LEA.HI.X R33, R30, UR5, R28, 0x1, P3 ;  /* 0x000000051e217c11 */ /* 0x000fe400098f0c1c */
[----:B------:R-:W-:-:S05]  /*ff30*/  ISETP.GE.AND P3, PT, R234, UR8, PT ;  /* 0x00000008ea007c0c */ /* 0x000fca000bf66270 */
[----:B------:R3:W-:Y:S04]  /*ff40*/  @!P6 STG.E.128 desc[UR22][R32.64], R20 ;  /* 0x000000142000e986 */ /* 0x0007e8000c101d16 */
[----:B------:R3:W-:Y:S04]  /*ff50*/  @!P5 STG.E.128 desc[UR22][R32.64+0x80], R16 ;  /* 0x000080102000d986 */ /* 0x0007e8000c101d16 */
[----:B-1----:R3:W-:Y:S04]  /*ff60*/  @!P4 STG.E.128 desc[UR22][R32.64+0x100], R12 ;  /* 0x0001000c2000c986 */ /* 0x0027e8000c101d16 */
[----:B--2---:R3:W-:Y:S02]  /*ff70*/  @!P3 STG.E.128 desc[UR22][R32.64+0x180], R4 ;  /* 0x000180042000b986 */ /* 0x0047e4000c101d16 */
.L_x_95:
[----:B------:R-:W-:Y:S05]  /*ff80*/  BSYNC.RECONVERGENT B0 ;  /* 0x0000000000007941 */ /* 0x000fea0003800200 */
.L_x_94:
[----:B---3--:R3:W3:Y:S01]  /*ff90*/  LDS.128 R20, [R0+0x800] ;  /* 0x0008000000147984 */ /* 0x0086e20000000c00 */
[----:B------:R-:W-:Y:S03]  /*ffa0*/  BSSY.RECONVERGENT B0, `(.L_x_96) ;  /* 0x000001a000007945 */ /* 0x000fe60003800200 */
[----:B----4-:R4:W3:Y:S04]  /*ffb0*/  LDS.128 R16, [R0+0x2800] ;  /* 0x0028000000107984 */ /* 0x0108e80000000c00 */
[----:B-1----:R4:W1:Y:S04]  /*ffc0*/  LDS.128 R12, [R0+0x4800] ;  /* 0x00480000000c7984 */ /* 0x0028680000000c00 */
[----:B--2---:R4:W2:Y:S01]  /*ffd0*/  LDS.128 R4, [R0+0x6800] ;  /* 0x0068000000047984 */ /* 0x0048a20000000c00 */
[----:B------:R-:W-:Y:S05]  /*ffe0*/  @P2 BRA `(.L_x_97) ;  /* 0x0000000000542947 */ /* 0x000fea0003800000 */
[----:B------:R-:W5:Y:S01]  /*fff0*/  LDCU.64 UR6, c[0x0][0x408] ;  /* 0x00008100ff0677ac */ /* 0x000f620008000a00 */
[----:B------:R-:W-:Y:S01]  /*10000*/  IADD3 R29, P2, PT, R2, 0x10, RZ ;  /* 0x00000010021d7810 */ /* 0x000fe20007f5e0ff */
[----:B------:R-:W-:Y:S01]  /*10010*/  IMAD.MOV.U32 R30, RZ, RZ, R24 ;  /* 0x000000ffff1e7224 */ /* 0x000fe200078e0018 */
[----:B------:R-:W4:Y:S01]  /*10020*/  LDCU UR8, c[0x0][0x440] ;  /* 0x00008800ff0877ac */ /* 0x000f220008000800 */
[----:B------:R-:W-:Y:S02]  /*10030*/  IMAD.MOV.U32 R31, RZ, RZ, R27 ;  /* 0x000000ffff1f7224 */ /* 0x000fe400078e001b */
[----:B------:R-:W-:Y:S01]  /*10040*/  IMAD.X R28, RZ, RZ, R3, P2 ;  /* 0x000000ffff1c7224 */ /* 0x000fe200010e0603 */
[----:B------:R-:W3:Y:S03]  /*10050*/  LDCU.64 UR4, c[0x0][0x3f0] ;  /* 0x00007e00ff0477ac */ /* 0x000ee60008000a00 */
[----:B-----5:R-:W-:-:S02]  /*10060*/  IMAD R28, R28, UR6, RZ ;  /* 0x000000061c1c7c24 */ /* 0x020fc4000f8e02ff */
[----:B------:R-:W-:Y:S01]  /*10070*/  IMAD.WIDE.U32 R30, R29, UR6, R30 ;  /* 0x000000061d1e7c25 */ /* 0x000fe2000f8e001e */
[----:B----4-:R-:W-:-:S03]  /*10080*/  ISETP.GE.AND P5, PT, R215, UR8, PT ;  /* 0x00000008d7007c0c */ /* 0x010fc6000bfa6270 */
[----:B------:R-:W-:Y:S01]  /*10090*/  IMAD R28, R29, UR7, R28 ;  /* 0x000000071d1c7c24 */ /* 0x000fe2000f8e021c */
[----:B------:R-:W-:Y:S02]  /*100a0*/  ISETP.GE.AND P4, PT, R236, UR8, PT ;  /* 0x00000008ec007c0c */ /* 0x000fe4000bf86270 */
[----:B------:R-:W-:Y:S01]  /*100b0*/  ISETP.GE.AND P3, PT, R235, UR8, PT ;  /* 0x00000008eb007c0c */ /* 0x000fe2000bf66270 */
[----:B------:R-:W-:Y:S01]  /*100c0*/  IMAD.IADD R28, R28, 0x1, R31 ;  /* 0x000000011c1c7824 */ /* 0x000fe200078e021f */
[----:B------:R-:W-:Y:S02]  /*100d0*/  ISETP.GE.AND P2, PT, R234, UR8, PT ;  /* 0x00000008ea007c0c */ /* 0x000fe4000bf46270 */
[----:B---3--:R-:W-:-:S04]  /*100e0*/  LEA R32, P6, R30, UR4, 0x1 ;  /* 0x000000041e207c11 */ /* 0x008fc8000f8c08ff */
[----:B------:R-:W-:-:S05]  /*100f0*/  LEA.HI.X R33, R30, UR5, R28, 0x1, P6 ;  /* 0x000000051e217c11 */ /* 0x000fca000b0f0c1c */
[----:B------:R3:W-:Y:S04]  /*10100*/  @!P5 STG.E.128 desc[UR22][R32.64], R20 ;  /* 0x000000142000d986 */ /* 0x0007e8000c101d16 */
[----:B------:R3:W-:Y:S04]  /*10110*/  @!P4 STG.E.128 desc[UR22][R32.64+0x80], R16 ;  /* 0x000080102000c986 */ /* 0x0007e8000c101d16 */
[----:B-1----:R3:W-:Y:S04]  /*10120*/  @!P3 STG.E.128 desc[UR22][R32.64+0x100], R12 ;  /* 0x0001000c2000b986 */ /* 0x0027e8000c101d16 */
[----:B--2---:R3:W-:Y:S02]  /*10130*/  @!P2 STG.E.128 desc[UR22][R32.64+0x180], R4 ;  /* 0x000180042000a986 */ /* 0x0047e4000c101d16 */
.L_x_97:
[----:B------:R-:W-:Y:S05]  /*10140*/  BSYNC.RECONVERGENT B0 ;  /* 0x0000000000007941 */ /* 0x000fea0003800200 */
.L_x_96:
[----:B---3--:R3:W3:Y:S01]  /*10150*/  LDS.128 R20, [R0+0x1000] ;  /* 0x0010000000147984 */ /* 0x0086e20000000c00 */
[----:B------:R-:W-:Y:S03]  /*10160*/  BSSY.RECONVERGENT B0, `(.L_x_98) ;  /* 0x000001a000007945 */ /* 0x000fe60003800200 */
[----:B------:R3:W3:Y:S04]  /*10170*/  LDS.128 R16, [R0+0x3000] ;  /* 0x0030000000107984 */ /* 0x0006e80000000c00 */
[----:B-1----:R1:W1:Y:S04]  /*10180*/  LDS.128 R12, [R0+0x5000] ;  /* 0x00500000000c7984 */ /* 0x0022680000000c00 */
[----:B--2---:R2:W1:Y:S01]  /*10190*/  LDS.128 R4, [R0+0x7000] ;  /* 0x0070000000047984 */ /* 0x0044620000000c00 */
[----:B------:R-:W-:Y:S05]  /*101a0*/  @P1 BRA `(.L_x_99) ;  /* 0x0000000000541947 */ /* 0x000fea0003800000 */
[----:B------:R-:W5:Y:S01]  /*101b0*/  LDCU.64 UR6, c[0x0][0x408] ;  /* 0x00008100ff0677ac */ /* 0x000f620008000a00 */
[----:B------:R-:W-:Y:S01]  /*101c0*/  IADD3 R29, P1, PT, R2, 0x20, RZ ;  /* 0x00000020021d7810 */ /* 0x000fe20007f3e0ff */
[----:B------:R-:W-:Y:S01]  /*101d0*/  IMAD.MOV.U32 R30, RZ, RZ, R24 ;  /* 0x000000ffff1e7224 */ /* 0x000fe200078e0018 */
[----:B------:R-:W4:Y:S01]  /*101e0*/  LDCU UR8, c[0x0][0x440] ;  /* 0x00008800ff0877ac */ /* 0x000f220008000800 */
[----:B------:R-:W-:Y:S02]  /*101f0*/  IMAD.MOV.U32 R31, RZ, RZ, R27 ;  /* 0x000000ffff1f7224 */ /* 0x000fe400078e001b */
[----:B------:R-:W-:Y:S01]  /*10200*/  IMAD.X R28, RZ, RZ, R3, P1 ;  /* 0x000000ffff1c7224 */ /* 0x000fe200008e0603 */
[----:B------:R-:W2:Y:S03]  /*10210*/  LDCU.64 UR4, c[0x0][0x3f0] ;  /* 0x00007e00ff0477ac */ /* 0x000ea60008000a00 */
        /* <DEDUP_REMOVED lines=8> */
[----:B--2---:R-:W-:-:S04]  /*102a0*/  LEA R32, P5, R30, UR4, 0x1 ;  /* 0x000000041e207c11 */ /* 0x004fc8000f8a08ff */
[----:B------:R-:W-:-:S05]  /*102b0*/  LEA.HI.X R33, R30, UR5, R28, 0x1, P5 ;  /* 0x000000051e217c11 */ /* 0x000fca000a8f0c1c */
[----:B---3--:R2:W-:Y:S04]  /*102c0*/  @!P4 STG.E.128 desc[UR22][R32.64], R20 ;  /* 0x000000142000c986 */ /* 0x0085e8000c101d16 */
[----:B------:R2:W-:Y:S04]  /*102d0*/  @!P3 STG.E.128 desc[UR22][R32.64+0x80], R16 ;  /* 0x000080102000b986 */ /* 0x0005e8000c101d16 */
[----:B-1----:R2:W-:Y:S04]  /*102e0*/  @!P2 STG.E.128 desc[UR22][R32.64+0x100], R12 ;  /* 0x0001000c2000a986 */ /* 0x0025e8000c101d16 */
[----:B------:R2:W-:Y:S02]  /*102f0*/  @!P1 STG.E.128 desc[UR22][R32.64+0x180], R4 ;  /* 0x0001800420009986 */ /* 0x0005e4000c101d16 */
.L_x_99:
[----:B------:R-:W-:Y:S05]  /*10300*/  BSYNC.RECONVERGENT B0 ;  /* 0x0000000000007941 */ /* 0x000fea0003800200 */
.L_x_98:
[----:B-12---:R1:W2:Y:S04]  /*10310*/  LDS.128 R12, [R0+0x3800] ;  /* 0x00380000000c7984 */ /* 0x0062a80000000c00 */
[----:B------:R1:W1:Y:S01]  /*10320*/  LDS.128 R4, [R0+0x5800] ;  /* 0x0058000000047984 */ /* 0x0002620000000c00 */
[----:B------:R-:W-:Y:S05]  /*10330*/  @P0 EXIT ;  /* 0x000000000000094d */ /* 0x000fea0003800000 */
[----:B------:R-:W5:Y:S01]  /*10340*/  LDCU.64 UR6, c[0x0][0x408] ;  /* 0x00008100ff0677ac */ /* 0x000f620008000a00 */
[----:B------:R-:W-:Y:S01]  /*10350*/  IADD3 R2, P0, PT, R2, 0x30, RZ ;  /* 0x0000003002027810 */ /* 0x000fe20007f1e0ff */
[----:B---3--:R3:W1:Y:S01]  /*10360*/  LDS.128 R16, [R0+0x7800] ;  /* 0x0078000000107984 */ /* 0x0086620000000c00 */
[----:B------:R-:W-:Y:S01]  /*10370*/  IMAD.MOV.U32 R20, RZ, RZ, R24 ;  /* 0x000000ffff147224 */ /* 0x000fe200078e0018 */
[----:B------:R-:W4:Y:S01]  /*10380*/  LDCU.64 UR4, c[0x0][0x3f0] ;  /* 0x00007e00ff0477ac */ /* 0x000f220008000a00 */
[----:B------:R-:W-:Y:S02]  /*10390*/  IMAD.MOV.U32 R21, RZ, RZ, R27 ;  /* 0x000000ffff157224 */ /* 0x000fe400078e001b */
[----:B------:R-:W-:Y:S01]  /*103a0*/  IMAD.X R3, RZ, RZ, R3, P0 ;  /* 0x000000ffff037224 */ /* 0x000fe200000e0603 */
[----:B------:R-:W3:Y:S03]  /*103b0*/  LDCU UR8, c[0x0][0x440] ;  /* 0x00008800ff0877ac */ /* 0x000ee60008000800 */
[----:B-----5:R-:W-:-:S02]  /*103c0*/  IMAD R3, R3, UR6, RZ ;  /* 0x0000000603037c24 */ /* 0x020fc4000f8e02ff */
[----:B------:R-:W-:-:S04]  /*103d0*/  IMAD.WIDE.U32 R20, R2, UR6, R20 ;  /* 0x0000000602147c25 */ /* 0x000fc8000f8e0014 */
[----:B------:R-:W-:Y:S01]  /*103e0*/  IMAD R3, R2, UR7, R3 ;  /* 0x0000000702037c24 */ /* 0x000fe2000f8e0203 */
[----:B----4-:R-:W-:Y:S02]  /*103f0*/  LEA R2, P0, R20, UR4, 0x1 ;  /* 0x0000000414027c11 */ /* 0x010fe4000f8008ff */
[----:B---3--:R-:W-:Y:S01]  /*10400*/  ISETP.GE.AND P3, PT, R215, UR8, PT ;  /* 0x00000008d7007c0c */ /* 0x008fe2000bf66270 */
[----:B------:R-:W-:Y:S01]  /*10410*/  IMAD.IADD R3, R3, 0x1, R21 ;  /* 0x0000000103037824 */ /* 0x000fe200078e0215 */
[----:B------:R-:W-:Y:S02]  /*10420*/  ISETP.GE.AND P2, PT, R236, UR8, PT ;  /* 0x00000008ec007c0c */ /* 0x000fe4000bf46270 */
[----:B------:R-:W-:Y:S02]  /*10430*/  ISETP.GE.AND P1, PT, R235, UR8, PT ;  /* 0x00000008eb007c0c */ /* 0x000fe4000bf26270 */
[----:B------:R-:W-:Y:S02]  /*10440*/  LEA.HI.X R3, R20, UR5, R3, 0x1, P0 ;  /* 0x0000000514037c11 */ /* 0x000fe400080f0c03 */
[----:B------:R-:W-:-:S05]  /*10450*/  ISETP.GE.AND P0, PT, R234, UR8, PT ;  /* 0x00000008ea007c0c */ /* 0x000fca000bf06270 */
[----:B------:R3:W-:Y:S04]  /*10460*/  @!P3 STG.E.128 desc[UR22][R2.64], R8 ;  /* 0x000000080200b986 */ /* 0x0007e8000c101d16 */
[----:B--2---:R3:W-:Y:S04]  /*10470*/  @!P2 STG.E.128 desc[UR22][R2.64+0x80], R12 ;  /* 0x0000800c0200a986 */ /* 0x0047e8000c101d16 */
[----:B-1----:R3:W-:Y:S01]  /*10480*/  @!P1 STG.E.128 desc[UR22][R2.64+0x100], R4 ;  /* 0x0001000402009986 */ /* 0x0027e2000c101d16 */
[----:B------:R-:W-:Y:S05]  /*10490*/  @P0 EXIT ;  /* 0x000000000000094d */ /* 0x000fea0003800000 */
[----:B------:R-:W-:Y:S01]  /*104a0*/  STG.E.128 desc[UR22][R2.64+0x180], R16 ;  /* 0x0001801002007986 */ /* 0x000fe2000c101d16 */
[----:B------:R-:W-:Y:S05]  /*104b0*/  EXIT ;  /* 0x000000000000794d */ /* 0x000fea0003800000 */
.L_x_100:
        /* <DEDUP_REMOVED lines=12> */
.L_x_1184:


//--------------------- .text._ZN5flash16flash_fwd_kernelI23Flash_fwd_kernel_traitsILi256ELi64ELi64ELi4ELb0ELb0EN7cutlass6half_tE19Flash_kernel_traitsILi256ELi64ELi64ELi4ES3_EELb0ELb1ELb0ELb1ELb0ELb0ELb0ELb0EEEvNS_16Flash_fwd_paramsE --------------------------
	.section	.text._ZN5flash16flash_fwd_kernelI23Flash_fwd_kernel_traitsILi256ELi64ELi64ELi4ELb0ELb0EN7cutlass6half_tE19Flash_kernel_traitsILi256ELi64ELi64ELi4ES3_EELb0ELb1ELb0ELb1ELb0ELb0ELb0ELb0EEEvNS_16Flash_fwd_paramsE,"ax",@progbits
	.align	128
        .global         _ZN5flash16flash_fwd_kernelI23Flash_fwd_kernel_traitsILi256ELi64ELi64ELi4ELb0ELb0EN7cutlass6half_tE19Flash_kernel_traitsILi256ELi64ELi64ELi4ES3_EELb0ELb1ELb0ELb1ELb0ELb0ELb0ELb0EEEvNS_16Flash_fwd_paramsE
        .type           _ZN5flash16flash_fwd_kernelI23Flash_fwd_kernel_traitsILi256ELi64ELi64ELi4ELb0ELb0EN7cutlass6half_tE19Flash_kernel_traitsILi256ELi64ELi64ELi4ES3_EELb0ELb1ELb0ELb1ELb0ELb0ELb0ELb0EEEvNS_16Flash_fwd_paramsE,@function
        .size           _ZN5flash16flash_fwd_kernelI23Flash_fwd_kernel_traitsILi256ELi64ELi64ELi4ELb0ELb0EN7cutlass6half_tE19Flash_kernel_traitsILi256ELi64ELi64ELi4ES3_EELb0ELb1ELb0ELb1ELb0ELb0ELb0ELb0EEEvNS_16Flash_fwd_paramsE,(.L_x_1185 - _ZN5flash16flash_fwd_kernelI23Flash_fwd_kernel_traitsILi256ELi64ELi64ELi4ELb0ELb0EN7cutlass6half_tE19Flash_kernel_traitsILi256ELi64ELi64ELi4ES3_EELb0ELb1ELb0ELb1ELb0ELb0ELb0ELb0EEEvNS_16Flash_fwd_paramsE)
        .other          _ZN5flash16flash_fwd_kernelI23Flash_fwd_kernel_traitsILi256ELi64ELi64ELi4ELb0ELb0EN7cutlass6half_tE19Flash_kernel_traitsILi256ELi64ELi64ELi4ES3_EELb0ELb1ELb0ELb1ELb0ELb0ELb0ELb0EEEvNS_16Flash_fwd_paramsE,@"STO_CUDA_ENTRY STV_DEFAULT"
_ZN5flash16flash_fwd_kernelI23Flash_fwd_kernel_traitsILi256ELi64ELi64ELi4ELb0ELb0EN7cutlass6half_tE19Flash_kernel_traitsILi256ELi64ELi64ELi4ES3_EELb0ELb1ELb0ELb1ELb0ELb0ELb0ELb0EEEvNS_16Flash_fwd_paramsE:
.text._ZN5flash16flash_fwd_kernelI23Flash_fwd_kernel_traitsILi256ELi64ELi64ELi4ELb0ELb0EN7cutlass6half_tE19Flash_kernel_traitsILi256ELi64ELi64ELi4ES3_EELb0ELb1ELb0ELb1ELb0ELb0ELb0ELb0EEEvNS_16Flash_fwd_paramsE:
        /* <DEDUP_REMOVED lines=72> */
.L_x_101:
[----:B-----5:R-:W-:Y:S01]  /*0480*/  @P0 R2UR UR22, R0 ;  /* 0x00000000001602ca */ /* 0x020fe200000e0000 */
[----:B------:R-:W-:Y:S01]  /*0490*/  @!UP0 UISETP.NE.AND.EX UP2, UPT, UR5, URZ, UPT, UP2 ;  /* 0x000000ff0500828c */ /* 0x000fe2000bf45320 */
[----:B-1----:R-:W-:-:S13]  /*04a0*/  @!P1 EXIT ;  /* 0x000000000000994d */ /* 0x002fda0003800000 */
[----:B------:R-:W1:Y:S01]  /*04b0*/  LDCU UR23, c[0x0][0x508] ;  /* 0x0000a100ff1777ac */ /* 0x000e620008000800 */
[----:B------:R-:W2:Y:S01]  /*04c0*/  S2UR UR24, SR_CTAID.Z ;  /* 0x00000000001879c3 */ /* 0x000ea20000002700 */
[----:B------:R-:W3:Y:S01]  /*04d0*/  S2R R218, SR_TID.X ;  /* 0x0000000000da7919 */ /* 0x000ee20000002100 */
        /* <DEDUP_REMOVED lines=44> */
.L_x_103:
        /* <DEDUP_REMOVED lines=31> */
[C---:B------:R-:W-:Y:S01]  /*0990*/  LOP3.LUT R8, R0.reuse, 0x80, RZ, 0xfc, !PT ;  /* 0x0000008000087812 */ /* 0x040fe200078efcff */
[----:B------:R-:W-:Y:S01]  /*09a0*/  USHF.R.S32.HI UR10, URZ, 0x1f, UR26 ;  /* 0x0000001fff0a7899 */ /* 0x000fe2000801141a */
[----:B------:R-:W-:Y:S01]  /*09b0*/  LOP3.LUT R7, R0, 0xc0, RZ, 0xfc, !PT ;  /* 0x000000c000077812 */ /* 0x000fe200078efcff */
[----:B------:R-:W-:Y:S01]  /*09c0*/  USHF.R.S32.HI UR5, URZ, 0x1f, UR8 ;  /* 0x0000001fff057899 */ /* 0x000fe20008011408 */
[----:B------:R-:W-:Y:S01]  /*09d0*/  IMAD R13, R13, UR24, R11 ;  /* 0x000000180d0d7c24 */ /* 0x000fe2000f8e020b */
        /* <DEDUP_REMOVED lines=21> */
.L_x_105:
[----:B------:R-:W-:Y:S05]  /*0b30*/  BSYNC.RECONVERGENT B0 ;  /* 0x0000000000007941 */ /* 0x000fea0003800200 */
.L_x_104:
        /* <DEDUP_REMOVED lines=24> */
.L_x_107:
[----:B------:R-:W-:Y:S05]  /*0cc0*/  BSYNC.RECONVERGENT B0 ;  /* 0x0000000000007941 */ /* 0x000fea0003800200 */
.L_x_106:
        /* <DEDUP_REMOVED lines=24> */
.L_x_109:
[----:B------:R-:W-:Y:S05]  /*0e50*/  BSYNC.RECONVERGENT B0 ;  /* 0x0000000000007941 */ /* 0x000fea0003800200 */
.L_x_108:
        /* <DEDUP_REMOVED lines=26> */
.L_x_111:
[----:B------:R-:W-:Y:S05]  /*1000*/  BSYNC.RECONVERGENT B0 ;  /* 0x0000000000007941 */ /* 0x000fea0003800200 */
.L_x_110:
        /* <DEDUP_REMOVED lines=10> */
.L_x_113:
[----:B------:R-:W-:Y:S05]  /*10b0*/  BSYNC.RECONVERGENT B0 ;  /* 0x0000000000007941 */ /* 0x000fea0003800200 */
.L_x_112:
        /* <DEDUP_REMOVED lines=10> */
.L_x_115:
[----:B------:R-:W-:Y:S05]  /*1160*/  BSYNC.RECONVERGENT B0 ;  /* 0x0000000000007941 */ /* 0x000fea0003800200 */
.L_x_114:
        /* <DEDUP_REMOVED lines=10> */
.L_x_117:
[----:B------:R-:W-:Y:S05]  /*1210*/  BSYNC.RECONVERGENT B0 ;  /* 0x0000000000007941 */ /* 0x000fea0003800200 */
.L_x_116:
        /* <DEDUP_REMOVED lines=10> */
.L_x_102:
        /* <DEDUP_REMOVED lines=21> */
.L_x_118:
[----:B------:R-:W1:Y:S01]  /*1410*/  LDCU.64 UR10, c[0x0][0x3b8] ;  /* 0x00007700ff0a77ac */ /* 0x000e620008000a00 */
[----:B------:R-:W-:-:S04]  /*1420*/  UIADD3 UR6, UPT, UPT, UR12, UR13, URZ ;  /* 0x0000000d0c067290 */ /* 0x000fc8000fffe0ff */
[----:B-1----:R-:W-:Y:S02]  /*1430*/  UIMAD.WIDE.U32 UR14, UR6, UR10, URZ ;  /* 0x0000000a060e72a5 */ /* 0x002fe4000f8e00ff */
[----:B------:R-:W-:-:S04]  /*1440*/  UIMAD UR6, UR6, UR11, URZ ;  /* 0x0000000b060672a4 */ /* 0x000fc8000f8e02ff */
[----:B------:R-:W-:Y:S02]  /*1450*/  UIADD3 UR6, UPT, UPT, UR15, UR6, URZ ;  /* 0x000000060f067290 */ /* 0x000fe4000fffe0ff */
.L_x_119:
        /* <DEDUP_REMOVED lines=38> */
.L_x_120:
[----:B------:R-:W1:Y:S01]  /*16c0*/  LDCU.64 UR8, c[0x0][0x3c0] ;  /* 0x00007800ff0877ac */ /* 0x000e620008000a00 */
[----:B------:R-:W-:-:S04]  /*16d0*/  UIADD3 UR12, UPT, UPT, UR12, UR13, URZ ;  /* 0x0000000d0c0c7290 */ /* 0x000fc8000fffe0ff */
[----:B-1----:R-:W-:Y:S02]  /*16e0*/  UIMAD.WIDE.U32 UR4, UR12, UR8, URZ ;  /* 0x000000080c0472a5 */ /* 0x002fe4000f8e00ff */
[----:B------:R-:W-:-:S04]  /*16f0*/  UIMAD UR12, UR12, UR9, URZ ;  /* 0x000000090c0c72a4 */ /* 0x000fc8000f8e02ff */
[----:B------:R-:W-:-:S12]  /*1700*/  UIADD3 UR15, UPT, UPT, UR5, UR12, URZ ;  /* 0x0000000c050f7290 */ /* 0x000fd8000fffe0ff */
.L_x_121:
[----:B------:R-:W-:Y:S01]  /*1710*/  IMAD.SHL.U32 R241, R218, 0x8, RZ ;  /* 0x00000008daf17824 */ /* 0x000fe200078e00ff */
[----:B------:R-:W1:Y:S01]  /*1720*/  S2R R9, SR_CTAID.X ;  /* 0x0000000000097919 */ /* 0x000e620000002500 */
[----:B------:R-:W-:Y:S01]  /*1730*/  SHF.R.U32.HI R4, RZ, 0x3, R218 ;  /* 0x00000003ff047819 */ /* 0x000fe200000116da */
[----:B------:R-:W2:Y:S01]  /*1740*/  S2UR UR29, SR_CgaCtaId ;  /* 0x00000000001d79c3 */ /* 0x000ea20000008800 */
[----:B------:R-:W3:Y:S01]  /*1750*/  LDCU.64 UR12, c[0x0][0x3c8] ;  /* 0x00007900ff0c77ac */ /* 0x000ee20008000a00 */
[C---:B------:R-:W-:Y:S01]  /*1760*/  LOP3.LUT R219, R241.reuse, 0x38, RZ, 0xc0, !PT ;  /* 0x00000038f1db7812 */ /* 0x040fe200078ec0ff */
[----:B------:R-:W-:Y:S01]  /*1770*/  IMAD.MOV.U32 R5, RZ, RZ, RZ ;  /* 0x000000ffff057224 */ /* 0x000fe200078e00ff */
[----:B------:R-:W-:Y:S01]  /*1780*/  LOP3.LUT R7, R241, 0x1f8, RZ, 0xc0, !PT ;  /* 0x000001f8f1077812 */ /* 0x000fe200078ec0ff */
[----:B------:R-:W4:Y:S01]  /*1790*/  LDCU.64 UR16, c[0x0][0x388] ;  /* 0x00007100ff1077ac */ /* 0x000f220008000a00 */
[C---:B------:R-:W-:Y:S01]  /*17a0*/  IADD3 R16, P1, PT, R219.reuse, UR14, RZ ;  /* 0x0000000edb107c10 */ /* 0x040fe2000ff3e0ff */
[----:B------:R-:W-:Y:S01]  /*17b0*/  BSSY.RECONVERGENT B0, `(.L_x_122) ;  /* 0x0000052000007945 */ /* 0x000fe20003800200 */
[----:B------:R-:W-:-:S02]  /*17c0*/  IADD3 R14, P0, PT, R219, UR4, RZ ;  /* 0x00000004db0e7c10 */ /* 0x000fc4000ff1e0ff */
[----:B------:R-:W-:Y:S01]  /*17d0*/  LOP3.LUT R3, R241, 0x1e00, RZ, 0xc0, !PT ;  /* 0x00001e00f1037812 */ /* 0x000fe200078ec0ff */
[----:B------:R-:W-:Y:S01]  /*17e0*/  IMAD.X R17, RZ, RZ, UR6, P1 ;  /* 0x00000006ff117e24 */ /* 0x000fe200088e06ff */
[----:B------:R-:W5:Y:S01]  /*17f0*/  LDCU.128 UR4, c[0x0][0x3d0] ;  /* 0x00007a00ff0477ac */ /* 0x000f620008000c00 */
[----:B------:R-:W-:Y:S02]  /*1800*/  LOP3.LUT R234, R7, 0x38, R218, 0x78, !PT ;  /* 0x0000003807ea7812 */ /* 0x000fe400078e78da */
[----:B------:R-:W-:Y:S01]  /*1810*/  IADD3.X R15, PT, PT, RZ, UR15, RZ, P0, !PT ;  /* 0x0000000fff0f7c10 */ /* 0x000fe200087fe4ff */
[----:B------:R-:W3:Y:S01]  /*1820*/  LDCU.64 UR14, c[0x0][0x390] ;  /* 0x00007200ff0e77ac */ /* 0x000ee20008000a00 */
        /* <DEDUP_REMOVED lines=12> */
[C---:B------:R-:W-:Y:S02]  /*18f0*/  IMAD R232, R2.reuse, UR5, R7 ;  /* 0x0000000502e87c24 */ /* 0x040fe4000f8e0207 */
[C---:B------:R-:W-:Y:S01]  /*1900*/  IMAD R230, R2.reuse, UR7, R3 ;  /* 0x0000000702e67c24 */ /* 0x040fe2000f8e0203 */
[----:B------:R-:W-:Y:S01]  /*1910*/  UIADD3 UR7, UPT, UPT, -UR26, UR27, URZ ;  /* 0x0000001b1a077290 */ /* 0x000fe2000fffe1ff */
[----:B------:R-:W-:-:S04]  /*1920*/  IMAD.WIDE.U32 R6, R2, UR4, R16 ;  /* 0x0000000402067c25 */ /* 0x000fc8000f8e0010 */
[----:B------:R-:W-:Y:S01]  /*1930*/  IMAD.WIDE.U32 R2, R2, UR6, R14 ;  /* 0x0000000602027c25 */ /* 0x000fe2000f8e000e */
[----:B------:R-:W-:Y:S01]  /*1940*/  ISETP.GE.AND P2, PT, R4, UR7, PT ;  /* 0x0000000704007c0c */ /* 0x000fe2000bf46270 */
[----:B------:R-:W-:Y:S01]  /*1950*/  UMOV UR6, 0x400 ;  /* 0x0000040000067882 */ /* 0x000fe20000000000 */
[----:B------:R-:W-:Y:S01]  /*1960*/  IADD3 R232, PT, PT, R7, R232, RZ ;  /* 0x000000e807e87210 */ /* 0x000fe20007ffe0ff */
[----:B------:R-:W-:Y:S01]  /*1970*/  IMAD.X R13, RZ, RZ, UR28, P0 ;  /* 0x0000001cff0d7e24 */ /* 0x000fe200080e06ff */
[----:B---3--:R-:W-:Y:S01]  /*1980*/  LEA R231, P0, R2, UR14, 0x1 ;  /* 0x0000000e02e77c11 */ /* 0x008fe2000f8008ff */
[----:B------:R-:W-:Y:S01]  /*1990*/  IMAD.IADD R230, R3, 0x1, R230 ;  /* 0x0000000103e67824 */ /* 0x000fe200078e02e6 */
[----:B----4-:R-:W-:Y:S01]  /*19a0*/  LEA R233, P1, R6, UR16, 0x1 ;  /* 0x0000001006e97c11 */ /* 0x010fe2000f8208ff */
[----:B------:R-:W-:Y:S01]  /*19b0*/  IMAD.U32 R10, RZ, RZ, UR12 ;  /* 0x0000000cff0a7e24 */ /* 0x000fe2000f8e00ff */
[----:B--2---:R-:W-:Y:S01]  /*19c0*/  ULEA UR6, UR29, UR6, 0x18 ;  /* 0x000000061d067291 */ /* 0x004fe2000f8ec0ff */
[----:B------:R-:W-:Y:S01]  /*19d0*/  VIADD R7, R4, 0x10 ;  /* 0x0000001004077836 */ /* 0x000fe20000000000 */
[----:B------:R-:W-:Y:S01]  /*19e0*/  LEA.HI.X R230, R2, UR15, R230, 0x1, P0 ;  /* 0x0000000f02e67c11 */ /* 0x000fe200080f0ce6 */
[----:B------:R-:W-:Y:S01]  /*19f0*/  UIADD3 UR15, UPT, UPT, UR19, -0x1, URZ ;  /* 0xffffffff130f7890 */ /* 0x000fe2000fffe0ff */
[----:B------:R-:W-:Y:S01]  /*1a00*/  IMAD.WIDE.U32 R10, R10, UR24, R12 ;  /* 0x000000180a0a7c25 */ /* 0x000fe2000f8e000c */
[----:B------:R-:W-:-:S02]  /*1a10*/  LEA.HI.X R232, R6, UR17, R232, 0x1, P1 ;  /* 0x0000001106e87c11 */ /* 0x000fc400088f0ce8 */
[----:B------:R-:W-:Y:S01]  /*1a20*/  IADD3 R6, PT, PT, R4, 0x20, RZ ;  /* 0x0000002004067810 */ /* 0x000fe20007ffe0ff */
[----:B------:R-:W-:Y:S01]  /*1a30*/  IMAD.U32 R13, RZ, RZ, UR13 ;  /* 0x0000000dff0d7e24 */ /* 0x000fe2000f8e00ff */
[----:B------:R-:W-:Y:S01]  /*1a40*/  UIMAD UR14, UR15, -0x40, UR22 ;  /* 0xffffffc00f0e78a4 */ /* 0x000fe2000f8e0216 */
[----:B-1----:R-:W-:Y:S01]  /*1a50*/  IMAD.WIDE.U32 R8, R9, 0x40, R4 ;  /* 0x0000004009087825 */ /* 0x002fe200078e0004 */
[----:B------:R-:W-:Y:S02]  /*1a60*/  ISETP.GE.AND P0, PT, R7, UR7, PT ;  /* 0x0000000707007c0c */ /* 0x000fe4000bf06270 */
[----:B------:R-:W-:Y:S01]  /*1a70*/  ISETP.GE.AND P1, PT, R6, UR7, PT ;  /* 0x0000000706007c0c */ /* 0x000fe2000bf26270 */
[----:B------:R-:W-:Y:S01]  /*1a80*/  IMAD R13, R13, UR24, R11 ;  /* 0x000000180d0d7c24 */ /* 0x000fe2000f8e020b */
[----:B------:R-:W-:Y:S01]  /*1a90*/  LEA R234, R234, UR6, 0x1 ;  /* 0x00000006eaea7c11 */ /* 0x000fe2000f8e08ff */
[----:B------:R-:W-:Y:S10]  /*1aa0*/  @P2 BRA `(.L_x_123) ;  /* 0x0000000000882947 */ /* 0x000ff40003800000 */
        /* <DEDUP_REMOVED lines=34> */
.L_x_123:
[----:B------:R-:W-:Y:S05]  /*1cd0*/  BSYNC.RECONVERGENT B0 ;  /* 0x0000000000007941 */ /* 0x000fea0003800200 */
.L_x_122:
        /* <DEDUP_REMOVED lines=42> */
.L_x_125:
[----:B------:R-:W-:Y:S05]  /*1f80*/  BSYNC.RECONVERGENT B0 ;  /* 0x0000000000007941 */ /* 0x000fea0003800200 */
.L_x_124:
        /* <DEDUP_REMOVED lines=41> */
.L_x_127:
[----:B------:R-:W-:Y:S05]  /*2220*/  BSYNC.RECONVERGENT B0 ;  /* 0x0000000000007941 */ /* 0x000fea0003800200 */
.L_x_126:
        /* <DEDUP_REMOVED lines=41> */
.L_x_129:
[----:B------:R-:W-:Y:S05]  /*24c0*/  BSYNC.RECONVERGENT B0 ;  /* 0x0000000000007941 */ /* 0x000fea0003800200 */
.L_x_128:
        /* <DEDUP_REMOVED lines=34> */
.L_x_131:
[----:B------:R-:W-:Y:S05]  /*26f0*/  BSYNC.RECONVERGENT B0 ;  /* 0x0000000000007941 */ /* 0x000fea0003800200 */
.L_x_130:
[----:B------:R-:W-:Y:S01]  /*2700*/  USHF.L.U64.HI UR28, UR10, 0x4, UR11 ;  /* 0x000000040a1c7899 */ /* 0x000fe2000801020b */
[----:B------:R-:W-:Y:S01]  /*2710*/  BSSY.RECONVERGENT B0, `(.L_x_132) ;  /* 0x0000023000007945 */ /* 0x000fe20003800200 */
[----:B------:R-:W-:Y:S01]  /*2720*/  USHF.L.U32 UR29, UR10, 0x4, URZ ;  /* 0x000000040a1d7899 */ /* 0x000fe200080006ff */
[----:B------:R-:W-:Y:S02]  /*2730*/  ISETP.GE.AND P0, PT, R6, UR14, PT ;  /* 0x0000000e06007c0c */ /* 0x000fe4000bf06270 */
        /* <DEDUP_REMOVED lines=32> */
.L_x_133:
[----:B------:R-:W-:Y:S05]  /*2940*/  BSYNC.RECONVERGENT B0 ;  /* 0x0000000000007941 */ /* 0x000fea0003800200 */
.L_x_132:
        /* <DEDUP_REMOVED lines=36> */
.L_x_135:
[----:B------:R-:W-:Y:S05]  /*2b90*/  BSYNC.RECONVERGENT B0 ;  /* 0x0000000000007941 */ /* 0x000fea0003800200 */
.L_x_134:
        /* <DEDUP_REMOVED lines=37> */
.L_x_137:
[----:B------:R-:W-:Y:S05]  /*2df0*/  BSYNC.RECONVERGENT B0 ;  /* 0x0000000000007941 */ /* 0x000fea0003800200 */
.L_x_136:
[----:B------:R-:W5:Y:S01]  /*2e00*/  LDCU.64 UR12, c[0x0][0x538] ;  /* 0x0000a700ff0c77ac */ /* 0x000f620008000a00 */
[----:B------:R-:W0:Y:S01]  /*2e10*/  LDGDEPBAR ;  /* 0x00000000000079af */ /* 0x000e220000000000 */
[----:B-----5:R-:W-:-:S04]  /*2e20*/  UISETP.NE.U32.AND UP1, UPT, UR12, URZ, UPT ;  /* 0x000000ff0c00728c */ /* 0x020fc8000bf25070 */
[----:B------:R-:W-:Y:S01]  /*2e30*/  UISETP.NE.AND.EX UP1, UPT, UR13, URZ, UPT, UP1 ;  /* 0x000000ff0d00728c */ /* 0x000fe2000bf25310 */
[--C-:B------:R-:W-:Y:S01]  /*2e40*/  SHF.R.U32.HI R220, RZ, 0x1, R218.reuse ;  /* 0x00000001ffdc7819 */ /* 0x100fe200000116da */
[----:B------:R-:W-:Y:S01]  /*2e50*/  IMAD.U32 R0, RZ, RZ, UR26 ;  /* 0x0000001aff007e24 */ /* 0x000fe2000f8e00ff */
[----:B-1234-:R-:W-:Y:S01]  /*2e60*/  SHF.R.U32.HI R3, RZ, 0x2, R218 ;  /* 0x00000002ff037819 */ /* 0x01efe200000116da */
[----:B------:R-:W-:Y:S01]  /*2e70*/  IMAD.SHL.U32 R221, R218, 0x20, RZ ;  /* 0x00000020dadd7824 */ /* 0x000fe200078e00ff */
[----:B------:R-:W-:-:S04]  /*2e80*/  DEPBAR.LE SB0, 0x0 ;  /* 0x000080000000791a */ /* 0x000fc80000000000 */
[----:B------:R-:W-:Y:S02]  /*2e90*/  PLOP3.LUT P0, PT, PT, PT, UP1, 0x80, 0x8 ;  /* 0x000000000008781c */ /* 0x000fe40003f0f018 */
[----:B------:R-:W1:Y:S01]  /*2ea0*/  @UP1 LDCU.64 UR4, c[0x0][0x540] ;  /* 0x0000a800ff0417ac */ /* 0x000e620008000a00 */
[----:B------:R-:W-:Y:S01]  /*2eb0*/  @UP1 UMOV UR30, UR24 ;  /* 0x00000018001e1c82 */ /* 0x000fe20008000000 */
[----:B------:R-:W-:Y:S02]  /*2ec0*/  @UP1 UMOV UR31, URZ ;  /* 0x000000ff001f1c82 */ /* 0x000fe40008000000 */
[----:B-1----:R-:W-:Y:S01]  /*2ed0*/  @UP1 UIMAD.WIDE.U32 UR30, UR25, UR4, UR30 ;  /* 0x00000004191e12a5 */ /* 0x002fe2000f8e001e */
[----:B------:R-:W1:Y:S03]  /*2ee0*/  @UP1 LDCU UR4, c[0x0][0x458] ;  /* 0x00008b00ff0417ac */ /* 0x000e660008000800 */
[----:B------:R-:W-:-:S02]  /*2ef0*/  @UP1 UIMAD UR5, UR25, UR5, UR31 ;  /* 0x00000005190512a4 */ /* 0x000fc4000f8e021f */
[----:B------:R-:W-:-:S04]  /*2f00*/  @UP1 ULEA UR12, UP0, UR30, UR12, 0x2 ;  /* 0x0000000c1e0c1291 */ /* 0x000fc8000f8010ff */
[----:B------:R-:W-:Y:S02]  /*2f10*/  @UP1 ULEA.HI.X UR13, UR30, UR13, UR5, 0x2, UP0 ;  /* 0x0000000d1e0d1291 */ /* 0x000fe400080f1405 */
[----:B------:R-:W-:-:S04]  /*2f20*/  IMAD.U32 R10, RZ, RZ, UR12 ;  /* 0x0000000cff0a7e24 */ /* 0x000fc8000f8e00ff */
[----:B------:R-:W-:-:S05]  /*2f30*/  IMAD.U32 R11, RZ, RZ, UR13 ;  /* 0x0000000dff0b7e24 */ /* 0x000fca000f8e00ff */
[----:B------:R-:W2:Y:S01]  /*2f40*/  @P0 LDG.E R9, desc[UR20][R10.64] ;  /* 0x000000140a090981 */ /* 0x000ea2000c1e1900 */
[----:B-1----:R-:W2:Y:S01]  /*2f50*/  @P0 MUFU.RCP R2, UR4 ;  /* 0x0000000400020d08 */ /* 0x002ea20008001000 */
[----:B------:R-:W-:Y:S01]  /*2f60*/  LOP3.LUT R5, R220, 0x1f0, RZ, 0xc0, !PT ;  /* 0x000001f0dc057812 */ /* 0x000fe200078ec0ff */
[----:B------:R-:W-:Y:S01]  /*2f70*/  USHF.L.U32 UR24, UR8, 0x6, URZ ;  /* 0x0000000608187899 */ /* 0x000fe200080006ff */
[----:B------:R-:W-:Y:S01]  /*2f80*/  LOP3.LUT R3, R3, 0x7, RZ, 0xc0, !PT ;  /* 0x0000000703037812 */ /* 0x000fe200078ec0ff */
[----:B------:R-:W-:Y:S01]  /*2f90*/  USHF.L.U64.HI UR13, UR8, 0x6, UR9 ;  /* 0x00000006080d7899 */ /* 0x000fe20008010209 */
[----:B------:R-:W-:Y:S01]  /*2fa0*/  IADD3 R0, PT, PT, R5, 0x1, R0 ;  /* 0x0000000105007810 */ /* 0x000fe20007ffe000 */
[----:B------:R-:W-:Y:S01]  /*2fb0*/  UIMAD.WIDE.U32 UR24, UR24, UR15, URZ ;  /* 0x0000000f181872a5 */ /* 0x000fe2000f8e00ff */
[----:B------:R-:W-:Y:S01]  /*2fc0*/  LOP3.LUT R221, R221, 0x7c00, RZ, 0xc0, !PT ;  /* 0x00007c00dddd7812 */ /* 0x000fe200078ec0ff */
[----:B------:R-:W-:Y:S01]  /*2fd0*/  UIMAD UR13, UR13, UR15, URZ ;  /* 0x0000000f0d0d72a4 */ /* 0x000fe2000f8e02ff */
[----:B------:R-:W-:Y:S01]  /*2fe0*/  IADD3 R8, PT, PT, R0, -UR27, R3 ;  /* 0x8000001b00087c10 */ /* 0x000fe2000fffe003 */
[----:B------:R-:W-:Y:S01]  /*2ff0*/  IMAD.U32 R3, RZ, RZ, UR22 ;  /* 0x00000016ff037e24 */ /* 0x000fe2000f8e00ff */
[----:B------:R-:W-:Y:S01]  /*3000*/  LOP3.LUT R77, R220, 0x8, RZ, 0xc0, !PT ;  /* 0x00000008dc4d7812 */ /* 0x000fe200078ec0ff */
[----:B------:R-:W-:Y:S01]  /*3010*/  IMAD.SHL.U32 R85, R218, 0x2, RZ ;  /* 0x00000002da557824 */ /* 0x000fe200078e00ff */
[----:B------:R-:W-:Y:S01]  /*3020*/  UMOV UR5, URZ ;  /* 0x000000ff00057c82 */ /* 0x000fe20008000000 */
[----:B------:R-:W-:Y:S01]  /*3030*/  UIADD3 UR13, UPT, UPT, UR25, UR13, URZ ;  /* 0x0000000d190d7290 */ /* 0x000fe2000fffe0ff */
[----:B------:R-:W-:Y:S01]  /*3040*/  BSSY.RECONVERGENT B0, `(.L_x_138) ;  /* 0x0000030000007945 */ /* 0x000fe20003800200 */
[----:B------:R-:W-:-:S02]  /*3050*/  IADD3 R3, PT, PT, R8, UR23, R3 ;  /* 0x0000001708037c10 */ /* 0x000fc4000fffe003 */
[----:B------:R-:W-:Y:S01]  /*3060*/  LOP3.LUT R85, R85, 0x6, RZ, 0xc0, !PT ;  /* 0x0000000655557812 */ /* 0x000fe200078ec0ff */
[----:B------:R-:W-:Y:S01]  /*3070*/  BAR.SYNC.DEFER_BLOCKING 0x0 ;  /* 0x0000000000007b1d */ /* 0x000fe20000010000 */
[----:B--2---:R-:W-:-:S05]  /*3080*/  @P0 FMUL.FTZ R2, R9, R2 ;  /* 0x0000000209020220 */ /* 0x004fca0000410000 */
[----:B------:R-:W-:Y:S01]  /*3090*/  @P0 R2UR UR4, R2 ;  /* 0x00000000020402ca */ /* 0x000fe200000e0000 */
[----:B------:R-:W-:-:S05]  /*30a0*/  IMAD.SHL.U32 R2, R218, 0x40, RZ ;  /* 0x00000040da027824 */ /* 0x000fca00078e00ff */
[--C-:B------:R-:W-:Y:S02]  /*30b0*/  LOP3.LUT R0, R219, 0x1c0, R2.reuse, 0xf8, !PT ;  /* 0x000001c0db007812 */ /* 0x100fe400078ef802 */
[----:B------:R-:W-:Y:S02]  /*30c0*/  LOP3.LUT R84, R221, 0x200, R2, 0xf8, !PT ;  /* 0x00000200dd547812 */ /* 0x000fe400078ef802 */
[----:B------:R-:W-:-:S03]  /*30d0*/  LOP3.LUT R77, R0, R77, RZ, 0x3c, !PT ;  /* 0x0000004d004d7212 */ /* 0x000fc600078e3cff */
[----:B------:R-:W-:Y:S02]  /*30e0*/  @UP1 UMOV UR5, UR4 ;  /* 0x0000000400051c82 */ /* 0x000fe40008000000 */
[----:B------:R-:W-:Y:S01]  /*30f0*/  IMAD.IADD R84, R77, 0x1, R84 ;  /* 0x000000014d547824 */ /* 0x000fe200078e0254 */
[----:B------:R-:W-:Y:S06]  /*3100*/  @P6 BRA `(.L_x_139) ;  /* 0x00000000007c6947 */ /* 0x000fec0003800000 */
        /* <DEDUP_REMOVED lines=31> */
.L_x_139:
[----:B------:R2:W-:Y:S04]  /*3300*/  STS.128 [R234+0x10000], RZ ;  /* 0x010000ffea007388 */ /* 0x0005e80000000c00 */
[----:B------:R2:W-:Y:S04]  /*3310*/  STS.128 [R234+0x12000], RZ ;  /* 0x012000ffea007388 */ /* 0x0005e80000000c00 */
[----:B------:R2:W-:Y:S04]  /*3320*/  STS.128 [R234+0x14000], RZ ;  /* 0x014000ffea007388 */ /* 0x0005e80000000c00 */
[----:B------:R2:W-:Y:S02]  /*3330*/  STS.128 [R234+0x16000], RZ ;  /* 0x016000ffea007388 */ /* 0x0005e40000000c00 */
.L_x_140:
[----:B------:R-:W-:Y:S05]  /*3340*/  BSYNC.RECONVERGENT B0 ;  /* 0x0000000000007941 */ /* 0x000fea0003800200 */
.L_x_138:
        /* <DEDUP_REMOVED lines=45> */
.L_x_142:
[----:B------:R-:W-:Y:S05]  /*3620*/  BSYNC.RECONVERGENT B0 ;  /* 0x0000000000007941 */ /* 0x000fea0003800200 */
.L_x_141:
        /* <DEDUP_REMOVED lines=39> */
.L_x_144:
[----:B------:R-:W-:Y:S05]  /*38a0*/  BSYNC.RECONVERGENT B0 ;  /* 0x0000000000007941 */ /* 0x000fea0003800200 */
.L_x_143:
        /* <DEDUP_REMOVED lines=41> */
.L_x_146:
[----:B------:R-:W-:Y:S05]  /*3b40*/  BSYNC.RECONVERGENT B0 ;  /* 0x0000000000007941 */ /* 0x000fea0003800200 */
.L_x_145:
[----:B------:R-:W-:Y:S01]  /*3b50*/  LDSM.16.M88.4 R48, [R84] ;  /* 0x000000005430783b */ /* 0x000fe20000000200 */
[----:B------:R-:W-:Y:S01]  /*3b60*/  IMAD.MOV.U32 R76, RZ, RZ, 0x20 ;  /* 0x00000020ff4c7424 */ /* 0x000fe200078e00ff */
[----:B------:R-:W-:Y:S01]  /*3b70*/  LOP3.LUT P2, RZ, R218, 0x2, RZ, 0xc0, !PT ;  /* 0x00000002daff7812 */ /* 0x000fe2000784c0ff */
[----:B------:R-:W-:Y:S01]  /*3b80*/  VIADD R79, R214, UR6 ;  /* 0x00000006d64f7c36 */ /* 0x000fe20008000000 */
[----:B------:R-:W5:Y:S01]  /*3b90*/  LDSM.16.M88.4 R20, [R214+UR6+0x8000] ;  /* 0x00800006d614783b */ /* 0x000f620008000200 */
[----:B------:R-:W-:Y:S01]  /*3ba0*/  IMAD.MOV.U32 R165, RZ, RZ, 0x40 ;  /* 0x00000040ffa57424 */ /* 0x000fe200078e00ff */
[----:B------:R-:W-:Y:S01]  /*3bb0*/  SEL R76, R76, 0xffffffe0, !P2 ;  /* 0xffffffe04c4c7807 */ /* 0x000fe20005000000 */
[----:B------:R-:W-:Y:S01]  /*3bc0*/  IMAD.U32 R166, RZ, RZ, UR22 ;  /* 0x00000016ffa67e24 */ /* 0x000fe2000f8e00ff */
[----:B------:R-:W2:Y:S01]  /*3bd0*/  LDSM.16.M88.4 R12, [R214+UR6+0x8800] ;  /* 0x00880006d60c783b */ /* 0x000ea20008000200 */
[----:B------:R-:W-:Y:S01]  /*3be0*/  LOP3.LUT P0, RZ, R218, 0x4, RZ, 0xc0, !PT ;  /* 0x00000004daff7812 */ /* 0x000fe2000780c0ff */
[----:B------:R-:W-:Y:S01]  /*3bf0*/  UISETP.NE.AND UP1, UPT, UR19, 0x1, UPT ;  /* 0x000000011300788c */ /* 0x000fe2000bf25270 */
[--C-:B------:R-:W-:Y:S01]  /*3c00*/  IMAD.IADD R82, R84, 0x1, R76.reuse ;  /* 0x0000000154527824 */ /* 0x100fe200078e024c */
[----:B------:R-:W3:Y:S01]  /*3c10*/  LDSM.16.M88.4 R56, [R214+UR6+0x9000] ;  /* 0x00900006d638783b */ /* 0x000ee20008000200 */
[----:B------:R-:W-:Y:S01]  /*3c20*/  IMAD.IADD R80, R79, 0x1, R76 ;  /* 0x000000014f507824 */ /* 0x000fe200078e024c */
[----:B------:R-:W-:-:S02]  /*3c30*/  SEL R165, R165, 0xffffffc0, !P0 ;  /* 0xffffffc0a5a57807 */ /* 0x000fc40004000000 */
[----:B------:R-:W3:Y:S01]  /*3c40*/  LDSM.16.M88.4 R28, [R214+UR6+0x9800] ;  /* 0x00980006d61c783b */ /* 0x000ee20008000200 */
[----:B------:R-:W-:Y:S02]  /*3c50*/  VIMNMX R167, PT, PT, R3, UR22, PT ;  /* 0x0000001603a77c48 */ /* 0x000fe4000bfe0100 */
[--C-:B------:R-:W-:Y:S01]  /*3c60*/  IMAD.IADD R83, R84, 0x1, R165.reuse ;  /* 0x0000000154537824 */ /* 0x100fe200078e02a5 */
[----:B-1----:R-:W-:Y:S01]  /*3c70*/  LDSM.16.M88.4 R8, [R82] ;  /* 0x000000005208783b */ /* 0x002fe20000000200 */
[----:B------:R-:W-:Y:S01]  /*3c80*/  IMAD.IADD R79, R79, 0x1, R165 ;  /* 0x000000014f4f7824 */ /* 0x000fe200078e02a5 */
[----:B------:R-:W-:Y:S01]  /*3c90*/  VIADDMNMX R166, R3, 0x8, R166, PT ;  /* 0x0000000803a67846 */ /* 0x000fe200038001a6 */
[C---:B------:R-:W-:Y:S01]  /*3ca0*/  IMAD.IADD R81, R76.reuse, 0x1, R83 ;  /* 0x000000014c517824 */ /* 0x040fe200078e0253 */
[----:B----4-:R-:W1:Y:S01]  /*3cb0*/  LDSM.16.M88.4 R4, [R80+0x8000] ;  /* 0x008000005004783b */ /* 0x010e620000000200 */
[----:B------:R-:W-:-:S03]  /*3cc0*/  IMAD.IADD R78, R76, 0x1, R79 ;  /* 0x000000014c4e7824 */ /* 0x000fc600078e024f */
[----:B------:R-:W4:Y:S04]  /*3cd0*/  LDSM.16.M88.4 R36, [R80+0x8800] ;  /* 0x008800005024783b */ /* 0x000f280000000200 */
[----:B------:R-:W4:Y:S04]  /*3ce0*/  LDSM.16.M88.4 R32, [R80+0x9000] ;  /* 0x009000005020783b */ /* 0x000f280000000200 */
[----:B------:R-:W4:Y:S04]  /*3cf0*/  LDSM.16.M88.4 R44, [R80+0x9800] ;  /* 0x00980000502c783b */ /* 0x000f280000000200 */
[----:B------:R-:W-:Y:S01]  /*3d00*/  LDSM.16.M88.4 R40, [R79+0x8800] ;  /* 0x008800004f28783b */ /* 0x000fe20000000200 */
[C---:B-----5:R-:W-:Y:S03]  /*3d10*/  HMMA.16816.F32 R24, R48.reuse, R20, RZ ;  /* 0x000000143018723c */ /* 0x060fe600000018ff */
[----:B------:R-:W-:Y:S04]  /*3d20*/  LDSM.16.M88.4 R72, [R81] ;  /* 0x000000005148783b */ /* 0x000fe80000000200 */
[----:B------:R-:W-:Y:S01]  /*3d30*/  LDSM.16.M88.4 R68, [R78+0x9000] ;  /* 0x009000004e44783b */ /* 0x000fe20000000200 */
[C---:B------:R-:W-:Y:S03]  /*3d40*/  HMMA.16816.F32 R20, R48.reuse, R22, RZ ;  /* 0x000000163014723c */ /* 0x040fe600000018ff */
[----:B------:R-:W-:Y:S04]  /*3d50*/  LDSM.16.M88.4 R64, [R78+0x9800] ;  /* 0x009800004e40783b */ /* 0x000fe80000000200 */
[----:B------:R-:W0:Y:S01]  /*3d60*/  LDGDEPBAR ;  /* 0x00000000000079af */ /* 0x000e220000000000 */
[C---:B--2---:R-:W-:Y:S08]  /*3d70*/  HMMA.16816.F32 R16, R48.reuse, R12, RZ ;  /* 0x0000000c3010723c */ /* 0x044ff000000018ff */
[C---:B---3--:R-:W-:Y:S08]  /*3d80*/  HMMA.16816.F32 R60, R48.reuse, R56, RZ ;  /* 0x00000038303c723c */ /* 0x048ff000000018ff */
[C---:B------:R-:W-:Y:S08]  /*3d90*/  HMMA.16816.F32 R12, R48.reuse, R14, RZ ;  /* 0x0000000e300c723c */ /* 0x040ff000000018ff */
[C---:B------:R-:W-:Y:S08]  /*3da0*/  HMMA.16816.F32 R56, R48.reuse, R58, RZ ;  /* 0x0000003a3038723c */ /* 0x040ff000000018ff */
[C---:B------:R-:W-:Y:S08]  /*3db0*/  HMMA.16816.F32 R52, R48.reuse, R28, RZ ;  /* 0x0000001c3034723c */ /* 0x040ff000000018ff */
[----:B------:R-:W-:Y:S01]  /*3dc0*/  HMMA.16816.F32 R48, R48, R30, RZ ;  /* 0x0000001e3030723c */ /* 0x000fe200000018ff */
[----:B------:R-:W-:Y:S07]  /*3dd0*/  LDSM.16.M88.4 R28, [R83] ;  /* 0x00000000531c783b */ /* 0x000fee0000000200 */
[C---:B-1----:R-:W-:Y:S08]  /*3de0*/  HMMA.16816.F32 R24, R8.reuse, R4, R24 ;  /* 0x000000040818723c */ /* 0x042ff00000001818 */
[C---:B------:R-:W-:Y:S01]  /*3df0*/  HMMA.16816.F32 R20, R8.reuse, R6, R20 ;  /* 0x000000060814723c */ /* 0x040fe20000001814 */
[----:B------:R-:W1:Y:S07]  /*3e00*/  LDSM.16.M88.4 R4, [R79+0x8000] ;  /* 0x008000004f04783b */ /* 0x000e6e0000000200 */
[C---:B----4-:R-:W-:Y:S08]  /*3e10*/  HMMA.16816.F32 R16, R8.reuse, R36, R16 ;  /* 0x000000240810723c */ /* 0x050ff00000001810 */
[C---:B------:R-:W-:Y:S01]  /*3e20*/  HMMA.16816.F32 R12, R8.reuse, R38, R12 ;  /* 0x00000026080c723c */ /* 0x040fe2000000180c */
[----:B------:R-:W2:Y:S07]  /*3e30*/  LDSM.16.M88.4 R36, [R79+0x9000] ;  /* 0x009000004f24783b */ /* 0x000eae0000000200 */
[C---:B------:R-:W-:Y:S08]  /*3e40*/  HMMA.16816.F32 R60, R8.reuse, R32, R60 ;  /* 0x00000020083c723c */ /* 0x040ff0000000183c */
[C---:B------:R-:W-:Y:S01]  /*3e50*/  HMMA.16816.F32 R56, R8.reuse, R34, R56 ;  /* 0x000000220838723c */ /* 0x040fe20000001838 */
[----:B------:R-:W3:Y:S07]  /*3e60*/  LDSM.16.M88.4 R32, [R79+0x9800] ;  /* 0x009800004f20783b */ /* 0x000eee0000000200 */
[----:B------:R-:W-:Y:S08]  /*3e70*/  HMMA.16816.F32 R52, R8, R44, R52 ;  /* 0x0000002c0834723c */ /* 0x000ff00000001834 */
[C---:B-1----:R-:W-:Y:S08]  /*3e80*/  HMMA.16816.F32 R24, R28.reuse, R4, R24 ;  /* 0x000000041c18723c */ /* 0x042ff00000001818 */
[----:B------:R-:W-:Y:S01]  /*3e90*/  HMMA.16816.F32 R20, R28, R6, R20 ;  /* 0x000000061c14723c */ /* 0x000fe20000001814 */
[----:B------:R-:W1:Y:S07]  /*3ea0*/  LDSM.16.M88.4 R4, [R78+0x8800] ;  /* 0x008800004e04783b */ /* 0x000e6e0000000200 */
[----:B------:R-:W-:Y:S01]  /*3eb0*/  HMMA.16816.F32 R48, R8, R46, R48 ;  /* 0x0000002e0830723c */ /* 0x000fe20000001830 */
[----:B------:R-:W4:Y:S04]  /*3ec0*/  LDSM.16.M88.4 R8, [R78+0x8000] ;  /* 0x008000004e08783b */ /* 0x000f280000000200 */
[----:B------:R-:W-:Y:S03]  /*3ed0*/  LDSM.16.M88.4 R44, [R84+0x2000] ;  /* 0x00200000542c783b */ /* 0x000fe60000000200 */
[C---:B--2---:R-:W-:Y:S08]  /*3ee0*/  HMMA.16816.F32 R60, R28.reuse, R36, R60 ;  /* 0x000000241c3c723c */ /* 0x044ff0000000183c */
[C---:B------:R-:W-:Y:S01]  /*3ef0*/  HMMA.16816.F32 R56, R28.reuse, R38, R56 ;  /* 0x000000261c38723c */ /* 0x040fe20000001838 */
[----:B------:R-:W2:Y:S07]  /*3f00*/  LDSM.16.M88.4 R36, [R214+UR6+0xa800] ;  /* 0x00a80006d624783b */ /* 0x000eae0008000200 */
[C---:B------:R-:W-:Y:S08]  /*3f10*/  HMMA.16816.F32 R16, R28.reuse, R40, R16 ;  /* 0x000000281c10723c */ /* 0x040ff00000001810 */
[C---:B------:R-:W-:Y:S01]  /*3f20*/  HMMA.16816.F32 R12, R28.reuse, R42, R12 ;  /* 0x0000002a1c0c723c */ /* 0x040fe2000000180c */
[----:B------:R-:W-:Y:S07]  /*3f30*/  LDSM.16.M88.4 R40, [R214+UR6+0xa000] ;  /* 0x00a00006d628783b */ /* 0x000fee0008000200 */
[C---:B---3--:R-:W-:Y:S08]  /*3f40*/  HMMA.16816.F32 R52, R28.reuse, R32, R52 ;  /* 0x000000201c34723c */ /* 0x048ff00000001834 */
[----:B------:R-:W-:Y:S01]  /*3f50*/  HMMA.16816.F32 R48, R28, R34, R48 ;  /* 0x000000221c30723c */ /* 0x000fe20000001830 */
[----:B------:R-:W3:Y:S04]  /*3f60*/  LDSM.16.M88.4 R32, [R214+UR6+0xb000] ;  /* 0x00b00006d620783b */ /* 0x000ee80008000200 */
[----:B------:R-:W5:Y:S03]  /*3f70*/  LDSM.16.M88.4 R28, [R214+UR6+0xb800] ;  /* 0x00b80006d61c783b */ /* 0x000f660008000200 */
[C---:B-1----:R-:W-:Y:S08]  /*3f80*/  HMMA.16816.F32 R16, R72.reuse, R4, R16 ;  /* 0x000000044810723c */ /* 0x042ff00000001810 */
[C---:B------:R-:W-:Y:S01]  /*3f90*/  HMMA.16816.F32 R12, R72.reuse, R6, R12 ;  /* 0x00000006480c723c */ /* 0x040fe2000000180c */
[----:B------:R-:W-:Y:S07]  /*3fa0*/  LDSM.16.M88.4 R4, [R80+0xa000] ;  /* 0x00a000005004783b */ /* 0x000fee0000000200 */
[C---:B----4-:R-:W-:Y:S08]  /*3fb0*/  HMMA.16816.F32 R24, R72.reuse, R8, R24 ;  /* 0x000000084818723c */ /* 0x050ff00000001818 */
[C---:B------:R-:W-:Y:S01]  /*3fc0*/  HMMA.16816.F32 R20, R72.reuse, R10, R20 ;  /* 0x0000000a4814723c */ /* 0x040fe20000001814 */
[----:B------:R-:W1:Y:S07]  /*3fd0*/  LDSM.16.M88.4 R8, [R82+0x2000] ;  /* 0x002000005208783b */ /* 0x000e6e0000000200 */
[C---:B------:R-:W-:Y:S08]  /*3fe0*/  HMMA.16816.F32 R60, R72.reuse, R68, R60 ;  /* 0x00000044483c723c */ /* 0x040ff0000000183c */
[----:B------:R-:W-:Y:S08]  /*3ff0*/  HMMA.16816.F32 R56, R72, R70, R56 ;  /* 0x000000464838723c */ /* 0x000ff00000001838 */
[C---:B--2---:R-:W-:Y:S08]  /*4000*/  HMMA.16816.F32 R16, R44.reuse, R36, R16 ;  /* 0x000000242c10723c */ /* 0x044ff00000001810 */
[----:B------:R-:W-:Y:S01]  /*4010*/  HMMA.16816.F32 R12, R44, R38, R12 ;  /* 0x000000262c0c723c */ /* 0x000fe2000000180c */
[----:B------:R-:W2:Y:S07]  /*4020*/  LDSM.16.M88.4 R36, [R80+0xa800] ;  /* 0x00a800005024783b */ /* 0x000eae0000000200 */
[C---:B------:R-:W-:Y:S08]  /*4030*/  HMMA.16816.F32 R52, R72.reuse, R64, R52 ;  /* 0x000000404834723c */ /* 0x040ff00000001834 */
[----:B------:R-:W-:Y:S01]  /*4040*/  HMMA.16816.F32 R48, R72, R66, R48 ;  /* 0x000000424830723c */ /* 0x000fe20000001830 */
[----:B------:R-:W-:Y:S04]  /*4050*/  LDSM.16.M88.4 R64, [R80+0xb800] ;  /* 0x00b800005040783b */ /* 0x000fe80000000200 */
[----:B------:R-:W-:Y:S03]  /*4060*/  LDSM.16.M88.4 R72, [R80+0xd800] ;  /* 0x00d800005048783b */ /* 0x000fe60000000200 */
[C---:B---3--:R-:W-:Y:S08]  /*4070*/  HMMA.16816.F32 R60, R44.reuse, R32, R60 ;  /* 0x000000202c3c723c */ /* 0x048ff0000000183c */
[C---:B------:R-:W-:Y:S01]  /*4080*/  HMMA.16816.F32 R56, R44.reuse, R34, R56 ;  /* 0x000000222c38723c */ /* 0x040fe20000001838 */
[----:B------:R-:W3:Y:S07]  /*4090*/  LDSM.16.M88.4 R32, [R80+0xb000] ;  /* 0x00b000005020783b */ /* 0x000eee0000000200 */
[C---:B------:R-:W-:Y:S08]  /*40a0*/  HMMA.16816.F32 R24, R44.reuse, R40, R24 ;  /* 0x000000282c18723c */ /* 0x040ff00000001818 */
[C---:B------:R-:W-:Y:S01]  /*40b0*/  HMMA.16816.F32 R20, R44.reuse, R42, R20 ;  /* 0x0000002a2c14723c */ /* 0x040fe20000001814 */
[----:B------:R-:W-:Y:S07]  /*40c0*/  LDSM.16.M88.4 R40, [R79+0xa000] ;  /* 0x00a000004f28783b */ /* 0x000fee0000000200 */
[C---:B-----5:R-:W-:Y:S08]  /*40d0*/  HMMA.16816.F32 R52, R44.reuse, R28, R52 ;  /* 0x0000001c2c34723c */ /* 0x060ff00000001834 */
[----:B------:R-:W-:Y:S01]  /*40e0*/  HMMA.16816.F32 R48, R44, R30, R48 ;  /* 0x0000001e2c30723c */ /* 0x000fe20000001830 */
[----:B------:R-:W4:Y:S04]  /*40f0*/  LDSM.16.M88.4 R44, [R83+0x2000] ;  /* 0x00200000532c783b */ /* 0x000f280000000200 */
[----:B------:R-:W5:Y:S03]  /*4100*/  LDSM.16.M88.4 R28, [R79+0xa800] ;  /* 0x00a800004f1c783b */ /* 0x000f660000000200 */
        /* <DEDUP_REMOVED lines=8> */
[----:B------:R-:W-:Y:S04]  /*4190*/  LDSM.16.M88.4 R56, [R81+0x2000] ;  /* 0x002000005138783b */ /* 0x000fe80000000200 */
[----:B------:R-:W-:Y:S03]  /*41a0*/  LDSM.16.M88.4 R32, [R78+0xa000] ;  /* 0x00a000004e20783b */ /* 0x000fe60000000200 */
[C---:B------:R-:W-:Y:S08]  /*41b0*/  HMMA.16816.F32 R52, R8.reuse, R64, R52 ;  /* 0x000000400834723c */ /* 0x040ff00000001834 */
[----:B------:R-:W-:Y:S01]  /*41c0*/  HMMA.16816.F32 R48, R8, R66, R48 ;  /* 0x000000420830723c */ /* 0x000fe20000001830 */
[----:B------:R-:W3:Y:S07]  /*41d0*/  LDSM.16.M88.4 R8, [R78+0xb000] ;  /* 0x00b000004e08783b */ /* 0x000eee0000000200 */
[C---:B----4-:R-:W-:Y:S08]  /*41e0*/  HMMA.16816.F32 R24, R44.reuse, R40, R24 ;  /* 0x000000282c18723c */ /* 0x050ff00000001818 */
[C---:B------:R-:W-:Y:S01]  /*41f0*/  HMMA.16816.F32 R20, R44.reuse, R42, R20 ;  /* 0x0000002a2c14723c */ /* 0x040fe20000001814 */
[----:B------:R-:W-:Y:S07]  /*4200*/  LDSM.16.M88.4 R40, [R78+0xb800] ;  /* 0x00b800004e28783b */ /* 0x000fee0000000200 */
[C---:B-----5:R-:W-:Y:S08]  /*4210*/  HMMA.16816.F32 R16, R44.reuse, R28, R16 ;  /* 0x0000001c2c10723c */ /* 0x060ff00000001810 */
[C---:B------:R-:W-:Y:S01]  /*4220*/  HMMA.16816.F32 R12, R44.reuse, R30, R12 ;  /* 0x0000001e2c0c723c */ /* 0x040fe2000000180c */
[----:B------:R-:W4:Y:S07]  /*4230*/  LDSM.16.M88.4 R28, [R78+0xa800] ;  /* 0x00a800004e1c783b */ /* 0x000f2e0000000200 */
[C---:B-1----:R-:W-:Y:S08]  /*4240*/  HMMA.16816.F32 R60, R44.reuse, R4, R60 ;  /* 0x000000042c3c723c */ /* 0x042ff0000000183c */
[C---:B------:R-:W-:Y:S01]  /*4250*/  HMMA.16816.F32 R68, R44.reuse, R6, R68 ;  /* 0x000000062c44723c */ /* 0x040fe20000001844 */
[----:B------:R-:W-:Y:S07]  /*4260*/  LDSM.16.M88.4 R4, [R214+UR6+0xc000] ;  /* 0x00c00006d604783b */ /* 0x000fee0008000200 */
[C---:B--2---:R-:W-:Y:S01]  /*4270*/  HMMA.16816.F32 R64, R44.reuse, R36, R52 ;  /* 0x000000242c40723c */ /* 0x044fe20000001834 */
[----:B------:R-:W1:Y:S07]  /*4280*/  LDSM.16.M88.4 R52, [R84+0x4000] ;  /* 0x004000005434783b */ /* 0x000e6e0000000200 */
[----:B------:R-:W-:Y:S01]  /*4290*/  HMMA.16816.F32 R48, R44, R38, R48 ;  /* 0x000000262c30723c */ /* 0x000fe20000001830 */
[----:B------:R-:W2:Y:S04]  /*42a0*/  LDSM.16.M88.4 R36, [R214+UR6+0xc800] ;  /* 0x00c80006d624783b */ /* 0x000ea80008000200 */
[----:B------:R-:W-:Y:S03]  /*42b0*/  LDSM.16.M88.4 R44, [R82+0x4000] ;  /* 0x00400000522c783b */ /* 0x000fe60000000200 */
[C---:B---3--:R-:W-:Y:S08]  /*42c0*/  HMMA.16816.F32 R60, R56.reuse, R8, R60 ;  /* 0x00000008383c723c */ /* 0x048ff0000000183c */
[C---:B------:R-:W-:Y:S01]  /*42d0*/  HMMA.16816.F32 R68, R56.reuse, R10, R68 ;  /* 0x0000000a3844723c */ /* 0x040fe20000001844 */
[----:B------:R-:W3:Y:S07]  /*42e0*/  LDSM.16.M88.4 R8, [R214+UR6+0xd800] ;  /* 0x00d80006d608783b */ /* 0x000eee0008000200 */
[C---:B------:R-:W-:Y:S08]  /*42f0*/  HMMA.16816.F32 R24, R56.reuse, R32, R24 ;  /* 0x000000203818723c */ /* 0x040ff00000001818 */
[C---:B------:R-:W-:Y:S01]  /*4300*/  HMMA.16816.F32 R20, R56.reuse, R34, R20 ;  /* 0x000000223814723c */ /* 0x040fe20000001814 */
[----:B------:R-:W5:Y:S07]  /*4310*/  LDSM.16.M88.4 R32, [R214+UR6+0xd000] ;  /* 0x00d00006d620783b */ /* 0x000f6e0008000200 */
        /* <DEDUP_REMOVED lines=15> */
[----:B------:R-:W3:Y:S07]  /*4410*/  LDSM.16.M88.4 R8, [R79+0xc800] ;  /* 0x00c800004f08783b */ /* 0x000eee0000000200 */
[C---:B-----5:R-:W-:Y:S08]  /*4420*/  HMMA.16816.F32 R60, R52.reuse, R32, R60 ;  /* 0x00000020343c723c */ /* 0x060ff0000000183c */
[----:B------:R-:W-:Y:S01]  /*4430*/  HMMA.16816.F32 R68, R52, R34, R68 ;  /* 0x000000223444723c */ /* 0x000fe20000001844 */
[----:B------:R-:W5:Y:S04]  /*4440*/  LDSM.16.M88.4 R32, [R79+0xd000] ;  /* 0x00d000004f20783b */ /* 0x000f680000000200 */
[----:B------:R-:W-:Y:S03]  /*4450*/  LDSM.16.M88.4 R52, [R82+0x6000] ;  /* 0x006000005234783b */ /* 0x000fe60000000200 */
[C---:B----4-:R-:W-:Y:S08]  /*4460*/  HMMA.16816.F32 R24, R44.reuse, R28, R24 ;  /* 0x0000001c2c18723c */ /* 0x050ff00000001818 */
[C---:B------:R-:W-:Y:S01]  /*4470*/  HMMA.16816.F32 R20, R44.reuse, R30, R20 ;  /* 0x0000001e2c14723c */ /* 0x040fe20000001814 */
[----:B------:R-:W4:Y:S07]  /*4480*/  LDSM.16.M88.4 R28, [R79+0xd800] ;  /* 0x00d800004f1c783b */ /* 0x000f2e0000000200 */
[C---:B------:R-:W-:Y:S08]  /*4490*/  HMMA.16816.F32 R16, R44.reuse, R40, R16 ;  /* 0x000000282c10723c */ /* 0x040ff00000001810 */
[C---:B------:R-:W-:Y:S01]  /*44a0*/  HMMA.16816.F32 R12, R44.reuse, R42, R12 ;  /* 0x0000002a2c0c723c */ /* 0x040fe2000000180c */
[----:B------:R-:W-:Y:S07]  /*44b0*/  LDSM.16.M88.4 R40, [R78+0xd000] ;  /* 0x00d000004e28783b */ /* 0x000fee0000000200 */
[C---:B-1----:R-:W-:Y:S08]  /*44c0*/  HMMA.16816.F32 R60, R44.reuse, R4, R60 ;  /* 0x000000042c3c723c */ /* 0x042ff0000000183c */
[----:B------:R-:W-:Y:S01]  /*44d0*/  HMMA.16816.F32 R68, R44, R6, R68 ;  /* 0x000000062c44723c */ /* 0x000fe20000001844 */
[----:B------:R-:W-:Y:S07]  /*44e0*/  LDSM.16.M88.4 R4, [R78+0xc000] ;  /* 0x00c000004e04783b */ /* 0x000fee0000000200 */
[C---:B--2---:R-:W-:Y:S08]  /*44f0*/  HMMA.16816.F32 R24, R56.reuse, R36, R24 ;  /* 0x000000243818723c */ /* 0x044ff00000001818 */
[C---:B------:R-:W-:Y:S01]  /*4500*/  HMMA.16816.F32 R20, R56.reuse, R38, R20 ;  /* 0x000000263814723c */ /* 0x040fe20000001814 */
[----:B------:R-:W1:Y:S07]  /*4510*/  LDSM.16.M88.4 R36, [R81+0x4000] ;  /* 0x004000005124783b */ /* 0x000e6e0000000200 */
[C---:B---3--:R-:W-:Y:S08]  /*4520*/  HMMA.16816.F32 R16, R56.reuse, R8, R16 ;  /* 0x000000083810723c */ /* 0x048ff00000001810 */
[----:B------:R-:W-:Y:S01]  /*4530*/  HMMA.16816.F32 R12, R56, R10, R12 ;  /* 0x0000000a380c723c */ /* 0x000fe2000000180c */
[----:B------:R-:W2:Y:S07]  /*4540*/  LDSM.16.M88.4 R8, [R78+0xc800] ;  /* 0x00c800004e08783b */ /* 0x000eae0000000200 */
[C---:B------:R-:W-:Y:S08]  /*4550*/  HMMA.16816.F32 R64, R44.reuse, R72, R64 ;  /* 0x000000482c40723c */ /* 0x040ff00000001840 */
[----:B------:R-:W-:Y:S01]  /*4560*/  HMMA.16816.F32 R48, R44, R74, R48 ;  /* 0x0000004a2c30723c */ /* 0x000fe20000001830 */
[----:B------:R-:W-:Y:S07]  /*4570*/  LDSM.16.M88.4 R44, [R84+0x6000] ;  /* 0x00600000542c783b */ /* 0x000fee0000000200 */
[C---:B-----5:R-:W-:Y:S08]  /*4580*/  HMMA.16816.F32 R60, R56.reuse, R32, R60 ;  /* 0x00000020383c723c */ /* 0x060ff0000000183c */
        /* <DEDUP_REMOVED lines=12> */
[C---:B------:R-:W-:Y:S08]  /*4650*/  HMMA.16816.F32 R60, R36.reuse, R40, R60 ;  /* 0x00000028243c723c */ /* 0x040ff0000000183c */
[C---:B------:R-:W-:Y:S01]  /*4660*/  HMMA.16816.F32 R68, R36.reuse, R42, R68 ;  /* 0x0000002a2444723c */ /* 0x040fe20000001844 */
[----:B------:R-:W5:Y:S07]  /*4670*/  LDSM.16.M88.4 R40, [R214+UR6+0xf800] ;  /* 0x00f80006d628783b */ /* 0x000f6e0008000200 */
[C---:B---3--:R-:W-:Y:S08]  /*4680*/  HMMA.16816.F32 R64, R36.reuse, R32, R64 ;  /* 0x000000202440723c */ /* 0x048ff00000001840 */
[----:B------:R-:W-:Y:S01]  /*4690*/  HMMA.16816.F32 R48, R36, R34, R48 ;  /* 0x000000222430723c */ /* 0x000fe20000001830 */
[----:B------:R-:W3:Y:S04]  /*46a0*/  LDSM.16.M88.4 R36, [R80+0xe000] ;  /* 0x00e000005024783b */ /* 0x000ee80000000200 */
[----:B------:R-:W3:Y:S03]  /*46b0*/  LDSM.16.M88.4 R32, [R80+0xe800] ;  /* 0x00e800005020783b */ /* 0x000ee60000000200 */
[C---:B----4-:R-:W-:Y:S08]  /*46c0*/  HMMA.16816.F32 R24, R44.reuse, R28, R24 ;  /* 0x0000001c2c18723c */ /* 0x050ff00000001818 */
[C---:B------:R-:W-:Y:S01]  /*46d0*/  HMMA.16816.F32 R20, R44.reuse, R30, R20 ;  /* 0x0000001e2c14723c */ /* 0x040fe20000001814 */
[----:B------:R-:W4:Y:S07]  /*46e0*/  LDSM.16.M88.4 R28, [R80+0xf800] ;  /* 0x00f80000501c783b */ /* 0x000f2e0000000200 */
[C---:B-1----:R-:W-:Y:S08]  /*46f0*/  HMMA.16816.F32 R16, R44.reuse, R4, R16 ;  /* 0x000000042c10723c */ /* 0x042ff00000001810 */
[C---:B------:R-:W-:Y:S01]  /*4700*/  HMMA.16816.F32 R12, R44.reuse, R6, R12 ;  /* 0x000000062c0c723c */ /* 0x040fe2000000180c */
[----:B------:R-:W-:Y:S07]  /*4710*/  LDSM.16.M88.4 R4, [R79+0xe000] ;  /* 0x00e000004f04783b */ /* 0x000fee0000000200 */
[C---:B--2---:R-:W-:Y:S08]  /*4720*/  HMMA.16816.F32 R60, R44.reuse, R8, R60 ;  /* 0x000000082c3c723c */ /* 0x044ff0000000183c */
[C---:B------:R-:W-:Y:S01]  /*4730*/  HMMA.16816.F32 R68, R44.reuse, R10, R68 ;  /* 0x0000000a2c44723c */ /* 0x040fe20000001844 */
[----:B------:R-:W1:Y:S04]  /*4740*/  LDSM.16.M88.4 R8, [R83+0x6000] ;  /* 0x006000005308783b */ /* 0x000e680000000200 */
[----:B------:R-:W-:Y:S03]  /*4750*/  LDSM.16.M88.4 R80, [R81+0x6000] ;  /* 0x006000005150783b */ /* 0x000fe60000000200 */
[C---:B-----5:R-:W-:Y:S08]  /*4760*/  HMMA.16816.F32 R64, R44.reuse, R40, R64 ;  /* 0x000000282c40723c */ /* 0x060ff00000001840 */
[----:B------:R-:W-:Y:S01]  /*4770*/  HMMA.16816.F32 R48, R44, R42, R48 ;  /* 0x0000002a2c30723c */ /* 0x000fe20000001830 */
[----:B------:R-:W-:Y:S04]  /*4780*/  LDSM.16.M88.4 R40, [R79+0xf000] ;  /* 0x00f000004f28783b */ /* 0x000fe80000000200 */
[----:B------:R-:W-:Y:S03]  /*4790*/  LDSM.16.M88.4 R44, [R78+0xe000] ;  /* 0x00e000004e2c783b */ /* 0x000fe60000000200 */
[C---:B---3--:R-:W-:Y:S08]  /*47a0*/  HMMA.16816.F32 R24, R52.reuse, R36, R24 ;  /* 0x000000243418723c */ /* 0x048ff00000001818 */
[C---:B------:R-:W-:Y:S01]  /*47b0*/  HMMA.16816.F32 R20, R52.reuse, R38, R20 ;  /* 0x000000263414723c */ /* 0x040fe20000001814 */
[----:B------:R-:W2:Y:S07]  /*47c0*/  LDSM.16.M88.4 R36, [R79+0xf800] ;  /* 0x00f800004f24783b */ /* 0x000eae0000000200 */
[C---:B------:R-:W-:Y:S08]  /*47d0*/  HMMA.16816.F32 R16, R52.reuse, R32, R16 ;  /* 0x000000203410723c */ /* 0x040ff00000001810 */
[C---:B------:R-:W-:Y:S01]  /*47e0*/  HMMA.16816.F32 R12, R52.reuse, R34, R12 ;  /* 0x00000022340c723c */ /* 0x040fe2000000180c */
[----:B------:R-:W3:Y:S07]  /*47f0*/  LDSM.16.M88.4 R32, [R79+0xe800] ;  /* 0x00e800004f20783b */ /* 0x000eee0000000200 */
[C---:B----4-:R-:W-:Y:S08]  /*4800*/  HMMA.16816.F32 R64, R52.reuse, R28, R64 ;  /* 0x0000001c3440723c */ /* 0x050ff00000001840 */
[C---:B------:R-:W-:Y:S01]  /*4810*/  HMMA.16816.F32 R48, R52.reuse, R30, R48 ;  /* 0x0000001e3430723c */ /* 0x040fe20000001830 */
[----:B------:R-:W4:Y:S07]  /*4820*/  LDSM.16.M88.4 R28, [R78+0xf800] ;  /* 0x00f800004e1c783b */ /* 0x000f2e0000000200 */
[C---:B------:R-:W-:Y:S08]  /*4830*/  HMMA.16816.F32 R60, R52.reuse, R56, R60 ;  /* 0x00000038343c723c */ /* 0x040ff0000000183c */
[----:B------:R-:W-:Y:S08]  /*4840*/  HMMA.16816.F32 R68, R52, R58, R68 ;  /* 0x0000003a3444723c */ /* 0x000ff00000001844 */
[C---:B-1----:R-:W-:Y:S01]  /*4850*/  HMMA.16816.F32 R52, R8.reuse, R4, R24 ;  /* 0x000000040834723c */ /* 0x042fe20000001818 */
[----:B------:R-:W1:Y:S07]  /*4860*/  LDSM.16.M88.4 R24, [R78+0xe800] ;  /* 0x00e800004e18783b */ /* 0x000e6e0000000200 */
[C---:B--2---:R-:W-:Y:S08]  /*4870*/  HMMA.16816.F32 R48, R8.reuse, R38, R48 ;  /* 0x000000260830723c */ /* 0x044ff00000001830 */
[----:B------:R-:W-:Y:S01]  /*4880*/  HMMA.16816.F32 R20, R8, R6, R20 ;  /* 0x000000060814723c */ /* 0x000fe20000001814 */
[----:B------:R-:W2:Y:S01]  /*4890*/  LDSM.16.M88.4 R4, [R78+0xf000] ;  /* 0x00f000004e04783b */ /* 0x000ea20000000200 */
[----:B------:R-:W-:-:S06]  /*48a0*/  DEPBAR.LE SB0, 0x0 ;  /* 0x000080000000791a */ /* 0x000fcc0000000000 */
[C---:B---3--:R-:W-:Y:S08]  /*48b0*/  HMMA.16816.F32 R16, R8.reuse, R32, R16 ;  /* 0x000000200810723c */ /* 0x048ff00000001810 */
[C---:B------:R-:W-:Y:S08]  /*48c0*/  HMMA.16816.F32 R12, R8.reuse, R34, R12 ;  /* 0x00000022080c723c */ /* 0x040ff0000000180c */
[C---:B------:R-:W-:Y:S08]  /*48d0*/  HMMA.16816.F32 R60, R8.reuse, R40, R60 ;  /* 0x00000028083c723c */ /* 0x040ff0000000183c */
[C---:B------:R-:W-:Y:S08]  /*48e0*/  HMMA.16816.F32 R68, R8.reuse, R42, R68 ;  /* 0x0000002a0844723c */ /* 0x040ff00000001844 */
[----:B------:R-:W-:Y:S01]  /*48f0*/  HMMA.16816.F32 R64, R8, R36, R64 ;  /* 0x000000240840723c */ /* 0x000fe20000001840 */
[----:B------:R-:W-:-:S04]  /*4900*/  IMAD.U32 R8, RZ, RZ, UR15 ;  /* 0x0000000fff087e24 */ /* 0x000fc8000f8e00ff */
[----:B------:R-:W-:-:S03]  /*4910*/  IMAD R85, R8, 0x40, R85 ;  /* 0x0000004008557824 */ /* 0x000fc600078e0255 */
[C---:B----4-:R-:W-:Y:S01]  /*4920*/  HMMA.16816.F32 R48, R80.reuse, R30, R48 ;  /* 0x0000001e5030723c */ /* 0x050fe20000001830 */
[C---:B------:R-:W-:Y:S02]  /*4930*/  VIADD R8, R85.reuse, 0x38 ;  /* 0x0000003855087836 */ /* 0x040fe40000000000 */
[C---:B------:R-:W-:Y:S02]  /*4940*/  VIADD R10, R85.reuse, 0x1 ;  /* 0x00000001550a7836 */ /* 0x040fe40000000000 */
[----:B------:R-:W-:Y:S01]  /*4950*/  VIADD R3, R85, 0x8 ;  /* 0x0000000855037836 */ /* 0x000fe20000000000 */
[C---:B------:R-:W-:Y:S02]  /*4960*/  ISETP.GE.AND P5, PT, R8.reuse, R167, PT ;  /* 0x000000a70800720c */ /* 0x040fe40003fa6270 */
[----:B------:R-:W-:Y:S01]  /*4970*/  HMMA.16816.F32 R52, R80, R44, R52 ;  /* 0x0000002c5034723c */ /* 0x000fe20000001834 */
[----:B------:R-:W-:Y:S02]  /*4980*/  ISETP.GE.AND P6, PT, R8, R166, PT ;  /* 0x000000a60800720c */ /* 0x000fe40003fc6270 */
[----:B------:R-:W-:-:S02]  /*4990*/  I2FP.F32.U32 R9, R8 ;  /* 0x0000000800097245 */ /* 0x000fc40000201000 */
[----:B------:R-:W-:Y:S02]  /*49a0*/  I2FP.F32.U32 R8, R10 ;  /* 0x0000000a00087245 */ /* 0x000fe40000201000 */
[CC--:B------:R-:W-:Y:S01]  /*49b0*/  ISETP.GE.AND P4, PT, R10.reuse, R167.reuse, PT ;  /* 0x000000a70a00720c */ /* 0x0c0fe20003f86270 */
[C---:B------:R-:W-:Y:S01]  /*49c0*/  HMMA.16816.F32 R20, R80.reuse, R46, R20 ;  /* 0x0000002e5014723c */ /* 0x040fe20000001814 */
[----:B------:R-:W-:Y:S01]  /*49d0*/  ISETP.GE.AND P1, PT, R10, R166, PT ;  /* 0x000000a60a00720c */ /* 0x000fe20003f26270 */
[----:B------:R-:W-:Y:S02]  /*49e0*/  VIADD R10, R85, 0x9 ;  /* 0x00000009550a7836 */ /* 0x000fe40000000000 */
[C---:B------:R-:W-:Y:S01]  /*49f0*/  FFMA.FTZ R48, R9.reuse, UR5, R48 ;  /* 0x0000000509307c23 */ /* 0x040fe20008010030 */
[----:B------:R-:W-:Y:S01]  /*4a00*/  FFMA.FTZ R50, R9, UR5, R50 ;  /* 0x0000000509327c23 */ /* 0x000fe20008010032 */
[----:B------:R-:W-:Y:S01]  /*4a10*/  ISETP.GE.AND P3, PT, R3, R167, PT ;  /* 0x000000a70300720c */ /* 0x000fe20003f66270 */
[----:B------:R-:W-:Y:S01]  /*4a20*/  VIADD R9, R85, 0x10 ;  /* 0x0000001055097836 */ /* 0x000fe20000000000 */
[----:B-1----:R-:W-:Y:S01]  /*4a30*/  HMMA.16816.F32 R16, R80, R24, R16 ;  /* 0x000000185010723c */ /* 0x002fe20000001810 */
[----:B------:R-:W-:-:S02]  /*4a40*/  FSEL R210, R48, -INF , !P5 ;  /* 0xff80000030d27808 */ /* 0x000fc40006800000 */
[C---:B------:R-:W-:Y:S01]  /*4a50*/  FFMA.FTZ R24, R8.reuse, UR5, R53 ;  /* 0x0000000508187c23 */ /* 0x040fe20008010035 */
[-C--:B------:R-:W-:Y:S01]  /*4a60*/  ISETP.GE.AND P5, PT, R3, R166.reuse, PT ;  /* 0x000000a60300720c */ /* 0x080fe20003fa6270 */
[----:B------:R-:W-:Y:S01]  /*4a70*/  FFMA.FTZ R55, R8, UR5, R55 ;  /* 0x0000000508377c23 */ /* 0x000fe20008010037 */
[----:B------:R-:W-:Y:S01]  /*4a80*/  FSEL R202, R50, -INF , !P6 ;  /* 0xff80000032ca7808 */ /* 0x000fe20007000000 */
[----:B------:R-:W-:Y:S01]  /*4a90*/  VIADD R8, R85, 0x11 ;  /* 0x0000001155087836 */ /* 0x000fe20000000000 */
[----:B------:R-:W-:Y:S01]  /*4aa0*/  FSEL R24, R24, -INF , !P4 ;  /* 0xff80000018187808 */ /* 0x000fe20006000000 */
[C---:B--2---:R-:W-:Y:S01]  /*4ab0*/  HMMA.16816.F32 R60, R80.reuse, R4, R60 ;  /* 0x00000004503c723c */ /* 0x044fe2000000183c */
[----:B------:R-:W-:Y:S01]  /*4ac0*/  I2FP.F32.U32 R3, R3 ;  /* 0x0000000300037245 */ /* 0x000fe20000201000 */
[----:B------:R-:W-:Y:S01]  /*4ad0*/  BAR.SYNC.DEFER_BLOCKING 0x0 ;  /* 0x0000000000007b1d */ /* 0x000fe20000010000 */
[CC--:B------:R-:W-:Y:S02]  /*4ae0*/  ISETP.GE.AND P6, PT, R10.reuse, R167.reuse, PT ;  /* 0x000000a70a00720c */ /* 0x0c0fe40003fc6270 */
[----:B------:R-:W-:Y:S01]  /*4af0*/  ISETP.GE.AND P4, PT, R10, R166, PT ;  /* 0x000000a60a00720c */ /* 0x000fe20003f86270 */
[C---:B------:R-:W-:Y:S01]  /*4b00*/  FFMA.FTZ R20, R3.reuse, UR5, R20 ;  /* 0x0000000503147c23 */ /* 0x040fe20008010014 */
[----:B------:R-:W-:Y:S01]  /*4b10*/  I2FP.F32.U32 R10, R10 ;  /* 0x0000000a000a7245 */ /* 0x000fe20000201000 */
[----:B------:R-:W-:Y:S01]  /*4b20*/  FFMA.FTZ R11, R3, UR5, R22 ;  /* 0x00000005030b7c23 */ /* 0x000fe20008010016 */
[----:B------:R-:W-:Y:S01]  /*4b30*/  HMMA.16816.F32 R12, R80, R26, R12 ;  /* 0x0000001a500c723c */ /* 0x000fe2000000180c */
[----:B------:R-:W-:Y:S01]  /*4b40*/  VIADD R3, R85, 0x18 ;  /* 0x0000001855037836 */ /* 0x000fe20000000000 */
[----:B------:R-:W-:Y:S01]  /*4b50*/  FSEL R22, R20, -INF , !P3 ;  /* 0xff80000014167808 */ /* 0x000fe20005800000 */
[C---:B------:R-:W-:Y:S01]  /*4b60*/  FFMA.FTZ R4, R10.reuse, UR5, R21 ;  /* 0x000000050a047c23 */ /* 0x040fe20008010015 */
[----:B------:R-:W-:Y:S01]  /*4b70*/  FSEL R21, R55, -INF , !P1 ;  /* 0xff80000037157808 */ /* 0x000fe20004800000 */
[----:B------:R-:W-:Y:S01]  /*4b80*/  FFMA.FTZ R5, R10, UR5, R23 ;  /* 0x000000050a057c23 */ /* 0x000fe20008010017 */
[----:B------:R-:W-:-:S02]  /*4b90*/  ISETP.GE.AND P1, PT, R9, R167, PT ;  /* 0x000000a70900720c */ /* 0x000fc40003f26270 */
[-C--:B------:R-:W-:Y:S01]  /*4ba0*/  ISETP.GE.AND P3, PT, R9, R166.reuse, PT ;  /* 0x000000a60900720c */ /* 0x080fe20003f66270 */
[C---:B------:R-:W-:Y:S01]  /*4bb0*/  HMMA.16816.F32 R68, R80.reuse, R6, R68 ;  /* 0x000000065044723c */ /* 0x040fe20000001844 */
[----:B------:R-:W-:Y:S01]  /*4bc0*/  FSEL R11, R11, -INF , !P5 ;  /* 0xff8000000b0b7808 */ /* 0x000fe20006800000 */
[----:B------:R-:W-:Y:S01]  /*4bd0*/  VIADD R7, R85, 0x20 ;  /* 0x0000002055077836 */ /* 0x000fe20000000000 */
[----:B------:R-:W-:Y:S02]  /*4be0*/  FSEL R20, R4, -INF , !P6 ;  /* 0xff80000004147808 */ /* 0x000fe40007000000 */
[----:B------:R-:W-:Y:S02]  /*4bf0*/  I2FP.F32.U32 R9, R9 ;  /* 0x0000000900097245 */ /* 0x000fe40000201000 */
[C---:B------:R-:W-:Y:S01]  /*4c00*/  ISETP.GE.AND P5, PT, R8.reuse, R167, PT ;  /* 0x000000a70800720c */ /* 0x040fe20003fa6270 */
[----:B------:R-:W-:Y:S01]  /*4c10*/  HMMA.16816.F32 R64, R80, R28, R64 ;  /* 0x0000001c5040723c */ /* 0x000fe20000001840 */
[----:B------:R-:W-:Y:S01]  /*4c20*/  ISETP.GE.AND P6, PT, R8, R166, PT ;  /* 0x000000a60800720c */ /* 0x000fe20003fc6270 */
[C---:B------:R-:W-:Y:S01]  /*4c30*/  FFMA.FTZ R10, R9.reuse, UR5, R16 ;  /* 0x00000005090a7c23 */ /* 0x040fe20008010010 */
[----:B------:R-:W-:Y:S01]  /*4c40*/  I2FP.F32.U32 R8, R8 ;  /* 0x0000000800087245 */ /* 0x000fe20000201000 */
[----:B------:R-:W-:Y:S01]  /*4c50*/  FFMA.FTZ R9, R9, UR5, R18 ;  /* 0x0000000509097c23 */ /* 0x000fe20008010012 */
[----:B------:R-:W-:Y:S01]  /*4c60*/  VIADD R16, R85, 0x19 ;  /* 0x0000001955107836 */ /* 0x000fe20000000000 */
[----:B------:R-:W-:-:S02]  /*4c70*/  FSEL R5, R5, -INF , !P4 ;  /* 0xff80000005057808 */ /* 0x000fc40006000000 */
[----:B------:R-:W-:Y:S01]  /*4c80*/  FFMA.FTZ R4, R8, UR5, R17 ;  /* 0x0000000508047c23 */ /* 0x000fe20008010011 */
[----:B------:R-:W-:Y:S01]  /*4c90*/  FSEL R10, R10, -INF , !P1 ;  /* 0xff8000000a0a7808 */ /* 0x000fe20004800000 */
[----:B------:R-:W-:Y:S01]  /*4ca0*/  FFMA.FTZ R17, R8, UR5, R19 ;  /* 0x0000000508117c23 */ /* 0x000fe20008010013 */
[C---:B------:R-:W-:Y:S02]  /*4cb0*/  ISETP.GE.AND P4, PT, R3.reuse, R167, PT ;  /* 0x000000a70300720c */ /* 0x040fe40003f86270 */
[----:B------:R-:W-:Y:S02]  /*4cc0*/  ISETP.GE.AND P1, PT, R3, R166, PT ;  /* 0x000000a60300720c */ /* 0x000fe40003f26270 */
[----:B------:R-:W-:Y:S02]  /*4cd0*/  FSEL R9, R9, -INF , !P3 ;  /* 0xff80000009097808 */ /* 0x000fe40005800000 */
[----:B------:R-:W-:Y:S02]  /*4ce0*/  FSEL R4, R4, -INF , !P5 ;  /* 0xff80000004047808 */ /* 0x000fe40006800000 */
[----:B------:R-:W-:-:S02]  /*4cf0*/  I2FP.F32.U32 R3, R3 ;  /* 0x0000000300037245 */ /* 0x000fc40000201000 */
[CC--:B------:R-:W-:Y:S02]  /*4d00*/  ISETP.GE.AND P3, PT, R16.reuse, R167.reuse, PT ;  /* 0x000000a71000720c */ /* 0x0c0fe40003f66270 */
[----:B------:R-:W-:Y:S01]  /*4d10*/  ISETP.GE.AND P5, PT, R16, R166, PT ;  /* 0x000000a61000720c */ /* 0x000fe20003fa6270 */
[C---:B------:R-:W-:Y:S01]  /*4d20*/  FFMA.FTZ R6, R3.reuse, UR5, R12 ;  /* 0x0000000503067c23 */ /* 0x040fe2000801000c */
[----:B------:R-:W-:Y:S01]  /*4d30*/  I2FP.F32.U32 R16, R16 ;  /* 0x0000001000107245 */ /* 0x000fe20000201000 */
[----:B------:R-:W-:Y:S01]  /*4d40*/  FFMA.FTZ R14, R3, UR5, R14 ;  /* 0x00000005030e7c23 */ /* 0x000fe2000801000e */
[----:B------:R-:W-:Y:S01]  /*4d50*/  VIADD R12, R85, 0x21 ;  /* 0x00000021550c7836 */ /* 0x000fe20000000000 */
[----:B------:R-:W-:Y:S01]  /*4d60*/  FSEL R17, R17, -INF , !P6 ;  /* 0xff80000011117808 */ /* 0x000fe20007000000 */
[C---:B------:R-:W-:Y:S02]  /*4d70*/  VIADD R3, R85.reuse, 0x28 ;  /* 0x0000002855037836 */ /* 0x040fe40000000000 */
[C---:B------:R-:W-:Y:S01]  /*4d80*/  FFMA.FTZ R8, R16.reuse, UR5, R13 ;  /* 0x0000000510087c23 */ /* 0x040fe2000801000d */
[----:B------:R-:W-:Y:S01]  /*4d90*/  FFMA.FTZ R13, R16, UR5, R15 ;  /* 0x00000005100d7c23 */ /* 0x000fe2000801000f */
[----:B------:R-:W-:Y:S01]  /*4da0*/  FSEL R6, R6, -INF , !P4 ;  /* 0xff80000006067808 */ /* 0x000fe20006000000 */
[----:B------:R-:W-:Y:S01]  /*4db0*/  VIADD R16, R85, 0x31 ;  /* 0x0000003155107836 */ /* 0x000fe20000000000 */
[----:B------:R-:W-:-:S02]  /*4dc0*/  ISETP.GE.AND P6, PT, R7, R167, PT ;  /* 0x000000a70700720c */ /* 0x000fc40003fc6270 */
[-C--:B------:R-:W-:Y:S02]  /*4dd0*/  ISETP.GE.AND P4, PT, R7, R166.reuse, PT ;  /* 0x000000a60700720c */ /* 0x080fe40003f86270 */
[----:B------:R-:W-:Y:S01]  /*4de0*/  FSEL R15, R14, -INF , !P1 ;  /* 0xff8000000e0f7808 */ /* 0x000fe20004800000 */
[----:B------:R-:W-:Y:S01]  /*4df0*/  VIADD R14, R85, 0x29 ;  /* 0x00000029550e7836 */ /* 0x000fe20000000000 */
[----:B------:R-:W-:Y:S02]  /*4e00*/  FSEL R8, R8, -INF , !P3 ;  /* 0xff80000008087808 */ /* 0x000fe40005800000 */
[----:B------:R-:W-:Y:S02]  /*4e10*/  I2FP.F32.U32 R7, R7 ;  /* 0x0000000700077245 */ /* 0x000fe40000201000 */
[C---:B------:R-:W-:Y:S02]  /*4e20*/  ISETP.GE.AND P1, PT, R12.reuse, R167, PT ;  /* 0x000000a70c00720c */ /* 0x040fe40003f26270 */
[----:B------:R-:W-:Y:S01]  /*4e30*/  ISETP.GE.AND P3, PT, R12, R166, PT ;  /* 0x000000a60c00720c */ /* 0x000fe20003f66270 */
[C---:B------:R-:W-:Y:S01]  /*4e40*/  FFMA.FTZ R60, R7.reuse, UR5, R60 ;  /* 0x00000005073c7c23 */ /* 0x040fe2000801003c */
[----:B------:R-:W-:Y:S01]  /*4e50*/  I2FP.F32.U32 R12, R12 ;  /* 0x0000000c000c7245 */ /* 0x000fe20000201000 */
[----:B------:R-:W-:Y:S01]  /*4e60*/  FFMA.FTZ R62, R7, UR5, R62 ;  /* 0x00000005073e7c23 */ /* 0x000fe2000801003e */
[----:B------:R-:W-:-:S02]  /*4e70*/  I2FP.F32.U32 R7, R85 ;  /* 0x0000005500077245 */ /* 0x000fc40000201000 */
[----:B------:R-:W-:Y:S01]  /*4e80*/  FSEL R13, R13, -INF , !P5 ;  /* 0xff8000000d0d7808 */ /* 0x000fe20006800000 */
[C---:B------:R-:W-:Y:S01]  /*4e90*/  FFMA.FTZ R63, R12.reuse, UR5, R63 ;  /* 0x000000050c3f7c23 */ /* 0x040fe2000801003f */
[----:B------:R-:W-:Y:S01]  /*4ea0*/  FFMA.FTZ R61, R12, UR5, R61 ;  /* 0x000000050c3d7c23 */ /* 0x000fe2000801003d */
[C---:B------:R-:W-:Y:S01]  /*4eb0*/  FFMA.FTZ R12, R7.reuse, UR5, R52 ;  /* 0x00000005070c7c23 */ /* 0x040fe20008010034 */
[----:B------:R-:W-:Y:S01]  /*4ec0*/  FSEL R200, R60, -INF , !P6 ;  /* 0xff8000003cc87808 */ /* 0x000fe20007000000 */
[----:B------:R-:W-:Y:S01]  /*4ed0*/  FFMA.FTZ R7, R7, UR5, R54 ;  /* 0x0000000507077c23 */ /* 0x000fe20008010036 */
[----:B------:R-:W-:Y:S02]  /*4ee0*/  FSEL R199, R63, -INF , !P3 ;  /* 0xff8000003fc77808 */ /* 0x000fe40005800000 */
[----:B------:R-:W-:Y:S02]  /*4ef0*/  FSEL R213, R62, -INF , !P4 ;  /* 0xff8000003ed57808 */ /* 0x000fe40006000000 */
[----:B------:R-:W-:-:S02]  /*4f00*/  FSEL R194, R61, -INF , !P1 ;  /* 0xff8000003dc27808 */ /* 0x000fc40004800000 */
[-C--:B------:R-:W-:Y:S02]  /*4f10*/  ISETP.GE.AND P3, PT, R85, R167.reuse, PT ;  /* 0x000000a75500720c */ /* 0x080fe40003f66270 */
[CC--:B------:R-:W-:Y:S02]  /*4f20*/  ISETP.GE.AND P5, PT, R3.reuse, R167.reuse, PT ;  /* 0x000000a70300720c */ /* 0x0c0fe40003fa6270 */
[-C--:B------:R-:W-:Y:S02]  /*4f30*/  ISETP.GE.AND P6, PT, R3, R166.reuse, PT ;  /* 0x000000a60300720c */ /* 0x080fe40003fc6270 */
[C---:B------:R-:W-:Y:S02]  /*4f40*/  ISETP.GE.AND P4, PT, R14.reuse, R167, PT ;  /* 0x000000a70e00720c */ /* 0x040fe40003f86270 */
[----:B------:R-:W-:Y:S02]  /*4f50*/  ISETP.GE.AND P1, PT, R14, R166, PT ;  /* 0x000000a60e00720c */ /* 0x000fe40003f26270 */
[----:B------:R-:W-:-:S02]  /*4f60*/  I2FP.F32.U32 R3, R3 ;  /* 0x0000000300037245 */ /* 0x000fc40000201000 */
[----:B------:R-:W-:Y:S02]  /*4f70*/  I2FP.F32.U32 R14, R14 ;  /* 0x0000000e000e7245 */ /* 0x000fe40000201000 */
[----:B------:R-:W-:Y:S01]  /*4f80*/  FSEL R12, R12, -INF , !P3 ;  /* 0xff8000000c0c7808 */ /* 0x000fe20005800000 */
[C---:B------:R-:W-:Y:S01]  /*4f90*/  FFMA.FTZ R68, R3.reuse, UR5, R68 ;  /* 0x0000000503447c23 */ /* 0x040fe20008010044 */
[----:B------:R-:W-:Y:S01]  /*4fa0*/  FFMA.FTZ R70, R3, UR5, R70 ;  /* 0x0000000503467c23 */ /* 0x000fe20008010046 */
[----:B------:R-:W-:Y:S01]  /*4fb0*/  FFMA.FTZ R69, R14, UR5, R69 ;  /* 0x000000050e457c23 */ /* 0x000fe20008010045 */
[----:B------:R-:W-:Y:S01]  /*4fc0*/  VIADD R3, R85, 0x30 ;  /* 0x0000003055037836 */ /* 0x000fe20000000000 */
[----:B------:R-:W-:Y:S01]  /*4fd0*/  FMNMX3.FTZ R19, R12, R24, R22, !PT ;  /* 0x000000180c137276 */ /* 0x000fe20007810016 */
[----:B------:R-:W-:Y:S01]  /*4fe0*/  FFMA.FTZ R71, R14, UR5, R71 ;  /* 0x000000050e477c23 */ /* 0x000fe20008010047 */
[----:B------:R-:W-:Y:S02]  /*4ff0*/  FSEL R211, R70, -INF , !P6 ;  /* 0xff80000046d37808 */ /* 0x000fe40007000000 */
[----:B------:R-:W-:-:S02]  /*5000*/  FSEL R196, R69, -INF , !P4 ;  /* 0xff80000045c47808 */ /* 0x000fc40006000000 */
[----:B------:R-:W-:Y:S02]  /*5010*/  FMNMX3.FTZ R19, R19, R20, R10, !PT ;  /* 0x0000001413137276 */ /* 0x000fe4000781000a */
[C---:B------:R-:W-:Y:S02]  /*5020*/  ISETP.GE.AND P6, PT, R3.reuse, R167, PT ;  /* 0x000000a70300720c */ /* 0x040fe40003fc6270 */
[-C--:B------:R-:W-:Y:S02]  /*5030*/  ISETP.GE.AND P4, PT, R3, R166.reuse, PT ;  /* 0x000000a60300720c */ /* 0x080fe40003f86270 */
[----:B------:R-:W-:Y:S02]  /*5040*/  I2FP.F32.U32 R3, R3 ;  /* 0x0000000300037245 */ /* 0x000fe40000201000 */
[----:B------:R-:W-:Y:S02]  /*5050*/  FSEL R198, R68, -INF , !P5 ;  /* 0xff80000044c67808 */ /* 0x000fe40006800000 */
[C---:B------:R-:W-:Y:S01]  /*5060*/  ISETP.GE.AND P5, PT, R85.reuse, R166, PT ;  /* 0x000000a65500720c */ /* 0x040fe20003fa6270 */
[----:B------:R-:W-:Y:S01]  /*5070*/  VIADD R85, R85, 0x39 ;  /* 0x0000003955557836 */ /* 0x000fe20000000000 */
[----:B------:R-:W-:Y:S01]  /*5080*/  FMNMX3.FTZ R19, R19, R4, R6, !PT ;  /* 0x0000000413137276 */ /* 0x000fe20007810006 */
[C---:B------:R-:W-:Y:S01]  /*5090*/  FFMA.FTZ R64, R3.reuse, UR5, R64 ;  /* 0x0000000503407c23 */ /* 0x040fe20008010040 */
[----:B------:R-:W-:Y:S01]  /*50a0*/  I2FP.F32.U32 R14, R16 ;  /* 0x00000010000e7245 */ /* 0x000fe20000201000 */
[----:B------:R-:W-:Y:S01]  /*50b0*/  FFMA.FTZ R66, R3, UR5, R66 ;  /* 0x0000000503427c23 */ /* 0x000fe20008010042 */
[----:B------:R-:W-:-:S02]  /*50c0*/  FSEL R203, R71, -INF , !P1 ;  /* 0xff80000047cb7808 */ /* 0x000fc40004800000 */
[----:B------:R-:W-:Y:S01]  /*50d0*/  FMNMX3.FTZ R19, R19, R8, R200, !PT ;  /* 0x0000000813137276 */ /* 0x000fe200078100c8 */
[----:B------:R-:W-:Y:S01]  /*50e0*/  FFMA.FTZ R65, R14, UR5, R65 ;  /* 0x000000050e417c23 */ /* 0x000fe20008010041 */
[----:B------:R-:W-:Y:S01]  /*50f0*/  ISETP.GE.AND P1, PT, R16, R167, PT ;  /* 0x000000a71000720c */ /* 0x000fe20003f26270 */
[----:B------:R-:W-:Y:S01]  /*5100*/  FFMA.FTZ R67, R14, UR5, R67 ;  /* 0x000000050e437c23 */ /* 0x000fe20008010043 */
[----:B------:R-:W-:Y:S02]  /*5110*/  ISETP.GE.AND P3, PT, R16, R166, PT ;  /* 0x000000a61000720c */ /* 0x000fe40003f66270 */
[----:B------:R-:W-:Y:S02]  /*5120*/  I2FP.F32.U32 R16, R85 ;  /* 0x0000005500107245 */ /* 0x000fe40000201000 */
[----:B------:R-:W-:Y:S02]  /*5130*/  FSEL R216, R64, -INF , !P6 ;  /* 0xff80000040d87808 */ /* 0x000fe40007000000 */
[----:B------:R-:W-:Y:S01]  /*5140*/  FMNMX3.FTZ R3, R19, R194, R198, !PT ;  /* 0x000000c213037276 */ /* 0x000fe200078100c6 */
[C---:B------:R-:W-:Y:S01]  /*5150*/  FFMA.FTZ R49, R16.reuse, UR5, R49 ;  /* 0x0000000510317c23 */ /* 0x040fe20008010031 */
[----:B------:R-:W-:Y:S01]  /*5160*/  ISETP.GE.AND P6, PT, R85, R167, PT ;  /* 0x000000a75500720c */ /* 0x000fe20003fc6270 */
[----:B------:R-:W-:Y:S01]  /*5170*/  FFMA.FTZ R51, R16, UR5, R51 ;  /* 0x0000000510337c23 */ /* 0x000fe20008010033 */
[----:B------:R-:W-:-:S02]  /*5180*/  FSEL R212, R65, -INF , !P1 ;  /* 0xff80000041d47808 */ /* 0x000fc40004800000 */
[----:B------:R-:W-:Y:S02]  /*5190*/  FSEL R7, R7, -INF , !P5 ;  /* 0xff80000007077808 */ /* 0x000fe40006800000 */
[----:B------:R-:W-:Y:S02]  /*51a0*/  FMNMX3.FTZ R3, R3, R196, R216, !PT ;  /* 0x000000c403037276 */ /* 0x000fe400078100d8 */
[----:B------:R-:W-:Y:S02]  /*51b0*/  ISETP.GE.AND P1, PT, R85, R166, PT ;  /* 0x000000a65500720c */ /* 0x000fe40003f26270 */
[----:B------:R-:W-:Y:S02]  /*51c0*/  FSEL R206, R49, -INF , !P6 ;  /* 0xff80000031ce7808 */ /* 0x000fe40007000000 */
[----:B------:R-:W-:Y:S02]  /*51d0*/  FMNMX3.FTZ R16, R7, R21, R11, !PT ;  /* 0x0000001507107276 */ /* 0x000fe4000781000b */
[----:B------:R-:W-:-:S02]  /*51e0*/  FMNMX3.FTZ R3, R3, R212, R210, !PT ;  /* 0x000000d403037276 */ /* 0x000fc400078100d2 */
[----:B------:R-:W-:Y:S02]  /*51f0*/  FSEL R207, R66, -INF , !P4 ;  /* 0xff80000042cf7808 */ /* 0x000fe40006000000 */
[----:B------:R-:W-:Y:S02]  /*5200*/  FSEL R205, R67, -INF , !P3 ;  /* 0xff80000043cd7808 */ /* 0x000fe40005800000 */
[----:B------:R-:W-:Y:S02]  /*5210*/  FSEL R201, R51, -INF , !P1 ;  /* 0xff80000033c97808 */ /* 0x000fe40004800000 */
[----:B------:R-:W-:Y:S02]  /*5220*/  FMNMX3.FTZ R16, R16, R5, R9, !PT ;  /* 0x0000000510107276 */ /* 0x000fe40007810009 */
[----:B------:R-:W-:Y:S01]  /*5230*/  FMNMX.FTZ R18, R206, R3, !PT ;  /* 0x00000003ce127209 */ /* 0x000fe20007810000 */
[----:B------:R-:W-:Y:S06]  /*5240*/  BRA.U !UP1, `(.L_x_147) ;  /* 0x0000000509c47547 */ /* 0x000fec000b800000 */
        /* <DEDUP_REMOVED lines=113> */
.L_x_147:
[----:B------:R-:W-:Y:S01]  /*5960*/  FMNMX3.FTZ R16, R16, R17, R15, !PT ;  /* 0x0000001110107276 */ /* 0x000fe2000781000f */
[----:B------:R-:W2:Y:S01]  /*5970*/  SHFL.BFLY PT, R19, R18, 0x2, 0x1f ;  /* 0x0c401f0012137f89 */ /* 0x000ea200000e0000 */
[----:B------:R-:W3:Y:S01]  /*5980*/  LDCU UR4, c[0x0][0x45c] ;  /* 0x00008b80ff0477ac */ /* 0x000ee20008000800 */
[----:B------:R-:W-:Y:S02]  /*5990*/  LOP3.LUT R208, R77, 0x200, R2, 0xf8, !PT ;  /* 0x000002004dd07812 */ /* 0x000fe400078ef802 */
[----:B------:R-:W-:Y:S01]  /*59a0*/  FMNMX3.FTZ R16, R16, R13, R213, !PT ;  /* 0x0000000d10107276 */ /* 0x000fe200078100d5 */
[----:B------:R-:W-:Y:S01]  /*59b0*/  UMOV UR12, 0xffffffff ;  /* 0xffffffff000c7882 */ /* 0x000fe20000000000 */
[----:B------:R-:W-:Y:S02]  /*59c0*/  LEA R208, R208, UR6, 0x1 ;  /* 0x00000006d0d07c11 */ /* 0x000fe4000f8e08ff */
[----:B------:R-:W-:Y:S02]  /*59d0*/  FMNMX3.FTZ R16, R16, R199, R211, !PT ;  /* 0x000000c710107276 */ /* 0x000fe400078100d3 */
[----:B------:R-:W-:Y:S01]  /*59e0*/  IADD3 R197, PT, PT, R76, R208, RZ ;  /* 0x000000d04cc57210 */ /* 0x000fe20007ffe0ff */
[----:B------:R-:W-:Y:S01]  /*59f0*/  LDSM.16.MT88.4 R156, [R208+0x10000] ;  /* 0x01000000d09c783b */ /* 0x000fe20000004200 */
[----:B------:R-:W-:-:S02]  /*5a00*/  FMNMX3.FTZ R16, R16, R203, R207, !PT ;  /* 0x000000cb10107276 */ /* 0x000fc400078100cf */
[----:B------:R-:W-:Y:S01]  /*5a10*/  IADD3 R215, PT, PT, R165, R208, RZ ;  /* 0x000000d0a5d77210 */ /* 0x000fe20007ffe0ff */
[----:B------:R-:W-:Y:S01]  /*5a20*/  LDSM.16.MT88.4 R40, [R197+0x10000] ;  /* 0x01000000c528783b */ /* 0x000fe20000004200 */
[----:B------:R-:W-:Y:S02]  /*5a30*/  FMNMX3.FTZ R16, R16, R205, R202, !PT ;  /* 0x000000cd10107276 */ /* 0x000fe400078100ca */
[----:B------:R-:W-:Y:S01]  /*5a40*/  IADD3 R192, PT, PT, R76, R215, RZ ;  /* 0x000000d74cc07210 */ /* 0x000fe20007ffe0ff */
[----:B------:R-:W-:Y:S01]  /*5a50*/  LDSM.16.MT88.4 R72, [R197+0x12000] ;  /* 0x01200000c548783b */ /* 0x000fe20000004200 */
[----:B------:R-:W-:-:S03]  /*5a60*/  FMNMX.FTZ R16, R201, R16, !PT ;  /* 0x00000010c9107209 */ /* 0x000fc60007810000 */
[----:B------:R-:W-:Y:S01]  /*5a70*/  LDSM.16.MT88.4 R104, [R197+0x14000] ;  /* 0x01400000c568783b */ /* 0x000fe20000004200 */
[----:B--2---:R-:W-:-:S03]  /*5a80*/  FMNMX.FTZ R19, R18, R19, !PT ;  /* 0x0000001312137209 */ /* 0x004fc60007810000 */
[----:B------:R-:W2:Y:S04]  /*5a90*/  SHFL.BFLY PT, R3, R16, 0x2, 0x1f ;  /* 0x0c401f0010037f89 */ /* 0x000ea800000e0000 */
[----:B------:R-:W4:Y:S04]  /*5aa0*/  SHFL.BFLY PT, R164, R19, 0x1, 0x1f ;  /* 0x0c201f0013a47f89 */ /* 0x000f2800000e0000 */
[----:B------:R-:W-:Y:S04]  /*5ab0*/  LDSM.16.MT88.4 R136, [R197+0x16000] ;  /* 0x01600000c588783b */ /* 0x000fe80000004200 */
[----:B------:R-:W-:Y:S04]  /*5ac0*/  LDSM.16.MT88.4 R48, [R215+0x10000] ;  /* 0x01000000d730783b */ /* 0x000fe80000004200 */
[----:B------:R-:W-:Y:S04]  /*5ad0*/  LDSM.16.MT88.4 R56, [R192+0x10000] ;  /* 0x01000000c038783b */ /* 0x000fe80000004200 */
[----:B------:R-:W-:Y:S01]  /*5ae0*/  LDSM.16.MT88.4 R64, [R208+0x12000] ;  /* 0x01200000d040783b */ /* 0x000fe20000004200 */
[----:B--2---:R-:W-:-:S03]  /*5af0*/  FMNMX.FTZ R14, R16, R3, !PT ;  /* 0x00000003100e7209 */ /* 0x004fc60007810000 */
[----:B------:R-:W-:Y:S01]  /*5b00*/  LDSM.16.MT88.4 R80, [R215+0x12000] ;  /* 0x01200000d750783b */ /* 0x000fe20000004200 */
[----:B----4-:R-:W-:-:S03]  /*5b10*/  FMNMX.FTZ R164, R19, R164, !PT ;  /* 0x000000a413a47209 */ /* 0x010fc60007810000 */
[----:B------:R-:W2:Y:S01]  /*5b20*/  SHFL.BFLY PT, R3, R14, 0x1, 0x1f ;  /* 0x0c201f000e037f89 */ /* 0x000ea200000e0000 */
[C---:B------:R-:W-:Y:S01]  /*5b30*/  FSETP.NEU.FTZ.AND P1, PT, R164.reuse, -INF , PT ;  /* 0xff800000a400780b */ /* 0x040fe20003f3d000 */
[----:B---3--:R-:W-:Y:S02]  /*5b40*/  FMUL.FTZ R209, R164, UR4 ;  /* 0x00000004a4d17c20 */ /* 0x008fe40008410000 */
[----:B------:R-:W3:Y:S03]  /*5b50*/  LDSM.16.MT88.4 R88, [R192+0x12000] ;  /* 0x01200000c058783b */ /* 0x000ee60000004200 */
[----:B------:R-:W-:Y:S01]  /*5b60*/  FSEL R209, R209, RZ, P1 ;  /* 0x000000ffd1d17208 */ /* 0x000fe20000800000 */
[----:B------:R-:W4:Y:S04]  /*5b70*/  LDSM.16.MT88.4 R96, [R208+0x14000] ;  /* 0x01400000d060783b */ /* 0x000f280000004200 */
[--C-:B------:R-:W-:Y:S01]  /*5b80*/  FFMA.FTZ R191, R12, UR4, -R209.reuse ;  /* 0x000000040cbf7c23 */ /* 0x100fe200080108d1 */
[--C-:B------:R-:W-:Y:S01]  /*5b90*/  FFMA.FTZ R190, R24, UR4, -R209.reuse ;  /* 0x0000000418be7c23 */ /* 0x100fe200080108d1 */
[--C-:B------:R-:W-:Y:S01]  /*5ba0*/  FFMA.FTZ R187, R22, UR4, -R209.reuse ;  /* 0x0000000416bb7c23 */ /* 0x100fe200080108d1 */
[--C-:B------:R-:W-:Y:S01]  /*5bb0*/  FFMA.FTZ R186, R20, UR4, -R209.reuse ;  /* 0x0000000414ba7c23 */ /* 0x100fe200080108d1 */
[----:B------:R-:W5:Y:S01]  /*5bc0*/  LDSM.16.MT88.4 R112, [R215+0x14000] ;  /* 0x01400000d770783b */ /* 0x000f620000004200 */
[--C-:B------:R-:W-:Y:S01]  /*5bd0*/  FFMA.FTZ R182, R4, UR4, -R209.reuse ;  /* 0x0000000404b67c23 */ /* 0x100fe200080108d1 */
[--C-:B------:R-:W-:Y:S01]  /*5be0*/  FFMA.FTZ R179, R6, UR4, -R209.reuse ;  /* 0x0000000406b37c23 */ /* 0x100fe200080108d1 */
[----:B------:R-:W-:Y:S01]  /*5bf0*/  MUFU.EX2 R191, R191 ;  /* 0x000000bf00bf7308 */ /* 0x000fe20000000800 */
[----:B------:R-:W5:Y:S01]  /*5c00*/  LDSM.16.MT88.4 R120, [R192+0x14000] ;  /* 0x01400000c078783b */ /* 0x000f620000004200 */
[--C-:B------:R-:W-:Y:S01]  /*5c10*/  FFMA.FTZ R183, R10, UR4, -R209.reuse ;  /* 0x000000040ab77c23 */ /* 0x100fe200080108d1 */
[----:B--2---:R-:W-:Y:S01]  /*5c20*/  FMNMX.FTZ R3, R14, R3, !PT ;  /* 0x000000030e037209 */ /* 0x004fe20007810000 */
[--C-:B------:R-:W-:Y:S01]  /*5c30*/  FFMA.FTZ R178, R8, UR4, -R209.reuse ;  /* 0x0000000408b27c23 */ /* 0x100fe200080108d1 */
[----:B------:R-:W2:Y:S01]  /*5c40*/  LDSM.16.MT88.4 R128, [R208+0x16000] ;  /* 0x01600000d080783b */ /* 0x000ea20000004200 */
[--C-:B------:R-:W-:Y:S01]  /*5c50*/  FFMA.FTZ R193, R200, UR4, -R209.reuse ;  /* 0x00000004c8c17c23 */ /* 0x100fe200080108d1 */
[C---:B------:R-:W-:Y:S01]  /*5c60*/  FSETP.NEU.FTZ.AND P1, PT, R3.reuse, -INF , PT ;  /* 0xff8000000300780b */ /* 0x040fe20003f3d000 */
[----:B------:R-:W-:Y:S01]  /*5c70*/  FMUL.FTZ R204, R3, UR4 ;  /* 0x0000000403cc7c20 */ /* 0x000fe20008410000 */
[----:B------:R-:W2:Y:S01]  /*5c80*/  LDSM.16.MT88.4 R140, [R215+0x16000] ;  /* 0x01600000d78c783b */ /* 0x000ea20000004200 */
[----:B------:R-:W1:Y:S01]  /*5c90*/  MUFU.EX2 R190, R190 ;  /* 0x000000be00be7308 */ /* 0x000e620000000800 */
[--C-:B------:R-:W-:Y:S01]  /*5ca0*/  FFMA.FTZ R195, R198, UR4, -R209.reuse ;  /* 0x00000004c6c37c23 */ /* 0x100fe200080108d1 */
[--C-:B------:R-:W-:Y:S01]  /*5cb0*/  FFMA.FTZ R194, R194, UR4, -R209.reuse ;  /* 0x00000004c2c27c23 */ /* 0x100fe200080108d1 */
[----:B------:R-:W-:Y:S01]  /*5cc0*/  FSEL R204, R204, RZ, P1 ;  /* 0x000000ffcccc7208 */ /* 0x000fe20000800000 */
[----:B------:R-:W-:Y:S01]  /*5cd0*/  LDSM.16.MT88.4 R172, [R197+0x16800] ;  /* 0x01680000c5ac783b */ /* 0x000fe20000004200 */
[--C-:B------:R-:W-:Y:S01]  /*5ce0*/  FFMA.FTZ R196, R196, UR4, -R209.reuse ;  /* 0x00000004c4c47c23 */ /* 0x100fe200080108d1 */
[--C-:B------:R-:W-:Y:S01]  /*5cf0*/  FFMA.FTZ R245, R206, UR4, -R209.reuse ;  /* 0x00000004cef57c23 */ /* 0x100fe200080108d1 */
[--C-:B------:R-:W-:Y:S01]  /*5d00*/  FFMA.FTZ R212, R212, UR4, -R209.reuse ;  /* 0x00000004d4d47c23 */ /* 0x100fe200080108d1 */
[--C-:B------:R-:W-:Y:S01]  /*5d10*/  FFMA.FTZ R189, R7, UR4, -R204.reuse ;  /* 0x0000000407bd7c23 */ /* 0x100fe200080108cc */
[--C-:B------:R-:W-:Y:S01]  /*5d20*/  FFMA.FTZ R188, R21, UR4, -R204.reuse ;  /* 0x0000000415bc7c23 */ /* 0x100fe200080108cc */
[--C-:B------:R-:W-:Y:S01]  /*5d30*/  FFMA.FTZ R185, R11, UR4, -R204.reuse ;  /* 0x000000040bb97c23 */ /* 0x100fe200080108cc */
[--C-:B------:R-:W-:Y:S01]  /*5d40*/  FFMA.FTZ R184, R5, UR4, -R204.reuse ;  /* 0x0000000405b87c23 */ /* 0x100fe200080108cc */
[----:B------:R-:W-:Y:S01]  /*5d50*/  MUFU.EX2 R187, R187 ;  /* 0x000000bb00bb7308 */ /* 0x000fe20000000800 */
[----:B------:R-:W2:Y:S01]  /*5d60*/  LDSM.16.MT88.4 R4, [R192+0x16000] ;  /* 0x01600000c004783b */ /* 0x000ea20000004200 */
[--C-:B------:R-:W-:Y:S01]  /*5d70*/  FFMA.FTZ R181, R9, UR4, -R204.reuse ;  /* 0x0000000409b57c23 */ /* 0x100fe200080108cc */
[--C-:B------:R-:W-:Y:S01]  /*5d80*/  FFMA.FTZ R180, R17, UR4, -R204.reuse ;  /* 0x0000000411b47c23 */ /* 0x100fe200080108cc */
[--C-:B------:R-:W-:Y:S01]  /*5d90*/  FFMA.FTZ R177, R15, UR4, -R204.reuse ;  /* 0x000000040fb17c23 */ /* 0x100fe200080108cc */
[----:B------:R-:W2:Y:S01]  /*5da0*/  LDSM.16.MT88.4 R8, [R197+0x10800] ;  /* 0x01080000c508783b */ /* 0x000ea20000004200 */
[--C-:B------:R-:W-:Y:S01]  /*5db0*/  FFMA.FTZ R176, R13, UR4, -R204.reuse ;  /* 0x000000040db07c23 */ /* 0x100fe200080108cc */
[----:B-1----:R-:W-:Y:S01]  /*5dc0*/  F2FP.F16.F32.PACK_AB R148, R190, R191 ;  /* 0x000000bfbe94723e */ /* 0x002fe200000000ff */
[----:B------:R-:W1:Y:S01]  /*5dd0*/  MUFU.EX2 R186, R186 ;  /* 0x000000ba00ba7308 */ /* 0x000e620000000800 */
[----:B------:R-:W2:Y:S01]  /*5de0*/  LDSM.16.MT88.4 R16, [R197+0x12800] ;  /* 0x01280000c510783b */ /* 0x000ea20000004200 */
[--C-:B------:R-:W-:Y:S01]  /*5df0*/  FFMA.FTZ R198, R213, UR4, -R204.reuse ;  /* 0x00000004d5c67c23 */ /* 0x100fe200080108cc */
[--C-:B------:R-:W-:Y:S01]  /*5e00*/  FFMA.FTZ R199, R199, UR4, -R204.reuse ;  /* 0x00000004c7c77c23 */ /* 0x100fe200080108cc */
[--C-:B------:R-:W-:Y:S01]  /*5e10*/  FFMA.FTZ R200, R211, UR4, -R204.reuse ;  /* 0x00000004d3c87c23 */ /* 0x100fe200080108cc */
[----:B------:R-:W2:Y:S01]  /*5e20*/  LDSM.16.MT88.4 R20, [R197+0x14800] ;  /* 0x01480000c514783b */ /* 0x000ea20000004200 */
[--C-:B------:R-:W-:Y:S01]  /*5e30*/  FFMA.FTZ R203, R203, UR4, -R204.reuse ;  /* 0x00000004cbcb7c23 */ /* 0x100fe200080108cc */
[-C--:B------:R-:W-:Y:S01]  /*5e40*/  IADD3 R211, PT, PT, R165, R208.reuse, RZ ;  /* 0x000000d0a5d37210 */ /* 0x080fe20007ffe0ff */
[----:B------:R-:W-:Y:S01]  /*5e50*/  MUFU.EX2 R189, R189 ;  /* 0x000000bd00bd7308 */ /* 0x000fe20000000800 */
[----:B------:R-:W2:Y:S01]  /*5e60*/  LDSM.16.MT88.4 R12, [R215+0x10800] ;  /* 0x01080000d70c783b */ /* 0x000ea20000004200 */
[----:B------:R-:W-:Y:S01]  /*5e70*/  FFMA.FTZ R210, R210, UR4, -R209 ;  /* 0x00000004d2d27c23 */ /* 0x000fe200080108d1 */
[--C-:B------:R-:W-:Y:S01]  /*5e80*/  FFMA.FTZ R206, R207, UR4, -R204.reuse ;  /* 0x00000004cfce7c23 */ /* 0x100fe200080108cc */
[--C-:B------:R-:W-:Y:S01]  /*5e90*/  FFMA.FTZ R205, R205, UR4, -R204.reuse ;  /* 0x00000004cdcd7c23 */ /* 0x100fe200080108cc */
[----:B------:R-:W-:Y:S01]  /*5ea0*/  LDSM.16.MT88.4 R168, [R208+0x10800] ;  /* 0x01080000d0a8783b */ /* 0x000fe20000004200 */
[--C-:B------:R-:W-:Y:S01]  /*5eb0*/  FFMA.FTZ R202, R202, UR4, -R204.reuse ;  /* 0x00000004caca7c23 */ /* 0x100fe200080108cc */
[----:B------:R-:W-:Y:S01]  /*5ec0*/  FFMA.FTZ R243, R201, UR4, -R204 ;  /* 0x00000004c9f37c23 */ /* 0x000fe200080108cc */
[----:B------:R-:W3:Y:S01]  /*5ed0*/  MUFU.EX2 R188, R188 ;  /* 0x000000bc00bc7308 */ /* 0x000ee20000000800 */
[----:B-1----:R-:W-:Y:S01]  /*5ee0*/  F2FP.F16.F32.PACK_AB R150, R186, R187 ;  /* 0x000000bbba96723e */ /* 0x002fe200000000ff */
[----:B------:R-:W-:Y:S01]  /*5ef0*/  LDSM.16.MT88.4 R32, [R192+0x10800] ;  /* 0x01080000c020783b */ /* 0x000fe20000004200 */
[----:B------:R-:W-:Y:S01]  /*5f00*/  IADD3 R201, PT, PT, R165, R208, RZ ;  /* 0x000000d0a5c97210 */ /* 0x000fe20007ffe0ff */
[----:B------:R-:W-:-:S02]  /*5f10*/  FADD.FTZ R190, R191, R190 ;  /* 0x000000bebfbe7221 */ /* 0x000fc40000010000 */
[----:B------:R-:W-:Y:S02]  /*5f20*/  LDSM.16.MT88.4 R28, [R215+0x12800] ;  /* 0x01280000d71c783b */ /* 0x000fe40000004200 */
[----:B------:R-:W-:Y:S01]  /*5f30*/  MUFU.EX2 R185, R185 ;  /* 0x000000b900b97308 */ /* 0x000fe20000000800 */
[----:B------:R-:W-:Y:S01]  /*5f40*/  FADD.FTZ R187, R187, R190 ;  /* 0x000000bebbbb7221 */ /* 0x000fe20000010000 */
[----:B------:R-:W-:Y:S03]  /*5f50*/  LDSM.16.MT88.4 R24, [R192+0x12800] ;  /* 0x01280000c018783b */ /* 0x000fe60000004200 */
[----:B------:R-:W-:-:S03]  /*5f60*/  FADD.FTZ R186, R186, R187 ;  /* 0x000000bbbaba7221 */ /* 0x000fc60000010000 */
[----:B------:R-:W1:Y:S01]  /*5f70*/  MUFU.EX2 R184, R184 ;  /* 0x000000b800b87308 */ /* 0x000e620000000800 */
[----:B---3--:R-:W-:Y:S01]  /*5f80*/  F2FP.F16.F32.PACK_AB R149, R188, R189 ;  /* 0x000000bdbc95723e */ /* 0x008fe200000000ff */
[----:B------:R-:W-:-:S06]  /*5f90*/  FADD.FTZ R188, R189, R188 ;  /* 0x000000bcbdbc7221 */ /* 0x000fcc0000010000 */
[----:B------:R-:W-:Y:S08]  /*5fa0*/  MUFU.EX2 R183, R183 ;  /* 0x000000b700b77308 */ /* 0x000ff00000000800 */
[----:B------:R-:W3:Y:S01]  /*5fb0*/  MUFU.EX2 R182, R182 ;  /* 0x000000b600b67308 */ /* 0x000ee20000000800 */
[----:B-1----:R-:W-:Y:S01]  /*5fc0*/  F2FP.F16.F32.PACK_AB R151, R184, R185 ;  /* 0x000000b9b897723e */ /* 0x002fe200000000ff */
        /* <DEDUP_REMOVED lines=8> */
[----:B------:R-:W1:Y:S01]  /*6050*/  MUFU.EX2 R180, R180 ;  /* 0x000000b400b47308 */ /* 0x000e620000000800 */
        /* <DEDUP_REMOVED lines=11> */
[----:B------:R-:W-:Y:S01]  /*6110*/  MUFU.EX2 R196, R196 ;  /* 0x000000c400c47308 */ /* 0x000fe20000000800 */
[C---:B------:R-:W-:Y:S07]  /*6120*/  HMMA.16816.F32 R76, R148.reuse, R80, RZ ;  /* 0x00000050944c723c */ /* 0x040fee00000018ff */
[----:B------:R-:W-:Y:S01]  /*6130*/  MUFU.EX2 R198, R198 ;  /* 0x000000c600c67308 */ /* 0x000fe20000000800 */
[C---:B------:R-:W-:Y:S07]  /*6140*/  HMMA.16816.F32 R84, R148.reuse, R88, RZ ;  /* 0x000000589454723c */ /* 0x040fee00000018ff */
[----:B------:R-:W1:Y:S01]  /*6150*/  MUFU.EX2 R199, R199 ;  /* 0x000000c700c77308 */ /* 0x000e620000000800 */
[C---:B----4-:R-:W-:Y:S07]  /*6160*/  HMMA.16816.F32 R92, R148.reuse, R96, RZ ;  /* 0x00000060945c723c */ /* 0x050fee00000018ff */
[----:B------:R-:W-:Y:S01]  /*6170*/  MUFU.EX2 R200, R200 ;  /* 0x000000c800c87308 */ /* 0x000fe20000000800 */
[C---:B-----5:R-:W-:Y:S07]  /*6180*/  HMMA.16816.F32 R108, R148.reuse, R112, RZ ;  /* 0x00000070946c723c */ /* 0x060fee00000018ff */
[----:B------:R-:W4:Y:S01]  /*6190*/  MUFU.EX2 R203, R203 ;  /* 0x000000cb00cb7308 */ /* 0x000f220000000800 */
[C---:B------:R-:W-:Y:S07]  /*61a0*/  HMMA.16816.F32 R116, R148.reuse, R120, RZ ;  /* 0x000000789474723c */ /* 0x040fee00000018ff */
[----:B------:R-:W-:Y:S01]  /*61b0*/  MUFU.EX2 R212, R212 ;  /* 0x000000d400d47308 */ /* 0x000fe20000000800 */
[C---:B--2---:R-:W-:Y:S07]  /*61c0*/  HMMA.16816.F32 R124, R148.reuse, R128, RZ ;  /* 0x00000080947c723c */ /* 0x044fee00000018ff */
[----:B------:R-:W-:Y:S01]  /*61d0*/  MUFU.EX2 R210, R210 ;  /* 0x000000d200d27308 */ /* 0x000fe20000000800 */
[C---:B------:R-:W-:Y:S07]  /*61e0*/  HMMA.16816.F32 R152, R148.reuse, R140, RZ ;  /* 0x0000008c9498723c */ /* 0x040fee00000018ff */
        /* <DEDUP_REMOVED lines=22> */
[----:B-1----:R-:W-:Y:S01]  /*6350*/  F2FP.F16.F32.PACK_AB R5, R180, R181 ;  /* 0x000000b5b405723e */ /* 0x002fe200000000ff */
[----:B------:R-:W-:-:S02]  /*6360*/  FADD.FTZ R181, R181, R184 ;  /* 0x000000b8b5b57221 */ /* 0x000fc40000010000 */
[----:B------:R-:W-:Y:S02]  /*6370*/  FADD.FTZ R182, R182, R183 ;  /* 0x000000b7b6b67221 */ /* 0x000fe40000010000 */
[----:B------:R-:W-:Y:S01]  /*6380*/  HMMA.16816.F32 R148, R148, R6, RZ ;  /* 0x000000069494723c */ /* 0x000fe200000018ff */
[----:B------:R-:W-:Y:S01]  /*6390*/  F2FP.F16.F32.PACK_AB R6, R178, R179 ;  /* 0x000000b3b206723e */ /* 0x000fe200000000ff */
[----:B------:R-:W-:Y:S01]  /*63a0*/  FADD.FTZ R180, R180, R181 ;  /* 0x000000b5b4b47221 */ /* 0x000fe20000010000 */
[----:B------:R-:W-:Y:S01]  /*63b0*/  F2FP.F16.F32.PACK_AB R7, R176, R177 ;  /* 0x000000b1b007723e */ /* 0x000fe200000000ff */
[----:B------:R-:W-:-:S04]  /*63c0*/  FADD.FTZ R179, R179, R182 ;  /* 0x000000b6b3b37221 */ /* 0x000fc80000010000 */
[----:B------:R-:W-:Y:S02]  /*63d0*/  FADD.FTZ R178, R178, R179 ;  /* 0x000000b3b2b27221 */ /* 0x000fe40000010000 */
[C---:B------:R-:W-:Y:S08]  /*63e0*/  HMMA.16816.F32 R36, R4.reuse, R8, R36 ;  /* 0x000000080424723c */ /* 0x040ff00000001824 */
[C---:B------:R-:W-:Y:S01]  /*63f0*/  HMMA.16816.F32 R40, R4.reuse, R10, R40 ;  /* 0x0000000a0428723c */ /* 0x040fe20000001828 */
[----:B------:R-:W1:Y:S07]  /*6400*/  LDSM.16.MT88.4 R8, [R208+0x12800] ;  /* 0x01280000d008783b */ /* 0x000e6e0000004200 */
[C---:B------:R-:W-:Y:S08]  /*6410*/  HMMA.16816.F32 R68, R4.reuse, R16, R68 ;  /* 0x000000100444723c */ /* 0x040ff00000001844 */
[C---:B------:R-:W-:Y:S01]  /*6420*/  HMMA.16816.F32 R72, R4.reuse, R18, R72 ;  /* 0x000000120448723c */ /* 0x040fe20000001848 */
[----:B------:R-:W2:Y:S07]  /*6430*/  LDSM.16.MT88.4 R16, [R208+0x14800] ;  /* 0x01480000d010783b */ /* 0x000eae0000004200 */
[C---:B------:R-:W-:Y:S08]  /*6440*/  HMMA.16816.F32 R100, R4.reuse, R20, R100 ;  /* 0x000000140464723c */ /* 0x040ff00000001864 */
[C---:B------:R-:W-:Y:S01]  /*6450*/  HMMA.16816.F32 R104, R4.reuse, R22, R104 ;  /* 0x000000160468723c */ /* 0x040fe20000001868 */
[----:B------:R-:W3:Y:S07]  /*6460*/  LDSM.16.MT88.4 R20, [R215+0x14800] ;  /* 0x01480000d714783b */ /* 0x000eee0000004200 */
[C---:B------:R-:W-:Y:S08]  /*6470*/  HMMA.16816.F32 R44, R4.reuse, R12, R44 ;  /* 0x0000000c042c723c */ /* 0x040ff0000000182c */
[C---:B-1----:R-:W-:Y:S08]  /*6480*/  HMMA.16816.F32 R60, R4.reuse, R8, R60 ;  /* 0x00000008043c723c */ /* 0x042ff0000000183c */
[C---:B------:R-:W-:Y:S01]  /*6490*/  HMMA.16816.F32 R64, R4.reuse, R10, R64 ;  /* 0x0000000a0440723c */ /* 0x040fe20000001840 */
[----:B------:R-:W1:Y:S07]  /*64a0*/  LDSM.16.MT88.4 R8, [R208+0x16800] ;  /* 0x01680000d008783b */ /* 0x000e6e0000004200 */
        /* <DEDUP_REMOVED lines=8> */
[C---:B-1----:R-:W-:Y:S08]  /*6530*/  HMMA.16816.F32 R124, R4.reuse, R8, R124 ;  /* 0x00000008047c723c */ /* 0x042ff0000000187c */
[C---:B------:R-:W-:Y:S01]  /*6540*/  HMMA.16816.F32 R128, R4.reuse, R10, R128 ;  /* 0x0000000a0480723c */ /* 0x040fe20000001880 */
[----:B------:R-:W1:Y:S07]  /*6550*/  LDSM.16.MT88.4 R8, [R197+0x13000] ;  /* 0x01300000c508783b */ /* 0x000e6e0000004200 */
[C---:B-----5:R-:W-:Y:S08]  /*6560*/  HMMA.16816.F32 R116, R4.reuse, R12, R116 ;  /* 0x0000000c0474723c */ /* 0x060ff00000001874 */
[C---:B------:R-:W-:Y:S01]  /*6570*/  HMMA.16816.F32 R120, R4.reuse, R14, R120 ;  /* 0x0000000e0478723c */ /* 0x040fe20000001878 */
[----:B------:R-:W5:Y:S07]  /*6580*/  LDSM.16.MT88.4 R12, [R197+0x11000] ;  /* 0x01100000c50c783b */ /* 0x000f6e0000004200 */
        /* <DEDUP_REMOVED lines=18> */
[C---:B---3--:R-:W-:Y:S08]  /*66b0*/  HMMA.16816.F32 R144, R4.reuse, R20, R144 ;  /* 0x000000140490723c */ /* 0x048ff00000001890 */
[----:B------:R-:W-:Y:S01]  /*66c0*/  HMMA.16816.F32 R148, R4, R22, R148 ;  /* 0x000000160494723c */ /* 0x000fe20000001894 */
[----:B------:R-:W-:Y:S01]  /*66d0*/  F2FP.F16.F32.PACK_AB R4, R194, R193 ;  /* 0x000000c1c204723e */ /* 0x000fe200000000ff */
[----:B------:R3:W2:Y:S01]  /*66e0*/  LDSM.16.MT88.4 R20, [R211+0x13000] ;  /* 0x01300000d314783b */ /* 0x0006a20000004200 */
[----:B------:R-:W-:Y:S01]  /*66f0*/  F2FP.F16.F32.PACK_AB R5, R199, R198 ;  /* 0x000000c6c705723e */ /* 0x000fe200000000ff */
[----:B------:R-:W-:Y:S01]  /*6700*/  FADD.FTZ R193, R193, R178 ;  /* 0x000000b2c1c17221 */ /* 0x000fe20000010000 */
[----:B------:R-:W-:-:S02]  /*6710*/  F2FP.F16.F32.PACK_AB R6, R196, R195 ;  /* 0x000000c3c406723e */ /* 0x000fc400000000ff */
[----:B----4-:R-:W-:Y:S01]  /*6720*/  F2FP.F16.F32.PACK_AB R7, R203, R200 ;  /* 0x000000c8cb07723e */ /* 0x010fe200000000ff */
[----:B------:R-:W-:-:S04]  /*6730*/  FADD.FTZ R194, R194, R193 ;  /* 0x000000c1c2c27221 */ /* 0x000fc80000010000 */
[----:B------:R-:W-:Y:S02]  /*6740*/  FADD.FTZ R195, R195, R194 ;  /* 0x000000c2c3c37221 */ /* 0x000fe40000010000 */
[----:B-1----:R-:W-:Y:S02]  /*6750*/  HMMA.16816.F32 R68, R4, R8, R68 ;  /* 0x000000080444723c */ /* 0x002fe40000001844 */
[----:B------:R-:W-:-:S06]  /*6760*/  FADD.FTZ R196, R196, R195 ;  /* 0x000000c3c4c47221 */ /* 0x000fcc0000010000 */
[----:B------:R-:W-:Y:S01]  /*6770*/  HMMA.16816.F32 R72, R4, R10, R72 ;  /* 0x0000000a0448723c */ /* 0x000fe20000001848 */
[----:B------:R-:W1:Y:S01]  /*6780*/  LDSM.16.MT88.4 R8, [R208+0x13000] ;  /* 0x01300000d008783b */ /* 0x000e620000004200 */
[----:B---3--:R-:W-:-:S06]  /*6790*/  FFMA.FTZ R211, R216, UR4, -R209 ;  /* 0x00000004d8d37c23 */ /* 0x008fcc00080108d1 */
[C---:B-----5:R-:W-:Y:S01]  /*67a0*/  HMMA.16816.F32 R36, R4.reuse, R12, R36 ;  /* 0x0000000c0424723c */ /* 0x060fe20000001824 */
[----:B------:R-:W3:Y:S07]  /*67b0*/  MUFU.EX2 R211, R211 ;  /* 0x000000d300d37308 */ /* 0x000eee0000000800 */
[C---:B------:R-:W-:Y:S01]  /*67c0*/  HMMA.16816.F32 R40, R4.reuse, R14, R40 ;  /* 0x0000000e0428723c */ /* 0x040fe20000001828 */
[----:B------:R-:W4:Y:S07]  /*67d0*/  LDSM.16.MT88.4 R12, [R208+0x11000] ;  /* 0x01100000d00c783b */ /* 0x000f2e0000004200 */
[C---:B--2---:R-:W-:Y:S08]  /*67e0*/  HMMA.16816.F32 R100, R4.reuse, R16, R100 ;  /* 0x000000100464723c */ /* 0x044ff00000001864 */
[C---:B------:R-:W-:Y:S01]  /*67f0*/  HMMA.16816.F32 R104, R4.reuse, R18, R104 ;  /* 0x000000120468723c */ /* 0x040fe20000001868 */
[----:B------:R-:W2:Y:S07]  /*6800*/  LDSM.16.MT88.4 R16, [R192+0x13000] ;  /* 0x01300000c010783b */ /* 0x000eae0000004200 */
[C---:B------:R-:W-:Y:S08]  /*6810*/  HMMA.16816.F32 R76, R4.reuse, R20, R76 ;  /* 0x00000014044c723c */ /* 0x040ff0000000184c */
[C---:B-1----:R-:W-:Y:S08]  /*6820*/  HMMA.16816.F32 R60, R4.reuse, R8, R60 ;  /* 0x00000008043c723c */ /* 0x042ff0000000183c */
[C---:B------:R-:W-:Y:S01]  /*6830*/  HMMA.16816.F32 R64, R4.reuse, R10, R64 ;  /* 0x0000000a0440723c */ /* 0x040fe20000001840 */
[----:B------:R-:W1:Y:S07]  /*6840*/  LDSM.16.MT88.4 R8, [R208+0x17000] ;  /* 0x01700000d008783b */ /* 0x000e6e0000004200 */
[C---:B----4-:R-:W-:Y:S08]  /*6850*/  HMMA.16816.F32 R160, R4.reuse, R12, R160 ;  /* 0x0000000c04a0723c */ /* 0x050ff000000018a0 */
[C---:B------:R-:W-:Y:S01]  /*6860*/  HMMA.16816.F32 R156, R4.reuse, R14, R156 ;  /* 0x0000000e049c723c */ /* 0x040fe2000000189c */
[----:B------:R-:W4:Y:S07]  /*6870*/  LDSM.16.MT88.4 R12, [R192+0x15000] ;  /* 0x01500000c00c783b */ /* 0x000f2e0000004200 */
        /* <DEDUP_REMOVED lines=31> */
[----:B---3--:R-:W-:Y:S01]  /*6a70*/  F2FP.F16.F32.PACK_AB R4, R212, R211 ;  /* 0x000000d3d404723e */ /* 0x008fe200000000ff */
[----:B------:R-:W3:Y:S01]  /*6a80*/  LDSM.16.MT88.4 R20, [R197+0x15800] ;  /* 0x01580000c514783b */ /* 0x000ee20000004200 */
[----:B------:R-:W-:Y:S01]  /*6a90*/  F2FP.F16.F32.PACK_AB R5, R205, R206 ;  /* 0x000000cecd05723e */ /* 0x000fe200000000ff */
[----:B------:R-:W-:Y:S01]  /*6aa0*/  FADD.FTZ R211, R211, R196 ;  /* 0x000000c4d3d37221 */ /* 0x000fe20000010000 */
[----:B------:R-:W-:-:S02]  /*6ab0*/  F2FP.F16.F32.PACK_AB R6, R245, R210 ;  /* 0x000000d2f506723e */ /* 0x000fc400000000ff */
[----:B------:R-:W-:Y:S01]  /*6ac0*/  F2FP.F16.F32.PACK_AB R7, R243, R202 ;  /* 0x000000caf307723e */ /* 0x000fe200000000ff */
[----:B------:R-:W-:-:S04]  /*6ad0*/  FADD.FTZ R211, R212, R211 ;  /* 0x000000d3d4d37221 */ /* 0x000fc80000010000 */
[----:B------:R-:W-:Y:S02]  /*6ae0*/  FADD.FTZ R210, R210, R211 ;  /* 0x000000d3d2d27221 */ /* 0x000fe40000010000 */
[----:B-1----:R-:W-:Y:S02]  /*6af0*/  HMMA.16816.F32 R68, R4, R8, R68 ;  /* 0x000000080444723c */ /* 0x002fe40000001844 */
[----:B------:R-:W-:-:S06]  /*6b00*/  FADD.FTZ R245, R245, R210 ;  /* 0x000000d2f5f57221 */ /* 0x000fcc0000010000 */
        /* <DEDUP_REMOVED lines=8> */
[C---:B---3--:R-:W-:Y:S08]  /*6b90*/  HMMA.16816.F32 R100, R4.reuse, R20, R100 ;  /* 0x000000140464723c */ /* 0x048ff00000001864 */
[C---:B-1----:R-:W-:Y:S08]  /*6ba0*/  HMMA.16816.F32 R160, R4.reuse, R8, R160 ;  /* 0x0000000804a0723c */ /* 0x042ff000000018a0 */
[C---:B------:R-:W-:Y:S01]  /*6bb0*/  HMMA.16816.F32 R156, R4.reuse, R10, R156 ;  /* 0x0000000a049c723c */ /* 0x040fe2000000189c */
[----:B------:R-:W1:Y:S07]  /*6bc0*/  LDSM.16.MT88.4 R8, [R208+0x17800] ;  /* 0x01780000d008783b */ /* 0x000e6e0000004200 */
[C---:B------:R-:W-:Y:S01]  /*6bd0*/  HMMA.16816.F32 R104, R4.reuse, R22, R104 ;  /* 0x000000160468723c */ /* 0x040fe20000001868 */
[----:B------:R-:W3:Y:S07]  /*6be0*/  LDSM.16.MT88.4 R20, [R192+0x13800] ;  /* 0x01380000c014783b */ /* 0x000eee0000004200 */
[C---:B----4-:R-:W-:Y:S08]  /*6bf0*/  HMMA.16816.F32 R44, R4.reuse, R12, R44 ;  /* 0x0000000c042c723c */ /* 0x050ff0000000182c */
[C---:B------:R-:W-:Y:S01]  /*6c00*/  HMMA.16816.F32 R48, R4.reuse, R14, R48 ;  /* 0x0000000e0430723c */ /* 0x040fe20000001830 */
[----:B------:R-:W4:Y:S07]  /*6c10*/  LDSM.16.MT88.4 R12, [R192+0x15800] ;  /* 0x01580000c00c783b */ /* 0x000f2e0000004200 */
[C---:B--2---:R-:W-:Y:S08]  /*6c20*/  HMMA.16816.F32 R92, R4.reuse, R16, R92 ;  /* 0x00000010045c723c */ /* 0x044ff0000000185c */
[C---:B------:R-:W-:Y:S01]  /*6c30*/  HMMA.16816.F32 R96, R4.reuse, R18, R96 ;  /* 0x000000120460723c */ /* 0x040fe20000001860 */
[----:B------:R-:W2:Y:S07]  /*6c40*/  LDSM.16.MT88.4 R16, [R192+0x17800] ;  /* 0x01780000c010783b */ /* 0x000eae0000004200 */
[----:B-1----:R-:W-:Y:S01]  /*6c50*/  HMMA.16816.F32 R124, R4, R8, R124 ;  /* 0x00000008047c723c */ /* 0x002fe2000000187c */
[----:B------:R-:W-:-:S04]  /*6c60*/  FADD.FTZ R9, R177, R180 ;  /* 0x000000b4b1097221 */ /* 0x000fc80000010000 */
[----:B------:R-:W-:-:S03]  /*6c70*/  FADD.FTZ R9, R176, R9 ;  /* 0x00000009b0097221 */ /* 0x000fc60000010000 */
[----:B------:R-:W-:Y:S01]  /*6c80*/  HMMA.16816.F32 R76, R4, R172, R76 ;  /* 0x000000ac044c723c */ /* 0x000fe2000000184c */
        /* <DEDUP_REMOVED lines=17> */
[C---:B---3--:R-:W-:Y:S08]  /*6da0*/  HMMA.16816.F32 R84, R4.reuse, R20, R84 ;  /* 0x000000140454723c */ /* 0x048ff00000001854 */
[C---:B------:R-:W-:Y:S08]  /*6db0*/  HMMA.16816.F32 R88, R4.reuse, R22, R88 ;  /* 0x000000160458723c */ /* 0x040ff00000001858 */
[C---:B----4-:R-:W-:Y:S08]  /*6dc0*/  HMMA.16816.F32 R116, R4.reuse, R12, R116 ;  /* 0x0000000c0474723c */ /* 0x050ff00000001874 */
        /* <DEDUP_REMOVED lines=41> */
[----:B------:R-:W-:Y:S01]  /*7060*/  BAR.SYNC.DEFER_BLOCKING 0x0 ;  /* 0x0000000000007b1d */ /* 0x000fe20000010000 */
        /* <DEDUP_REMOVED lines=11> */
[----:B------:R-:W-:Y:S02]  /*7120*/  ISETP.GE.AND P1, PT, R238, UR4, PT ;  /* 0x00000004ee007c0c */ /* 0x000fe4000bf26270 */
[----:B------:R-:W-:-:S05]  /*7130*/  LEA R216, R216, UR6, 0x1 ;  /* 0x00000006d8d87c11 */ /* 0x000fca000f8e08ff */
[C-C-:B------:R-:W-:Y:S02]  /*7140*/  IMAD.IADD R213, R184.reuse, 0x1, R216.reuse ;  /* 0x00000001b8d57824 */ /* 0x140fe400078e02d8 */
[----:B------:R-:W-:Y:S01]  /*7150*/  IMAD.IADD R211, R165, 0x1, R216 ;  /* 0x00000001a5d37824 */ /* 0x000fe200078e02d8 */
[----:B------:R-:W-:Y:S01]  /*7160*/  @!PT LDS RZ, [RZ] ;  /* 0x00000000fffff984 */ /* 0x000fe20000000800 */
[----:B------:R-:W-:Y:S01]  /*7170*/  @!PT LDS RZ, [RZ] ;  /* 0x00000000fffff984 */ /* 0x000fe20000000800 */
[----:B------:R-:W-:Y:S01]  /*7180*/  @!PT LDS RZ, [RZ] ;  /* 0x00000000fffff984 */ /* 0x000fe20000000800 */
[----:B------:R-:W-:Y:S01]  /*7190*/  @!P5 LDGSTS.E.BYPASS.LTC128B.128 [R234+0x10000], desc[UR20][R14.64] ;  /* 0x100000000eeadfae */ /* 0x000fe2000b981a14 */
        /* <DEDUP_REMOVED lines=80> */
[----:B------:R-:W3:Y:S04]  /*76a0*/  LDSM.16.M88.4 R32, [R214+UR6+0x8000] ;  /* 0x00800006d620783b */ /* 0x000ee80008000200 */
[----:B------:R-:W4:Y:S04]  /*76b0*/  LDSM.16.M88.4 R24, [R214+UR6+0x8800] ;  /* 0x00880006d618783b */ /* 0x000f280008000200 */
[----:B------:R-:W5:Y:S04]  /*76c0*/  LDSM.16.M88.4 R16, [R214+UR6+0x9000] ;  /* 0x00900006d610783b */ /* 0x000f680008000200 */
[----:B------:R-:W5:Y:S04]  /*76d0*/  LDSM.16.M88.4 R4, [R214+UR6+0x9800] ;  /* 0x00980006d604783b */ /* 0x000f680008000200 */
[----:B------:R-:W-:Y:S04]  /*76e0*/  LDSM.16.M88.4 R172, [R213] ;  /* 0x00000000d5ac783b */ /* 0x000fe80000000200 */
[----:B-1----:R-:W1:Y:S04]  /*76f0*/  LDSM.16.M88.4 R12, [R212+0x8000] ;  /* 0x00800000d40c783b */ /* 0x002e680000000200 */
[----:B--2---:R-:W2:Y:S04]  /*7700*/  LDSM.16.M88.4 R8, [R212+0x8800] ;  /* 0x00880000d408783b */ /* 0x004ea80000000200 */
[----:B------:R-:W2:Y:S04]  /*7710*/  LDSM.16.M88.4 R180, [R212+0x9000] ;  /* 0x00900000d4b4783b */ /* 0x000ea80000000200 */
[----:B------:R-:W2:Y:S04]  /*7720*/  LDSM.16.M88.4 R176, [R212+0x9800] ;  /* 0x00980000d4b0783b */ /* 0x000ea80000000200 */
[----:B------:R-:W-:Y:S01]  /*7730*/  LDSM.16.M88.4 R200, [R165+0x8000] ;  /* 0x00800000a5c8783b */ /* 0x000fe20000000200 */
[C---:B---3--:R-:W-:Y:S03]  /*7740*/  HMMA.16816.F32 R168, R192.reuse, R32, RZ ;  /* 0x00000020c0a8723c */ /* 0x048fe600000018ff */
[----:B------:R-:W-:Y:S04]  /*7750*/  LDSM.16.M88.4 R188, [R165+0x8800] ;  /* 0x00880000a5bc783b */ /* 0x000fe80000000200 */
[----:B------:R-:W-:Y:S01]  /*7760*/  LDSM.16.M88.4 R184, [R210] ;  /* 0x00000000d2b8783b */ /* 0x000fe20000000200 */
[C---:B----4-:R-:W-:Y:S03]  /*7770*/  HMMA.16816.F32 R28, R192.reuse, R24, RZ ;  /* 0x00000018c01c723c */ /* 0x050fe600000018ff */
[----:B------:R-:W-:Y:S04]  /*7780*/  LDSM.16.M88.4 R204, [R214+UR6+0xb000] ;  /* 0x00b00006d6cc783b */ /* 0x000fe80008000200 */
[----:B------:R-:W0:Y:S01]  /*7790*/  LDGDEPBAR ;  /* 0x00000000000079af */ /* 0x000e220000000000 */
[C---:B-----5:R-:W-:Y:S08]  /*77a0*/  HMMA.16816.F32 R20, R192.reuse, R16, RZ ;  /* 0x00000010c014723c */ /* 0x060ff000000018ff */
[C---:B------:R-:W-:Y:S08]  /*77b0*/  HMMA.16816.F32 R32, R192.reuse, R34, RZ ;  /* 0x00000022c020723c */ /* 0x040ff000000018ff */
[C---:B------:R-:W-:Y:S08]  /*77c0*/  HMMA.16816.F32 R24, R192.reuse, R26, RZ ;  /* 0x0000001ac018723c */ /* 0x040ff000000018ff */
[C---:B------:R-:W-:Y:S08]  /*77d0*/  HMMA.16816.F32 R16, R192.reuse, R18, RZ ;  /* 0x00000012c010723c */ /* 0x040ff000000018ff */
[C---:B------:R-:W-:Y:S08]  /*77e0*/  HMMA.16816.F32 R196, R192.reuse, R4, RZ ;  /* 0x00000004c0c4723c */ /* 0x040ff000000018ff */
[----:B------:R-:W-:Y:S01]  /*77f0*/  HMMA.16816.F32 R192, R192, R6, RZ ;  /* 0x00000006c0c0723c */ /* 0x000fe200000018ff */
[----:B------:R-:W3:Y:S07]  /*7800*/  LDSM.16.M88.4 R4, [R211] ;  /* 0x00000000d304783b */ /* 0x000eee0000000200 */
        /* <DEDUP_REMOVED lines=8> */
[----:B------:R-:W4:Y:S07]  /*7890*/  LDSM.16.M88.4 R180, [R209+0x8000] ;  /* 0x00800000d1b4783b */ /* 0x000f2e0000000200 */
[C---:B------:R-:W-:Y:S08]  /*78a0*/  HMMA.16816.F32 R196, R172.reuse, R176, R196 ;  /* 0x000000b0acc4723c */ /* 0x040ff000000018c4 */
[----:B------:R-:W-:Y:S01]  /*78b0*/  HMMA.16816.F32 R192, R172, R178, R192 ;  /* 0x000000b2acc0723c */ /* 0x000fe200000018c0 */
[----:B------:R-:W5:Y:S04]  /*78c0*/  LDSM.16.M88.4 R176, [R209+0x8800] ;  /* 0x00880000d1b0783b */ /* 0x000f680000000200 */
[----:B------:R-:W5:Y:S03]  /*78d0*/  LDSM.16.M88.4 R172, [R209+0x9000] ;  /* 0x00900000d1ac783b */ /* 0x000f660000000200 */
[C---:B---3--:R-:W-:Y:S08]  /*78e0*/  HMMA.16816.F32 R168, R4.reuse, R200, R168 ;  /* 0x000000c804a8723c */ /* 0x048ff000000018a8 */
[C---:B------:R-:W-:Y:S01]  /*78f0*/  HMMA.16816.F32 R32, R4.reuse, R202, R32 ;  /* 0x000000ca0420723c */ /* 0x040fe20000001820 */
[----:B------:R-:W-:Y:S07]  /*7900*/  LDSM.16.M88.4 R200, [R212+0xa800] ;  /* 0x00a80000d4c8783b */ /* 0x000fee0000000200 */
[C---:B------:R-:W-:Y:S08]  /*7910*/  HMMA.16816.F32 R28, R4.reuse, R188, R28 ;  /* 0x000000bc041c723c */ /* 0x040ff0000000181c */
[C---:B------:R-:W-:Y:S01]  /*7920*/  HMMA.16816.F32 R24, R4.reuse, R190, R24 ;  /* 0x000000be0418723c */ /* 0x040fe20000001818 */
[----:B------:R-:W3:Y:S07]  /*7930*/  LDSM.16.M88.4 R188, [R209+0x9800] ;  /* 0x00980000d1bc783b */ /* 0x000eee0000000200 */
[C---:B-1----:R-:W-:Y:S08]  /*7940*/  HMMA.16816.F32 R20, R4.reuse, R12, R20 ;  /* 0x0000000c0414723c */ /* 0x042ff00000001814 */
[C---:B------:R-:W-:Y:S01]  /*7950*/  HMMA.16816.F32 R16, R4.reuse, R14, R16 ;  /* 0x0000000e0410723c */ /* 0x040fe20000001810 */
[----:B------:R-:W-:Y:S07]  /*7960*/  LDSM.16.M88.4 R12, [R214+UR6+0xa000] ;  /* 0x00a00006d60c783b */ /* 0x000fee0008000200 */
[C---:B--2---:R-:W-:Y:S08]  /*7970*/  HMMA.16816.F32 R196, R4.reuse, R8, R196 ;  /* 0x0000000804c4723c */ /* 0x044ff000000018c4 */
[----:B------:R-:W-:Y:S01]  /*7980*/  HMMA.16816.F32 R192, R4, R10, R192 ;  /* 0x0000000a04c0723c */ /* 0x000fe200000018c0 */
[----:B------:R-:W1:Y:S04]  /*7990*/  LDSM.16.M88.4 R8, [R216+0x2000] ;  /* 0x00200000d808783b */ /* 0x000e680000000200 */
[----:B------:R-:W2:Y:S03]  /*79a0*/  LDSM.16.M88.4 R4, [R214+UR6+0xa800] ;  /* 0x00a80006d604783b */ /* 0x000ea60008000200 */
[C---:B----4-:R-:W-:Y:S08]  /*79b0*/  HMMA.16816.F32 R168, R184.reuse, R180, R168 ;  /* 0x000000b4b8a8723c */ /* 0x050ff000000018a8 */
[C---:B------:R-:W-:Y:S01]  /*79c0*/  HMMA.16816.F32 R32, R184.reuse, R182, R32 ;  /* 0x000000b6b820723c */ /* 0x040fe20000001820 */
[----:B------:R-:W4:Y:S07]  /*79d0*/  LDSM.16.M88.4 R180, [R214+UR6+0xb800] ;  /* 0x00b80006d6b4783b */ /* 0x000f2e0008000200 */
[C---:B-----5:R-:W-:Y:S08]  /*79e0*/  HMMA.16816.F32 R28, R184.reuse, R176, R28 ;  /* 0x000000b0b81c723c */ /* 0x060ff0000000181c */
[C---:B------:R-:W-:Y:S01]  /*79f0*/  HMMA.16816.F32 R24, R184.reuse, R178, R24 ;  /* 0x000000b2b818723c */ /* 0x040fe20000001818 */
[----:B------:R-:W-:Y:S07]  /*7a00*/  LDSM.16.M88.4 R176, [R213+0x2000] ;  /* 0x00200000d5b0783b */ /* 0x000fee0000000200 */
[C---:B------:R-:W-:Y:S08]  /*7a10*/  HMMA.16816.F32 R20, R184.reuse, R172, R20 ;  /* 0x000000acb814723c */ /* 0x040ff00000001814 */
[C---:B------:R-:W-:Y:S01]  /*7a20*/  HMMA.16816.F32 R16, R184.reuse, R174, R16 ;  /* 0x000000aeb810723c */ /* 0x040fe20000001810 */
[----:B------:R-:W5:Y:S07]  /*7a30*/  LDSM.16.M88.4 R172, [R212+0xa000] ;  /* 0x00a00000d4ac783b */ /* 0x000f6e0000000200 */
[C---:B---3--:R-:W-:Y:S08]  /*7a40*/  HMMA.16816.F32 R196, R184.reuse, R188, R196 ;  /* 0x000000bcb8c4723c */ /* 0x048ff000000018c4 */
[----:B------:R-:W-:Y:S01]  /*7a50*/  HMMA.16816.F32 R192, R184, R190, R192 ;  /* 0x000000beb8c0723c */ /* 0x000fe200000018c0 */
[----:B------:R-:W3:Y:S04]  /*7a60*/  LDSM.16.M88.4 R188, [R212+0xb000] ;  /* 0x00b00000d4bc783b */ /* 0x000ee80000000200 */
[----:B------:R-:W3:Y:S03]  /*7a70*/  LDSM.16.M88.4 R184, [R212+0xb800] ;  /* 0x00b80000d4b8783b */ /* 0x000ee60000000200 */
        /* <DEDUP_REMOVED lines=8> */
[----:B------:R-:W-:Y:S07]  /*7b00*/  LDSM.16.M88.4 R204, [R211+0x4000] ;  /* 0x00400000d3cc783b */ /* 0x000fee0000000200 */
[C---:B----4-:R-:W-:Y:S08]  /*7b10*/  HMMA.16816.F32 R196, R8.reuse, R180, R196 ;  /* 0x000000b408c4723c */ /* 0x050ff000000018c4 */
[----:B------:R-:W-:Y:S01]  /*7b20*/  HMMA.16816.F32 R192, R8, R182, R192 ;  /* 0x000000b608c0723c */ /* 0x000fe200000018c0 */
[----:B------:R-:W2:Y:S04]  /*7b30*/  LDSM.16.M88.4 R8, [R165+0xa800] ;  /* 0x00a80000a508783b */ /* 0x000ea80000000200 */
[----:B------:R-:W4:Y:S03]  /*7b40*/  LDSM.16.M88.4 R180, [R165+0xb000] ;  /* 0x00b00000a5b4783b */ /* 0x000f260000000200 */
[C---:B-----5:R-:W-:Y:S08]  /*7b50*/  HMMA.16816.F32 R168, R176.reuse, R172, R168 ;  /* 0x000000acb0a8723c */ /* 0x060ff000000018a8 */
[C---:B------:R-:W-:Y:S01]  /*7b60*/  HMMA.16816.F32 R32, R176.reuse, R174, R32 ;  /* 0x000000aeb020723c */ /* 0x040fe20000001820 */
[----:B------:R-:W5:Y:S07]  /*7b70*/  LDSM.16.M88.4 R172, [R165+0xb800] ;  /* 0x00b80000a5ac783b */ /* 0x000f6e0000000200 */
[C---:B------:R-:W-:Y:S08]  /*7b80*/  HMMA.16816.F32 R28, R176.reuse, R200, R28 ;  /* 0x000000c8b01c723c */ /* 0x040ff0000000181c */
[C---:B------:R-:W-:Y:S01]  /*7b90*/  HMMA.16816.F32 R24, R176.reuse, R202, R24 ;  /* 0x000000cab018723c */ /* 0x040fe20000001818 */
[----:B------:R-:W-:Y:S07]  /*7ba0*/  LDSM.16.M88.4 R200, [R214+UR6+0xd800] ;  /* 0x00d80006d6c8783b */ /* 0x000fee0008000200 */
[C---:B---3--:R-:W-:Y:S08]  /*7bb0*/  HMMA.16816.F32 R20, R176.reuse, R188, R20 ;  /* 0x000000bcb014723c */ /* 0x048ff00000001814 */
[C---:B------:R-:W-:Y:S01]  /*7bc0*/  HMMA.16816.F32 R16, R176.reuse, R190, R16 ;  /* 0x000000beb010723c */ /* 0x040fe20000001810 */
[----:B------:R-:W-:Y:S07]  /*7bd0*/  LDSM.16.M88.4 R188, [R212+0xc000] ;  /* 0x00c00000d4bc783b */ /* 0x000fee0000000200 */
        /* <DEDUP_REMOVED lines=12> */
[----:B------:R-:W3:Y:S07]  /*7ca0*/  LDSM.16.M88.4 R180, [R209+0xb800] ;  /* 0x00b80000d1b4783b */ /* 0x000eee0000000200 */
[C---:B-----5:R-:W-:Y:S08]  /*7cb0*/  HMMA.16816.F32 R196, R4.reuse, R172, R196 ;  /* 0x000000ac04c4723c */ /* 0x060ff000000018c4 */
[----:B------:R-:W-:Y:S01]  /*7cc0*/  HMMA.16816.F32 R192, R4, R174, R192 ;  /* 0x000000ae04c0723c */ /* 0x000fe200000018c0 */
[----:B------:R-:W-:Y:S04]  /*7cd0*/  LDSM.16.M88.4 R4, [R216+0x4000] ;  /* 0x00400000d804783b */ /* 0x000fe80000000200 */
[----:B------:R-:W4:Y:S03]  /*7ce0*/  LDSM.16.M88.4 R172, [R214+UR6+0xc000] ;  /* 0x00c00006d6ac783b */ /* 0x000f260008000200 */
        /* <DEDUP_REMOVED lines=8> */
[----:B------:R-:W-:Y:S07]  /*7d70*/  LDSM.16.M88.4 R184, [R212+0xc800] ;  /* 0x00c80000d4b8783b */ /* 0x000fee0000000200 */
[C---:B---3--:R-:W-:Y:S08]  /*7d80*/  HMMA.16816.F32 R196, R176.reuse, R180, R196 ;  /* 0x000000b4b0c4723c */ /* 0x048ff000000018c4 */
[----:B------:R-:W-:Y:S01]  /*7d90*/  HMMA.16816.F32 R192, R176, R182, R192 ;  /* 0x000000b6b0c0723c */ /* 0x000fe200000018c0 */
[----:B------:R-:W-:Y:S04]  /*7da0*/  LDSM.16.M88.4 R180, [R212+0xd000] ;  /* 0x00d00000d4b4783b */ /* 0x000fe80000000200 */
[----:B------:R-:W-:Y:S03]  /*7db0*/  LDSM.16.M88.4 R176, [R212+0xd800] ;  /* 0x00d80000d4b0783b */ /* 0x000fe60000000200 */
[C---:B----4-:R-:W-:Y:S08]  /*7dc0*/  HMMA.16816.F32 R168, R4.reuse, R172, R168 ;  /* 0x000000ac04a8723c */ /* 0x050ff000000018a8 */
[C---:B------:R-:W-:Y:S01]  /*7dd0*/  HMMA.16816.F32 R32, R4.reuse, R174, R32 ;  /* 0x000000ae0420723c */ /* 0x040fe20000001820 */
[----:B------:R-:W3:Y:S07]  /*7de0*/  LDSM.16.M88.4 R172, [R213+0x4000] ;  /* 0x00400000d5ac783b */ /* 0x000eee0000000200 */
[C---:B-1----:R-:W-:Y:S08]  /*7df0*/  HMMA.16816.F32 R28, R4.reuse, R12, R28 ;  /* 0x0000000c041c723c */ /* 0x042ff0000000181c */
[C---:B------:R-:W-:Y:S01]  /*7e00*/  HMMA.16816.F32 R24, R4.reuse, R14, R24 ;  /* 0x0000000e0418723c */ /* 0x040fe20000001818 */
[----:B------:R-:W1:Y:S07]  /*7e10*/  LDSM.16.M88.4 R12, [R165+0xc000] ;  /* 0x00c00000a50c783b */ /* 0x000e6e0000000200 */
[C---:B--2---:R-:W-:Y:S08]  /*7e20*/  HMMA.16816.F32 R20, R4.reuse, R8, R20 ;  /* 0x000000080414723c */ /* 0x044ff00000001814 */
[C---:B------:R-:W-:Y:S01]  /*7e30*/  HMMA.16816.F32 R16, R4.reuse, R10, R16 ;  /* 0x0000000a0410723c */ /* 0x040fe20000001810 */
[----:B------:R-:W2:Y:S07]  /*7e40*/  LDSM.16.M88.4 R8, [R165+0xc800] ;  /* 0x00c80000a508783b */ /* 0x000eae0000000200 */
[C---:B------:R-:W-:Y:S08]  /*7e50*/  HMMA.16816.F32 R196, R4.reuse, R200, R196 ;  /* 0x000000c804c4723c */ /* 0x040ff000000018c4 */
[----:B------:R-:W-:Y:S01]  /*7e60*/  HMMA.16816.F32 R192, R4, R202, R192 ;  /* 0x000000ca04c0723c */ /* 0x000fe200000018c0 */
[----:B------:R-:W4:Y:S04]  /*7e70*/  LDSM.16.M88.4 R4, [R165+0xd000] ;  /* 0x00d00000a504783b */ /* 0x000f280000000200 */
        /* <DEDUP_REMOVED lines=9> */
[----:B------:R-:W3:Y:S07]  /*7f10*/  LDSM.16.M88.4 R180, [R209+0xc800] ;  /* 0x00c80000d1b4783b */ /* 0x000eee0000000200 */
[C---:B------:R-:W-:Y:S08]  /*7f20*/  HMMA.16816.F32 R196, R172.reuse, R176, R196 ;  /* 0x000000b0acc4723c */ /* 0x040ff000000018c4 */
[----:B------:R-:W-:Y:S01]  /*7f30*/  HMMA.16816.F32 R192, R172, R178, R192 ;  /* 0x000000b2acc0723c */ /* 0x000fe200000018c0 */
[----:B------:R-:W3:Y:S04]  /*7f40*/  LDSM.16.M88.4 R172, [R209+0xd800] ;  /* 0x00d80000d1ac783b */ /* 0x000ee80000000200 */
[----:B------:R-:W-:Y:S03]  /*7f50*/  LDSM.16.M88.4 R176, [R209+0xd000] ;  /* 0x00d00000d1b0783b */ /* 0x000fe60000000200 */
[C---:B-1----:R-:W-:Y:S08]  /*7f60*/  HMMA.16816.F32 R168, R204.reuse, R12, R168 ;  /* 0x0000000ccca8723c */ /* 0x042ff000000018a8 */
[C---:B------:R-:W-:Y:S01]  /*7f70*/  HMMA.16816.F32 R32, R204.reuse, R14, R32 ;  /* 0x0000000ecc20723c */ /* 0x040fe20000001820 */
[----:B------:R-:W-:Y:S07]  /*7f80*/  LDSM.16.M88.4 R12, [R216+0x6000] ;  /* 0x00600000d80c783b */ /* 0x000fee0000000200 */
[C---:B--2---:R-:W-:Y:S08]  /*7f90*/  HMMA.16816.F32 R28, R204.reuse, R8, R28 ;  /* 0x00000008cc1c723c */ /* 0x044ff0000000181c */
[C---:B------:R-:W-:Y:S01]  /*7fa0*/  HMMA.16816.F32 R24, R204.reuse, R10, R24 ;  /* 0x0000000acc18723c */ /* 0x040fe20000001818 */
[----:B------:R-:W1:Y:S07]  /*7fb0*/  LDSM.16.M88.4 R8, [R214+UR6+0xe000] ;  /* 0x00e00006d608783b */ /* 0x000e6e0008000200 */
[C---:B----4-:R-:W-:Y:S08]  /*7fc0*/  HMMA.16816.F32 R20, R204.reuse, R4, R20 ;  /* 0x00000004cc14723c */ /* 0x050ff00000001814 */
[C---:B------:R-:W-:Y:S01]  /*7fd0*/  HMMA.16816.F32 R16, R204.reuse, R6, R16 ;  /* 0x00000006cc10723c */ /* 0x040fe20000001810 */
[----:B------:R-:W2:Y:S07]  /*7fe0*/  LDSM.16.M88.4 R4, [R214+UR6+0xe800] ;  /* 0x00e80006d604783b */ /* 0x000eae0008000200 */
[C---:B-----5:R-:W-:Y:S08]  /*7ff0*/  HMMA.16816.F32 R196, R204.reuse, R200, R196 ;  /* 0x000000c8ccc4723c */ /* 0x060ff000000018c4 */
[----:B------:R-:W-:Y:S01]  /*8000*/  HMMA.16816.F32 R192, R204, R202, R192 ;  /* 0x000000caccc0723c */ /* 0x000fe200000018c0 */
[----:B------:R-:W-:Y:S07]  /*8010*/  LDSM.16.M88.4 R204, [R165+0xe800] ;  /* 0x00e80000a5cc783b */ /* 0x000fee0000000200 */
[C---:B---3--:R-:W-:Y:S08]  /*8020*/  HMMA.16816.F32 R168, R188.reuse, R184, R168 ;  /* 0x000000b8bca8723c */ /* 0x048ff000000018a8 */
[C---:B------:R-:W-:Y:S01]  /*8030*/  HMMA.16816.F32 R32, R188.reuse, R186, R32 ;  /* 0x000000babc20723c */ /* 0x040fe20000001820 */
[----:B------:R-:W-:Y:S07]  /*8040*/  LDSM.16.M88.4 R184, [R214+UR6+0xf000] ;  /* 0x00f00006d6b8783b */ /* 0x000fee0008000200 */
[C---:B------:R-:W-:Y:S08]  /*8050*/  HMMA.16816.F32 R28, R188.reuse, R180, R28 ;  /* 0x000000b4bc1c723c */ /* 0x040ff0000000181c */
[C---:B------:R-:W-:Y:S01]  /*8060*/  HMMA.16816.F32 R24, R188.reuse, R182, R24 ;  /* 0x000000b6bc18723c */ /* 0x040fe20000001818 */
[----:B------:R-:W3:Y:S07]  /*8070*/  LDSM.16.M88.4 R180, [R214+UR6+0xf800] ;  /* 0x00f80006d6b4783b */ /* 0x000eee0008000200 */
[C---:B------:R-:W-:Y:S08]  /*8080*/  HMMA.16816.F32 R196, R188.reuse, R172, R196 ;  /* 0x000000acbcc4723c */ /* 0x040ff000000018c4 */
[----:B------:R-:W-:Y:S01]  /*8090*/  HMMA.16816.F32 R192, R188, R174, R192 ;  /* 0x000000aebcc0723c */ /* 0x000fe200000018c0 */
[----:B------:R-:W-:Y:S07]  /*80a0*/  LDSM.16.M88.4 R172, [R213+0x6000] ;  /* 0x00600000d5ac783b */ /* 0x000fee0000000200 */
[C---:B-1----:R-:W-:Y:S08]  /*80b0*/  HMMA.16816.F32 R168, R12.reuse, R8, R168 ;  /* 0x000000080ca8723c */ /* 0x042ff000000018a8 */
[C---:B------:R-:W-:Y:S01]  /*80c0*/  HMMA.16816.F32 R32, R12.reuse, R10, R32 ;  /* 0x0000000a0c20723c */ /* 0x040fe20000001820 */
[----:B------:R-:W1:Y:S07]  /*80d0*/  LDSM.16.M88.4 R8, [R212+0xe000] ;  /* 0x00e00000d408783b */ /* 0x000e6e0000000200 */
[C---:B--2---:R-:W-:Y:S08]  /*80e0*/  HMMA.16816.F32 R28, R12.reuse, R4, R28 ;  /* 0x000000040c1c723c */ /* 0x044ff0000000181c */
[----:B------:R-:W-:Y:S01]  /*80f0*/  HMMA.16816.F32 R24, R12, R6, R24 ;  /* 0x000000060c18723c */ /* 0x000fe20000001818 */
[----:B------:R-:W2:Y:S07]  /*8100*/  LDSM.16.M88.4 R4, [R212+0xe800] ;  /* 0x00e80000d404783b */ /* 0x000eae0000000200 */
[C---:B------:R-:W-:Y:S08]  /*8110*/  HMMA.16816.F32 R20, R188.reuse, R176, R20 ;  /* 0x000000b0bc14723c */ /* 0x040ff00000001814 */
[----:B------:R-:W-:Y:S01]  /*8120*/  HMMA.16816.F32 R16, R188, R178, R16 ;  /* 0x000000b2bc10723c */ /* 0x000fe20000001810 */
[----:B------:R-:W4:Y:S04]  /*8130*/  LDSM.16.M88.4 R176, [R212+0xf800] ;  /* 0x00f80000d4b0783b */ /* 0x000f280000000200 */
[----:B------:R-:W-:Y:S03]  /*8140*/  LDSM.16.M88.4 R188, [R165+0xe000] ;  /* 0x00e00000a5bc783b */ /* 0x000fe60000000200 */
[C---:B---3--:R-:W-:Y:S01]  /*8150*/  HMMA.16816.F32 R200, R12.reuse, R180, R196 ;  /* 0x000000b40cc8723c */ /* 0x048fe200000018c4 */
[----:B------:R-:W3:Y:S07]  /*8160*/  LDSM.16.M88.4 R196, [R211+0x6000] ;  /* 0x00600000d3c4783b */ /* 0x000eee0000000200 */
[C---:B------:R-:W-:Y:S08]  /*8170*/  HMMA.16816.F32 R20, R12.reuse, R184, R20 ;  /* 0x000000b80c14723c */ /* 0x040ff00000001814 */
[C---:B------:R-:W-:Y:S01]  /*8180*/  HMMA.16816.F32 R16, R12.reuse, R186, R16 ;  /* 0x000000ba0c10723c */ /* 0x040fe20000001810 */
[----:B------:R-:W5:Y:S07]  /*8190*/  LDSM.16.M88.4 R184, [R212+0xf000] ;  /* 0x00f00000d4b8783b */ /* 0x000f6e0000000200 */
[----:B------:R-:W-:Y:S01]  /*81a0*/  HMMA.16816.F32 R192, R12, R182, R192 ;  /* 0x000000b60cc0723c */ /* 0x000fe200000018c0 */
[----:B------:R-:W5:Y:S04]  /*81b0*/  LDSM.16.M88.4 R12, [R165+0xf800] ;  /* 0x00f80000a50c783b */ /* 0x000f680000000200 */
[----:B------:R-:W-:Y:S03]  /*81c0*/  LDSM.16.M88.4 R180, [R209+0xf800] ;  /* 0x00f80000d1b4783b */ /* 0x000fe60000000200 */
[C---:B-1----:R-:W-:Y:S08]  /*81d0*/  HMMA.16816.F32 R168, R172.reuse, R8, R168 ;  /* 0x00000008aca8723c */ /* 0x042ff000000018a8 */
[C---:B------:R-:W-:Y:S01]  /*81e0*/  HMMA.16816.F32 R32, R172.reuse, R10, R32 ;  /* 0x0000000aac20723c */ /* 0x040fe20000001820 */
[----:B------:R-:W-:Y:S07]  /*81f0*/  LDSM.16.M88.4 R8, [R210+0x6000] ;  /* 0x00600000d208783b */ /* 0x000fee0000000200 */
[C---:B--2---:R-:W-:Y:S08]  /*8200*/  HMMA.16816.F32 R28, R172.reuse, R4, R28 ;  /* 0x00000004ac1c723c */ /* 0x044ff0000000181c */
[C---:B------:R-:W-:Y:S01]  /*8210*/  HMMA.16816.F32 R24, R172.reuse, R6, R24 ;  /* 0x00000006ac18723c */ /* 0x040fe20000001818 */
[----:B------:R-:W1:Y:S07]  /*8220*/  LDSM.16.M88.4 R4, [R209+0xe000] ;  /* 0x00e00000d104783b */ /* 0x000e6e0000000200 */
[----:B----4-:R-:W-:Y:S08]  /*8230*/  HMMA.16816.F32 R192, R172, R178, R192 ;  /* 0x000000b2acc0723c */ /* 0x010ff000000018c0 */
[----:B---3--:R-:W-:Y:S08]  /*8240*/  HMMA.16816.F32 R168, R196, R188, R168 ;  /* 0x000000bcc4a8723c */ /* 0x008ff000000018a8 */
[----:B-----5:R-:W-:Y:S08]  /*8250*/  HMMA.16816.F32 R20, R172, R184, R20 ;  /* 0x000000b8ac14723c */ /* 0x020ff00000001814 */
[----:B------:R-:W-:Y:S01]  /*8260*/  HMMA.16816.F32 R192, R196, R14, R192 ;  /* 0x0000000ec4c0723c */ /* 0x000fe200000018c0 */
[----:B------:R-:W-:-:S07]  /*8270*/  IMAD.SHL.U32 R14, R218, 0x2, RZ ;  /* 0x00000002da0e7824 */ /* 0x000fce00078e00ff */
[----:B------:R-:W-:Y:S08]  /*8280*/  HMMA.16816.F32 R16, R172, R186, R16 ;  /* 0x000000baac10723c */ /* 0x000ff00000001810 */
[----:B-1----:R-:W-:Y:S01]  /*8290*/  HMMA.16816.F32 R168, R8, R4, R168 ;  /* 0x0000000408a8723c */ /* 0x002fe200000018a8 */
[----:B------:R-:W-:Y:S01]  /*82a0*/  LOP3.LUT R5, R14, 0x6, RZ, 0xc0, !PT ;  /* 0x000000060e057812 */ /* 0x000fe200078ec0ff */
[----:B------:R-:W-:-:S04]  /*82b0*/  IMAD.U32 R4, RZ, RZ, UR19 ;  /* 0x00000013ff047e24 */ /* 0x000fc8000f8e00ff */
[----:B------:R-:W-:Y:S02]  /*82c0*/  IMAD R14, R4, 0x40, R5 ;  /* 0x00000040040e7824 */ /* 0x000fe400078e0205 */
[----:B------:R-:W-:Y:S01]  /*82d0*/  HMMA.16816.F32 R200, R172, R176, R200 ;  /* 0x000000b0acc8723c */ /* 0x000fe200000018c8 */
[----:B------:R-:W1:Y:S01]  /*82e0*/  LDSM.16.M88.4 R172, [R209+0xe800] ;  /* 0x00e80000d1ac783b */ /* 0x000e620000000200 */
[C---:B------:R-:W-:Y:S02]  /*82f0*/  VIADD R5, R14.reuse, 0xffffff80 ;  /* 0xffffff800e057836 */ /* 0x040fe40000000000 */
[----:B------:R-:W-:Y:S01]  /*8300*/  VIADD R4, R14, 0xffffffb8 ;  /* 0xffffffb80e047836 */ /* 0x000fe20000000000 */
[----:B------:R2:W3:Y:S02]  /*8310*/  LDSM.16.M88.4 R176, [R165+0xf000] ;  /* 0x00f00000a5b0783b */ /* 0x0004e40000000200 */
[----:B------:R-:W-:Y:S01]  /*8320*/  I2FP.F32.U32 R15, R5 ;  /* 0x00000005000f7245 */ /* 0x000fe20000201000 */
[----:B------:R-:W-:Y:S01]  /*8330*/  HMMA.16816.F32 R192, R8, R182, R192 ;  /* 0x000000b608c0723c */ /* 0x000fe200000018c0 */
[----:B------:R-:W-:-:S02]  /*8340*/  ISETP.GE.AND P6, PT, R5, R167, PT ;  /* 0x000000a70500720c */ /* 0x000fc40003fc6270 */
[----:B------:R-:W-:Y:S01]  /*8350*/  I2FP.F32.U32 R183, R4 ;  /* 0x0000000400b77245 */ /* 0x000fe20000201000 */
[C---:B------:R-:W-:Y:S01]  /*8360*/  FFMA.FTZ R168, R15.reuse, UR5, R168 ;  /* 0x000000050fa87c23 */ /* 0x040fe200080100a8 */
[----:B------:R-:W-:-:S03]  /*8370*/  FFMA.FTZ R170, R15, UR5, R170 ;  /* 0x000000050faa7c23 */ /* 0x000fc600080100aa */
[----:B------:R-:W-:Y:S01]  /*8380*/  HMMA.16816.F32 R32, R196, R190, R32 ;  /* 0x000000bec420723c */ /* 0x000fe20000001820 */
[----:B------:R-:W-:Y:S01]  /*8390*/  FSEL R15, R168, -INF , !P6 ;  /* 0xff800000a80f7808 */ /* 0x000fe20007000000 */
[C---:B------:R-:W-:Y:S01]  /*83a0*/  VIADD R168, R14.reuse, 0xffffff89 ;  /* 0xffffff890ea87836 */ /* 0x040fe20000000000 */
[----:B------:R-:W-:Y:S01]  /*83b0*/  ISETP.GE.AND P6, PT, R5, R166, PT ;  /* 0x000000a60500720c */ /* 0x000fe20003fc6270 */
[----:B------:R-:W-:-:S04]  /*83c0*/  VIADD R5, R14, 0xffffff81 ;  /* 0xffffff810e057836 */ /* 0x000fc80000000000 */
[C---:B------:R-:W-:Y:S01]  /*83d0*/  HMMA.16816.F32 R28, R196.reuse, R204, R28 ;  /* 0x000000ccc41c723c */ /* 0x040fe2000000181c */
[----:B------:R-:W-:Y:S02]  /*83e0*/  FSEL R205, R170, -INF , !P6 ;  /* 0xff800000aacd7808 */ /* 0x000fe40007000000 */
[C---:B------:R-:W-:Y:S01]  /*83f0*/  FFMA.FTZ R185, R183.reuse, UR5, R192 ;  /* 0x00000005b7b97c23 */ /* 0x040fe200080100c0 */
[----:B------:R-:W-:Y:S01]  /*8400*/  ISETP.GE.AND P6, PT, R4, R167, PT ;  /* 0x000000a70400720c */ /* 0x000fe20003fc6270 */
[----:B------:R-:W-:Y:S01]  /*8410*/  FFMA.FTZ R184, R183, UR5, R194 ;  /* 0x00000005b7b87c23 */ /* 0x000fe200080100c2 */
[----:B--2---:R-:W-:Y:S02]  /*8420*/  VIADD R165, R14, 0xffffff88 ;  /* 0xffffff880ea57836 */ /* 0x004fe40000000000 */
[----:B------:R-:W-:Y:S01]  /*8430*/  FSEL R185, R185, -INF , !P6 ;  /* 0xff800000b9b97808 */ /* 0x000fe20007000000 */
[----:B------:R-:W-:Y:S01]  /*8440*/  HMMA.16816.F32 R24, R196, R206, R24 ;  /* 0x000000cec418723c */ /* 0x000fe20000001818 */
[----:B------:R-:W-:-:S04]  /*8450*/  ISETP.GE.AND P6, PT, R4, R166, PT ;  /* 0x000000a60400720c */ /* 0x000fc80003fc6270 */
[----:B------:R-:W-:Y:S02]  /*8460*/  FSEL R184, R184, -INF , !P6 ;  /* 0xff800000b8b87808 */ /* 0x000fe40007000000 */
[----:B------:R-:W-:Y:S01]  /*8470*/  ISETP.GE.AND P6, PT, R5, R167, PT ;  /* 0x000000a70500720c */ /* 0x000fe20003fc6270 */
[----:B------:R-:W-:Y:S01]  /*8480*/  HMMA.16816.F32 R32, R8, R6, R32 ;  /* 0x000000060820723c */ /* 0x000fe20000001820 */
[----:B------:R-:W-:-:S05]  /*8490*/  I2FP.F32.U32 R6, R5 ;  /* 0x0000000500067245 */ /* 0x000fca0000201000 */
[C---:B------:R-:W-:Y:S01]  /*84a0*/  FFMA.FTZ R169, R6.reuse, UR5, R169 ;  /* 0x0000000506a97c23 */ /* 0x040fe200080100a9 */
[----:B------:R-:W-:Y:S01]  /*84b0*/  FFMA.FTZ R171, R6, UR5, R171 ;  /* 0x0000000506ab7c23 */ /* 0x000fe200080100ab */
[----:B-1----:R-:W-:Y:S03]  /*84c0*/  HMMA.16816.F32 R28, R8, R172, R28 ;  /* 0x000000ac081c723c */ /* 0x002fe6000000181c */
[----:B------:R-:W-:Y:S02]  /*84d0*/  FSEL R207, R169, -INF , !P6 ;  /* 0xff800000a9cf7808 */ /* 0x000fe40007000000 */
[----:B------:R-:W-:Y:S02]  /*84e0*/  I2FP.F32.U32 R169, R165 ;  /* 0x000000a500a97245 */ /* 0x000fe40000201000 */
[----:B------:R-:W-:Y:S01]  /*84f0*/  ISETP.GE.AND P6, PT, R5, R166, PT ;  /* 0x000000a60500720c */ /* 0x000fe20003fc6270 */
[----:B---3--:R-:W-:Y:S01]  /*8500*/  HMMA.16816.F32 R20, R196, R176, R20 ;  /* 0x000000b0c414723c */ /* 0x008fe20000001814 */
[----:B------:R-:W1:Y:S01]  /*8510*/  LDSM.16.M88.4 R4, [R209+0xf000] ;  /* 0x00f00000d104783b */ /* 0x000e620000000200 */
[----:B------:R-:W-:-:S04]  /*8520*/  DEPBAR.LE SB0, 0x0 ;  /* 0x000080000000791a */ /* 0x000fc80000000000 */
[----:B------:R-:W-:Y:S01]  /*8530*/  FFMA.FTZ R32, R169, UR5, R32 ;  /* 0x00000005a9207c23 */ /* 0x000fe20008010020 */
[----:B------:R-:W-:Y:S01]  /*8540*/  FSEL R217, R171, -INF , !P6 ;  /* 0xff800000abd97808 */ /* 0x000fe20007000000 */
[----:B------:R-:W-:Y:S01]  /*8550*/  FFMA.FTZ R169, R169, UR5, R34 ;  /* 0x00000005a9a97c23 */ /* 0x000fe20008010022 */
[----:B------:R-:W-:Y:S01]  /*8560*/  BAR.SYNC.DEFER_BLOCKING 0x0 ;  /* 0x0000000000007b1d */ /* 0x000fe20000010000 */
[CC--:B------:R-:W-:Y:S01]  /*8570*/  ISETP.GE.AND P6, PT, R165.reuse, R167.reuse, PT ;  /* 0x000000a7a500720c */ /* 0x0c0fe20003fc6270 */
[----:B------:R-:W-:Y:S01]  /*8580*/  HMMA.16816.F32 R24, R8, R174, R24 ;  /* 0x000000ae0818723c */ /* 0x000fe20000001818 */
[----:B------:R-:W-:Y:S02]  /*8590*/  I2FP.F32.U32 R34, R168 ;  /* 0x000000a800227245 */ /* 0x000fe40000201000 */
[----:B------:R-:W-:Y:S01]  /*85a0*/  FSEL R237, R32, -INF , !P6 ;  /* 0xff80000020ed7808 */ /* 0x000fe20007000000 */
[----:B------:R-:W-:Y:S01]  /*85b0*/  VIADD R32, R14, 0xffffff90 ;  /* 0xffffff900e207836 */ /* 0x000fe20000000000 */
[----:B------:R-:W-:Y:S01]  /*85c0*/  ISETP.GE.AND P6, PT, R165, R166, PT ;  /* 0x000000a6a500720c */ /* 0x000fe20003fc6270 */
[C---:B------:R-:W-:Y:S01]  /*85d0*/  FFMA.FTZ R170, R34.reuse, UR5, R33 ;  /* 0x0000000522aa7c23 */ /* 0x040fe20008010021 */
[----:B------:R-:W-:Y:S01]  /*85e0*/  FFMA.FTZ R247, R34, UR5, R35 ;  /* 0x0000000522f77c23 */ /* 0x000fe20008010023 */
[----:B------:R-:W-:Y:S01]  /*85f0*/  VIADD R34, R14, 0xffffff91 ;  /* 0xffffff910e227836 */ /* 0x000fe20000000000 */
[----:B------:R-:W-:Y:S01]  /*8600*/  FSEL R33, R169, -INF , !P6 ;  /* 0xff800000a9217808 */ /* 0x000fe20007000000 */
[----:B------:R-:W-:Y:S01]  /*8610*/  HMMA.16816.F32 R16, R196, R178, R16 ;  /* 0x000000b2c410723c */ /* 0x000fe20000001810 */
[----:B------:R-:W-:-:S02]  /*8620*/  ISETP.GE.AND P6, PT, R168, R167, PT ;  /* 0x000000a7a800720c */ /* 0x000fc40003fc6270 */
[----:B------:R-:W-:Y:S02]  /*8630*/  I2FP.F32.U32 R165, R32 ;  /* 0x0000002000a57245 */ /* 0x000fe40000201000 */
[----:B------:R-:W-:Y:S02]  /*8640*/  FSEL R35, R170, -INF , !P6 ;  /* 0xff800000aa237808 */ /* 0x000fe40007000000 */
[----:B------:R-:W-:Y:S01]  /*8650*/  ISETP.GE.AND P6, PT, R168, R166, PT ;  /* 0x000000a6a800720c */ /* 0x000fe20003fc6270 */
[C---:B------:R-:W-:Y:S01]  /*8660*/  FFMA.FTZ R28, R165.reuse, UR5, R28 ;  /* 0x00000005a51c7c23 */ /* 0x040fe2000801001c */
[----:B------:R-:W-:Y:S01]  /*8670*/  FFMA.FTZ R215, R165, UR5, R30 ;  /* 0x00000005a5d77c23 */ /* 0x000fe2000801001e */
[----:B------:R-:W-:Y:S01]  /*8680*/  I2FP.F32.U32 R30, R34 ;  /* 0x00000022001e7245 */ /* 0x000fe20000201000 */
[----:B------:R-:W-:Y:S01]  /*8690*/  HMMA.16816.F32 R200, R196, R12, R200 ;  /* 0x0000000cc4c8723c */ /* 0x000fe200000018c8 */
[----:B------:R-:W-:Y:S02]  /*86a0*/  FSEL R247, R247, -INF , !P6 ;  /* 0xff800000f7f77808 */ /* 0x000fe40007000000 */
[----:B------:R-:W-:Y:S01]  /*86b0*/  ISETP.GE.AND P6, PT, R32, R167, PT ;  /* 0x000000a72000720c */ /* 0x000fe20003fc6270 */
[C---:B------:R-:W-:Y:S01]  /*86c0*/  FFMA.FTZ R211, R30.reuse, UR5, R29 ;  /* 0x000000051ed37c23 */ /* 0x040fe2000801001d */
[----:B------:R-:W-:-:S02]  /*86d0*/  FFMA.FTZ R31, R30, UR5, R31 ;  /* 0x000000051e1f7c23 */ /* 0x000fc4000801001f */
[----:B------:R-:W-:Y:S01]  /*86e0*/  FSEL R235, R28, -INF , !P6 ;  /* 0xff8000001ceb7808 */ /* 0x000fe20007000000 */
[----:B------:R-:W-:Y:S01]  /*86f0*/  VIADD R28, R14, 0xffffff98 ;  /* 0xffffff980e1c7836 */ /* 0x000fe20000000000 */
[----:B------:R-:W-:Y:S01]  /*8700*/  ISETP.GE.AND P6, PT, R32, R166, PT ;  /* 0x000000a62000720c */ /* 0x000fe20003fc6270 */
[C---:B-1----:R-:W-:Y:S01]  /*8710*/  HMMA.16816.F32 R20, R8.reuse, R4, R20 ;  /* 0x000000040814723c */ /* 0x042fe20000001814 */
[C---:B------:R-:W-:Y:S02]  /*8720*/  VIADD R4, R14.reuse, 0xffffff99 ;  /* 0xffffff990e047836 */ /* 0x040fe40000000000 */
[----:B------:R-:W-:Y:S01]  /*8730*/  FSEL R215, R215, -INF , !P6 ;  /* 0xff800000d7d77808 */ /* 0x000fe20007000000 */
[----:B------:R-:W-:Y:S01]  /*8740*/  VIADD R5, R14, 0xffffffa0 ;  /* 0xffffffa00e057836 */ /* 0x000fe20000000000 */
[----:B------:R-:W-:Y:S02]  /*8750*/  ISETP.GE.AND P6, PT, R34, R167, PT ;  /* 0x000000a72200720c */ /* 0x000fe40003fc6270 */
[----:B------:R-:W-:Y:S01]  /*8760*/  I2FP.F32.U32 R29, R28 ;  /* 0x0000001c001d7245 */ /* 0x000fe20000201000 */
[----:B------:R-:W-:Y:S01]  /*8770*/  HMMA.16816.F32 R16, R8, R6, R16 ;  /* 0x000000060810723c */ /* 0x000fe20000001810 */
[----:B------:R-:W-:Y:S01]  /*8780*/  FSEL R211, R211, -INF , !P6 ;  /* 0xff800000d3d37808 */ /* 0x000fe20007000000 */
[----:B------:R-:W-:Y:S01]  /*8790*/  VIADD R6, R14, 0xffffffa1 ;  /* 0xffffffa10e067836 */ /* 0x000fe20000000000 */
[----:B------:R-:W-:Y:S01]  /*87a0*/  ISETP.GE.AND P6, PT, R34, R166, PT ;  /* 0x000000a62200720c */ /* 0x000fe20003fc6270 */
[C---:B------:R-:W-:Y:S01]  /*87b0*/  FFMA.FTZ R209, R29.reuse, UR5, R24 ;  /* 0x000000051dd17c23 */ /* 0x040fe20008010018 */
[----:B------:R-:W-:Y:S01]  /*87c0*/  FFMA.FTZ R26, R29, UR5, R26 ;  /* 0x000000051d1a7c23 */ /* 0x000fe2000801001a */
[----:B------:R-:W-:-:S02]  /*87d0*/  I2FP.F32.U32 R24, R4 ;  /* 0x0000000400187245 */ /* 0x000fc40000201000 */
[----:B------:R-:W-:Y:S01]  /*87e0*/  FSEL R227, R31, -INF , !P6 ;  /* 0xff8000001fe37808 */ /* 0x000fe20007000000 */
[----:B------:R-:W-:Y:S01]  /*87f0*/  HMMA.16816.F32 R200, R8, R180, R200 ;  /* 0x000000b408c8723c */ /* 0x000fe200000018c8 */
[----:B------:R-:W-:Y:S01]  /*8800*/  ISETP.GE.AND P6, PT, R28, R167, PT ;  /* 0x000000a71c00720c */ /* 0x000fe20003fc6270 */
[C---:B------:R-:W-:Y:S01]  /*8810*/  FFMA.FTZ R25, R24.reuse, UR5, R25 ;  /* 0x0000000518197c23 */ /* 0x040fe20008010019 */
[----:B------:R-:W-:Y:S01]  /*8820*/  FFMA.FTZ R27, R24, UR5, R27 ;  /* 0x00000005181b7c23 */ /* 0x000fe2000801001b */
[----:B------:R-:W-:Y:S02]  /*8830*/  I2FP.F32.U32 R13, R5 ;  /* 0x00000005000d7245 */ /* 0x000fe40000201000 */
[----:B------:R-:W-:Y:S02]  /*8840*/  FSEL R209, R209, -INF , !P6 ;  /* 0xff800000d1d17808 */ /* 0x000fe40007000000 */
[----:B------:R-:W-:Y:S01]  /*8850*/  ISETP.GE.AND P6, PT, R28, R166, PT ;  /* 0x000000a61c00720c */ /* 0x000fe20003fc6270 */
[C---:B------:R-:W-:Y:S01]  /*8860*/  FFMA.FTZ R20, R13.reuse, UR5, R20 ;  /* 0x000000050d147c23 */ /* 0x040fe20008010014 */
[----:B------:R-:W-:Y:S01]  /*8870*/  FFMA.FTZ R22, R13, UR5, R22 ;  /* 0x000000050d167c23 */ /* 0x000fe20008010016 */
[----:B------:R-:W-:-:S02]  /*8880*/  I2FP.F32.U32 R12, R6 ;  /* 0x00000006000c7245 */ /* 0x000fc40000201000 */
[----:B------:R-:W-:Y:S02]  /*8890*/  FSEL R213, R26, -INF , !P6 ;  /* 0xff8000001ad57808 */ /* 0x000fe40007000000 */
[----:B------:R-:W-:Y:S01]  /*88a0*/  ISETP.GE.AND P6, PT, R4, R167, PT ;  /* 0x000000a70400720c */ /* 0x000fe20003fc6270 */
[C---:B------:R-:W-:Y:S01]  /*88b0*/  FFMA.FTZ R21, R12.reuse, UR5, R21 ;  /* 0x000000050c157c23 */ /* 0x040fe20008010015 */
[----:B------:R-:W-:Y:S02]  /*88c0*/  FFMA.FTZ R23, R12, UR5, R23 ;  /* 0x000000050c177c23 */ /* 0x000fe40008010017 */
[----:B------:R-:W-:Y:S02]  /*88d0*/  FSEL R229, R25, -INF , !P6 ;  /* 0xff80000019e57808 */ /* 0x000fe40007000000 */
[----:B------:R-:W-:Y:S01]  /*88e0*/  ISETP.GE.AND P6, PT, R4, R166, PT ;  /* 0x000000a60400720c */ /* 0x000fe20003fc6270 */
[----:B------:R-:W-:-:S03]  /*88f0*/  VIADD R4, R14, 0xffffffa8 ;  /* 0xffffffa80e047836 */ /* 0x000fc60000000000 */
[----:B------:R-:W-:Y:S02]  /*8900*/  FSEL R165, R27, -INF , !P6 ;  /* 0xff8000001ba57808 */ /* 0x000fe40007000000 */
[----:B------:R-:W-:-:S04]  /*8910*/  ISETP.GE.AND P6, PT, R5, R167, PT ;  /* 0x000000a70500720c */ /* 0x000fc80003fc6270 */
[----:B------:R-:W-:Y:S02]  /*8920*/  FSEL R183, R20, -INF , !P6 ;  /* 0xff80000014b77808 */ /* 0x000fe40007000000 */
[----:B------:R-:W-:Y:S02]  /*8930*/  ISETP.GE.AND P6, PT, R5, R166, PT ;  /* 0x000000a60500720c */ /* 0x000fe40003fc6270 */
[----:B------:R-:W-:Y:S02]  /*8940*/  I2FP.F32.U32 R5, R4 ;  /* 0x0000000400057245 */ /* 0x000fe40000201000 */
[----:B------:R-:W-:Y:S02]  /*8950*/  FSEL R171, R22, -INF , !P6 ;  /* 0xff80000016ab7808 */ /* 0x000fe40007000000 */
[----:B------:R-:W-:Y:S01]  /*8960*/  ISETP.GE.AND P6, PT, R6, R167, PT ;  /* 0x000000a70600720c */ /* 0x000fe20003fc6270 */
[C---:B------:R-:W-:Y:S01]  /*8970*/  FFMA.FTZ R16, R5.reuse, UR5, R16 ;  /* 0x0000000505107c23 */ /* 0x040fe20008010010 */
[----:B------:R-:W-:Y:S01]  /*8980*/  FFMA.FTZ R18, R5, UR5, R18 ;  /* 0x0000000505127c23 */ /* 0x000fe20008010012 */
[----:B------:R-:W-:Y:S01]  /*8990*/  VIADD R5, R14, 0xffffffb1 ;  /* 0xffffffb10e057836 */ /* 0x000fe20000000000 */
[----:B------:R-:W-:-:S02]  /*89a0*/  FSEL R177, R21, -INF , !P6 ;  /* 0xff80000015b17808 */ /* 0x000fc40007000000 */
[----:B------:R-:W-:Y:S01]  /*89b0*/  ISETP.GE.AND P6, PT, R6, R166, PT ;  /* 0x000000a60600720c */ /* 0x000fe20003fc6270 */
[----:B------:R-:W-:-:S03]  /*89c0*/  VIADD R6, R14, 0xffffffa9 ;  /* 0xffffffa90e067836 */ /* 0x000fc60000000000 */
[----:B------:R-:W-:Y:S02]  /*89d0*/  FSEL R175, R23, -INF , !P6 ;  /* 0xff80000017af7808 */ /* 0x000fe40007000000 */
[----:B------:R-:W-:Y:S02]  /*89e0*/  ISETP.GE.AND P6, PT, R4, R167, PT ;  /* 0x000000a70400720c */ /* 0x000fe40003fc6270 */
[----:B------:R-:W-:Y:S02]  /*89f0*/  I2FP.F32.U32 R8, R6 ;  /* 0x0000000600087245 */ /* 0x000fe40000201000 */
[----:B------:R-:W-:Y:S02]  /*8a00*/  FSEL R181, R16, -INF , !P6 ;  /* 0xff80000010b57808 */ /* 0x000fe40007000000 */
[----:B------:R-:W-:Y:S01]  /*8a10*/  ISETP.GE.AND P6, PT, R4, R166, PT ;  /* 0x000000a60400720c */ /* 0x000fe20003fc6270 */
[----:B------:R-:W-:Y:S01]  /*8a20*/  FFMA.FTZ R17, R8, UR5, R17 ;  /* 0x0000000508117c23 */ /* 0x000fe20008010011 */
[----:B------:R-:W-:-:S02]  /*8a30*/  VIADD R4, R14, 0xffffffb0 ;  /* 0xffffffb00e047836 */ /* 0x000fc40000000000 */
[----:B------:R-:W-:Y:S01]  /*8a40*/  FFMA.FTZ R19, R8, UR5, R19 ;  /* 0x0000000508137c23 */ /* 0x000fe20008010013 */
[----:B------:R-:W-:Y:S01]  /*8a50*/  FSEL R169, R18, -INF , !P6 ;  /* 0xff80000012a97808 */ /* 0x000fe20007000000 */
[----:B------:R-:W-:Y:S01]  /*8a60*/  VIADD R14, R14, 0xffffffb9 ;  /* 0xffffffb90e0e7836 */ /* 0x000fe20000000000 */
[C---:B------:R-:W-:Y:S02]  /*8a70*/  ISETP.GE.AND P6, PT, R6.reuse, R167, PT ;  /* 0x000000a70600720c */ /* 0x040fe40003fc6270 */
[----:B------:R-:W-:Y:S02]  /*8a80*/  I2FP.F32.U32 R7, R4 ;  /* 0x0000000400077245 */ /* 0x000fe40000201000 */
[----:B------:R-:W-:Y:S02]  /*8a90*/  FSEL R179, R17, -INF , !P6 ;  /* 0xff80000011b37808 */ /* 0x000fe40007000000 */
[----:B------:R-:W-:Y:S01]  /*8aa0*/  ISETP.GE.AND P6, PT, R6, R166, PT ;  /* 0x000000a60600720c */ /* 0x000fe20003fc6270 */
[C---:B------:R-:W-:Y:S01]  /*8ab0*/  FFMA.FTZ R200, R7.reuse, UR5, R200 ;  /* 0x0000000507c87c23 */ /* 0x040fe200080100c8 */
[----:B------:R-:W-:Y:S01]  /*8ac0*/  I2FP.F32.U32 R6, R5 ;  /* 0x0000000500067245 */ /* 0x000fe20000201000 */
[----:B------:R-:W-:Y:S01]  /*8ad0*/  FFMA.FTZ R191, R7, UR5, R202 ;  /* 0x0000000507bf7c23 */ /* 0x000fe200080100ca */
[----:B------:R-:W-:-:S02]  /*8ae0*/  FSEL R173, R19, -INF , !P6 ;  /* 0xff80000013ad7808 */ /* 0x000fc40007000000 */
[----:B------:R-:W-:Y:S01]  /*8af0*/  ISETP.GE.AND P6, PT, R4, R167, PT ;  /* 0x000000a70400720c */ /* 0x000fe20003fc6270 */
[C---:B------:R-:W-:Y:S01]  /*8b00*/  FFMA.FTZ R201, R6.reuse, UR5, R201 ;  /* 0x0000000506c97c23 */ /* 0x040fe200080100c9 */
[----:B------:R-:W-:Y:S01]  /*8b10*/  FFMA.FTZ R189, R6, UR5, R203 ;  /* 0x0000000506bd7c23 */ /* 0x000fe200080100cb */
[----:B------:R-:W-:Y:S02]  /*8b20*/  FMNMX3.FTZ R6, R164, R15, R207, !PT ;  /* 0x0000000fa4067276 */ /* 0x000fe400078100cf */
[----:B------:R-:W-:Y:S02]  /*8b30*/  FSEL R225, R200, -INF , !P6 ;  /* 0xff800000c8e17808 */ /* 0x000fe40007000000 */
[----:B------:R-:W-:Y:S02]  /*8b40*/  ISETP.GE.AND P6, PT, R4, R166, PT ;  /* 0x000000a60400720c */ /* 0x000fe40003fc6270 */
[----:B------:R-:W-:Y:S02]  /*8b50*/  FMNMX3.FTZ R6, R6, R237, R35, !PT ;  /* 0x000000ed06067276 */ /* 0x000fe40007810023 */
[----:B------:R-:W-:-:S02]  /*8b60*/  FSEL R191, R191, -INF , !P6 ;  /* 0xff800000bfbf7808 */ /* 0x000fc40007000000 */
[----:B------:R-:W-:Y:S02]  /*8b70*/  FMNMX3.FTZ R6, R6, R235, R211, !PT ;  /* 0x000000eb06067276 */ /* 0x000fe400078100d3 */
[----:B------:R-:W-:Y:S02]  /*8b80*/  ISETP.GE.AND P6, PT, R5, R167, PT ;  /* 0x000000a70500720c */ /* 0x000fe40003fc6270 */
[----:B------:R-:W-:Y:S02]  /*8b90*/  FMNMX3.FTZ R6, R6, R209, R229, !PT ;  /* 0x000000d106067276 */ /* 0x000fe400078100e5 */
[----:B------:R-:W-:Y:S02]  /*8ba0*/  I2FP.F32.U32 R4, R14 ;  /* 0x0000000e00047245 */ /* 0x000fe40000201000 */
[----:B------:R-:W-:Y:S02]  /*8bb0*/  FSEL R223, R201, -INF , !P6 ;  /* 0xff800000c9df7808 */ /* 0x000fe40007000000 */
[----:B------:R-:W-:Y:S01]  /*8bc0*/  ISETP.GE.AND P6, PT, R5, R166, PT ;  /* 0x000000a60500720c */ /* 0x000fe20003fc6270 */
[----:B------:R-:W-:Y:S01]  /*8bd0*/  FFMA.FTZ R188, R4, UR5, R193 ;  /* 0x0000000504bc7c23 */ /* 0x000fe200080100c1 */
[----:B------:R-:W-:Y:S01]  /*8be0*/  FMNMX3.FTZ R6, R6, R183, R177, !PT ;  /* 0x000000b706067276 */ /* 0x000fe200078100b1 */
[----:B------:R-:W-:Y:S01]  /*8bf0*/  FFMA.FTZ R187, R4, UR5, R195 ;  /* 0x0000000504bb7c23 */ /* 0x000fe200080100c3 */
[----:B------:R-:W-:-:S02]  /*8c00*/  FSEL R189, R189, -INF , !P6 ;  /* 0xff800000bdbd7808 */ /* 0x000fc40007000000 */
[----:B------:R-:W-:Y:S02]  /*8c10*/  ISETP.GE.AND P6, PT, R14, R167, PT ;  /* 0x000000a70e00720c */ /* 0x000fe40003fc6270 */
[----:B------:R-:W-:Y:S02]  /*8c20*/  FMNMX3.FTZ R8, R3, R205, R217, !PT ;  /* 0x000000cd03087276 */ /* 0x000fe400078100d9 */
[----:B------:R-:W-:Y:S02]  /*8c30*/  FMNMX3.FTZ R6, R6, R181, R179, !PT ;  /* 0x000000b506067276 */ /* 0x000fe400078100b3 */
[----:B------:R-:W-:Y:S02]  /*8c40*/  FSEL R188, R188, -INF , !P6 ;  /* 0xff800000bcbc7808 */ /* 0x000fe40007000000 */
[----:B------:R-:W-:Y:S02]  /*8c50*/  ISETP.GE.AND P6, PT, R14, R166, PT ;  /* 0x000000a60e00720c */ /* 0x000fe40003fc6270 */
[----:B------:R-:W-:-:S02]  /*8c60*/  FMNMX3.FTZ R8, R8, R33, R247, !PT ;  /* 0x0000002108087276 */ /* 0x000fc400078100f7 */
[----:B------:R-:W-:Y:S02]  /*8c70*/  FMNMX3.FTZ R6, R6, R225, R223, !PT ;  /* 0x000000e106067276 */ /* 0x000fe400078100df */
[----:B------:R-:W-:Y:S02]  /*8c80*/  FSEL R187, R187, -INF , !P6 ;  /* 0xff800000bbbb7808 */ /* 0x000fe40007000000 */
[----:B------:R-:W-:Y:S02]  /*8c90*/  FMNMX3.FTZ R8, R8, R215, R227, !PT ;  /* 0x000000d708087276 */ /* 0x000fe400078100e3 */
[----:B------:R-:W-:Y:S01]  /*8ca0*/  FMNMX3.FTZ R7, R6, R185, R188, !PT ;  /* 0x000000b906077276 */ /* 0x000fe200078100bc */
[----:B------:R-:W-:Y:S06]  /*8cb0*/  BRA.U !UP0, `(.L_x_149) ;  /* 0x0000000508b47547 */ /* 0x000fec000b800000 */
        /* <DEDUP_REMOVED lines=109> */
.L_x_149:
[----:B------:R-:W-:Y:S01]  /*9390*/  FMNMX3.FTZ R4, R8, R213, R165, !PT ;  /* 0x000000d508047276 */ /* 0x000fe200078100a5 */
[----:B------:R-:W2:Y:S01]  /*93a0*/  SHFL.BFLY PT, R6, R7, 0x2, 0x1f ;  /* 0x0c401f0007067f89 */ /* 0x000ea200000e0000 */
[----:B------:R-:W3:Y:S01]  /*93b0*/  LDCU UR4, c[0x0][0x45c] ;  /* 0x00008b80ff0477ac */ /* 0x000ee20008000800 */
[----:B-1----:R-:W-:Y:S02]  /*93c0*/  IADD3 R16, PT, PT, R208, 0x10000, RZ ;  /* 0x00010000d0107810 */ /* 0x002fe40007ffe0ff */
[----:B------:R-:W-:Y:S01]  /*93d0*/  FMNMX3.FTZ R4, R4, R171, R175, !PT ;  /* 0x000000ab04047276 */ /* 0x000fe200078100af */
[----:B------:R-:W-:-:S03]  /*93e0*/  UIADD3 UR12, UPT, UPT, UR19, -0x3, URZ ;  /* 0xfffffffd130c7890 */ /* 0x000fc6000fffe0ff */
[----:B------:R-:W-:-:S04]  /*93f0*/  FMNMX3.FTZ R4, R4, R169, R173, !PT ;  /* 0x000000a904047276 */ /* 0x000fc800078100ad */
[----:B------:R-:W-:-:S04]  /*9400*/  FMNMX3.FTZ R9, R4, R191, R189, !PT ;  /* 0x000000bf04097276 */ /* 0x000fc800078100bd */
[----:B------:R-:W-:-:S05]  /*9410*/  FMNMX3.FTZ R9, R9, R184, R187, !PT ;  /* 0x000000b809097276 */ /* 0x000fca00078100bb */
[----:B------:R-:W1:Y:S01]  /*9420*/  SHFL.BFLY PT, R4, R9, 0x2, 0x1f ;  /* 0x0c401f0009047f89 */ /* 0x000e6200000e0000 */
[----:B--2---:R-:W-:-:S05]  /*9430*/  FMNMX.FTZ R5, R7, R6, !PT ;  /* 0x0000000607057209 */ /* 0x004fca0007810000 */
[----:B------:R-:W2:Y:S01]  /*9440*/  SHFL.BFLY PT, R204, R5, 0x1, 0x1f ;  /* 0x0c201f0005cc7f89 */ /* 0x000ea200000e0000 */
[----:B-1----:R-:W-:-:S05]  /*9450*/  FMNMX.FTZ R4, R9, R4, !PT ;  /* 0x0000000409047209 */ /* 0x002fca0007810000 */
[----:B------:R-:W1:Y:S01]  /*9460*/  SHFL.BFLY PT, R203, R4, 0x1, 0x1f ;  /* 0x0c201f0004cb7f89 */ /* 0x000e6200000e0000 */
[----:B--2---:R-:W-:-:S04]  /*9470*/  FMNMX.FTZ R204, R5, R204, !PT ;  /* 0x000000cc05cc7209 */ /* 0x004fc80007810000 */
[C---:B------:R-:W-:Y:S01]  /*9480*/  FSETP.NEU.FTZ.AND P3, PT, R204.reuse, -INF , PT ;  /* 0xff800000cc00780b */ /* 0x040fe20003f7d000 */
[----:B---3--:R-:W-:-:S03]  /*9490*/  FMUL.FTZ R190, R204, UR4 ;  /* 0x00000004ccbe7c20 */ /* 0x008fc60008410000 */
[----:B------:R-:W-:Y:S02]  /*94a0*/  FSEL R5, R204, RZ, P3 ;  /* 0x000000ffcc057208 */ /* 0x000fe40001800000 */
[----:B------:R-:W-:-:S03]  /*94b0*/  FSEL R190, R190, RZ, P3 ;  /* 0x000000ffbebe7208 */ /* 0x000fc60001800000 */
[----:B------:R-:W-:Y:S02]  /*94c0*/  FADD.FTZ R206, R164, -R5 ;  /* 0x80000005a4ce7221 */ /* 0x000fe40000010000 */
[--C-:B------:R-:W-:Y:S01]  /*94d0*/  FFMA.FTZ R201, R207, UR4, -R190.reuse ;  /* 0x00000004cfc97c23 */ /* 0x100fe200080108be */
[----:B------:R-:W-:Y:S01]  /*94e0*/  MOV R207, 0x20 ;  /* 0x0000002000cf7802 */ /* 0x000fe20000000f00 */
[----:B------:R-:W-:Y:S01]  /*94f0*/  FMUL.FTZ R206, R206, UR4 ;  /* 0x00000004cece7c20 */ /* 0x000fe20008410000 */
[--C-:B------:R-:W-:Y:S01]  /*9500*/  FFMA.FTZ R202, R15, UR4, -R190.reuse ;  /* 0x000000040fca7c23 */ /* 0x100fe200080108be */
[--C-:B------:R-:W-:Y:S01]  /*9510*/  FFMA.FTZ R200, R237, UR4, -R190.reuse ;  /* 0x00000004edc87c23 */ /* 0x100fe200080108be */
[----:B------:R-:W-:Y:S01]  /*9520*/  SEL R207, R207, 0xffffffe0, !P2 ;  /* 0xffffffe0cfcf7807 */ /* 0x000fe20005000000 */
[--C-:B------:R-:W-:Y:S01]  /*9530*/  FFMA.FTZ R199, R35, UR4, -R190.reuse ;  /* 0x0000000423c77c23 */ /* 0x100fe200080108be */
[----:B-1----:R-:W-:Y:S01]  /*9540*/  FMNMX.FTZ R203, R4, R203, !PT ;  /* 0x000000cb04cb7209 */ /* 0x002fe20007810000 */
[----:B------:R-:W1:Y:S01]  /*9550*/  MUFU.EX2 R206, R206 ;  /* 0x000000ce00ce7308 */ /* 0x000e620000000800 */
[----:B------:R-:W-:Y:S01]  /*9560*/  IADD3 R222, PT, PT, R207, R208, RZ ;  /* 0x000000d0cfde7210 */ /* 0x000fe20007ffe0ff */
[----:B------:R-:W-:Y:S01]  /*9570*/  LDSM.16.MT88.4 R12, [R208+0x10000] ;  /* 0x01000000d00c783b */ /* 0x000fe20000004200 */
[C---:B------:R-:W-:Y:S01]  /*9580*/  FSETP.NEU.FTZ.AND P1, PT, R203.reuse, -INF , PT ;  /* 0xff800000cb00780b */ /* 0x040fe20003f3d000 */
[----:B------:R-:W-:Y:S01]  /*9590*/  FMUL.FTZ R186, R203, UR4 ;  /* 0x00000004cbba7c20 */ /* 0x000fe20008410000 */
[--C-:B------:R-:W-:Y:S01]  /*95a0*/  FFMA.FTZ R210, R209, UR4, -R190.reuse ;  /* 0x00000004d1d27c23 */ /* 0x100fe200080108be */
[----:B------:R-:W-:Y:S01]  /*95b0*/  LDSM.16.MT88.4 R20, [R222+0x10000] ;  /* 0x01000000de14783b */ /* 0x000fe20000004200 */
[----:B------:R-:W-:Y:S01]  /*95c0*/  FSEL R4, R203, RZ, P1 ;  /* 0x000000ffcb047208 */ /* 0x000fe20000800000 */
[----:B------:R-:W-:Y:S01]  /*95d0*/  MUFU.EX2 R202, R202 ;  /* 0x000000ca00ca7308 */ /* 0x000fe20000000800 */
[----:B------:R-:W-:Y:S01]  /*95e0*/  FSEL R186, R186, RZ, P1 ;  /* 0x000000ffbaba7208 */ /* 0x000fe20000800000 */
[--C-:B------:R-:W-:Y:S01]  /*95f0*/  FFMA.FTZ R216, R235, UR4, -R190.reuse ;  /* 0x00000004ebd87c23 */ /* 0x100fe200080108be */
[----:B------:R-:W-:Y:S01]  /*9600*/  FFMA.FTZ R211, R211, UR4, -R190 ;  /* 0x00000004d3d37c23 */ /* 0x000fe200080108be */
[----:B------:R-:W-:Y:S01]  /*9610*/  FADD.FTZ R3, R3, -R4 ;  /* 0x8000000403037221 */ /* 0x000fe20000010000 */
[----:B------:R-:W-:Y:S01]  /*9620*/  FFMA.FTZ R209, R229, UR4, -R190 ;  /* 0x00000004e5d17c23 */ /* 0x000fe200080108be */
[--C-:B------:R-:W-:Y:S01]  /*9630*/  FFMA.FTZ R197, R217, UR4, -R186.reuse ;  /* 0x00000004d9c57c23 */ /* 0x100fe200080108ba */
[----:B------:R-:W-:Y:S01]  /*9640*/  IADD3 R217, PT, PT, R208, 0x10040, RZ ;  /* 0x00010040d0d97810 */ /* 0x000fe20007ffe0ff */
[----:B------:R-:W-:Y:S01]  /*9650*/  FMUL.FTZ R3, R3, UR4 ;  /* 0x0000000403037c20 */ /* 0x000fe20008410000 */
[----:B------:R-:W-:Y:S01]  /*9660*/  @P0 IADD3 R217, PT, PT, R16, -0x40, RZ ;  /* 0xffffffc010d90810 */ /* 0x000fe20007ffe0ff */
[-C--:B-1----:R-:W-:Y:S01]  /*9670*/  FMUL.FTZ R16, R36, R206.reuse ;  /* 0x000000ce24107220 */ /* 0x082fe20000410000 */
[-C--:B------:R-:W-:Y:S01]  /*9680*/  FMUL.FTZ R17, R37, R206.reuse ;  /* 0x000000ce25117220 */ /* 0x080fe20000410000 */
[--C-:B------:R-:W-:Y:S01]  /*9690*/  FFMA.FTZ R198, R205, UR4, -R186.reuse ;  /* 0x00000004cdc67c23 */ /* 0x100fe200080108ba */
[----:B------:R-:W-:Y:S01]  /*96a0*/  IADD3 R207, PT, PT, R207, R217, RZ ;  /* 0x000000d9cfcf7210 */ /* 0x000fe20007ffe0ff */
[----:B------:R-:W1:Y:S01]  /*96b0*/  MUFU.EX2 R3, R3 ;  /* 0x0000000300037308 */ /* 0x000e620000000800 */
[----:B------:R-:W2:Y:S01]  /*96c0*/  LDSM.16.MT88.4 R28, [R217] ;  /* 0x00000000d91c783b */ /* 0x000ea20000004200 */
[--C-:B------:R-:W-:Y:S01]  /*96d0*/  FFMA.FTZ R196, R33, UR4, -R186.reuse ;  /* 0x0000000421c47c23 */ /* 0x100fe200080108ba */
[--C-:B------:R-:W-:Y:S01]  /*96e0*/  FFMA.FTZ R205, R247, UR4, -R186.reuse ;  /* 0x00000004f7cd7c23 */ /* 0x100fe200080108ba */
[-C--:B------:R-:W-:Y:S01]  /*96f0*/  FMUL.FTZ R24, R44, R206.reuse ;  /* 0x000000ce2c187220 */ /* 0x080fe20000410000 */
[-C--:B------:R-:W-:Y:S01]  /*9700*/  FMUL.FTZ R25, R45, R206.reuse ;  /* 0x000000ce2d197220 */ /* 0x080fe20000410000 */
[-C--:B------:R-:W-:Y:S01]  /*9710*/  FMUL.FTZ R32, R52, R206.reuse ;  /* 0x000000ce34207220 */ /* 0x080fe20000410000 */
[-C--:B------:R-:W-:Y:S01]  /*9720*/  FMUL.FTZ R33, R53, R206.reuse ;  /* 0x000000ce35217220 */ /* 0x080fe20000410000 */
[----:B------:R-:W3:Y:S01]  /*9730*/  MUFU.EX2 R201, R201 ;  /* 0x000000c900c97308 */ /* 0x000ee20000000800 */
        /* <DEDUP_REMOVED lines=8> */
[-C--:B-1----:R-:W-:Y:S01]  /*97c0*/  FMUL.FTZ R18, R38, R3.reuse ;  /* 0x0000000326127220 */ /* 0x082fe20000410000 */
[-C--:B------:R-:W-:Y:S01]  /*97d0*/  FMUL.FTZ R19, R39, R3.reuse ;  /* 0x0000000327137220 */ /* 0x080fe20000410000 */
[-C--:B------:R-:W-:Y:S01]  /*97e0*/  FMUL.FTZ R26, R46, R3.reuse ;  /* 0x000000032e1a7220 */ /* 0x080fe20000410000 */
[----:B------:R-:W1:Y:S01]  /*97f0*/  LDSM.16.MT88.4 R36, [R207] ;  /* 0x00000000cf24783b */ /* 0x000e620000004200 */
[-C--:B------:R-:W-:Y:S01]  /*9800*/  FMUL.FTZ R27, R47, R3.reuse ;  /* 0x000000032f1b7220 */ /* 0x080fe20000410000 */
[-C--:B------:R-:W-:Y:S01]  /*9810*/  FMUL.FTZ R34, R54, R3.reuse ;  /* 0x0000000336227220 */ /* 0x080fe20000410000 */
[-C--:B------:R-:W-:Y:S01]  /*9820*/  FMUL.FTZ R35, R55, R3.reuse ;  /* 0x0000000337237220 */ /* 0x080fe20000410000 */
[----:B------:R-:W4:Y:S01]  /*9830*/  MUFU.EX2 R199, R199 ;  /* 0x000000c700c77308 */ /* 0x000f220000000800 */
        /* <DEDUP_REMOVED lines=12> */
[-C--:B------:R-:W-:Y:S01]  /*9900*/  FMUL.FTZ R67, R67, R3.reuse ;  /* 0x0000000343437220 */ /* 0x080fe20000410000 */
[-C--:B------:R-:W-:Y:S01]  /*9910*/  FMUL.FTZ R72, R72, R206.reuse ;  /* 0x000000ce48487220 */ /* 0x080fe20000410000 */
[----:B------:R-:W-:Y:S01]  /*9920*/  FMUL.FTZ R73, R73, R206 ;  /* 0x000000ce49497220 */ /* 0x000fe20000410000 */
[----:B------:R-:W5:Y:S01]  /*9930*/  MUFU.EX2 R197, R197 ;  /* 0x000000c500c57308 */ /* 0x000f620000000800 */
[----:B----4-:R-:W-:Y:S01]  /*9940*/  F2FP.F16.F32.PACK_AB R6, R199, R200 ;  /* 0x000000c8c706723e */ /* 0x010fe200000000ff */
        /* <DEDUP_REMOVED lines=14> */
[----:B------:R-:W4:Y:S01]  /*9a30*/  MUFU.EX2 R205, R205 ;  /* 0x000000cd00cd7308 */ /* 0x000f220000000800 */
        /* <DEDUP_REMOVED lines=16> */
[----:B----4-:R-:W-:Y:S01]  /*9b40*/  F2FP.F16.F32.PACK_AB R7, R205, R196 ;  /* 0x000000c4cd07723e */ /* 0x010fe200000000ff */
[-C--:B------:R-:W-:Y:S01]  /*9b50*/  FMUL.FTZ R10, R162, R3.reuse ;  /* 0x00000003a20a7220 */ /* 0x080fe20000410000 */
[-C--:B------:R-:W-:Y:S01]  /*9b60*/  FMUL.FTZ R11, R163, R3.reuse ;  /* 0x00000003a30b7220 */ /* 0x080fe20000410000 */
[-C--:B------:R-:W-:Y:S01]  /*9b70*/  FMUL.FTZ R136, R136, R206.reuse ;  /* 0x000000ce88887220 */ /* 0x080fe20000410000 */
[-C--:B------:R-:W-:Y:S01]  /*9b80*/  FMUL.FTZ R137, R137, R206.reuse ;  /* 0x000000ce89897220 */ /* 0x080fe20000410000 */
[-C--:B------:R-:W-:Y:S01]  /*9b90*/  FMUL.FTZ R138, R138, R3.reuse ;  /* 0x000000038a8a7220 */ /* 0x080fe20000410000 */
[-C--:B------:R-:W-:Y:S01]  /*9ba0*/  FMUL.FTZ R139, R139, R3.reuse ;  /* 0x000000038b8b7220 */ /* 0x080fe20000410000 */
[C---:B--2---:R-:W-:Y:S01]  /*9bb0*/  HMMA.16816.F32 R24, R4.reuse, R28, R24 ;  /* 0x0000001c0418723c */ /* 0x044fe20000001818 */
[-C--:B------:R-:W-:Y:S01]  /*9bc0*/  FMUL.FTZ R156, R156, R206.reuse ;  /* 0x000000ce9c9c7220 */ /* 0x080fe20000410000 */
[-C--:B------:R-:W-:Y:S01]  /*9bd0*/  FMUL.FTZ R157, R157, R206.reuse ;  /* 0x000000ce9d9d7220 */ /* 0x080fe20000410000 */
[-C--:B------:R-:W-:Y:S01]  /*9be0*/  FMUL.FTZ R158, R158, R3.reuse ;  /* 0x000000039e9e7220 */ /* 0x080fe20000410000 */
[-C--:B------:R-:W-:Y:S01]  /*9bf0*/  FMUL.FTZ R159, R159, R3.reuse ;  /* 0x000000039f9f7220 */ /* 0x080fe20000410000 */
[--C-:B------:R-:W-:Y:S01]  /*9c00*/  FFMA.FTZ R214, R213, UR4, -R186.reuse ;  /* 0x00000004d5d67c23 */ /* 0x100fe200080108ba */
[--C-:B------:R-:W-:Y:S01]  /*9c10*/  FFMA.FTZ R215, R215, UR4, -R186.reuse ;  /* 0x00000004d7d77c23 */ /* 0x100fe200080108ba */
[--C-:B------:R-:W-:Y:S01]  /*9c20*/  FFMA.FTZ R212, R227, UR4, -R186.reuse ;  /* 0x00000004e3d47c23 */ /* 0x100fe200080108ba */
[C---:B------:R-:W-:Y:S01]  /*9c30*/  HMMA.16816.F32 R28, R4.reuse, R30, R48 ;  /* 0x0000001e041c723c */ /* 0x040fe20000001830 */
[-C--:B------:R-:W-:Y:S01]  /*9c40*/  FMUL.FTZ R48, R68, R206.reuse ;  /* 0x000000ce44307220 */ /* 0x080fe20000410000 */
[-C--:B------:R-:W-:Y:S01]  /*9c50*/  FMUL.FTZ R49, R69, R206.reuse ;  /* 0x000000ce45317220 */ /* 0x080fe20000410000 */
[-C--:B------:R-:W-:Y:S01]  /*9c60*/  FMUL.FTZ R50, R70, R3.reuse ;  /* 0x0000000346327220 */ /* 0x080fe20000410000 */
[-C--:B------:R-:W-:Y:S01]  /*9c70*/  FMUL.FTZ R51, R71, R3.reuse ;  /* 0x0000000347337220 */ /* 0x080fe20000410000 */
[----:B------:R-:W-:Y:S01]  /*9c80*/  FFMA.FTZ R213, R165, UR4, -R186 ;  /* 0x00000004a5d57c23 */ /* 0x000fe200080108ba */
[----:B------:R-:W2:Y:S01]  /*9c90*/  LDSM.16.MT88.4 R68, [R207+0x2000] ;  /* 0x00200000cf44783b */ /* 0x000ea20000004200 */
[-C--:B------:R-:W-:Y:S01]  /*9ca0*/  FMUL.FTZ R120, R120, R206.reuse ;  /* 0x000000ce78787220 */ /* 0x080fe20000410000 */
[C---:B-1----:R-:W-:Y:S01]  /*9cb0*/  HMMA.16816.F32 R32, R4.reuse, R36, R32 ;  /* 0x000000240420723c */ /* 0x042fe20000001820 */
[-C--:B------:R-:W-:Y:S01]  /*9cc0*/  FMUL.FTZ R121, R121, R206.reuse ;  /* 0x000000ce79797220 */ /* 0x080fe20000410000 */
[-C--:B------:R-:W-:Y:S01]  /*9cd0*/  FMUL.FTZ R122, R122, R3.reuse ;  /* 0x000000037a7a7220 */ /* 0x080fe20000410000 */
[-C--:B------:R-:W-:Y:S01]  /*9ce0*/  FMUL.FTZ R123, R123, R3.reuse ;  /* 0x000000037b7b7220 */ /* 0x080fe20000410000 */
[----:B------:R-:W-:Y:S01]  /*9cf0*/  MUFU.EX2 R216, R216 ;  /* 0x000000d800d87308 */ /* 0x000fe20000000800 */
        /* <DEDUP_REMOVED lines=8> */
[----:B------:R-:W1:Y:S01]  /*9d80*/  MUFU.EX2 R211, R211 ;  /* 0x000000d300d37308 */ /* 0x000e620000000800 */
[----:B------:R-:W4:Y:S01]  /*9d90*/  LDSM.16.MT88.4 R76, [R208+0x14000] ;  /* 0x01400000d04c783b */ /* 0x000f220000004200 */
[-C--:B------:R-:W-:Y:S01]  /*9da0*/  FMUL.FTZ R143, R143, R3.reuse ;  /* 0x000000038f8f7220 */ /* 0x080fe20000410000 */
[C---:B------:R-:W-:Y:S01]  /*9db0*/  HMMA.16816.F32 R16, R4.reuse, R20, R16 ;  /* 0x000000140410723c */ /* 0x040fe20000001810 */
[-C--:B------:R-:W-:Y:S01]  /*9dc0*/  FMUL.FTZ R148, R148, R206.reuse ;  /* 0x000000ce94947220 */ /* 0x080fe20000410000 */
[-C--:B------:R-:W-:Y:S01]  /*9dd0*/  FMUL.FTZ R149, R149, R206.reuse ;  /* 0x000000ce95957220 */ /* 0x080fe20000410000 */
[-C--:B------:R-:W-:Y:S01]  /*9de0*/  FMUL.FTZ R150, R150, R3.reuse ;  /* 0x0000000396967220 */ /* 0x080fe20000410000 */
[-C--:B------:R-:W-:Y:S01]  /*9df0*/  FMUL.FTZ R151, R151, R3.reuse ;  /* 0x0000000397977220 */ /* 0x080fe20000410000 */
[----:B------:R-:W-:Y:S01]  /*9e00*/  MUFU.EX2 R210, R210 ;  /* 0x000000d200d27308 */ /* 0x000fe20000000800 */
[----:B------:R-:W-:Y:S01]  /*9e10*/  LDSM.16.MT88.4 R164, [R217+0x2800] ;  /* 0x00280000d9a4783b */ /* 0x000fe20000004200 */
[--C-:B------:R-:W-:Y:S01]  /*9e20*/  FFMA.FTZ R224, R183, UR4, -R190.reuse ;  /* 0x00000004b7e07c23 */ /* 0x100fe200080108be */
[C---:B------:R-:W-:Y:S01]  /*9e30*/  HMMA.16816.F32 R20, R4.reuse, R22, R40 ;  /* 0x000000160414723c */ /* 0x040fe20000001828 */
[-C--:B------:R-:W-:Y:S01]  /*9e40*/  FMUL.FTZ R40, R60, R206.reuse ;  /* 0x000000ce3c287220 */ /* 0x080fe20000410000 */
[-C--:B------:R-:W-:Y:S01]  /*9e50*/  FMUL.FTZ R41, R61, R206.reuse ;  /* 0x000000ce3d297220 */ /* 0x080fe20000410000 */
[-C--:B------:R-:W-:Y:S01]  /*9e60*/  FMUL.FTZ R42, R62, R3.reuse ;  /* 0x000000033e2a7220 */ /* 0x080fe20000410000 */
[-C--:B------:R-:W-:Y:S01]  /*9e70*/  FMUL.FTZ R43, R63, R3.reuse ;  /* 0x000000033f2b7220 */ /* 0x080fe20000410000 */
[----:B------:R-:W-:Y:S01]  /*9e80*/  MUFU.EX2 R209, R209 ;  /* 0x000000d100d17308 */ /* 0x000fe20000000800 */
[----:B------:R-:W5:Y:S01]  /*9e90*/  LDSM.16.MT88.4 R60, [R217+0x2000] ;  /* 0x00200000d93c783b */ /* 0x000f620000004200 */
[--C-:B------:R-:W-:Y:S01]  /*9ea0*/  FFMA.FTZ R226, R181, UR4, -R190.reuse ;  /* 0x00000004b5e27c23 */ /* 0x100fe200080108be */
[C---:B---3--:R-:W-:Y:S01]  /*9eb0*/  HMMA.16816.F32 R48, R4.reuse, R52, R48 ;  /* 0x000000340430723c */ /* 0x048fe20000001830 */
[--C-:B------:R-:W-:Y:S01]  /*9ec0*/  FFMA.FTZ R227, R177, UR4, -R190.reuse ;  /* 0x00000004b1e37c23 */ /* 0x100fe200080108be */
[----:B------:R-:W-:Y:S01]  /*9ed0*/  LDSM.16.MT88.4 R160, [R207+0x2800] ;  /* 0x00280000cfa0783b */ /* 0x000fe20000004200 */
[----:B------:R-:W-:Y:S01]  /*9ee0*/  FFMA.FTZ R229, R179, UR4, -R190 ;  /* 0x00000004b3e57c23 */ /* 0x000fe200080108be */
[--C-:B------:R-:W-:Y:S01]  /*9ef0*/  FFMA.FTZ R228, R171, UR4, -R186.reuse ;  /* 0x00000004abe47c23 */ /* 0x100fe200080108ba */
[----:B------:R-:W-:Y:S01]  /*9f00*/  MUFU.EX2 R215, R215 ;  /* 0x000000d700d77308 */ /* 0x000fe20000000800 */
[----:B------:R-:W-:Y:S01]  /*9f10*/  LDSM.16.MT88.4 R180, [R208+0x11000] ;  /* 0x01100000d0b4783b */ /* 0x000fe20000004200 */
[--C-:B------:R-:W-:Y:S01]  /*9f20*/  FFMA.FTZ R235, R175, UR4, -R186.reuse ;  /* 0x00000004afeb7c23 */ /* 0x100fe200080108ba */
[C---:B------:R-:W-:Y:S01]  /*9f30*/  HMMA.16816.F32 R40, R4.reuse, R44, R40 ;  /* 0x0000002c0428723c */ /* 0x040fe20000001828 */
[--C-:B------:R-:W-:Y:S01]  /*9f40*/  FFMA.FTZ R236, R169, UR4, -R186.reuse ;  /* 0x00000004a9ec7c23 */ /* 0x100fe200080108ba */
[----:B------:R-:W-:Y:S01]  /*9f50*/  FFMA.FTZ R237, R173, UR4, -R186 ;  /* 0x00000004aded7c23 */ /* 0x000fe200080108ba */
[----:B------:R-:W-:Y:S01]  /*9f60*/  LDSM.16.MT88.4 R168, [R222+0x11000] ;  /* 0x01100000dea8783b */ /* 0x000fe20000004200 */
[--C-:B------:R-:W-:Y:S01]  /*9f70*/  FFMA.FTZ R242, R223, UR4, -R190.reuse ;  /* 0x00000004dff27c23 */ /* 0x100fe200080108be */
[----:B------:R-:W3:Y:S01]  /*9f80*/  MUFU.EX2 R212, R212 ;  /* 0x000000d400d47308 */ /* 0x000ee20000000800 */
[--C-:B------:R-:W-:Y:S01]  /*9f90*/  FFMA.FTZ R225, R225, UR4, -R190.reuse ;  /* 0x00000004e1e17c23 */ /* 0x100fe200080108be */
[----:B------:R-:W-:Y:S01]  /*9fa0*/  LDSM.16.MT88.4 R176, [R208+0x13000] ;  /* 0x01300000d0b0783b */ /* 0x000fe20000004200 */
        /* <DEDUP_REMOVED lines=13> */
[----:B------:R-:W3:Y:S01]  /*a080*/  MUFU.EX2 R213, R213 ;  /* 0x000000d500d57308 */ /* 0x000ee20000000800 */
[----:B------:R-:W1:Y:S01]  /*a090*/  LDSM.16.MT88.4 R92, [R217+0x4000] ;  /* 0x00400000d95c783b */ /* 0x000e620000004200 */
[----:B------:R-:W-:Y:S01]  /*a0a0*/  FFMA.FTZ R244, R188, UR4, -R190 ;  /* 0x00000004bcf47c23 */ /* 0x000fe200080108be */
[C---:B--2---:R-:W-:Y:S01]  /*a0b0*/  HMMA.16816.F32 R64, R4.reuse, R68, R64 ;  /* 0x000000440440723c */ /* 0x044fe20000001840 */
[--C-:B------:R-:W-:Y:S01]  /*a0c0*/  FFMA.FTZ R246, R191, UR4, -R186.reuse ;  /* 0x00000004bff67c23 */ /* 0x100fe200080108ba */
[----:B------:R-:W-:Y:S01]  /*a0d0*/  LDSM.16.MT88.4 R172, [R222+0x13000] ;  /* 0x01300000deac783b */ /* 0x000fe20000004200 */
[--C-:B------:R-:W-:Y:S01]  /*a0e0*/  FFMA.FTZ R247, R189, UR4, -R186.reuse ;  /* 0x00000004bdf77c23 */ /* 0x100fe200080108ba */
[--C-:B------:R-:W-:Y:S01]  /*a0f0*/  FFMA.FTZ R248, R184, UR4, -R186.reuse ;  /* 0x00000004b8f87c23 */ /* 0x100fe200080108ba */
[----:B------:R-:W-:Y:S01]  /*a100*/  MUFU.EX2 R224, R224 ;  /* 0x000000e000e07308 */ /* 0x000fe20000000800 */
[----:B------:R-:W-:Y:S01]  /*a110*/  LDSM.16.MT88.4 R188, [R222+0x17800] ;  /* 0x01780000debc783b */ /* 0x000fe20000004200 */
[----:B------:R-:W-:Y:S01]  /*a120*/  FFMA.FTZ R249, R187, UR4, -R186 ;  /* 0x00000004bbf97c23 */ /* 0x000fe200080108ba */
[C---:B------:R-:W-:Y:S01]  /*a130*/  HMMA.16816.F32 R68, R4.reuse, R70, R88 ;  /* 0x000000460444723c */ /* 0x040fe20000001858 */
[-C--:B------:R-:W-:Y:S01]  /*a140*/  FMUL.FTZ R88, R108, R206.reuse ;  /* 0x000000ce6c587220 */ /* 0x080fe20000410000 */
[-C--:B------:R-:W-:Y:S01]  /*a150*/  FMUL.FTZ R89, R109, R206.reuse ;  /* 0x000000ce6d597220 */ /* 0x080fe20000410000 */
[-C--:B------:R-:W-:Y:S01]  /*a160*/  FMUL.FTZ R90, R110, R3.reuse ;  /* 0x000000036e5a7220 */ /* 0x080fe20000410000 */
[-C--:B------:R-:W-:Y:S01]  /*a170*/  FMUL.FTZ R91, R111, R3.reuse ;  /* 0x000000036f5b7220 */ /* 0x080fe20000410000 */
[----:B------:R-:W2:Y:S01]  /*a180*/  MUFU.EX2 R227, R227 ;  /* 0x000000e300e37308 */ /* 0x000ea20000000800 */
[----:B------:R-:W3:Y:S01]  /*a190*/  LDSM.16.MT88.4 R108, [R208+0x16000] ;  /* 0x01600000d06c783b */ /* 0x000ee20000004200 */
[----:B------:R-:W-:Y:S01]  /*a1a0*/  FFMA.FTZ R202, R245, R206, R202 ;  /* 0x000000cef5ca7223 */ /* 0x000fe200000100ca */
[----:B----4-:R-:W-:Y:S01]  /*a1b0*/  HMMA.16816.F32 R72, R4, R76, R72 ;  /* 0x0000004c0448723c */ /* 0x010fe20000001848 */
[----:B------:R-:W-:Y:S01]  /*a1c0*/  FFMA.FTZ R198, R243, R3, R198 ;  /* 0x00000003f3c67223 */ /* 0x000fe200000100c6 */
[----:B------:R-:W-:Y:S01]  /*a1d0*/  LDSM.16.MT88.4 R192, [R222+0x11800] ;  /* 0x01180000dec0783b */ /* 0x000fe20000004200 */
[----:B------:R-:W-:-:S02]  /*a1e0*/  FADD.FTZ R201, R201, R202 ;  /* 0x000000cac9c97221 */ /* 0x000fc40000010000 */
        /* <DEDUP_REMOVED lines=9> */
[----:B------:R-:W4:Y:S01]  /*a280*/  LDSM.16.MT88.4 R116, [R222+0x16000] ;  /* 0x01600000de74783b */ /* 0x000f220000004200 */
[----:B------:R-:W-:Y:S01]  /*a290*/  FADD.FTZ R200, R200, R201 ;  /* 0x000000c9c8c87221 */ /* 0x000fe20000010000 */
[----:B-----5:R-:W-:Y:S01]  /*a2a0*/  HMMA.16816.F32 R56, R4, R60, R56 ;  /* 0x0000003c0438723c */ /* 0x020fe20000001838 */
[----:B------:R-:W-:-:S02]  /*a2b0*/  FADD.FTZ R196, R196, R197 ;  /* 0x000000c5c4c47221 */ /* 0x000fc40000010000 */
[----:B------:R-:W-:Y:S02]  /*a2c0*/  FADD.FTZ R199, R199, R200 ;  /* 0x000000c8c7c77221 */ /* 0x000fe40000010000 */
[----:B------:R-:W-:Y:S01]  /*a2d0*/  MUFU.EX2 R228, R228 ;  /* 0x000000e400e47308 */ /* 0x000fe20000000800 */
[----:B------:R-:W-:Y:S02]  /*a2e0*/  FADD.FTZ R196, R205, R196 ;  /* 0x000000c4cdc47221 */ /* 0x000fe40000010000 */
[C---:B------:R-:W-:Y:S01]  /*a2f0*/  HMMA.16816.F32 R60, R4.reuse, R62, R80 ;  /* 0x0000003e043c723c */ /* 0x040fe20000001850 */
[-C--:B------:R-:W-:Y:S01]  /*a300*/  FMUL.FTZ R80, R100, R206.reuse ;  /* 0x000000ce64507220 */ /* 0x080fe20000410000 */
[-C--:B------:R-:W-:Y:S01]  /*a310*/  FMUL.FTZ R81, R101, R206.reuse ;  /* 0x000000ce65517220 */ /* 0x080fe20000410000 */
[-C--:B------:R-:W-:Y:S01]  /*a320*/  FMUL.FTZ R82, R102, R3.reuse ;  /* 0x0000000366527220 */ /* 0x080fe20000410000 */
[-C--:B------:R-:W-:Y:S01]  /*a330*/  FMUL.FTZ R83, R103, R3.reuse ;  /* 0x0000000367537220 */ /* 0x080fe20000410000 */
[----:B------:R-:W5:Y:S01]  /*a340*/  MUFU.EX2 R235, R235 ;  /* 0x000000eb00eb7308 */ /* 0x000f620000000800 */
[----:B------:R-:W2:Y:S02]  /*a350*/  LDSM.16.MT88.4 R100, [R207+0x4000] ;  /* 0x00400000cf64783b */ /* 0x000ea40000004200 */
[C---:B-1----:R-:W-:Y:S05]  /*a360*/  HMMA.16816.F32 R88, R4.reuse, R92, R88 ;  /* 0x0000005c0458723c */ /* 0x042fea0000001858 */
[----:B------:R-:W-:Y:S03]  /*a370*/  MUFU.EX2 R236, R236 ;  /* 0x000000ec00ec7308 */ /* 0x000fe60000000800 */
[C---:B------:R-:W-:Y:S05]  /*a380*/  HMMA.16816.F32 R80, R4.reuse, R84, R80 ;  /* 0x000000540450723c */ /* 0x040fea0000001850 */
[----:B------:R-:W1:Y:S03]  /*a390*/  MUFU.EX2 R237, R237 ;  /* 0x000000ed00ed7308 */ /* 0x000e660000000800 */
        /* <DEDUP_REMOVED lines=12> */
[----:B------:R-:W1:Y:S01]  /*a460*/  MUFU.EX2 R242, R242 ;  /* 0x000000f200f27308 */ /* 0x000e620000000800 */
[----:B------:R-:W5:Y:S02]  /*a470*/  LDSM.16.MT88.4 R132, [R207+0x6000] ;  /* 0x00600000cf84783b */ /* 0x000f640000004200 */
[C---:B---3--:R-:W-:Y:S05]  /*a480*/  HMMA.16816.F32 R104, R4.reuse, R108, R104 ;  /* 0x0000006c0468723c */ /* 0x048fea0000001868 */
        /* <DEDUP_REMOVED lines=8> */
[C---:B----4-:R-:W-:Y:S05]  /*a510*/  HMMA.16816.F32 R112, R4.reuse, R116, R112 ;  /* 0x000000740470723c */ /* 0x050fea0000001870 */
[----:B------:R-:W-:Y:S03]  /*a520*/  MUFU.EX2 R246, R246 ;  /* 0x000000f600f67308 */ /* 0x000fe60000000800 */
[C---:B------:R-:W-:Y:S05]  /*a530*/  HMMA.16816.F32 R8, R4.reuse, R12, R8 ;  /* 0x0000000c0408723c */ /* 0x040fea0000001808 */
[----:B------:R-:W3:Y:S03]  /*a540*/  MUFU.EX2 R247, R247 ;  /* 0x000000f700f77308 */ /* 0x000ee60000000800 */
[C---:B------:R-:W-:Y:S01]  /*a550*/  HMMA.16816.F32 R116, R4.reuse, R118, R136 ;  /* 0x000000760474723c */ /* 0x040fe20000001888 */
[----:B------:R-:W4:Y:S04]  /*a560*/  LDSM.16.MT88.4 R136, [R208+0x10800] ;  /* 0x01080000d088783b */ /* 0x000f280000004200 */
[----:B------:R-:W-:Y:S03]  /*a570*/  MUFU.EX2 R248, R248 ;  /* 0x000000f800f87308 */ /* 0x000fe60000000800 */
[C---:B------:R-:W-:Y:S01]  /*a580*/  HMMA.16816.F32 R12, R4.reuse, R14, R156 ;  /* 0x0000000e040c723c */ /* 0x040fe2000000189c */
[----:B------:R-:W1:Y:S04]  /*a590*/  LDSM.16.MT88.4 R156, [R222+0x10800] ;  /* 0x01080000de9c783b */ /* 0x000e680000004200 */
[----:B------:R-:W3:Y:S03]  /*a5a0*/  MUFU.EX2 R249, R249 ;  /* 0x000000f900f97308 */ /* 0x000ee60000000800 */
[C---:B--2---:R-:W-:Y:S08]  /*a5b0*/  HMMA.16816.F32 R96, R4.reuse, R100, R96 ;  /* 0x000000640460723c */ /* 0x044ff00000001860 */
[C---:B------:R-:W-:Y:S01]  /*a5c0*/  HMMA.16816.F32 R100, R4.reuse, R102, R120 ;  /* 0x000000660464723c */ /* 0x040fe20000001878 */
[-C--:B------:R-:W-:Y:S01]  /*a5d0*/  FMUL.FTZ R120, R152, R206.reuse ;  /* 0x000000ce98787220 */ /* 0x080fe20000410000 */
[----:B------:R-:W-:Y:S01]  /*a5e0*/  FMUL.FTZ R121, R153, R206 ;  /* 0x000000ce99797220 */ /* 0x000fe20000410000 */
[-C--:B------:R-:W-:Y:S01]  /*a5f0*/  FMUL.FTZ R122, R154, R3.reuse ;  /* 0x000000039a7a7220 */ /* 0x080fe20000410000 */
[----:B------:R-:W-:Y:S01]  /*a600*/  FMUL.FTZ R123, R155, R3 ;  /* 0x000000039b7b7220 */ /* 0x000fe20000410000 */
[----:B------:R-:W-:Y:S01]  /*a610*/  MOV R3, R203 ;  /* 0x000000cb00037202 */ /* 0x000fe20000000f00 */
[----:B------:R-:W2:Y:S02]  /*a620*/  LDSM.16.MT88.4 R152, [R217+0x800] ;  /* 0x00080000d998783b */ /* 0x000ea40000004200 */
        /* <DEDUP_REMOVED lines=9> */
[----:B------:R-:W5:Y:S07]  /*a6c0*/  LDSM.16.MT88.4 R140, [R208+0x12800] ;  /* 0x01280000d08c783b */ /* 0x000f6e0000004200 */
        /* <DEDUP_REMOVED lines=8> */
[C---:B----4-:R-:W-:Y:S08]  /*a750*/  HMMA.16816.F32 R8, R132.reuse, R136, R8 ;  /* 0x000000888408723c */ /* 0x050ff00000001808 */
[C---:B------:R-:W-:Y:S01]  /*a760*/  HMMA.16816.F32 R12, R132.reuse, R138, R12 ;  /* 0x0000008a840c723c */ /* 0x040fe2000000180c */
[----:B------:R-:W4:Y:S07]  /*a770*/  LDSM.16.MT88.4 R136, [R222+0x12800] ;  /* 0x01280000de88783b */ /* 0x000f2e0000004200 */
[C---:B------:R-:W-:Y:S08]  /*a780*/  HMMA.16816.F32 R32, R132.reuse, R144, R32 ;  /* 0x000000908420723c */ /* 0x040ff00000001820 */
[C---:B------:R-:W-:Y:S01]  /*a790*/  HMMA.16816.F32 R36, R132.reuse, R146, R36 ;  /* 0x000000928424723c */ /* 0x040fe20000001824 */
[----:B------:R-:W3:Y:S07]  /*a7a0*/  LDSM.16.MT88.4 R144, [R222+0x14800] ;  /* 0x01480000de90783b */ /* 0x000eee0000004200 */
[C---:B-1----:R-:W-:Y:S08]  /*a7b0*/  HMMA.16816.F32 R16, R132.reuse, R156, R16 ;  /* 0x0000009c8410723c */ /* 0x042ff00000001810 */
[C---:B------:R-:W-:Y:S01]  /*a7c0*/  HMMA.16816.F32 R20, R132.reuse, R158, R20 ;  /* 0x0000009e8414723c */ /* 0x040fe20000001814 */
[----:B------:R-:W1:Y:S07]  /*a7d0*/  LDSM.16.MT88.4 R156, [R217+0x4800] ;  /* 0x00480000d99c783b */ /* 0x000e6e0000004200 */
[C---:B--2---:R-:W-:Y:S08]  /*a7e0*/  HMMA.16816.F32 R24, R132.reuse, R152, R24 ;  /* 0x000000988418723c */ /* 0x044ff00000001818 */
[C---:B------:R-:W-:Y:S01]  /*a7f0*/  HMMA.16816.F32 R28, R132.reuse, R154, R28 ;  /* 0x0000009a841c723c */ /* 0x040fe2000000181c */
[----:B------:R-:W2:Y:S07]  /*a800*/  LDSM.16.MT88.4 R152, [R207+0x4800] ;  /* 0x00480000cf98783b */ /* 0x000eae0000004200 */
[C---:B-----5:R-:W-:Y:S08]  /*a810*/  HMMA.16816.F32 R40, R132.reuse, R140, R40 ;  /* 0x0000008c8428723c */ /* 0x060ff00000001828 */
[C---:B------:R-:W-:Y:S08]  /*a820*/  HMMA.16816.F32 R44, R132.reuse, R142, R44 ;  /* 0x0000008e842c723c */ /* 0x040ff0000000182c */
[C---:B----4-:R-:W-:Y:S08]  /*a830*/  HMMA.16816.F32 R48, R132.reuse, R136, R48 ;  /* 0x000000888430723c */ /* 0x050ff00000001830 */
[C---:B------:R-:W-:Y:S08]  /*a840*/  HMMA.16816.F32 R72, R132.reuse, R148, R72 ;  /* 0x000000948448723c */ /* 0x040ff00000001848 */
[C---:B------:R-:W-:Y:S08]  /*a850*/  HMMA.16816.F32 R76, R132.reuse, R150, R76 ;  /* 0x00000096844c723c */ /* 0x040ff0000000184c */
[C---:B---3--:R-:W-:Y:S08]  /*a860*/  HMMA.16816.F32 R80, R132.reuse, R144, R80 ;  /* 0x000000908450723c */ /* 0x048ff00000001850 */
[C---:B------:R-:W-:Y:S01]  /*a870*/  HMMA.16816.F32 R136, R132.reuse, R138, R52 ;  /* 0x0000008a8488723c */ /* 0x040fe20000001834 */
[----:B------:R-:W3:Y:S07]  /*a880*/  LDSM.16.MT88.4 R52, [R208+0x16800] ;  /* 0x01680000d034783b */ /* 0x000eee0000004200 */
[C---:B------:R-:W-:Y:S01]  /*a890*/  HMMA.16816.F32 R140, R132.reuse, R164, R56 ;  /* 0x000000a4848c723c */ /* 0x040fe20000001838 */
[----:B------:R-:W4:Y:S07]  /*a8a0*/  LDSM.16.MT88.4 R56, [R222+0x16800] ;  /* 0x01680000de38783b */ /* 0x000f2e0000004200 */
[C---:B------:R-:W-:Y:S01]  /*a8b0*/  HMMA.16816.F32 R144, R132.reuse, R146, R84 ;  /* 0x000000928490723c */ /* 0x040fe20000001854 */
[----:B------:R-:W5:Y:S07]  /*a8c0*/  LDSM.16.MT88.4 R84, [R217+0x6800] ;  /* 0x00680000d954783b */ /* 0x000f6e0000004200 */
[C---:B-1----:R-:W-:Y:S01]  /*a8d0*/  HMMA.16816.F32 R148, R132.reuse, R156, R88 ;  /* 0x0000009c8494723c */ /* 0x042fe20000001858 */
[----:B------:R-:W1:Y:S07]  /*a8e0*/  LDSM.16.MT88.4 R88, [R207+0x6800] ;  /* 0x00680000cf58783b */ /* 0x000e6e0000004200 */
[C---:B------:R-:W-:Y:S08]  /*a8f0*/  HMMA.16816.F32 R60, R132.reuse, R166, R60 ;  /* 0x000000a6843c723c */ /* 0x040ff0000000183c */
[C---:B------:R-:W-:Y:S08]  /*a900*/  HMMA.16816.F32 R92, R132.reuse, R158, R92 ;  /* 0x0000009e845c723c */ /* 0x040ff0000000185c */
[C---:B--2---:R-:W-:Y:S08]  /*a910*/  HMMA.16816.F32 R96, R132.reuse, R152, R96 ;  /* 0x000000988460723c */ /* 0x044ff00000001860 */
[C---:B------:R-:W-:Y:S08]  /*a920*/  HMMA.16816.F32 R100, R132.reuse, R154, R100 ;  /* 0x0000009a8464723c */ /* 0x040ff00000001864 */
[C---:B------:R-:W-:Y:S08]  /*a930*/  HMMA.16816.F32 R64, R132.reuse, R160, R64 ;  /* 0x000000a08440723c */ /* 0x040ff00000001840 */
[C---:B------:R-:W-:Y:S08]  /*a940*/  HMMA.16816.F32 R68, R132.reuse, R162, R68 ;  /* 0x000000a28444723c */ /* 0x040ff00000001844 */
[C---:B---3--:R-:W-:Y:S08]  /*a950*/  HMMA.16816.F32 R104, R132.reuse, R52, R104 ;  /* 0x000000348468723c */ /* 0x048ff00000001868 */
[C---:B------:R-:W-:Y:S01]  /*a960*/  HMMA.16816.F32 R108, R132.reuse, R54, R108 ;  /* 0x00000036846c723c */ /* 0x040fe2000000186c */
[----:B------:R-:W-:Y:S07]  /*a970*/  LDSM.16.MT88.4 R52, [R217+0x1000] ;  /* 0x00100000d934783b */ /* 0x000fee0000004200 */
[C---:B----4-:R-:W-:Y:S08]  /*a980*/  HMMA.16816.F32 R112, R132.reuse, R56, R112 ;  /* 0x000000388470723c */ /* 0x050ff00000001870 */
[C---:B------:R-:W-:Y:S01]  /*a990*/  HMMA.16816.F32 R152, R132.reuse, R58, R116 ;  /* 0x0000003a8498723c */ /* 0x040fe20000001874 */
[----:B------:R-:W-:Y:S04]  /*a9a0*/  LDSM.16.MT88.4 R56, [R207+0x1000] ;  /* 0x00100000cf38783b */ /* 0x000fe80000004200 */
[----:B------:R-:W-:Y:S03]  /*a9b0*/  LDSM.16.MT88.4 R116, [R208+0x15000] ;  /* 0x01500000d074783b */ /* 0x000fe60000004200 */
[C---:B-----5:R-:W-:Y:S01]  /*a9c0*/  HMMA.16816.F32 R156, R132.reuse, R84, R120 ;  /* 0x00000054849c723c */ /* 0x060fe20000001878 */
[----:B------:R-:W-:Y:S07]  /*a9d0*/  LDSM.16.MT88.4 R120, [R222+0x15000] ;  /* 0x01500000de78783b */ /* 0x000fee0000004200 */
[C---:B------:R-:W-:Y:S01]  /*a9e0*/  HMMA.16816.F32 R124, R132.reuse, R86, R124 ;  /* 0x00000056847c723c */ /* 0x040fe2000000187c */
[----:B------:R-:W2:Y:S07]  /*a9f0*/  LDSM.16.MT88.4 R84, [R217+0x3000] ;  /* 0x00300000d954783b */ /* 0x000eae0000004200 */
[C---:B-1----:R-:W-:Y:S08]  /*aa00*/  HMMA.16816.F32 R164, R132.reuse, R88, R128 ;  /* 0x0000005884a4723c */ /* 0x042ff00000001880 */
[----:B------:R-:W-:Y:S01]  /*aa10*/  HMMA.16816.F32 R4, R132, R90, R4 ;  /* 0x0000005a8404723c */ /* 0x000fe20000001804 */
[----:B------:R-:W-:Y:S01]  /*aa20*/  F2FP.F16.F32.PACK_AB R132, R227, R224 ;  /* 0x000000e0e384723e */ /* 0x000fe200000000ff */
[----:B------:R-:W1:Y:S01]  /*aa30*/  LDSM.16.MT88.4 R88, [R207+0x3000] ;  /* 0x00300000cf58783b */ /* 0x000e620000004200 */
        /* <DEDUP_REMOVED lines=15> */
[C---:B--2---:R-:W-:Y:S08]  /*ab30*/  HMMA.16816.F32 R140, R132.reuse, R84, R140 ;  /* 0x00000054848c723c */ /* 0x044ff0000000188c */
[C---:B------:R-:W-:Y:S01]  /*ab40*/  HMMA.16816.F32 R8, R132.reuse, R86, R60 ;  /* 0x000000568408723c */ /* 0x040fe2000000183c */
[----:B------:R-:W-:Y:S07]  /*ab50*/  LDSM.16.MT88.4 R60, [R208+0x11800] ;  /* 0x01180000d03c783b */ /* 0x000fee0000004200 */
[C---:B------:R-:W-:Y:S08]  /*ab60*/  HMMA.16816.F32 R24, R132.reuse, R52, R24 ;  /* 0x000000348418723c */ /* 0x040ff00000001818 */
[C---:B------:R-:W-:Y:S08]  /*ab70*/  HMMA.16816.F32 R28, R132.reuse, R54, R28 ;  /* 0x00000036841c723c */ /* 0x040ff0000000181c */
[C---:B-1----:R-:W-:Y:S01]  /*ab80*/  HMMA.16816.F32 R84, R132.reuse, R88, R64 ;  /* 0x000000588454723c */ /* 0x042fe20000001840 */
        /* <DEDUP_REMOVED lines=87> */
.L_x_148:
[----:B------:R-:W-:-:S09]  /*b100*/  UISETP.GE.AND UP0, UPT, UR12, URZ, UPT ;  /* 0x000000ff0c00728c */ /* 0x000fd2000bf06270 */
[----:B------:R-:W-:Y:S05]  /*b110*/  BRA.U !UP0, `(.L_x_150) ;  /* 0x0000003d08ec7547 */ /* 0x000fea000b800000 */
[----:B------:R-:W-:Y:S01]  /*b120*/  SHF.R.U32.HI R5, RZ, 0x1, R218 ;  /* 0x00000001ff057819 */ /* 0x000fe200000116da */
[----:B------:R-:W-:Y:S01]  /*b130*/  IMAD.SHL.U32 R229, R218, 0x2, RZ ;  /* 0x00000002dae57824 */ /* 0x000fe200078e00ff */
[----:B------:R-:W1:Y:S01]  /*b140*/  LDC.64 R226, c[0x0][0x3c0] ;  /* 0x0000f000ffe27b82 */ /* 0x000e620000000a00 */
[----:B------:R-:W2:Y:S01]  /*b150*/  S2R R218, SR_TID.X ;  /* 0x0000000000da7919 */ /* 0x000ea20000002100 */
[----:B------:R-:W3:Y:S01]  /*b160*/  LDCU UR4, c[0x0][0x440] ;  /* 0x00008800ff0477ac */ /* 0x000ee20008000800 */
[----:B------:R-:W-:Y:S01]  /*b170*/  LOP3.LUT R5, R0, 0x8, R5, 0x78, !PT ;  /* 0x0000000800057812 */ /* 0x000fe200078e7805 */
[----:B------:R-:W-:Y:S01]  /*b180*/  IMAD.MOV.U32 R216, RZ, RZ, 0x20 ;  /* 0x00000020ffd87424 */ /* 0x000fe200078e00ff */
[----:B------:R-:W-:Y:S01]  /*b190*/  LOP3.LUT R229, R229, 0x6, RZ, 0xc0, !PT ;  /* 0x00000006e5e57812 */ /* 0x000fe200078ec0ff */
        /* <DEDUP_REMOVED lines=24> */
.L_x_153:
        /* <DEDUP_REMOVED lines=106> */
.L_x_151:
        /* <DEDUP_REMOVED lines=9> */
[CC--:B------:R-:W-:Y:S02]  /*ba50*/  LEA R204, P2, R198.reuse, R231.reuse, 0x7 ;  /* 0x000000e7c6cc7211 */ /* 0x0c0fe400078438ff */
        /* <DEDUP_REMOVED lines=11> */
[C---:B------:R-:W-:Y:S01]  /*bb10*/  LEA R201, P0, R198.reuse, R224, 0x6 ;  /* 0x000000e0c6c97211 */ /* 0x040fe200078030ff */
[----:B------:R-:W-:Y:S01]  /*bb20*/  UMOV UR6, UR8 ;  /* 0x0000000800067c82 */ /* 0x000fe20008000000 */
[C---:B------:R-:W-:Y:S01]  /*bb30*/  LOP3.LUT R171, R219.reuse, 0x1c0, R214, 0xf8, !PT ;  /* 0x000001c0dbab7812 */ /* 0x040fe200078ef8d6 */
        /* <DEDUP_REMOVED lines=53> */
[----:B------:R-:W-:Y:S03]  /*be90*/  IMAD.IADD R167, R166, 0x1, R225 ;  /* 0x00000001a6a77824 */ /* 0x000fe600078e02e1 */
        /* <DEDUP_REMOVED lines=50> */
[----:B------:R-:W0:Y:S01]  /*c1c0*/  LDGDEPBAR ;  /* 0x00000000000079af */ /* 0x000e220000000000 */
[----:B-1----:R-:W-:Y:S03]  /*c1d0*/  IMAD.IADD R3, R197, 0x1, R166 ;  /* 0x00000001c5037824 */ /* 0x002fe600078e02a6 */
[----:B------:R-:W1:Y:S01]  /*c1e0*/  LDSM.16.M88.4 R184, [R223+UR6+0x9800] ;  /* 0x00980006dfb8783b */ /* 0x000e620008000200 */
[C---:B------:R-:W-:Y:S02]  /*c1f0*/  IMAD.IADD R166, R212.reuse, 0x1, R167 ;  /* 0x00000001d4a67824 */ /* 0x040fe400078e02a7 */
[----:B------:R-:W-:Y:S01]  /*c200*/  IMAD.IADD R2, R212, 0x1, R3 ;  /* 0x00000001d4027824 */ /* 0x000fe200078e0203 */
[----:B------:R-:W-:Y:S04]  /*c210*/  LDSM.16.M88.4 R188, [R222] ;  /* 0x00000000debc783b */ /* 0x000fe80000000200 */
[----:B------:R-:W5:Y:S04]  /*c220*/  LDSM.16.M88.4 R192, [R164+0x8000] ;  /* 0x00800000a4c0783b */ /* 0x000f680000000200 */
[----:B------:R-:W-:Y:S04]  /*c230*/  LDSM.16.M88.4 R196, [R166] ;  /* 0x00000000a6c4783b */ /* 0x000fe80000000200 */
[----:B------:R-:W-:Y:S04]  /*c240*/  LDSM.16.M88.4 R200, [R2+0x8000] ;  /* 0x0080000002c8783b */ /* 0x000fe80000000200 */
[----:B------:R-:W-:Y:S01]  /*c250*/  LDSM.16.M88.4 R204, [R2+0x8800] ;  /* 0x0088000002cc783b */ /* 0x000fe20000000200 */
[C---:B--2---:R-:W-:Y:S03]  /*c260*/  HMMA.16816.F32 R4, R168.reuse, R172, RZ ;  /* 0x000000aca804723c */ /* 0x044fe600000018ff */
[----:B------:R-:W-:Y:S05]  /*c270*/  LDSM.16.M88.4 R208, [R3+0xc000] ;  /* 0x00c0000003d0783b */ /* 0x000fea0000000200 */
[C---:B------:R-:W-:Y:S01]  /*c280*/  HMMA.16816.F32 R8, R168.reuse, R174, RZ ;  /* 0x000000aea808723c */ /* 0x040fe200000018ff */
[----:B------:R-:W2:Y:S07]  /*c290*/  LDSM.16.M88.4 R172, [R164+0x8800] ;  /* 0x00880000a4ac783b */ /* 0x000eae0000000200 */
[C---:B---3--:R-:W-:Y:S08]  /*c2a0*/  HMMA.16816.F32 R12, R168.reuse, R176, RZ ;  /* 0x000000b0a80c723c */ /* 0x048ff000000018ff */
[C---:B------:R-:W-:Y:S01]  /*c2b0*/  HMMA.16816.F32 R16, R168.reuse, R178, RZ ;  /* 0x000000b2a810723c */ /* 0x040fe200000018ff */
[----:B------:R-:W3:Y:S07]  /*c2c0*/  LDSM.16.M88.4 R176, [R164+0x9000] ;  /* 0x00900000a4b0783b */ /* 0x000eee0000000200 */
[C---:B----4-:R-:W-:Y:S08]  /*c2d0*/  HMMA.16816.F32 R20, R168.reuse, R180, RZ ;  /* 0x000000b4a814723c */ /* 0x050ff000000018ff */
[C---:B------:R-:W-:Y:S01]  /*c2e0*/  HMMA.16816.F32 R24, R168.reuse, R182, RZ ;  /* 0x000000b6a818723c */ /* 0x040fe200000018ff */
[----:B------:R-:W-:Y:S07]  /*c2f0*/  LDSM.16.M88.4 R180, [R167] ;  /* 0x00000000a7b4783b */ /* 0x000fee0000000200 */
[C---:B-1----:R-:W-:Y:S08]  /*c300*/  HMMA.16816.F32 R28, R168.reuse, R184, RZ ;  /* 0x000000b8a81c723c */ /* 0x042ff000000018ff */
[----:B------:R-:W-:Y:S01]  /*c310*/  HMMA.16816.F32 R32, R168, R186, RZ ;  /* 0x000000baa820723c */ /* 0x000fe200000018ff */
[----:B------:R-:W1:Y:S04]  /*c320*/  LDSM.16.M88.4 R168, [R164+0x9800] ;  /* 0x00980000a4a8783b */ /* 0x000e680000000200 */
[----:B------:R-:W4:Y:S03]  /*c330*/  LDSM.16.M88.4 R184, [R3+0x8000] ;  /* 0x0080000003b8783b */ /* 0x000f260000000200 */
[C---:B-----5:R-:W-:Y:S08]  /*c340*/  HMMA.16816.F32 R4, R188.reuse, R192, R4 ;  /* 0x000000c0bc04723c */ /* 0x060ff00000001804 */
        /* <DEDUP_REMOVED lines=8> */
[C---:B-1----:R-:W-:Y:S08]  /*c3d0*/  HMMA.16816.F32 R28, R188.reuse, R168, R28 ;  /* 0x000000a8bc1c723c */ /* 0x042ff0000000181c */
[----:B------:R-:W-:Y:S01]  /*c3e0*/  HMMA.16816.F32 R32, R188, R170, R32 ;  /* 0x000000aabc20723c */ /* 0x000fe20000001820 */
[----:B------:R-:W1:Y:S04]  /*c3f0*/  LDSM.16.M88.4 R168, [R2+0x9000] ;  /* 0x0090000002a8783b */ /* 0x000e680000000200 */
[----:B------:R-:W-:Y:S03]  /*c400*/  LDSM.16.M88.4 R188, [R223+UR6+0xb000] ;  /* 0x00b00006dfbc783b */ /* 0x000fe60008000200 */
[C---:B----4-:R-:W-:Y:S08]  /*c410*/  HMMA.16816.F32 R4, R180.reuse, R184, R4 ;  /* 0x000000b8b404723c */ /* 0x050ff00000001804 */
[C---:B------:R-:W-:Y:S01]  /*c420*/  HMMA.16816.F32 R8, R180.reuse, R186, R8 ;  /* 0x000000bab408723c */ /* 0x040fe20000001808 */
[----:B------:R-:W4:Y:S07]  /*c430*/  LDSM.16.M88.4 R184, [R2+0x9800] ;  /* 0x0098000002b8783b */ /* 0x000f2e0000000200 */
[C---:B--2---:R-:W-:Y:S08]  /*c440*/  HMMA.16816.F32 R12, R180.reuse, R172, R12 ;  /* 0x000000acb40c723c */ /* 0x044ff0000000180c */
[C---:B------:R-:W-:Y:S01]  /*c450*/  HMMA.16816.F32 R16, R180.reuse, R174, R16 ;  /* 0x000000aeb410723c */ /* 0x040fe20000001810 */
[----:B------:R-:W-:Y:S07]  /*c460*/  LDSM.16.M88.4 R172, [R225+0x2000] ;  /* 0x00200000e1ac783b */ /* 0x000fee0000000200 */
[C---:B---3--:R-:W-:Y:S08]  /*c470*/  HMMA.16816.F32 R20, R180.reuse, R176, R20 ;  /* 0x000000b0b414723c */ /* 0x048ff00000001814 */
[C---:B------:R-:W-:Y:S01]  /*c480*/  HMMA.16816.F32 R24, R180.reuse, R178, R24 ;  /* 0x000000b2b418723c */ /* 0x040fe20000001818 */
[----:B------:R-:W2:Y:S07]  /*c490*/  LDSM.16.M88.4 R176, [R223+UR6+0xa000] ;  /* 0x00a00006dfb0783b */ /* 0x000eae0008000200 */
[C---:B------:R-:W-:Y:S08]  /*c4a0*/  HMMA.16816.F32 R28, R180.reuse, R192, R28 ;  /* 0x000000c0b41c723c */ /* 0x040ff0000000181c */
[----:B------:R-:W-:Y:S01]  /*c4b0*/  HMMA.16816.F32 R32, R180, R194, R32 ;  /* 0x000000c2b420723c */ /* 0x000fe20000001820 */
[----:B------:R-:W3:Y:S04]  /*c4c0*/  LDSM.16.M88.4 R180, [R223+UR6+0xa800] ;  /* 0x00a80006dfb4783b */ /* 0x000ee80008000200 */
[----:B------:R-:W-:Y:S03]  /*c4d0*/  LDSM.16.M88.4 R192, [R164+0xa000] ;  /* 0x00a00000a4c0783b */ /* 0x000fe60000000200 */
[C---:B------:R-:W-:Y:S08]  /*c4e0*/  HMMA.16816.F32 R4, R196.reuse, R200, R4 ;  /* 0x000000c8c404723c */ /* 0x040ff00000001804 */
[C---:B------:R-:W-:Y:S01]  /*c4f0*/  HMMA.16816.F32 R8, R196.reuse, R202, R8 ;  /* 0x000000cac408723c */ /* 0x040fe20000001808 */
[----:B------:R-:W-:Y:S07]  /*c500*/  LDSM.16.M88.4 R200, [R223+UR6+0xc000] ;  /* 0x00c00006dfc8783b */ /* 0x000fee0008000200 */
[C---:B------:R-:W-:Y:S08]  /*c510*/  HMMA.16816.F32 R12, R196.reuse, R204, R12 ;  /* 0x000000ccc40c723c */ /* 0x040ff0000000180c */
[C---:B------:R-:W-:Y:S01]  /*c520*/  HMMA.16816.F32 R16, R196.reuse, R206, R16 ;  /* 0x000000cec410723c */ /* 0x040fe20000001810 */
[----:B------:R-:W-:Y:S07]  /*c530*/  LDSM.16.M88.4 R204, [R223+UR6+0xc800] ;  /* 0x00c80006dfcc783b */ /* 0x000fee0008000200 */
[C---:B-1----:R-:W-:Y:S08]  /*c540*/  HMMA.16816.F32 R20, R196.reuse, R168, R20 ;  /* 0x000000a8c414723c */ /* 0x042ff00000001814 */
[C---:B------:R-:W-:Y:S01]  /*c550*/  HMMA.16816.F32 R24, R196.reuse, R170, R24 ;  /* 0x000000aac418723c */ /* 0x040fe20000001818 */
[----:B------:R-:W1:Y:S07]  /*c560*/  LDSM.16.M88.4 R168, [R223+UR6+0xb800] ;  /* 0x00b80006dfa8783b */ /* 0x000e6e0008000200 */
[C---:B----4-:R-:W-:Y:S08]  /*c570*/  HMMA.16816.F32 R28, R196.reuse, R184, R28 ;  /* 0x000000b8c41c723c */ /* 0x050ff0000000181c */
[----:B------:R-:W-:Y:S01]  /*c580*/  HMMA.16816.F32 R32, R196, R186, R32 ;  /* 0x000000bac420723c */ /* 0x000fe20000001820 */
[----:B------:R-:W4:Y:S04]  /*c590*/  LDSM.16.M88.4 R184, [R222+0x2000] ;  /* 0x00200000deb8783b */ /* 0x000f280000000200 */
[----:B------:R-:W-:Y:S03]  /*c5a0*/  LDSM.16.M88.4 R196, [R2+0xa800] ;  /* 0x00a8000002c4783b */ /* 0x000fe60000000200 */
[C---:B--2---:R-:W-:Y:S08]  /*c5b0*/  HMMA.16816.F32 R4, R172.reuse, R176, R4 ;  /* 0x000000b0ac04723c */ /* 0x044ff00000001804 */
[C---:B------:R-:W-:Y:S01]  /*c5c0*/  HMMA.16816.F32 R8, R172.reuse, R178, R8 ;  /* 0x000000b2ac08723c */ /* 0x040fe20000001808 */
[----:B------:R-:W2:Y:S07]  /*c5d0*/  LDSM.16.M88.4 R176, [R164+0xa800] ;  /* 0x00a80000a4b0783b */ /* 0x000eae0000000200 */
[C---:B---3--:R-:W-:Y:S08]  /*c5e0*/  HMMA.16816.F32 R12, R172.reuse, R180, R12 ;  /* 0x000000b4ac0c723c */ /* 0x048ff0000000180c */
[C---:B------:R-:W-:Y:S01]  /*c5f0*/  HMMA.16816.F32 R16, R172.reuse, R182, R16 ;  /* 0x000000b6ac10723c */ /* 0x040fe20000001810 */
[----:B------:R-:W3:Y:S07]  /*c600*/  LDSM.16.M88.4 R180, [R164+0xb000] ;  /* 0x00b00000a4b4783b */ /* 0x000eee0000000200 */
[C---:B------:R-:W-:Y:S08]  /*c610*/  HMMA.16816.F32 R20, R172.reuse, R188, R20 ;  /* 0x000000bcac14723c */ /* 0x040ff00000001814 */
[C---:B------:R-:W-:Y:S01]  /*c620*/  HMMA.16816.F32 R24, R172.reuse, R190, R24 ;  /* 0x000000beac18723c */ /* 0x040fe20000001818 */
[----:B------:R-:W5:Y:S07]  /*c630*/  LDSM.16.M88.4 R188, [R164+0xb800] ;  /* 0x00b80000a4bc783b */ /* 0x000f6e0000000200 */
[C---:B-1----:R-:W-:Y:S08]  /*c640*/  HMMA.16816.F32 R28, R172.reuse, R168, R28 ;  /* 0x000000a8ac1c723c */ /* 0x042ff0000000181c */
[----:B------:R-:W-:Y:S01]  /*c650*/  HMMA.16816.F32 R32, R172, R170, R32 ;  /* 0x000000aaac20723c */ /* 0x000fe20000001820 */
[----:B------:R-:W-:Y:S04]  /*c660*/  LDSM.16.M88.4 R168, [R167+0x2000] ;  /* 0x00200000a7a8783b */ /* 0x000fe80000000200 */
[----:B------:R-:W1:Y:S03]  /*c670*/  LDSM.16.M88.4 R172, [R3+0xa000] ;  /* 0x00a0000003ac783b */ /* 0x000e660000000200 */
[C---:B----4-:R-:W-:Y:S08]  /*c680*/  HMMA.16816.F32 R4, R184.reuse, R192, R4 ;  /* 0x000000c0b804723c */ /* 0x050ff00000001804 */
        /* <DEDUP_REMOVED lines=10> */
[----:B------:R-:W-:Y:S04]  /*c730*/  LDSM.16.M88.4 R184, [R166+0x2000] ;  /* 0x00200000a6b8783b */ /* 0x000fe80000000200 */
[----:B------:R-:W4:Y:S03]  /*c740*/  LDSM.16.M88.4 R188, [R2+0xa000] ;  /* 0x00a0000002bc783b */ /* 0x000f260000000200 */
        /* <DEDUP_REMOVED lines=11> */
[----:B------:R-:W5:Y:S04]  /*c800*/  LDSM.16.M88.4 R168, [R223+UR6+0xd000] ;  /* 0x00d00006dfa8783b */ /* 0x000f680008000200 */
[----:B------:R-:W-:Y:S03]  /*c810*/  LDSM.16.M88.4 R192, [R222+0x4000] ;  /* 0x00400000dec0783b */ /* 0x000fe60000000200 */
[C---:B----4-:R-:W-:Y:S08]  /*c820*/  HMMA.16816.F32 R4, R184.reuse, R188, R4 ;  /* 0x000000bcb804723c */ /* 0x050ff00000001804 */
[C---:B------:R-:W-:Y:S01]  /*c830*/  HMMA.16816.F32 R8, R184.reuse, R190, R8 ;  /* 0x000000beb808723c */ /* 0x040fe20000001808 */
[----:B------:R-:W4:Y:S07]  /*c840*/  LDSM.16.M88.4 R188, [R223+UR6+0xd800] ;  /* 0x00d80006dfbc783b */ /* 0x000f2e0008000200 */
[C---:B------:R-:W-:Y:S08]  /*c850*/  HMMA.16816.F32 R12, R184.reuse, R196, R12 ;  /* 0x000000c4b80c723c */ /* 0x040ff0000000180c */
        /* <DEDUP_REMOVED lines=8> */
[----:B------:R-:W2:Y:S03]  /*c8e0*/  LDSM.16.M88.4 R184, [R164+0xd800] ;  /* 0x00d80000a4b8783b */ /* 0x000ea60000000200 */
[C---:B---3--:R-:W-:Y:S08]  /*c8f0*/  HMMA.16816.F32 R4, R180.reuse, R200, R4 ;  /* 0x000000c8b404723c */ /* 0x048ff00000001804 */
[C---:B------:R-:W-:Y:S01]  /*c900*/  HMMA.16816.F32 R8, R180.reuse, R202, R8 ;  /* 0x000000cab408723c */ /* 0x040fe20000001808 */
[----:B------:R-:W3:Y:S07]  /*c910*/  LDSM.16.M88.4 R200, [R167+0x4000] ;  /* 0x00400000a7c8783b */ /* 0x000eee0000000200 */
[C---:B------:R-:W-:Y:S08]  /*c920*/  HMMA.16816.F32 R12, R180.reuse, R204, R12 ;  /* 0x000000ccb40c723c */ /* 0x040ff0000000180c */
[C---:B------:R-:W-:Y:S01]  /*c930*/  HMMA.16816.F32 R16, R180.reuse, R206, R16 ;  /* 0x000000ceb410723c */ /* 0x040fe20000001810 */
[----:B------:R-:W-:Y:S07]  /*c940*/  LDSM.16.M88.4 R204, [R164+0xe000] ;  /* 0x00e00000a4cc783b */ /* 0x000fee0000000200 */
[C---:B-----5:R-:W-:Y:S08]  /*c950*/  HMMA.16816.F32 R20, R180.reuse, R168, R20 ;  /* 0x000000a8b414723c */ /* 0x060ff00000001814 */
[C---:B------:R-:W-:Y:S01]  /*c960*/  HMMA.16816.F32 R24, R180.reuse, R170, R24 ;  /* 0x000000aab418723c */ /* 0x040fe20000001818 */
[----:B------:R-:W5:Y:S07]  /*c970*/  LDSM.16.M88.4 R168, [R3+0xc800] ;  /* 0x00c8000003a8783b */ /* 0x000f6e0000000200 */
[C---:B----4-:R-:W-:Y:S08]  /*c980*/  HMMA.16816.F32 R28, R180.reuse, R188, R28 ;  /* 0x000000bcb41c723c */ /* 0x050ff0000000181c */
[----:B------:R-:W-:Y:S01]  /*c990*/  HMMA.16816.F32 R32, R180, R190, R32 ;  /* 0x000000beb420723c */ /* 0x000fe20000001820 */
[----:B------:R-:W4:Y:S04]  /*c9a0*/  LDSM.16.M88.4 R180, [R3+0xd000] ;  /* 0x00d0000003b4783b */ /* 0x000f280000000200 */
[----:B------:R-:W4:Y:S03]  /*c9b0*/  LDSM.16.M88.4 R188, [R3+0xd800] ;  /* 0x00d8000003bc783b */ /* 0x000f260000000200 */
[C---:B------:R-:W-:Y:S08]  /*c9c0*/  HMMA.16816.F32 R4, R192.reuse, R196, R4 ;  /* 0x000000c4c004723c */ /* 0x040ff00000001804 */
[C---:B------:R-:W-:Y:S01]  /*c9d0*/  HMMA.16816.F32 R8, R192.reuse, R198, R8 ;  /* 0x000000c6c008723c */ /* 0x040fe20000001808 */
[----:B------:R-:W-:Y:S07]  /*c9e0*/  LDSM.16.M88.4 R196, [R223+UR6+0xe000] ;  /* 0x00e00006dfc4783b */ /* 0x000fee0008000200 */
[C---:B-1----:R-:W-:Y:S08]  /*c9f0*/  HMMA.16816.F32 R12, R192.reuse, R172, R12 ;  /* 0x000000acc00c723c */ /* 0x042ff0000000180c */
[C---:B------:R-:W-:Y:S01]  /*ca00*/  HMMA.16816.F32 R16, R192.reuse, R174, R16 ;  /* 0x000000aec010723c */ /* 0x040fe20000001810 */
[----:B------:R-:W-:Y:S07]  /*ca10*/  LDSM.16.M88.4 R172, [R166+0x4000] ;  /* 0x00400000a6ac783b */ /* 0x000fee0000000200 */
[C---:B--2---:R-:W-:Y:S08]  /*ca20*/  HMMA.16816.F32 R20, R192.reuse, R176, R20 ;  /* 0x000000b0c014723c */ /* 0x044ff00000001814 */
[C---:B------:R-:W-:Y:S01]  /*ca30*/  HMMA.16816.F32 R24, R192.reuse, R178, R24 ;  /* 0x000000b2c018723c */ /* 0x040fe20000001818 */
[----:B------:R-:W1:Y:S07]  /*ca40*/  LDSM.16.M88.4 R176, [R2+0xc000] ;  /* 0x00c0000002b0783b */ /* 0x000e6e0000000200 */
[C---:B------:R-:W-:Y:S08]  /*ca50*/  HMMA.16816.F32 R28, R192.reuse, R184, R28 ;  /* 0x000000b8c01c723c */ /* 0x040ff0000000181c */
[----:B------:R-:W-:Y:S01]  /*ca60*/  HMMA.16816.F32 R32, R192, R186, R32 ;  /* 0x000000bac020723c */ /* 0x000fe20000001820 */
[----:B------:R-:W2:Y:S04]  /*ca70*/  LDSM.16.M88.4 R184, [R2+0xc800] ;  /* 0x00c8000002b8783b */ /* 0x000ea80000000200 */
[----:B------:R-:W-:Y:S03]  /*ca80*/  LDSM.16.M88.4 R192, [R225+0x6000] ;  /* 0x00600000e1c0783b */ /* 0x000fe60000000200 */
[C---:B---3--:R-:W-:Y:S08]  /*ca90*/  HMMA.16816.F32 R4, R200.reuse, R208, R4 ;  /* 0x000000d0c804723c */ /* 0x048ff00000001804 */
[C---:B------:R-:W-:Y:S08]  /*caa0*/  HMMA.16816.F32 R8, R200.reuse, R210, R8 ;  /* 0x000000d2c808723c */ /* 0x040ff00000001808 */
[C---:B-----5:R-:W-:Y:S08]  /*cab0*/  HMMA.16816.F32 R12, R200.reuse, R168, R12 ;  /* 0x000000a8c80c723c */ /* 0x060ff0000000180c */
[C---:B------:R-:W-:Y:S01]  /*cac0*/  HMMA.16816.F32 R16, R200.reuse, R170, R16 ;  /* 0x000000aac810723c */ /* 0x040fe20000001810 */
[----:B------:R-:W3:Y:S07]  /*cad0*/  LDSM.16.M88.4 R168, [R2+0xd000] ;  /* 0x00d0000002a8783b */ /* 0x000eee0000000200 */
[C---:B----4-:R-:W-:Y:S08]  /*cae0*/  HMMA.16816.F32 R20, R200.reuse, R180, R20 ;  /* 0x000000b4c814723c */ /* 0x050ff00000001814 */
[C---:B------:R-:W-:Y:S01]  /*caf0*/  HMMA.16816.F32 R24, R200.reuse, R182, R24 ;  /* 0x000000b6c818723c */ /* 0x040fe20000001818 */
[----:B------:R-:W4:Y:S07]  /*cb00*/  LDSM.16.M88.4 R180, [R2+0xd800] ;  /* 0x00d8000002b4783b */ /* 0x000f2e0000000200 */
[C---:B------:R-:W-:Y:S08]  /*cb10*/  HMMA.16816.F32 R28, R200.reuse, R188, R28 ;  /* 0x000000bcc81c723c */ /* 0x040ff0000000181c */
[----:B------:R-:W-:Y:S01]  /*cb20*/  HMMA.16816.F32 R32, R200, R190, R32 ;  /* 0x000000bec820723c */ /* 0x000fe20000001820 */
[----:B------:R-:W5:Y:S04]  /*cb30*/  LDSM.16.M88.4 R188, [R223+UR6+0xe800] ;  /* 0x00e80006dfbc783b */ /* 0x000f680008000200 */
[----:B------:R-:W-:Y:S03]  /*cb40*/  LDSM.16.M88.4 R200, [R223+UR6+0xf800] ;  /* 0x00f80006dfc8783b */ /* 0x000fe60008000200 */
[C---:B-1----:R-:W-:Y:S08]  /*cb50*/  HMMA.16816.F32 R4, R172.reuse, R176, R4 ;  /* 0x000000b0ac04723c */ /* 0x042ff00000001804 */
[C---:B------:R-:W-:Y:S01]  /*cb60*/  HMMA.16816.F32 R8, R172.reuse, R178, R8 ;  /* 0x000000b2ac08723c */ /* 0x040fe20000001808 */
[----:B------:R-:W1:Y:S07]  /*cb70*/  LDSM.16.M88.4 R176, [R223+UR6+0xf000] ;  /* 0x00f00006dfb0783b */ /* 0x000e6e0008000200 */
[C---:B--2---:R-:W-:Y:S08]  /*cb80*/  HMMA.16816.F32 R12, R172.reuse, R184, R12 ;  /* 0x000000b8ac0c723c */ /* 0x044ff0000000180c */
[C---:B------:R-:W-:Y:S01]  /*cb90*/  HMMA.16816.F32 R16, R172.reuse, R186, R16 ;  /* 0x000000baac10723c */ /* 0x040fe20000001810 */
[----:B------:R-:W2:Y:S07]  /*cba0*/  LDSM.16.M88.4 R184, [R222+0x6000] ;  /* 0x00600000deb8783b */ /* 0x000eae0000000200 */
[C---:B---3--:R-:W-:Y:S08]  /*cbb0*/  HMMA.16816.F32 R20, R172.reuse, R168, R20 ;  /* 0x000000a8ac14723c */ /* 0x048ff00000001814 */
[C---:B------:R-:W-:Y:S01]  /*cbc0*/  HMMA.16816.F32 R24, R172.reuse, R170, R24 ;  /* 0x000000aaac18723c */ /* 0x040fe20000001818 */
[----:B------:R-:W3:Y:S07]  /*cbd0*/  LDSM.16.M88.4 R168, [R164+0xe800] ;  /* 0x00e80000a4a8783b */ /* 0x000eee0000000200 */
[C---:B----4-:R-:W-:Y:S08]  /*cbe0*/  HMMA.16816.F32 R28, R172.reuse, R180, R28 ;  /* 0x000000b4ac1c723c */ /* 0x050ff0000000181c */
[----:B------:R-:W-:Y:S01]  /*cbf0*/  HMMA.16816.F32 R32, R172, R182, R32 ;  /* 0x000000b6ac20723c */ /* 0x000fe20000001820 */
[----:B------:R-:W4:Y:S04]  /*cc00*/  LDSM.16.M88.4 R172, [R164+0xf000] ;  /* 0x00f00000a4ac783b */ /* 0x000f280000000200 */
[----:B------:R-:W-:Y:S03]  /*cc10*/  LDSM.16.M88.4 R180, [R167+0x6000] ;  /* 0x00600000a7b4783b */ /* 0x000fe60000000200 */
[C---:B------:R-:W-:Y:S08]  /*cc20*/  HMMA.16816.F32 R4, R192.reuse, R196, R4 ;  /* 0x000000c4c004723c */ /* 0x040ff00000001804 */
[C---:B------:R-:W-:Y:S01]  /*cc30*/  HMMA.16816.F32 R8, R192.reuse, R198, R8 ;  /* 0x000000c6c008723c */ /* 0x040fe20000001808 */
[----:B------:R-:W-:Y:S07]  /*cc40*/  LDSM.16.M88.4 R196, [R3+0xf000] ;  /* 0x00f0000003c4783b */ /* 0x000fee0000000200 */
[C---:B-----5:R-:W-:Y:S08]  /*cc50*/  HMMA.16816.F32 R12, R192.reuse, R188, R12 ;  /* 0x000000bcc00c723c */ /* 0x060ff0000000180c */
[C---:B------:R-:W-:Y:S01]  /*cc60*/  HMMA.16816.F32 R16, R192.reuse, R190, R16 ;  /* 0x000000bec010723c */ /* 0x040fe20000001810 */
[----:B------:R-:W-:Y:S07]  /*cc70*/  LDSM.16.M88.4 R188, [R3+0xe000] ;  /* 0x00e0000003bc783b */ /* 0x000fee0000000200 */
        /* <DEDUP_REMOVED lines=9> */
[----:B------:R-:W-:Y:S07]  /*cd10*/  LDSM.16.M88.4 R204, [R2+0xe000] ;  /* 0x00e0000002cc783b */ /* 0x000fee0000000200 */
[C---:B---3--:R-:W-:Y:S08]  /*cd20*/  HMMA.16816.F32 R12, R184.reuse, R168, R12 ;  /* 0x000000a8b80c723c */ /* 0x048ff0000000180c */
[C---:B------:R-:W-:Y:S01]  /*cd30*/  HMMA.16816.F32 R16, R184.reuse, R170, R16 ;  /* 0x000000aab810723c */ /* 0x040fe20000001810 */
[----:B------:R2:W3:Y:S07]  /*cd40*/  LDSM.16.M88.4 R168, [R3+0xf800] ;  /* 0x00f8000003a8783b */ /* 0x0004ee0000000200 */
[C---:B----4-:R-:W-:Y:S08]  /*cd50*/  HMMA.16816.F32 R20, R184.reuse, R172, R20 ;  /* 0x000000acb814723c */ /* 0x050ff00000001814 */
[C---:B------:R-:W-:Y:S01]  /*cd60*/  HMMA.16816.F32 R24, R184.reuse, R174, R24 ;  /* 0x000000aeb818723c */ /* 0x040fe20000001818 */
[----:B------:R-:W4:Y:S07]  /*cd70*/  LDSM.16.M88.4 R172, [R2+0xe800] ;  /* 0x00e8000002ac783b */ /* 0x000f2e0000000200 */
[C---:B-1----:R-:W-:Y:S08]  /*cd80*/  HMMA.16816.F32 R28, R184.reuse, R176, R28 ;  /* 0x000000b0b81c723c */ /* 0x042ff0000000181c */
[----:B------:R-:W-:Y:S01]  /*cd90*/  HMMA.16816.F32 R32, R184, R178, R32 ;  /* 0x000000b2b820723c */ /* 0x000fe20000001820 */
[----:B------:R-:W1:Y:S07]  /*cda0*/  LDSM.16.M88.4 R176, [R2+0xf000] ;  /* 0x00f0000002b0783b */ /* 0x000e6e0000000200 */
[C---:B------:R-:W-:Y:S08]  /*cdb0*/  HMMA.16816.F32 R4, R180.reuse, R188, R4 ;  /* 0x000000bcb404723c */ /* 0x040ff00000001804 */
[C---:B------:R-:W-:Y:S08]  /*cdc0*/  HMMA.16816.F32 R8, R180.reuse, R190, R8 ;  /* 0x000000beb408723c */ /* 0x040ff00000001808 */
[C---:B-----5:R-:W-:Y:S08]  /*cdd0*/  HMMA.16816.F32 R12, R180.reuse, R192, R12 ;  /* 0x000000c0b40c723c */ /* 0x060ff0000000180c */
[C---:B------:R-:W-:Y:S08]  /*cde0*/  HMMA.16816.F32 R16, R180.reuse, R194, R16 ;  /* 0x000000c2b410723c */ /* 0x040ff00000001810 */
[C---:B------:R-:W-:Y:S01]  /*cdf0*/  HMMA.16816.F32 R20, R180.reuse, R196, R20 ;  /* 0x000000c4b414723c */ /* 0x040fe20000001814 */
[----:B------:R-:W-:Y:S04]  /*ce00*/  IMAD.U32 R196, RZ, RZ, UR12 ;  /* 0x0000000cffc47e24 */ /* 0x000fe8000f8e00ff */
[----:B--2---:R-:W-:Y:S03]  /*ce10*/  IMAD R3, R196, 0x40, R229 ;  /* 0x00000040c4037824 */ /* 0x004fe600078e02e5 */
[C---:B------:R-:W-:Y:S03]  /*ce20*/  HMMA.16816.F32 R24, R180.reuse, R198, R24 ;  /* 0x000000c6b418723c */ /* 0x040fe60000001818 */
[----:B------:R-:W-:Y:S01]  /*ce30*/  I2FP.F32.U32 R199, R3 ;  /* 0x0000000300c77245 */ /* 0x000fe20000201000 */
[C---:B------:R-:W-:Y:S02]  /*ce40*/  VIADD R167, R3.reuse, 0x8 ;  /* 0x0000000803a77836 */ /* 0x040fe40000000000 */
[C---:B------:R-:W-:Y:S02]  /*ce50*/  VIADD R196, R3.reuse, 0x1 ;  /* 0x0000000103c47836 */ /* 0x040fe40000000000 */
[C---:B---3--:R-:W-:Y:S03]  /*ce60*/  HMMA.16816.F32 R28, R180.reuse, R168, R28 ;  /* 0x000000a8b41c723c */ /* 0x048fe6000000181c */
[----:B------:R-:W-:Y:S01]  /*ce70*/  I2FP.F32.U32 R196, R196 ;  /* 0x000000c400c47245 */ /* 0x000fe20000201000 */
[----:B------:R-:W-:Y:S04]  /*ce80*/  VIADD R198, R3, 0x9 ;  /* 0x0000000903c67836 */ /* 0x000fe80000000000 */
[----:B------:R-:W-:Y:S01]  /*ce90*/  HMMA.16816.F32 R32, R180, R170, R32 ;  /* 0x000000aab420723c */ /* 0x000fe20000001820 */
[----:B------:R2:W3:Y:S01]  /*cea0*/  LDSM.16.M88.4 R168, [R2+0xf800] ;  /* 0x00f8000002a8783b */ /* 0x0004e20000000200 */
[----:B------:R-:W-:Y:S04]  /*ceb0*/  DEPBAR.LE SB0, 0x0 ;  /* 0x000080000000791a */ /* 0x000fe80000000000 */
[----:B------:R-:W-:Y:S02]  /*cec0*/  BAR.SYNC.DEFER_BLOCKING 0x0 ;  /* 0x0000000000007b1d */ /* 0x000fe40000010000 */
[C---:B------:R-:W-:Y:S08]  /*ced0*/  HMMA.16816.F32 R4, R200.reuse, R204, R4 ;  /* 0x000000ccc804723c */ /* 0x040ff00000001804 */
[C---:B------:R-:W-:Y:S03]  /*cee0*/  HMMA.16816.F32 R8, R200.reuse, R206, R8 ;  /* 0x000000cec808723c */ /* 0x040fe60000001808 */
[----:B--2---:R-:W-:Y:S05]  /*cef0*/  I2FP.F32.U32 R2, R198 ;  /* 0x000000c600027245 */ /* 0x004fea0000201000 */
[C---:B----4-:R-:W-:Y:S03]  /*cf00*/  HMMA.16816.F32 R12, R200.reuse, R172, R12 ;  /* 0x000000acc80c723c */ /* 0x050fe6000000180c */
[C---:B------:R-:W-:Y:S01]  /*cf10*/  FFMA.FTZ R4, R199.reuse, UR5, R4 ;  /* 0x00000005c7047c23 */ /* 0x040fe20008010004 */
[----:B------:R-:W-:Y:S01]  /*cf20*/  FFMA.FTZ R6, R199, UR5, R6 ;  /* 0x00000005c7067c23 */ /* 0x000fe20008010006 */
[----:B------:R-:W-:Y:S01]  /*cf30*/  I2FP.F32.U32 R199, R167 ;  /* 0x000000a700c77245 */ /* 0x000fe20000201000 */
[----:B------:R-:W-:Y:S02]  /*cf40*/  VIADD R167, R3, 0x10 ;  /* 0x0000001003a77836 */ /* 0x000fe40000000000 */
[C---:B------:R-:W-:Y:S01]  /*cf50*/  FFMA.FTZ R5, R196.reuse, UR5, R5 ;  /* 0x00000005c4057c23 */ /* 0x040fe20008010005 */
[C---:B------:R-:W-:Y:S03]  /*cf60*/  HMMA.16816.F32 R16, R200.reuse, R174, R16 ;  /* 0x000000aec810723c */ /* 0x040fe60000001810 */
[C---:B------:R-:W-:Y:S01]  /*cf70*/  FFMA.FTZ R8, R199.reuse, UR5, R8 ;  /* 0x00000005c7087c23 */ /* 0x040fe20008010008 */
[----:B------:R-:W-:Y:S01]  /*cf80*/  FFMA.FTZ R10, R199, UR5, R10 ;  /* 0x00000005c70a7c23 */ /* 0x000fe2000801000a */
[----:B------:R-:W-:Y:S01]  /*cf90*/  I2FP.F32.U32 R199, R167 ;  /* 0x000000a700c77245 */ /* 0x000fe20000201000 */
[----:B------:R-:W-:Y:S01]  /*cfa0*/  FFMA.FTZ R7, R196, UR5, R7 ;  /* 0x00000005c4077c23 */ /* 0x000fe20008010007 */
[C---:B------:R-:W-:Y:S01]  /*cfb0*/  VIADD R167, R3.reuse, 0x18 ;  /* 0x0000001803a77836 */ /* 0x040fe20000000000 */
[C---:B-1----:R-:W-:Y:S03]  /*cfc0*/  HMMA.16816.F32 R20, R200.reuse, R176, R20 ;  /* 0x000000b0c814723c */ /* 0x042fe60000001814 */
[----:B------:R-:W-:Y:S02]  /*cfd0*/  VIADD R196, R3, 0x11 ;  /* 0x0000001103c47836 */ /* 0x000fe40000000000 */
[C---:B------:R-:W-:Y:S01]  /*cfe0*/  FFMA.FTZ R12, R199.reuse, UR5, R12 ;  /* 0x00000005c70c7c23 */ /* 0x040fe2000801000c */
[----:B------:R-:W-:Y:S01]  /*cff0*/  FFMA.FTZ R14, R199, UR5, R14 ;  /* 0x00000005c70e7c23 */ /* 0x000fe2000801000e */
[----:B------:R-:W-:Y:S01]  /*d000*/  I2FP.F32.U32 R199, R167 ;  /* 0x000000a700c77245 */ /* 0x000fe20000201000 */
[C---:B------:R-:W-:Y:S01]  /*d010*/  FFMA.FTZ R9, R2.reuse, UR5, R9 ;  /* 0x0000000502097c23 */ /* 0x040fe20008010009 */
[C---:B------:R-:W-:Y:S03]  /*d020*/  HMMA.16816.F32 R24, R200.reuse, R178, R24 ;  /* 0x000000b2c818723c */ /* 0x040fe60000001818 */
[----:B------:R-:W-:Y:S01]  /*d030*/  FFMA.FTZ R11, R2, UR5, R11 ;  /* 0x00000005020b7c23 */ /* 0x000fe2000801000b */
[----:B------:R-:W-:Y:S01]  /*d040*/  I2FP.F32.U32 R2, R196 ;  /* 0x000000c400027245 */ /* 0x000fe20000201000 */
[----:B------:R-:W-:Y:S02]  /*d050*/  VIADD R167, R3, 0x20 ;  /* 0x0000002003a77836 */ /* 0x000fe40000000000 */
[----:B------:R-:W-:Y:S01]  /*d060*/  FFMA.FTZ R16, R199, UR5, R16 ;  /* 0x00000005c7107c23 */ /* 0x000fe20008010010 */
[C---:B------:R-:W-:Y:S01]  /*d070*/  VIADD R196, R3.reuse, 0x19 ;  /* 0x0000001903c47836 */ /* 0x040fe20000000000 */
[C---:B---3--:R-:W-:Y:S03]  /*d080*/  HMMA.16816.F32 R28, R200.reuse, R168, R28 ;  /* 0x000000a8c81c723c */ /* 0x048fe6000000181c */
[----:B------:R-:W-:Y:S01]  /*d090*/  I2FP.F32.U32 R167, R167 ;  /* 0x000000a700a77245 */ /* 0x000fe20000201000 */
[C---:B------:R-:W-:Y:S01]  /*d0a0*/  FFMA.FTZ R13, R2.reuse, UR5, R13 ;  /* 0x00000005020d7c23 */ /* 0x040fe2000801000d */
[----:B------:R-:W-:Y:S01]  /*d0b0*/  FFMA.FTZ R15, R2, UR5, R15 ;  /* 0x00000005020f7c23 */ /* 0x000fe2000801000f */
[----:B------:R-:W-:Y:S01]  /*d0c0*/  I2FP.F32.U32 R2, R196 ;  /* 0x000000c400027245 */ /* 0x000fe20000201000 */
[----:B------:R-:W-:Y:S02]  /*d0d0*/  VIADD R196, R3, 0x21 ;  /* 0x0000002103c47836 */ /* 0x000fe40000000000 */
[C---:B------:R-:W-:Y:S01]  /*d0e0*/  FFMA.FTZ R20, R167.reuse, UR5, R20 ;  /* 0x00000005a7147c23 */ /* 0x040fe20008010014 */
[----:B------:R-:W-:Y:S01]  /*d0f0*/  FFMA.FTZ R22, R167, UR5, R22 ;  /* 0x00000005a7167c23 */ /* 0x000fe20008010016 */
[----:B------:R-:W-:Y:S02]  /*d100*/  VIADD R167, R3, 0x30 ;  /* 0x0000003003a77836 */ /* 0x000fe40000000000 */
[----:B------:R-:W-:Y:S01]  /*d110*/  FFMA.FTZ R18, R199, UR5, R18 ;  /* 0x00000005c7127c23 */ /* 0x000fe20008010012 */
[----:B------:R-:W-:Y:S01]  /*d120*/  I2FP.F32.U32 R196, R196 ;  /* 0x000000c400c47245 */ /* 0x000fe20000201000 */
[C---:B------:R-:W-:Y:S01]  /*d130*/  FFMA.FTZ R17, R2.reuse, UR5, R17 ;  /* 0x0000000502117c23 */ /* 0x040fe20008010011 */
[----:B------:R-:W-:Y:S01]  /*d140*/  FFMA.FTZ R19, R2, UR5, R19 ;  /* 0x0000000502137c23 */ /* 0x000fe20008010013 */
[----:B------:R-:W-:Y:S01]  /*d150*/  I2FP.F32.U32 R167, R167 ;  /* 0x000000a700a77245 */ /* 0x000fe20000201000 */
[----:B------:R-:W-:Y:S02]  /*d160*/  VIADD R199, R3, 0x28 ;  /* 0x0000002803c77836 */ /* 0x000fe40000000000 */
[C---:B------:R-:W-:Y:S01]  /*d170*/  FFMA.FTZ R21, R196.reuse, UR5, R21 ;  /* 0x00000005c4157c23 */ /* 0x040fe20008010015 */
[----:B------:R-:W-:Y:S01]  /*d180*/  FFMA.FTZ R23, R196, UR5, R23 ;  /* 0x00000005c4177c23 */ /* 0x000fe20008010017 */
[----:B------:R-:W-:Y:S01]  /*d190*/  FMNMX3.FTZ R196, R165, R4, R5, !PT ;  /* 0x00000004a5c47276 */ /* 0x000fe20007810005 */
[----:B------:R-:W-:Y:S01]  /*d1a0*/  VIADD R2, R3, 0x29 ;  /* 0x0000002903027836 */ /* 0x000fe20000000000 */
[----:B------:R-:W-:Y:S01]  /*d1b0*/  I2FP.F32.U32 R199, R199 ;  /* 0x000000c700c77245 */ /* 0x000fe20000201000 */
[C---:B------:R-:W-:Y:S01]  /*d1c0*/  FFMA.FTZ R28, R167.reuse, UR5, R28 ;  /* 0x00000005a71c7c23 */ /* 0x040fe2000801001c */
[----:B------:R-:W-:Y:S01]  /*d1d0*/  FMNMX3.FTZ R196, R196, R8, R9, !PT ;  /* 0x00000008c4c47276 */ /* 0x000fe20007810009 */
[----:B------:R-:W-:Y:S01]  /*d1e0*/  FFMA.FTZ R30, R167, UR5, R30 ;  /* 0x00000005a71e7c23 */ /* 0x000fe2000801001e */
[----:B------:R-:W-:Y:S01]  /*d1f0*/  FMNMX3.FTZ R167, R0, R6, R7, !PT ;  /* 0x0000000600a77276 */ /* 0x000fe20007810007 */
[----:B------:R-:W-:Y:S03]  /*d200*/  HMMA.16816.F32 R32, R200, R170, R32 ;  /* 0x000000aac820723c */ /* 0x000fe60000001820 */
[----:B------:R-:W-:Y:S01]  /*d210*/  I2FP.F32.U32 R2, R2 ;  /* 0x0000000200027245 */ /* 0x000fe20000201000 */
[----:B------:R-:W-:Y:S01]  /*d220*/  VIADD R198, R3, 0x31 ;  /* 0x0000003103c67836 */ /* 0x000fe20000000000 */
[----:B------:R-:W-:Y:S01]  /*d230*/  FMNMX3.FTZ R167, R167, R10, R11, !PT ;  /* 0x0000000aa7a77276 */ /* 0x000fe2000781000b */
[C---:B------:R-:W-:Y:S01]  /*d240*/  FFMA.FTZ R24, R199.reuse, UR5, R24 ;  /* 0x00000005c7187c23 */ /* 0x040fe20008010018 */
[----:B------:R-:W-:Y:S01]  /*d250*/  FMNMX3.FTZ R196, R196, R12, R13, !PT ;  /* 0x0000000cc4c47276 */ /* 0x000fe2000781000d */
[----:B------:R-:W-:Y:S01]  /*d260*/  FFMA.FTZ R26, R199, UR5, R26 ;  /* 0x00000005c71a7c23 */ /* 0x000fe2000801001a */
[----:B------:R-:W-:Y:S01]  /*d270*/  FMNMX3.FTZ R167, R167, R14, R15, !PT ;  /* 0x0000000ea7a77276 */ /* 0x000fe2000781000f */
[----:B------:R-:W-:Y:S01]  /*d280*/  FFMA.FTZ R25, R2, UR5, R25 ;  /* 0x0000000502197c23 */ /* 0x000fe20008010019 */
[----:B------:R-:W-:Y:S01]  /*d290*/  FMNMX3.FTZ R196, R196, R16, R17, !PT ;  /* 0x00000010c4c47276 */ /* 0x000fe20007810011 */
[----:B------:R-:W-:Y:S01]  /*d2a0*/  FFMA.FTZ R27, R2, UR5, R27 ;  /* 0x00000005021b7c23 */ /* 0x000fe2000801001b */
[----:B------:R-:W-:Y:S01]  /*d2b0*/  I2FP.F32.U32 R198, R198 ;  /* 0x000000c600c67245 */ /* 0x000fe20000201000 */
[----:B------:R-:W-:Y:S01]  /*d2c0*/  VIADD R199, R3, 0x38 ;  /* 0x0000003803c77836 */ /* 0x000fe20000000000 */
[----:B------:R-:W-:Y:S01]  /*d2d0*/  FMNMX3.FTZ R167, R167, R18, R19, !PT ;  /* 0x00000012a7a77276 */ /* 0x000fe20007810013 */
[----:B------:R-:W-:Y:S01]  /*d2e0*/  VIADD R2, R3, 0x39 ;  /* 0x0000003903027836 */ /* 0x000fe20000000000 */
[----:B------:R-:W-:Y:S01]  /*d2f0*/  FMNMX3.FTZ R196, R196, R20, R21, !PT ;  /* 0x00000014c4c47276 */ /* 0x000fe20007810015 */
[C---:B------:R-:W-:Y:S01]  /*d300*/  FFMA.FTZ R29, R198.reuse, UR5, R29 ;  /* 0x00000005c61d7c23 */ /* 0x040fe2000801001d */
[----:B------:R-:W-:Y:S01]  /*d310*/  I2FP.F32.U32 R3, R199 ;  /* 0x000000c700037245 */ /* 0x000fe20000201000 */
[----:B------:R-:W-:Y:S01]  /*d320*/  FFMA.FTZ R31, R198, UR5, R31 ;  /* 0x00000005c61f7c23 */ /* 0x000fe2000801001f */
[----:B------:R-:W-:Y:S02]  /*d330*/  I2FP.F32.U32 R2, R2 ;  /* 0x0000000200027245 */ /* 0x000fe40000201000 */
[----:B------:R-:W-:Y:S01]  /*d340*/  FMNMX3.FTZ R167, R167, R22, R23, !PT ;  /* 0x00000016a7a77276 */ /* 0x000fe20007810017 */
[----:B------:R-:W-:Y:S01]  /*d350*/  FFMA.FTZ R32, R3, UR5, R32 ;  /* 0x0000000503207c23 */ /* 0x000fe20008010020 */
[----:B------:R-:W-:Y:S01]  /*d360*/  FMNMX3.FTZ R196, R196, R24, R25, !PT ;  /* 0x00000018c4c47276 */ /* 0x000fe20007810019 */
[----:B------:R-:W-:Y:S01]  /*d370*/  FFMA.FTZ R33, R2, UR5, R33 ;  /* 0x0000000502217c23 */ /* 0x000fe20008010021 */
[----:B------:R-:W-:Y:S01]  /*d380*/  FMNMX3.FTZ R167, R167, R26, R27, !PT ;  /* 0x0000001aa7a77276 */ /* 0x000fe2000781001b */
[----:B------:R-:W-:Y:S01]  /*d390*/  FFMA.FTZ R34, R3, UR5, R34 ;  /* 0x0000000503227c23 */ /* 0x000fe20008010022 */
[----:B------:R-:W-:Y:S01]  /*d3a0*/  FMNMX3.FTZ R196, R196, R28, R29, !PT ;  /* 0x0000001cc4c47276 */ /* 0x000fe2000781001d */
[----:B------:R-:W-:Y:S01]  /*d3b0*/  FFMA.FTZ R35, R2, UR5, R35 ;  /* 0x0000000502237c23 */ /* 0x000fe20008010023 */
[----:B------:R-:W-:Y:S02]  /*d3c0*/  FMNMX3.FTZ R167, R167, R30, R31, !PT ;  /* 0x0000001ea7a77276 */ /* 0x000fe4000781001f */
[----:B------:R-:W-:Y:S01]  /*d3d0*/  FMNMX3.FTZ R196, R196, R32, R33, !PT ;  /* 0x00000020c4c47276 */ /* 0x000fe20007810021 */
[----:B------:R-:W-:Y:S06]  /*d3e0*/  BRA.U.ANY UP0, `(.L_x_153) ;  /* 0xffffffdd00cc7547 */ /* 0x000fec000b93ffff */
.L_x_152:
[----:B------:R-:W-:Y:S01]  /*d3f0*/  FMNMX3.FTZ R167, R167, R34, R35, !PT ;  /* 0x00000022a7a77276 */ /* 0x000fe20007810023 */
[----:B------:R-:W2:Y:S01]  /*d400*/  SHFL.BFLY PT, R3, R196, 0x2, 0x1f ;  /* 0x0c401f00c4037f89 */ /* 0x000ea200000e0000 */
[----:B------:R-:W-:Y:S02]  /*d410*/  UISETP.NE.AND UP0, UPT, UR12, URZ, UPT ;  /* 0x000000ff0c00728c */ /* 0x000fe4000bf05270 */
[----:B------:R-:W-:Y:S05]  /*d420*/  UIADD3 UR12, UPT, UPT, UR12, -0x1, URZ ;  /* 0xffffffff0c0c7890 */ /* 0x000fea000fffe0ff */
[----:B------:R-:W3:Y:S08]  /*d430*/  SHFL.BFLY PT, R2, R167, 0x2, 0x1f ;  /* 0x0c401f00a7027f89 */ /* 0x000ef000000e0000 */
[----:B-1----:R-:W-:Y:S01]  /*d440*/  LDSM.16.MT88.4 R172, [R216+0x10000] ;  /* 0x01000000d8ac783b */ /* 0x002fe20000004200 */
        /* <DEDUP_REMOVED lines=10> */
[C---:B------:R-:W-:Y:S01]  /*d4f0*/  FADD.FTZ R0, -R3.reuse, R0 ;  /* 0x0000000003007221 */ /* 0x040fe20000010100 */
[----:B------:R-:W-:Y:S01]  /*d500*/  FSEL R196, R196, RZ, P2 ;  /* 0x000000ffc4c47208 */ /* 0x000fe20001000000 */
[C---:B------:R-:W-:Y:S01]  /*d510*/  FMUL.FTZ R194, R3.reuse, UR4 ;  /* 0x0000000403c27c20 */ /* 0x040fe20008410000 */
[----:B------:R-:W-:Y:S01]  /*d520*/  FSETP.NEU.FTZ.AND P2, PT, R3, -INF , PT ;  /* 0xff8000000300780b */ /* 0x000fe20003f5d000 */
[----:B------:R-:W-:Y:S01]  /*d530*/  FMUL.FTZ R167, R0, UR4 ;  /* 0x0000000400a77c20 */ /* 0x000fe20008410000 */
[----:B------:R-:W-:Y:S01]  /*d540*/  FMUL.FTZ R165, R2, UR4 ;  /* 0x0000000402a57c20 */ /* 0x000fe20008410000 */
[--C-:B------:R-:W-:Y:S01]  /*d550*/  FFMA.FTZ R195, R4, UR4, -R196.reuse ;  /* 0x0000000404c37c23 */ /* 0x100fe200080108c4 */
[----:B------:R-:W-:Y:S01]  /*d560*/  FSEL R194, R194, RZ, P2 ;  /* 0x000000ffc2c27208 */ /* 0x000fe20001000000 */
[----:B------:R2:W3:Y:S01]  /*d570*/  MUFU.EX2 R0, R167 ;  /* 0x000000a700007308 */ /* 0x0004e20000000800 */
[--C-:B------:R-:W-:Y:S01]  /*d580*/  FFMA.FTZ R192, R5, UR4, -R196.reuse ;  /* 0x0000000405c07c23 */ /* 0x100fe200080108c4 */
[--C-:B------:R-:W-:Y:S01]  /*d590*/  FFMA.FTZ R191, R8, UR4, -R196.reuse ;  /* 0x0000000408bf7c23 */ /* 0x100fe200080108c4 */
[----:B------:R-:W-:Y:S01]  /*d5a0*/  FFMA.FTZ R190, R9, UR4, -R196 ;  /* 0x0000000409be7c23 */ /* 0x000fe200080108c4 */
[--C-:B------:R-:W-:Y:S01]  /*d5b0*/  FFMA.FTZ R193, R6, UR4, -R194.reuse ;  /* 0x0000000406c17c23 */ /* 0x100fe200080108c2 */
[--C-:B------:R-:W-:Y:S01]  /*d5c0*/  FFMA.FTZ R189, R7, UR4, -R194.reuse ;  /* 0x0000000407bd7c23 */ /* 0x100fe200080108c2 */
[----:B------:R-:W-:Y:S01]  /*d5d0*/  FFMA.FTZ R188, R10, UR4, -R194 ;  /* 0x000000040abc7c23 */ /* 0x000fe200080108c2 */
[--C-:B------:R-:W-:Y:S03]  /*d5e0*/  FFMA.FTZ R205, R24, UR4, -R196.reuse ;  /* 0x0000000418cd7c23 */ /* 0x100fe600080108c4 */
[----:B------:R4:W5:Y:S01]  /*d5f0*/  MUFU.EX2 R2, R165 ;  /* 0x000000a500027308 */ /* 0x0009620000000800 */
[----:B------:R-:W-:Y:S01]  /*d600*/  FFMA.FTZ R206, R25, UR4, -R196 ;  /* 0x0000000419ce7c23 */ /* 0x000fe200080108c4 */
[--C-:B------:R-:W-:Y:S01]  /*d610*/  FFMA.FTZ R207, R26, UR4, -R194.reuse ;  /* 0x000000041acf7c23 */ /* 0x100fe200080108c2 */
[----:B------:R-:W-:Y:S01]  /*d620*/  FFMA.FTZ R208, R27, UR4, -R194 ;  /* 0x000000041bd07c23 */ /* 0x000fe200080108c2 */
[--C-:B------:R-:W-:Y:S01]  /*d630*/  FFMA.FTZ R197, R12, UR4, -R196.reuse ;  /* 0x000000040cc57c23 */ /* 0x100fe200080108c4 */
[----:B------:R-:W-:Y:S01]  /*d640*/  FFMA.FTZ R198, R13, UR4, -R196 ;  /* 0x000000040dc67c23 */ /* 0x000fe200080108c4 */
[--C-:B------:R-:W-:Y:S01]  /*d650*/  FFMA.FTZ R200, R14, UR4, -R194.reuse ;  /* 0x000000040ec87c23 */ /* 0x100fe200080108c2 */
[--C-:B------:R-:W-:Y:S03]  /*d660*/  FFMA.FTZ R199, R15, UR4, -R194.reuse ;  /* 0x000000040fc77c23 */ /* 0x100fe600080108c2 */
[----:B------:R-:W-:Y:S01]  /*d670*/  MUFU.EX2 R195, R195 ;  /* 0x000000c300c37308 */ /* 0x000fe20000000800 */
[----:B--2---:R-:W-:Y:S01]  /*d680*/  FFMA.FTZ R167, R11, UR4, -R194 ;  /* 0x000000040ba77c23 */ /* 0x004fe200080108c2 */
[C---:B---3--:R-:W-:Y:S01]  /*d690*/  FMUL.FTZ R6, R0.reuse, R162 ;  /* 0x000000a200067220 */ /* 0x048fe20000410000 */
[C---:B------:R-:W-:Y:S01]  /*d6a0*/  FMUL.FTZ R7, R0.reuse, R163 ;  /* 0x000000a300077220 */ /* 0x040fe20000410000 */
[C---:B------:R-:W-:Y:S01]  /*d6b0*/  FMUL.FTZ R10, R0.reuse, R158 ;  /* 0x0000009e000a7220 */ /* 0x040fe20000410000 */
[C---:B------:R-:W-:Y:S01]  /*d6c0*/  FMUL.FTZ R11, R0.reuse, R159 ;  /* 0x0000009f000b7220 */ /* 0x040fe20000410000 */
[C---:B------:R-:W-:Y:S01]  /*d6d0*/  FMUL.FTZ R38, R0.reuse, R38 ;  /* 0x0000002600267220 */ /* 0x040fe20000410000 */
[----:B------:R-:W-:Y:S03]  /*d6e0*/  FMUL.FTZ R39, R0, R39 ;  /* 0x0000002700277220 */ /* 0x000fe60000410000 */
[----:B------:R-:W2:Y:S01]  /*d6f0*/  MUFU.EX2 R192, R192 ;  /* 0x000000c000c07308 */ /* 0x000ea20000000800 */
[----:B----4-:R-:W-:Y:S01]  /*d700*/  MOV R165, R236 ;  /* 0x000000ec00a57202 */ /* 0x010fe20000000f00 */
[C---:B-----5:R-:W-:Y:S01]  /*d710*/  FMUL.FTZ R4, R2.reuse, R160 ;  /* 0x000000a002047220 */ /* 0x060fe20000410000 */
[----:B------:R-:W-:Y:S01]  /*d720*/  @P0 IADD3 R165, PT, PT, R237, -0x40, RZ ;  /* 0xffffffc0eda50810 */ /* 0x000fe20007ffe0ff */
[C---:B------:R-:W-:Y:S01]  /*d730*/  FMUL.FTZ R5, R2.reuse, R161 ;  /* 0x000000a102057220 */ /* 0x040fe20000410000 */
[C---:B------:R-:W-:Y:S01]  /*d740*/  FMUL.FTZ R8, R2.reuse, R156 ;  /* 0x0000009c02087220 */ /* 0x040fe20000410000 */
[----:B------:R-:W-:Y:S01]  /*d750*/  FMUL.FTZ R9, R2, R157 ;  /* 0x0000009d02097220 */ /* 0x000fe20000410000 */
[----:B------:R-:W-:Y:S03]  /*d760*/  IADD3 R166, PT, PT, R212, R165, RZ ;  /* 0x000000a5d4a67210 */ /* 0x000fe60007ffe0ff */
[----:B------:R-:W-:Y:S01]  /*d770*/  MUFU.EX2 R193, R193 ;  /* 0x000000c100c17308 */ /* 0x000fe20000000800 */
[----:B------:R-:W3:Y:S01]  /*d780*/  LDSM.16.MT88.4 R176, [R165] ;  /* 0x00000000a5b0783b */ /* 0x000ee20000004200 */
[C---:B------:R-:W-:Y:S01]  /*d790*/  FMUL.FTZ R36, R2.reuse, R36 ;  /* 0x0000002402247220 */ /* 0x040fe20000410000 */
[C---:B------:R-:W-:Y:S01]  /*d7a0*/  FMUL.FTZ R37, R2.reuse, R37 ;  /* 0x0000002502257220 */ /* 0x040fe20000410000 */
[C---:B------:R-:W-:Y:S01]  /*d7b0*/  FMUL.FTZ R40, R2.reuse, R40 ;  /* 0x0000002802287220 */ /* 0x040fe20000410000 */
[----:B------:R-:W-:Y:S01]  /*d7c0*/  FMUL.FTZ R41, R2, R41 ;  /* 0x0000002902297220 */ /* 0x000fe20000410000 */
[C---:B------:R-:W-:Y:S01]  /*d7d0*/  FMUL.FTZ R42, R0.reuse, R42 ;  /* 0x0000002a002a7220 */ /* 0x040fe20000410000 */
[----:B------:R-:W-:Y:S03]  /*d7e0*/  FMUL.FTZ R43, R0, R43 ;  /* 0x0000002b002b7220 */ /* 0x000fe60000410000 */
[----:B------:R-:W4:Y:S01]  /*d7f0*/  MUFU.EX2 R189, R189 ;  /* 0x000000bd00bd7308 */ /* 0x000f220000000800 */
[----:B--2---:R-:W-:Y:S01]  /*d800*/  F2FP.F16.F32.PACK_AB R160, R192, R195 ;  /* 0x000000c3c0a0723e */ /* 0x004fe200000000ff */
[----:B------:R-:W2:Y:S01]  /*d810*/  LDSM.16.MT88.4 R156, [R166] ;  /* 0x00000000a69c783b */ /* 0x000ea20000004200 */
[C---:B------:R-:W-:Y:S01]  /*d820*/  FMUL.FTZ R12, R2.reuse, R152 ;  /* 0x00000098020c7220 */ /* 0x040fe20000410000 */
[----:B------:R-:W-:Y:S01]  /*d830*/  FMUL.FTZ R13, R2, R153 ;  /* 0x00000099020d7220 */ /* 0x000fe20000410000 */
[C---:B------:R-:W-:Y:S01]  /*d840*/  FMUL.FTZ R14, R0.reuse, R154 ;  /* 0x0000009a000e7220 */ /* 0x040fe20000410000 */
[----:B------:R-:W-:Y:S01]  /*d850*/  FMUL.FTZ R15, R0, R155 ;  /* 0x0000009b000f7220 */ /* 0x000fe20000410000 */
[C---:B------:R-:W-:Y:S03]  /*d860*/  FMUL.FTZ R44, R2.reuse, R44 ;  /* 0x0000002c022c7220 */ /* 0x040fe60000410000 */
[----:B------:R-:W-:Y:S01]  /*d870*/  MUFU.EX2 R191, R191 ;  /* 0x000000bf00bf7308 */ /* 0x000fe20000000800 */
[----:B------:R-:W-:Y:S01]  /*d880*/  FMUL.FTZ R45, R2, R45 ;  /* 0x0000002d022d7220 */ /* 0x000fe20000410000 */
[----:B------:R-:W-:Y:S01]  /*d890*/  LDSM.16.MT88.4 R152, [R217+0x10800] ;  /* 0x01080000d998783b */ /* 0x000fe20000004200 */
[C---:B------:R-:W-:Y:S01]  /*d8a0*/  FMUL.FTZ R46, R0.reuse, R46 ;  /* 0x0000002e002e7220 */ /* 0x040fe20000410000 */
[----:B------:R-:W-:Y:S01]  /*d8b0*/  FMUL.FTZ R47, R0, R47 ;  /* 0x0000002f002f7220 */ /* 0x000fe20000410000 */
[C---:B------:R-:W-:Y:S01]  /*d8c0*/  FMUL.FTZ R48, R2.reuse, R48 ;  /* 0x0000003002307220 */ /* 0x040fe20000410000 */
[----:B------:R-:W-:Y:S01]  /*d8d0*/  FMUL.FTZ R49, R2, R49 ;  /* 0x0000003102317220 */ /* 0x000fe20000410000 */
[C---:B------:R-:W-:Y:S03]  /*d8e0*/  FMUL.FTZ R50, R0.reuse, R50 ;  /* 0x0000003200327220 */ /* 0x040fe60000410000 */
[----:B------:R-:W5:Y:S01]  /*d8f0*/  MUFU.EX2 R190, R190 ;  /* 0x000000be00be7308 */ /* 0x000f620000000800 */
[----:B----4-:R-:W-:Y:S01]  /*d900*/  F2FP.F16.F32.PACK_AB R161, R189, R193 ;  /* 0x000000c1bda1723e */ /* 0x010fe200000000ff */
[----:B------:R-:W-:Y:S01]  /*d910*/  LDSM.16.MT88.4 R180, [R165+0x4800] ;  /* 0x00480000a5b4783b */ /* 0x000fe20000004200 */
[----:B------:R-:W-:Y:S01]  /*d920*/  FMUL.FTZ R51, R0, R51 ;  /* 0x0000003300337220 */ /* 0x000fe20000410000 */
[C---:B------:R-:W-:Y:S01]  /*d930*/  FMUL.FTZ R52, R2.reuse, R52 ;  /* 0x0000003402347220 */ /* 0x040fe20000410000 */
[----:B------:R-:W-:Y:S01]  /*d940*/  FMUL.FTZ R53, R2, R53 ;  /* 0x0000003502357220 */ /* 0x000fe20000410000 */
[C---:B------:R-:W-:Y:S01]  /*d950*/  FMUL.FTZ R54, R0.reuse, R54 ;  /* 0x0000003600367220 */ /* 0x040fe20000410000 */
[----:B------:R-:W-:Y:S03]  /*d960*/  FMUL.FTZ R55, R0, R55 ;  /* 0x0000003700377220 */ /* 0x000fe60000410000 */
[----:B------:R-:W-:Y:S01]  /*d970*/  MUFU.EX2 R188, R188 ;  /* 0x000000bc00bc7308 */ /* 0x000fe20000000800 */
[C---:B------:R-:W-:Y:S01]  /*d980*/  FMUL.FTZ R56, R2.reuse, R56 ;  /* 0x0000003802387220 */ /* 0x040fe20000410000 */
[----:B------:R-:W-:Y:S01]  /*d990*/  LDSM.16.MT88.4 R184, [R166+0x4800] ;  /* 0x00480000a6b8783b */ /* 0x000fe20000004200 */
[----:B------:R-:W-:Y:S01]  /*d9a0*/  FMUL.FTZ R57, R2, R57 ;  /* 0x0000003902397220 */ /* 0x000fe20000410000 */
[C---:B------:R-:W-:Y:S01]  /*d9b0*/  FMUL.FTZ R58, R0.reuse, R58 ;  /* 0x0000003a003a7220 */ /* 0x040fe20000410000 */
[----:B------:R-:W-:Y:S01]  /*d9c0*/  FMUL.FTZ R59, R0, R59 ;  /* 0x0000003b003b7220 */ /* 0x000fe20000410000 */
[C---:B------:R-:W-:Y:S01]  /*d9d0*/  FMUL.FTZ R60, R2.reuse, R60 ;  /* 0x0000003c023c7220 */ /* 0x040fe20000410000 */
[----:B------:R-:W-:Y:S03]  /*d9e0*/  FMUL.FTZ R61, R2, R61 ;  /* 0x0000003d023d7220 */ /* 0x000fe60000410000 */
[----:B------:R-:W4:Y:S01]  /*d9f0*/  MUFU.EX2 R167, R167 ;  /* 0x000000a700a77308 */ /* 0x000f220000000800 */
[----:B-----5:R-:W-:Y:S01]  /*da00*/  F2FP.F16.F32.PACK_AB R162, R190, R191 ;  /* 0x000000bfbea2723e */ /* 0x020fe200000000ff */
[----:B------:R-:W-:Y:S01]  /*da10*/  LDSM.16.MT88.4 R24, [R165+0x1000] ;  /* 0x00100000a518783b */ /* 0x000fe20000004200 */
        /* <DEDUP_REMOVED lines=14> */
[----:B----4-:R-:W-:Y:S01]  /*db00*/  F2FP.F16.F32.PACK_AB R163, R167, R188 ;  /* 0x000000bca7a3723e */ /* 0x010fe200000000ff */
        /* <DEDUP_REMOVED lines=13> */
[----:B------:R-:W4:Y:S01]  /*dbe0*/  MUFU.EX2 R198, R198 ;  /* 0x000000c600c67308 */ /* 0x000f220000000800 */
        /* <DEDUP_REMOVED lines=14> */
[----:B------:R-:W4:Y:S01]  /*dcd0*/  MUFU.EX2 R199, R199 ;  /* 0x000000c700c77308 */ /* 0x000f220000000800 */
        /* <DEDUP_REMOVED lines=13> */
[----:B------:R-:W-:Y:S03]  /*ddb0*/  LDSM.16.MT88.4 R176, [R166+0x800] ;  /* 0x00080000a6b0783b */ /* 0x000fe60000004200 */
[----:B------:R-:W-:Y:S01]  /*ddc0*/  MUFU.EX2 R206, R206 ;  /* 0x000000ce00ce7308 */ /* 0x000fe20000000800 */
[----:B------:R-:W-:Y:S01]  /*ddd0*/  FMUL.FTZ R105, R2, R105 ;  /* 0x0000006902697220 */ /* 0x000fe20000410000 */
[C---:B------:R-:W-:Y:S01]  /*dde0*/  FMUL.FTZ R106, R0.reuse, R106 ;  /* 0x0000006a006a7220 */ /* 0x040fe20000410000 */
[----:B------:R-:W-:Y:S01]  /*ddf0*/  FMUL.FTZ R107, R0, R107 ;  /* 0x0000006b006b7220 */ /* 0x000fe20000410000 */
[C---:B------:R-:W-:Y:S01]  /*de00*/  FMUL.FTZ R108, R2.reuse, R108 ;  /* 0x0000006c026c7220 */ /* 0x040fe20000410000 */
[----:B------:R-:W-:Y:S01]  /*de10*/  FMUL.FTZ R109, R2, R109 ;  /* 0x0000006d026d7220 */ /* 0x000fe20000410000 */
[C---:B--2---:R-:W-:Y:S04]  /*de20*/  HMMA.16816.F32 R52, R160.reuse, R156, R52 ;  /* 0x0000009ca034723c */ /* 0x044fe80000001834 */
[----:B------:R-:W-:Y:S01]  /*de30*/  MUFU.EX2 R207, R207 ;  /* 0x000000cf00cf7308 */ /* 0x000fe20000000800 */
[C---:B------:R-:W-:Y:S01]  /*de40*/  FMUL.FTZ R110, R0.reuse, R110 ;  /* 0x0000006e006e7220 */ /* 0x040fe20000410000 */
[----:B------:R-:W-:Y:S01]  /*de50*/  FMUL.FTZ R111, R0, R111 ;  /* 0x0000006f006f7220 */ /* 0x000fe20000410000 */
[C---:B------:R-:W-:Y:S01]  /*de60*/  FMUL.FTZ R112, R2.reuse, R112 ;  /* 0x0000007002707220 */ /* 0x040fe20000410000 */
[----:B------:R-:W-:Y:S01]  /*de70*/  FMUL.FTZ R113, R2, R113 ;  /* 0x0000007102717220 */ /* 0x000fe20000410000 */
[C---:B------:R-:W-:Y:S01]  /*de80*/  FMUL.FTZ R114, R0.reuse, R114 ;  /* 0x0000007200727220 */ /* 0x040fe20000410000 */
[C---:B------:R-:W-:Y:S01]  /*de90*/  HMMA.16816.F32 R56, R160.reuse, R158, R56 ;  /* 0x0000009ea038723c */ /* 0x040fe20000001838 */
[----:B------:R-:W2:Y:S03]  /*dea0*/  LDSM.16.MT88.4 R156, [R165+0x2000] ;  /* 0x00200000a59c783b */ /* 0x000ea60000004200 */
[----:B------:R-:W-:Y:S01]  /*deb0*/  MUFU.EX2 R208, R208 ;  /* 0x000000d000d07308 */ /* 0x000fe20000000800 */
        /* <DEDUP_REMOVED lines=31> */
[C---:B------:R-:W-:Y:S01]  /*e0b0*/  FMUL.FTZ R140, R2.reuse, R140 ;  /* 0x0000008c028c7220 */ /* 0x040fe20000410000 */
[C---:B--2---:R-:W-:Y:S03]  /*e0c0*/  HMMA.16816.F32 R76, R160.reuse, R156, R76 ;  /* 0x0000009ca04c723c */ /* 0x044fe6000000184c */
[----:B------:R-:W-:Y:S01]  /*e0d0*/  FMUL.FTZ R141, R2, R141 ;  /* 0x0000008d028d7220 */ /* 0x000fe20000410000 */
[C---:B------:R-:W-:Y:S01]  /*e0e0*/  FMUL.FTZ R142, R0.reuse, R142 ;  /* 0x0000008e008e7220 */ /* 0x040fe20000410000 */
[----:B------:R-:W-:Y:S01]  /*e0f0*/  FMUL.FTZ R143, R0, R143 ;  /* 0x0000008f008f7220 */ /* 0x000fe20000410000 */
[--C-:B------:R-:W-:Y:S01]  /*e100*/  FFMA.FTZ R202, R16, UR4, -R196.reuse ;  /* 0x0000000410ca7c23 */ /* 0x100fe200080108c4 */
[----:B------:R-:W-:Y:S01]  /*e110*/  FFMA.FTZ R201, R17, UR4, -R196 ;  /* 0x0000000411c97c23 */ /* 0x000fe200080108c4 */
[C---:B------:R-:W-:Y:S01]  /*e120*/  HMMA.16816.F32 R80, R160.reuse, R158, R80 ;  /* 0x0000009ea050723c */ /* 0x040fe20000001850 */
[----:B------:R-:W2:Y:S02]  /*e130*/  LDSM.16.MT88.4 R156, [R216+0x14000] ;  /* 0x01400000d89c783b */ /* 0x000ea40000004200 */
[--C-:B------:R-:W-:Y:S01]  /*e140*/  FFMA.FTZ R204, R18, UR4, -R194.reuse ;  /* 0x0000000412cc7c23 */ /* 0x100fe200080108c2 */
[----:B------:R-:W-:Y:S01]  /*e150*/  FFMA.FTZ R203, R19, UR4, -R194 ;  /* 0x0000000413cb7c23 */ /* 0x000fe200080108c2 */
[----:B------:R-:W-:Y:S01]  /*e160*/  MUFU.EX2 R202, R202 ;  /* 0x000000ca00ca7308 */ /* 0x000fe20000000800 */
[C---:B------:R-:W-:Y:S01]  /*e170*/  FMUL.FTZ R144, R2.reuse, R144 ;  /* 0x0000009002907220 */ /* 0x040fe20000410000 */
[----:B------:R-:W-:Y:S01]  /*e180*/  FMUL.FTZ R145, R2, R145 ;  /* 0x0000009102917220 */ /* 0x000fe20000410000 */
[C---:B-1----:R-:W-:Y:S03]  /*e190*/  HMMA.16816.F32 R84, R160.reuse, R168, R84 ;  /* 0x000000a8a054723c */ /* 0x042fe60000001854 */
[C---:B------:R-:W-:Y:S01]  /*e1a0*/  FMUL.FTZ R146, R0.reuse, R146 ;  /* 0x0000009200927220 */ /* 0x040fe20000410000 */
[----:B------:R-:W-:Y:S03]  /*e1b0*/  FMUL.FTZ R147, R0, R147 ;  /* 0x0000009300937220 */ /* 0x000fe60000410000 */
[----:B------:R-:W1:Y:S01]  /*e1c0*/  MUFU.EX2 R201, R201 ;  /* 0x000000c900c97308 */ /* 0x000e620000000800 */
[----:B------:R-:W-:Y:S01]  /*e1d0*/  FMUL.FTZ R16, R2, R148 ;  /* 0x0000009402107220 */ /* 0x000fe20000410000 */
[----:B----4-:R-:W-:Y:S01]  /*e1e0*/  F2FP.F16.F32.PACK_AB R148, R198, R197 ;  /* 0x000000c5c694723e */ /* 0x010fe200000000ff */
[C---:B------:R-:W-:Y:S01]  /*e1f0*/  HMMA.16816.F32 R88, R160.reuse, R170, R88 ;  /* 0x000000aaa058723c */ /* 0x040fe20000001858 */
[----:B------:R-:W4:Y:S02]  /*e200*/  LDSM.16.MT88.4 R168, [R165+0x4000] ;  /* 0x00400000a5a8783b */ /* 0x000f240000004200 */
[----:B------:R-:W-:Y:S01]  /*e210*/  FMUL.FTZ R17, R2, R149 ;  /* 0x0000009502117220 */ /* 0x000fe20000410000 */
[----:B------:R-:W-:Y:S03]  /*e220*/  F2FP.F16.F32.PACK_AB R149, R199, R200 ;  /* 0x000000c8c795723e */ /* 0x000fe600000000ff */
[----:B------:R-:W-:Y:S01]  /*e230*/  MUFU.EX2 R204, R204 ;  /* 0x000000cc00cc7308 */ /* 0x000fe20000000800 */
[C---:B------:R-:W-:Y:S01]  /*e240*/  FMUL.FTZ R18, R0.reuse, R150 ;  /* 0x0000009600127220 */ /* 0x040fe20000410000 */
[----:B------:R-:W-:Y:S01]  /*e250*/  FMUL.FTZ R19, R0, R151 ;  /* 0x0000009700137220 */ /* 0x000fe20000410000 */
[C---:B---3--:R-:W-:Y:S03]  /*e260*/  HMMA.16816.F32 R92, R160.reuse, R172, R92 ;  /* 0x000000aca05c723c */ /* 0x048fe6000000185c */
[----:B------:R-:W-:Y:S01]  /*e270*/  FFMA.FTZ R195, R2, R245, R195 ;  /* 0x000000f502c37223 */ /* 0x000fe200000100c3 */
[----:B------:R-:W-:Y:S03]  /*e280*/  FFMA.FTZ R193, R0, R243, R193 ;  /* 0x000000f300c17223 */ /* 0x000fe600000100c1 */
[----:B------:R-:W3:Y:S01]  /*e290*/  MUFU.EX2 R203, R203 ;  /* 0x000000cb00cb7308 */ /* 0x000ee20000000800 */
[----:B-1----:R-:W-:Y:S01]  /*e2a0*/  F2FP.F16.F32.PACK_AB R150, R201, R202 ;  /* 0x000000cac996723e */ /* 0x002fe200000000ff */
[----:B------:R-:W-:Y:S01]  /*e2b0*/  FADD.FTZ R192, R192, R195 ;  /* 0x000000c3c0c07221 */ /* 0x000fe20000010000 */
[C---:B------:R-:W-:Y:S01]  /*e2c0*/  HMMA.16816.F32 R96, R160.reuse, R174, R96 ;  /* 0x000000aea060723c */ /* 0x040fe20000001860 */
[----:B------:R-:W1:Y:S02]  /*e2d0*/  LDSM.16.MT88.4 R172, [R166+0x4000] ;  /* 0x00400000a6ac783b */ /* 0x000e640000004200 */
[----:B------:R-:W-:Y:S01]  /*e2e0*/  MOV R0, R3 ;  /* 0x0000000300007202 */ /* 0x000fe20000000f00 */
[----:B------:R-:W-:Y:S01]  /*e2f0*/  FADD.FTZ R193, R189, R193 ;  /* 0x000000c1bdc17221 */ /* 0x000fe20000010000 */
[----:B------:R-:W-:Y:S03]  /*e300*/  FADD.FTZ R191, R191, R192 ;  /* 0x000000c0bfbf7221 */ /* 0x000fe60000010000 */
[----:B------:R-:W-:Y:S01]  /*e310*/  FADD.FTZ R188, R188, R193 ;  /* 0x000000c1bcbc7221 */ /* 0x000fe20000010000 */
[C---:B--2---:R-:W-:Y:S03]  /*e320*/  HMMA.16816.F32 R100, R160.reuse, R156, R100 ;  /* 0x0000009ca064723c */ /* 0x044fe60000001864 */
[----:B------:R-:W-:Y:S01]  /*e330*/  FADD.FTZ R190, R190, R191 ;  /* 0x000000bfbebe7221 */ /* 0x000fe20000010000 */
[----:B------:R-:W-:Y:S01]  /*e340*/  FADD.FTZ R167, R167, R188 ;  /* 0x000000bca7a77221 */ /* 0x000fe20000010000 */
[----:B---3--:R-:W-:Y:S02]  /*e350*/  F2FP.F16.F32.PACK_AB R151, R203, R204 ;  /* 0x000000cccb97723e */ /* 0x008fe400000000ff */
[----:B------:R-:W-:Y:S01]  /*e360*/  FADD.FTZ R197, R197, R190 ;  /* 0x000000bec5c57221 */ /* 0x000fe20000010000 */
[C---:B------:R-:W-:Y:S01]  /*e370*/  HMMA.16816.F32 R104, R160.reuse, R158, R104 ;  /* 0x0000009ea068723c */ /* 0x040fe20000001868 */
[----:B------:R-:W2:Y:S02]  /*e380*/  LDSM.16.MT88.4 R156, [R217+0x16000] ;  /* 0x01600000d99c783b */ /* 0x000ea40000004200 */
[----:B------:R-:W-:Y:S01]  /*e390*/  FADD.FTZ R200, R200, R167 ;  /* 0x000000a7c8c87221 */ /* 0x000fe20000010000 */
[----:B------:R-:W-:Y:S03]  /*e3a0*/  FADD.FTZ R197, R198, R197 ;  /* 0x000000c5c6c57221 */ /* 0x000fe60000010000 */
[----:B------:R-:W-:Y:S01]  /*e3b0*/  FADD.FTZ R199, R199, R200 ;  /* 0x000000c8c7c77221 */ /* 0x000fe20000010000 */
[C---:B----4-:R-:W-:Y:S03]  /*e3c0*/  HMMA.16816.F32 R108, R160.reuse, R168, R108 ;  /* 0x000000a8a06c723c */ /* 0x050fe6000000186c */
[----:B------:R-:W-:Y:S01]  /*e3d0*/  FADD.FTZ R202, R202, R197 ;  /* 0x000000c5caca7221 */ /* 0x000fe20000010000 */
[----:B------:R-:W-:Y:S03]  /*e3e0*/  FADD.FTZ R204, R204, R199 ;  /* 0x000000c7cccc7221 */ /* 0x000fe60000010000 */
[----:B------:R-:W-:Y:S01]  /*e3f0*/  FADD.FTZ R201, R201, R202 ;  /* 0x000000cac9c97221 */ /* 0x000fe20000010000 */
[C---:B------:R-:W-:Y:S01]  /*e400*/  HMMA.16816.F32 R112, R160.reuse, R170, R112 ;  /* 0x000000aaa070723c */ /* 0x040fe20000001870 */
[----:B------:R-:W3:Y:S02]  /*e410*/  LDSM.16.MT88.4 R168, [R216+0x16000] ;  /* 0x01600000d8a8783b */ /* 0x000ee40000004200 */
[----:B------:R-:W-:Y:S05]  /*e420*/  FADD.FTZ R203, R203, R204 ;  /* 0x000000cccbcb7221 */ /* 0x000fea0000010000 */
        /* <DEDUP_REMOVED lines=12> */
[C---:B--2---:R-:W-:Y:S08]  /*e4f0*/  HMMA.16816.F32 R144, R160.reuse, R156, R144 ;  /* 0x0000009ca090723c */ /* 0x044ff00000001890 */
[----:B------:R-:W-:Y:S01]  /*e500*/  HMMA.16816.F32 R16, R160, R158, R16 ;  /* 0x0000009ea010723c */ /* 0x000fe20000001810 */
[----:B------:R-:W2:Y:S07]  /*e510*/  LDSM.16.MT88.4 R156, [R217+0x12800] ;  /* 0x01280000d99c783b */ /* 0x000eae0000004200 */
[C---:B------:R-:W-:Y:S01]  /*e520*/  HMMA.16816.F32 R4, R148.reuse, R152, R4 ;  /* 0x000000989404723c */ /* 0x040fe20000001804 */
[----:B------:R-:W-:Y:S07]  /*e530*/  LDSM.16.MT88.4 R160, [R165+0x2800] ;  /* 0x00280000a5a0783b */ /* 0x000fee0000004200 */
[C---:B------:R-:W-:Y:S01]  /*e540*/  HMMA.16816.F32 R8, R148.reuse, R154, R8 ;  /* 0x0000009a9408723c */ /* 0x040fe20000001808 */
[----:B------:R-:W4:Y:S07]  /*e550*/  LDSM.16.MT88.4 R152, [R216+0x12800] ;  /* 0x01280000d898783b */ /* 0x000f2e0000004200 */
[C---:B---3--:R-:W-:Y:S08]  /*e560*/  HMMA.16816.F32 R36, R148.reuse, R168, R36 ;  /* 0x000000a89424723c */ /* 0x048ff00000001824 */
[C---:B------:R-:W-:Y:S01]  /*e570*/  HMMA.16816.F32 R40, R148.reuse, R170, R40 ;  /* 0x000000aa9428723c */ /* 0x040fe20000001828 */
[----:B------:R-:W3:Y:S07]  /*e580*/  LDSM.16.MT88.4 R168, [R166+0x2800] ;  /* 0x00280000a6a8783b */ /* 0x000eee0000004200 */
[C---:B-1----:R-:W-:Y:S08]  /*e590*/  HMMA.16816.F32 R44, R148.reuse, R172, R44 ;  /* 0x000000ac942c723c */ /* 0x042ff0000000182c */
[C---:B------:R-:W-:Y:S01]  /*e5a0*/  HMMA.16816.F32 R48, R148.reuse, R174, R48 ;  /* 0x000000ae9430723c */ /* 0x040fe20000001830 */
[----:B------:R-:W1:Y:S07]  /*e5b0*/  LDSM.16.MT88.4 R172, [R217+0x14800] ;  /* 0x01480000d9ac783b */ /* 0x000e6e0000004200 */
[C---:B------:R-:W-:Y:S08]  /*e5c0*/  HMMA.16816.F32 R52, R148.reuse, R176, R52 ;  /* 0x000000b09434723c */ /* 0x040ff00000001834 */
[C---:B------:R-:W-:Y:S01]  /*e5d0*/  HMMA.16816.F32 R56, R148.reuse, R178, R56 ;  /* 0x000000b29438723c */ /* 0x040fe20000001838 */
[----:B------:R-:W5:Y:S07]  /*e5e0*/  LDSM.16.MT88.4 R176, [R216+0x14800] ;  /* 0x01480000d8b0783b */ /* 0x000f6e0000004200 */
[C---:B--2---:R-:W-:Y:S08]  /*e5f0*/  HMMA.16816.F32 R60, R148.reuse, R156, R60 ;  /* 0x0000009c943c723c */ /* 0x044ff0000000183c */
[C---:B------:R-:W-:Y:S01]  /*e600*/  HMMA.16816.F32 R64, R148.reuse, R158, R64 ;  /* 0x0000009e9440723c */ /* 0x040fe20000001840 */
[----:B------:R-:W-:Y:S07]  /*e610*/  LDSM.16.MT88.4 R156, [R216+0x16800] ;  /* 0x01680000d89c783b */ /* 0x000fee0000004200 */
[C---:B----4-:R-:W-:Y:S08]  /*e620*/  HMMA.16816.F32 R68, R148.reuse, R152, R68 ;  /* 0x000000989444723c */ /* 0x050ff00000001844 */
[C---:B------:R-:W-:Y:S01]  /*e630*/  HMMA.16816.F32 R72, R148.reuse, R154, R72 ;  /* 0x0000009a9448723c */ /* 0x040fe20000001848 */
[----:B------:R-:W2:Y:S07]  /*e640*/  LDSM.16.MT88.4 R152, [R217+0x16800] ;  /* 0x01680000d998783b */ /* 0x000eae0000004200 */
[C---:B------:R-:W-:Y:S08]  /*e650*/  HMMA.16816.F32 R76, R148.reuse, R160, R76 ;  /* 0x000000a0944c723c */ /* 0x040ff0000000184c */
[C---:B------:R-:W-:Y:S01]  /*e660*/  HMMA.16816.F32 R80, R148.reuse, R162, R80 ;  /* 0x000000a29450723c */ /* 0x040fe20000001850 */
[----:B------:R-:W4:Y:S07]  /*e670*/  LDSM.16.MT88.4 R160, [R165+0x6800] ;  /* 0x00680000a5a0783b */ /* 0x000f2e0000004200 */
[C---:B---3--:R-:W-:Y:S08]  /*e680*/  HMMA.16816.F32 R84, R148.reuse, R168, R84 ;  /* 0x000000a89454723c */ /* 0x048ff00000001854 */
[C---:B------:R-:W-:Y:S01]  /*e690*/  HMMA.16816.F32 R88, R148.reuse, R170, R88 ;  /* 0x000000aa9458723c */ /* 0x040fe20000001858 */
[----:B------:R-:W3:Y:S07]  /*e6a0*/  LDSM.16.MT88.4 R168, [R166+0x6800] ;  /* 0x00680000a6a8783b */ /* 0x000eee0000004200 */
[C---:B-1----:R-:W-:Y:S08]  /*e6b0*/  HMMA.16816.F32 R92, R148.reuse, R172, R92 ;  /* 0x000000ac945c723c */ /* 0x042ff0000000185c */
[C---:B------:R-:W-:Y:S01]  /*e6c0*/  HMMA.16816.F32 R96, R148.reuse, R174, R96 ;  /* 0x000000ae9460723c */ /* 0x040fe20000001860 */
[----:B------:R-:W-:Y:S07]  /*e6d0*/  LDSM.16.MT88.4 R172, [R165+0x3000] ;  /* 0x00300000a5ac783b */ /* 0x000fee0000004200 */
[C---:B-----5:R-:W-:Y:S08]  /*e6e0*/  HMMA.16816.F32 R100, R148.reuse, R176, R100 ;  /* 0x000000b09464723c */ /* 0x060ff00000001864 */
        /* <DEDUP_REMOVED lines=11> */
[----:B------:R-:W-:Y:S01]  /*e7a0*/  F2FP.F16.F32.PACK_AB R22, R206, R205 ;  /* 0x000000cdce16723e */ /* 0x000fe200000000ff */
[----:B------:R-:W-:Y:S01]  /*e7b0*/  FFMA.FTZ R187, R23, UR4, -R194 ;  /* 0x0000000417bb7c23 */ /* 0x000fe200080108c2 */
[----:B------:R-:W-:Y:S02]  /*e7c0*/  F2FP.F16.F32.PACK_AB R23, R208, R207 ;  /* 0x000000cfd017723e */ /* 0x000fe400000000ff */
[C---:B--2---:R-:W-:Y:S03]  /*e7d0*/  HMMA.16816.F32 R124, R148.reuse, R152, R124 ;  /* 0x00000098947c723c */ /* 0x044fe6000000187c */
[----:B------:R-:W1:Y:S05]  /*e7e0*/  MUFU.EX2 R185, R185 ;  /* 0x000000b900b97308 */ /* 0x000e6a0000000800 */
[C---:B------:R-:W-:Y:S01]  /*e7f0*/  HMMA.16816.F32 R128, R148.reuse, R154, R128 ;  /* 0x0000009a9480723c */ /* 0x040fe20000001880 */
[----:B------:R-:W2:Y:S04]  /*e800*/  LDSM.16.MT88.4 R152, [R217+0x11000] ;  /* 0x01100000d998783b */ /* 0x000ea80000004200 */
[----:B------:R-:W-:Y:S03]  /*e810*/  MUFU.EX2 R186, R186 ;  /* 0x000000ba00ba7308 */ /* 0x000fe60000000800 */
[C---:B------:R-:W-:Y:S07]  /*e820*/  HMMA.16816.F32 R132, R148.reuse, R156, R132 ;  /* 0x0000009c9484723c */ /* 0x040fee0000001884 */
[----:B------:R-:W5:Y:S01]  /*e830*/  MUFU.EX2 R187, R187 ;  /* 0x000000bb00bb7308 */ /* 0x000f620000000800 */
[C---:B-1----:R-:W-:Y:S01]  /*e840*/  F2FP.F16.F32.PACK_AB R20, R185.reuse, R184 ;  /* 0x000000b8b914723e */ /* 0x042fe200000000ff */
[----:B------:R-:W-:Y:S01]  /*e850*/  FADD.FTZ R184, R184, R201 ;  /* 0x000000c9b8b87221 */ /* 0x000fe20000010000 */
[C---:B------:R-:W-:Y:S01]  /*e860*/  HMMA.16816.F32 R136, R148.reuse, R158, R136 ;  /* 0x0000009e9488723c */ /* 0x040fe20000001888 */
[----:B------:R-:W1:Y:S02]  /*e870*/  LDSM.16.MT88.4 R156, [R216+0x11000] ;  /* 0x01100000d89c783b */ /* 0x000e640000004200 */
[----:B------:R-:W-:Y:S04]  /*e880*/  FADD.FTZ R184, R185, R184 ;  /* 0x000000b8b9b87221 */ /* 0x000fe80000010000 */
[----:B------:R-:W-:Y:S01]  /*e890*/  FADD.FTZ R205, R205, R184 ;  /* 0x000000b8cdcd7221 */ /* 0x000fe20000010000 */
[C---:B----4-:R-:W-:Y:S03]  /*e8a0*/  HMMA.16816.F32 R12, R148.reuse, R160, R12 ;  /* 0x000000a0940c723c */ /* 0x050fe6000000180c */
[C---:B-----5:R-:W-:Y:S01]  /*e8b0*/  F2FP.F16.F32.PACK_AB R21, R187.reuse, R186 ;  /* 0x000000babb15723e */ /* 0x060fe200000000ff */
[----:B------:R-:W-:Y:S01]  /*e8c0*/  FADD.FTZ R186, R186, R203 ;  /* 0x000000cbbaba7221 */ /* 0x000fe20000010000 */
[----:B------:R-:W-:Y:S03]  /*e8d0*/  FADD.FTZ R205, R206, R205 ;  /* 0x000000cdcecd7221 */ /* 0x000fe60000010000 */
[C---:B------:R-:W-:Y:S01]  /*e8e0*/  HMMA.16816.F32 R140, R148.reuse, R162, R140 ;  /* 0x000000a2948c723c */ /* 0x040fe2000000188c */
[----:B------:R-:W4:Y:S02]  /*e8f0*/  LDSM.16.MT88.4 R160, [R166+0x1000] ;  /* 0x00100000a6a0783b */ /* 0x000f240000004200 */
[----:B------:R-:W-:Y:S04]  /*e900*/  FADD.FTZ R186, R187, R186 ;  /* 0x000000babbba7221 */ /* 0x000fe80000010000 */
[----:B------:R-:W-:Y:S01]  /*e910*/  FADD.FTZ R207, R207, R186 ;  /* 0x000000bacfcf7221 */ /* 0x000fe20000010000 */
[C---:B---3--:R-:W-:Y:S03]  /*e920*/  HMMA.16816.F32 R144, R148.reuse, R168, R144 ;  /* 0x000000a89490723c */ /* 0x048fe60000001890 */
[----:B------:R-:W-:Y:S05]  /*e930*/  FADD.FTZ R207, R208, R207 ;  /* 0x000000cfd0cf7221 */ /* 0x000fea0000010000 */
[----:B------:R-:W-:Y:S01]  /*e940*/  HMMA.16816.F32 R16, R148, R170, R16 ;  /* 0x000000aa9410723c */ /* 0x000fe20000001810 */
[----:B------:R-:W3:Y:S07]  /*e950*/  LDSM.16.MT88.4 R148, [R217+0x13000] ;  /* 0x01300000d994783b */ /* 0x000eee0000004200 */
[C---:B--2---:R-:W-:Y:S01]  /*e960*/  HMMA.16816.F32 R4, R20.reuse, R152, R4 ;  /* 0x000000981404723c */ /* 0x044fe20000001804 */
[----:B------:R-:W2:Y:S07]  /*e970*/  LDSM.16.MT88.4 R168, [R216+0x13000] ;  /* 0x01300000d8a8783b */ /* 0x000eae0000004200 */
[C---:B------:R-:W-:Y:S01]  /*e980*/  HMMA.16816.F32 R8, R20.reuse, R154, R8 ;  /* 0x0000009a1408723c */ /* 0x040fe20000001808 */
[----:B------:R-:W5:Y:S07]  /*e990*/  LDSM.16.MT88.4 R152, [R216+0x15000] ;  /* 0x01500000d898783b */ /* 0x000f6e0000004200 */
[C---:B-1----:R-:W-:Y:S08]  /*e9a0*/  HMMA.16816.F32 R36, R20.reuse, R156, R36 ;  /* 0x0000009c1424723c */ /* 0x042ff00000001824 */
[C---:B------:R-:W-:Y:S01]  /*e9b0*/  HMMA.16816.F32 R40, R20.reuse, R158, R40 ;  /* 0x0000009e1428723c */ /* 0x040fe20000001828 */
[----:B------:R-:W1:Y:S07]  /*e9c0*/  LDSM.16.MT88.4 R156, [R165+0x5000] ;  /* 0x00500000a59c783b */ /* 0x000e6e0000004200 */
[C---:B------:R-:W-:Y:S08]  /*e9d0*/  HMMA.16816.F32 R44, R20.reuse, R24, R44 ;  /* 0x00000018142c723c */ /* 0x040ff0000000182c */
[C---:B------:R-:W-:Y:S01]  /*e9e0*/  HMMA.16816.F32 R48, R20.reuse, R26, R48 ;  /* 0x0000001a1430723c */ /* 0x040fe20000001830 */
[----:B------:R-:W1:Y:S07]  /*e9f0*/  LDSM.16.MT88.4 R24, [R166+0x5000] ;  /* 0x00500000a618783b */ /* 0x000e6e0000004200 */
[C---:B----4-:R-:W-:Y:S08]  /*ea00*/  HMMA.16816.F32 R52, R20.reuse, R160, R52 ;  /* 0x000000a01434723c */ /* 0x050ff00000001834 */
[C---:B------:R-:W-:Y:S08]  /*ea10*/  HMMA.16816.F32 R56, R20.reuse, R162, R56 ;  /* 0x000000a21438723c */ /* 0x040ff00000001838 */
[C---:B---3--:R-:W-:Y:S08]  /*ea20*/  HMMA.16816.F32 R60, R20.reuse, R148, R60 ;  /* 0x00000094143c723c */ /* 0x048ff0000000183c */
[C---:B------:R-:W-:Y:S01]  /*ea30*/  HMMA.16816.F32 R64, R20.reuse, R150, R64 ;  /* 0x000000961440723c */ /* 0x040fe20000001840 */
[----:B------:R-:W3:Y:S07]  /*ea40*/  LDSM.16.MT88.4 R148, [R217+0x17000] ;  /* 0x01700000d994783b */ /* 0x000eee0000004200 */
[C---:B--2---:R-:W-:Y:S08]  /*ea50*/  HMMA.16816.F32 R68, R20.reuse, R168, R68 ;  /* 0x000000a81444723c */ /* 0x044ff00000001844 */
        /* <DEDUP_REMOVED lines=22> */
[C---:B-----5:R-:W-:Y:S05]  /*ebc0*/  HMMA.16816.F32 R100, R20.reuse, R152, R100 ;  /* 0x000000981464723c */ /* 0x060fea0000001864 */
[----:B------:R-:W4:Y:S03]  /*ebd0*/  MUFU.EX2 R179, R179 ;  /* 0x000000b300b37308 */ /* 0x000f260000000800 */
[C---:B------:R-:W-:Y:S01]  /*ebe0*/  HMMA.16816.F32 R104, R20.reuse, R154, R104 ;  /* 0x0000009a1468723c */ /* 0x040fe20000001868 */
[----:B------:R-:W5:Y:S06]  /*ebf0*/  LDSM.16.MT88.4 R152, [R216+0x17000] ;  /* 0x01700000d898783b */ /* 0x000f6c0000004200 */
[----:B------:R-:W-:Y:S01]  /*ec00*/  MUFU.EX2 R180, R180 ;  /* 0x000000b400b47308 */ /* 0x000fe20000000800 */
[C---:B-1----:R-:W-:Y:S09]  /*ec10*/  HMMA.16816.F32 R108, R20.reuse, R156, R108 ;  /* 0x0000009c146c723c */ /* 0x042ff2000000186c */
[----:B------:R-:W1:Y:S01]  /*ec20*/  MUFU.EX2 R181, R196 ;  /* 0x000000c400b57308 */ /* 0x000e620000000800 */
[C---:B------:R-:W-:Y:S01]  /*ec30*/  HMMA.16816.F32 R112, R20.reuse, R158, R112 ;  /* 0x0000009e1470723c */ /* 0x040fe20000001870 */
[----:B------:R-:W5:Y:S08]  /*ec40*/  LDSM.16.MT88.4 R156, [R165+0x7000] ;  /* 0x00700000a59c783b */ /* 0x000f700000004200 */
[----:B------:R-:W-:Y:S01]  /*ec50*/  MUFU.EX2 R182, R182 ;  /* 0x000000b600b67308 */ /* 0x000fe20000000800 */
[C---:B------:R-:W-:Y:S09]  /*ec60*/  HMMA.16816.F32 R116, R20.reuse, R24, R116 ;  /* 0x000000181474723c */ /* 0x040ff20000001874 */
[----:B------:R-:W1:Y:S01]  /*ec70*/  MUFU.EX2 R183, R194 ;  /* 0x000000c200b77308 */ /* 0x000e620000000800 */
[C---:B------:R-:W-:Y:S01]  /*ec80*/  HMMA.16816.F32 R120, R20.reuse, R26, R120 ;  /* 0x0000001a1478723c */ /* 0x040fe20000001878 */
[----:B------:R-:W5:Y:S07]  /*ec90*/  LDSM.16.MT88.4 R24, [R166+0x7000] ;  /* 0x00700000a618783b */ /* 0x000f6e0000004200 */
[C---:B---3--:R-:W-:Y:S03]  /*eca0*/  HMMA.16816.F32 R124, R20.reuse, R148, R124 ;  /* 0x00000094147c723c */ /* 0x048fe6000000187c */
[----:B--2---:R-:W-:Y:S01]  /*ecb0*/  F2FP.F16.F32.PACK_AB R148, R177, R176 ;  /* 0x000000b0b194723e */ /* 0x004fe200000000ff */
[----:B------:R-:W-:Y:S01]  /*ecc0*/  FADD.FTZ R176, R176, R205 ;  /* 0x000000cdb0b07221 */ /* 0x000fe20000010000 */
[----:B----4-:R-:W-:Y:S01]  /*ecd0*/  F2FP.F16.F32.PACK_AB R149, R179, R178 ;  /* 0x000000b2b395723e */ /* 0x010fe200000000ff */
[----:B------:R-:W-:Y:S02]  /*ece0*/  FADD.FTZ R178, R178, R207 ;  /* 0x000000cfb2b27221 */ /* 0x000fe40000010000 */
[C---:B------:R-:W-:Y:S03]  /*ecf0*/  HMMA.16816.F32 R128, R20.reuse, R150, R128 ;  /* 0x000000961480723c */ /* 0x040fe60000001880 */
[----:B-1----:R-:W-:Y:S01]  /*ed00*/  F2FP.F16.F32.PACK_AB R150, R181, R180 ;  /* 0x000000b4b596723e */ /* 0x002fe200000000ff */
[----:B------:R-:W-:Y:S01]  /*ed10*/  FADD.FTZ R177, R177, R176 ;  /* 0x000000b0b1b17221 */ /* 0x000fe20000010000 */
[----:B------:R-:W-:Y:S01]  /*ed20*/  F2FP.F16.F32.PACK_AB R151, R183, R182 ;  /* 0x000000b6b797723e */ /* 0x000fe200000000ff */
[----:B------:R-:W-:Y:S02]  /*ed30*/  FADD.FTZ R179, R179, R178 ;  /* 0x000000b2b3b37221 */ /* 0x000fe40000010000 */
[C---:B-----5:R-:W-:Y:S03]  /*ed40*/  HMMA.16816.F32 R132, R20.reuse, R152, R132 ;  /* 0x000000981484723c */ /* 0x060fe60000001884 */
        /* <DEDUP_REMOVED lines=31> */
[----:B------:R3:W2:Y:S07]  /*ef40*/  LDSM.16.MT88.4 R8, [R165+0x7800] ;  /* 0x00780000a508783b */ /* 0x0006ae0000004200 */
[C---:B------:R-:W-:Y:S08]  /*ef50*/  HMMA.16816.F32 R76, R148.reuse, R20, R76 ;  /* 0x00000014944c723c */ /* 0x040ff0000000184c */
[C---:B------:R-:W-:Y:S01]  /*ef60*/  HMMA.16816.F32 R80, R148.reuse, R22, R80 ;  /* 0x000000169450723c */ /* 0x040fe20000001850 */
[----:B------:R-:W2:Y:S07]  /*ef70*/  LDSM.16.MT88.4 R20, [R166+0x7800] ;  /* 0x00780000a614783b */ /* 0x000eae0000004200 */
[C---:B-1----:R-:W-:Y:S03]  /*ef80*/  HMMA.16816.F32 R84, R148.reuse, R24, R84 ;  /* 0x000000189454723c */ /* 0x042fe60000001854 */
[----:B---3--:R-:W-:Y:S05]  /*ef90*/  MOV R165, R164 ;  /* 0x000000a400a57202 */ /* 0x008fea0000000f00 */
[C---:B------:R-:W-:Y:S08]  /*efa0*/  HMMA.16816.F32 R88, R148.reuse, R26, R88 ;  /* 0x0000001a9458723c */ /* 0x040ff00000001858 */
[C---:B----4-:R-:W-:Y:S08]  /*efb0*/  HMMA.16816.F32 R92, R148.reuse, R28, R92 ;  /* 0x0000001c945c723c */ /* 0x050ff0000000185c */
[C---:B------:R-:W-:Y:S08]  /*efc0*/  HMMA.16816.F32 R96, R148.reuse, R30, R96 ;  /* 0x0000001e9460723c */ /* 0x040ff00000001860 */
[C---:B-----5:R-:W-:Y:S08]  /*efd0*/  HMMA.16816.F32 R100, R148.reuse, R152, R100 ;  /* 0x000000989464723c */ /* 0x060ff00000001864 */
[C---:B------:R-:W-:Y:S08]  /*efe0*/  HMMA.16816.F32 R104, R148.reuse, R154, R104 ;  /* 0x0000009a9468723c */ /* 0x040ff00000001868 */
[C---:B------:R-:W-:Y:S08]  /*eff0*/  HMMA.16816.F32 R108, R148.reuse, R32, R108 ;  /* 0x00000020946c723c */ /* 0x040ff0000000186c */
[C---:B------:R-:W-:Y:S08]  /*f000*/  HMMA.16816.F32 R112, R148.reuse, R34, R112 ;  /* 0x000000229470723c */ /* 0x040ff00000001870 */
[C---:B------:R-:W-:Y:S08]  /*f010*/  HMMA.16816.F32 R116, R148.reuse, R172, R116 ;  /* 0x000000ac9474723c */ /* 0x040ff00000001874 */
[C---:B------:R-:W-:Y:S08]  /*f020*/  HMMA.16816.F32 R120, R148.reuse, R174, R120 ;  /* 0x000000ae9478723c */ /* 0x040ff00000001878 */
[C---:B------:R-:W-:Y:S08]  /*f030*/  HMMA.16816.F32 R124, R148.reuse, R168, R124 ;  /* 0x000000a8947c723c */ /* 0x040ff0000000187c */
[C---:B------:R-:W-:Y:S08]  /*f040*/  HMMA.16816.F32 R128, R148.reuse, R170, R128 ;  /* 0x000000aa9480723c */ /* 0x040ff00000001880 */
[C---:B--2---:R-:W-:Y:S08]  /*f050*/  HMMA.16816.F32 R132, R148.reuse, R4, R132 ;  /* 0x000000049484723c */ /* 0x044ff00000001884 */
[C---:B------:R-:W-:Y:S08]  /*f060*/  HMMA.16816.F32 R136, R148.reuse, R6, R136 ;  /* 0x000000069488723c */ /* 0x040ff00000001888 */
[C---:B------:R-:W-:Y:S08]  /*f070*/  HMMA.16816.F32 R152, R148.reuse, R8, R12 ;  /* 0x000000089498723c */ /* 0x040ff0000000180c */
[C---:B------:R-:W-:Y:S08]  /*f080*/  HMMA.16816.F32 R140, R148.reuse, R10, R140 ;  /* 0x0000000a948c723c */ /* 0x040ff0000000188c */
[C---:B------:R-:W-:Y:S08]  /*f090*/  HMMA.16816.F32 R144, R148.reuse, R20, R144 ;  /* 0x000000149490723c */ /* 0x040ff00000001890 */
[----:B------:R-:W-:Y:S01]  /*f0a0*/  HMMA.16816.F32 R148, R148, R22, R16 ;  /* 0x000000169494723c */ /* 0x000fe20000001810 */
[----:B------:R-:W-:Y:S08]  /*f0b0*/  @!UPT UIADD3 URZ, UPT, UPT, URZ, URZ, URZ ;  /* 0x000000fffffff290 */ /* 0x000ff0000fffe0ff */
[----:B------:R-:W-:Y:S11]  /*f0c0*/  BRA.U UP0, `(.L_x_151) ;  /* 0xffffffc9003c7547 */ /* 0x000ff6000b83ffff */
.L_x_150:
        /* <DEDUP_REMOVED lines=328> */
.L_x_154:
        /* <DEDUP_REMOVED lines=46> */
.L_x_156:
[----:B------:R-:W-:Y:S05]  /*10830*/  BSYNC.RECONVERGENT B0 ;  /* 0x0000000000007941 */ /* 0x000fea0003800200 */
.L_x_155:
        /* <DEDUP_REMOVED lines=41> */
.L_x_158:
[----:B------:R-:W-:Y:S05]  /*10ad0*/  BSYNC.RECONVERGENT B0 ;  /* 0x0000000000007941 */ /* 0x000fea0003800200 */
.L_x_157:
        /* <DEDUP_REMOVED lines=27> */
.L_x_160:
[----:B------:R-:W-:Y:S05]  /*10c90*/  BSYNC.RECONVERGENT B0 ;  /* 0x0000000000007941 */ /* 0x000fea0003800200 */
.L_x_159:
        /* <DEDUP_REMOVED lines=27> */
.L_x_162:
[----:B------:R-:W-:Y:S05]  /*10e50*/  BSYNC.RECONVERGENT B0 ;  /* 0x0000000000007941 */ /* 0x000fea0003800200 */
.L_x_161:
        /* <DEDUP_REMOVED lines=27> */
.L_x_163:
        /* <DEDUP_REMOVED lines=15> */
.L_x_1185:


//--------------------- .text._ZN5flash16flash_fwd_kernelI23Flash_fwd_kernel_traitsILi256ELi128ELi64ELi8ELb0ELb0EN7cutlass6half_tE19Flash_kernel_traitsILi256ELi128ELi64ELi8ES3_EELb0ELb1ELb0ELb0ELb0ELb1ELb0ELb0EEEvNS_16Flash_fwd_paramsE --------------------------
	.section	.text._ZN5flash16flash_fwd_kernelI23Flash_fwd_kernel_traitsILi256ELi128ELi64ELi8ELb0ELb0EN7cutlass6half_tE19Flash_kernel_traitsILi256ELi128ELi64ELi8ES3_EELb0ELb1ELb0ELb0ELb0ELb1ELb0ELb0EEEvNS_16Flash_fwd_paramsE,"ax",@progbits
	.align	128
        .global         _ZN5flash16flash_fwd_kernelI23Flash_fwd_kernel_traitsILi256ELi128ELi64ELi8ELb0ELb0EN7cutlass6half_tE19Flash_kernel_traitsILi256ELi128ELi64ELi8ES3_EELb0ELb1ELb0ELb0ELb0ELb1ELb0ELb0EEEvNS_16Flash_fwd_paramsE
        .type           _ZN5flash16flash_fwd_kernelI23Flash_fwd_kernel_traitsILi256ELi128ELi64ELi8ELb0ELb0EN7cutlass6half_tE19Flash_kernel_traitsILi256ELi128ELi64ELi8ES3_EELb0ELb1ELb0ELb0ELb0ELb1ELb0ELb0EEEvNS_16Flash_fwd_paramsE,@function
        .size           _ZN5flash16flash_fwd_kernelI23Flash_fwd_kernel_traitsILi256ELi128ELi64ELi8ELb0ELb0EN7cutlass6half_tE19Flash_kernel_traitsILi256ELi128ELi64ELi8ES3_EELb0ELb1ELb0ELb0ELb0ELb1ELb0ELb0EEEvNS_16Flash_fwd_paramsE,(.L_x_1186 - _ZN5flash16flash_fwd_kernelI23Flash_fwd_kernel_traitsILi256ELi128ELi64ELi8ELb0ELb0EN7cutlass6half_tE19Flash_kernel_traitsILi256ELi128ELi64ELi8ES3_EELb0ELb1ELb0ELb0ELb0ELb1ELb0ELb0EEEvNS_16Flash_fwd_paramsE)
        .other          _ZN5flash16flash_fwd_kernelI23Flash_fwd_kernel_traitsILi256ELi128ELi64ELi8ELb0ELb0EN7cutlass6half_tE19Flash_kernel_traitsILi256ELi128ELi64ELi8ES3_EELb0ELb1ELb0ELb0ELb0ELb1ELb0ELb0EEEvNS_16Flash_fwd_paramsE,@"STO_CUDA_ENTRY STV_DEFAULT"
_ZN5flash16flash_fwd_kernelI23Flash_fwd_kernel_traitsILi256ELi128ELi64ELi8ELb0ELb0EN7cutlass6half_tE19Flash_kernel_traitsILi256ELi128ELi64ELi8ES3_EELb0ELb1ELb0ELb0ELb0ELb1ELb0ELb0EEEvNS_16Flash_fwd_paramsE:
.text._ZN5flash16flash_fwd_kernelI23Flash_fwd_kernel_traitsILi256ELi128ELi64ELi8ELb0ELb0EN7cutlass6half_tE19Flash_kernel_traitsILi256ELi128ELi64ELi8ES3_EELb0ELb1ELb0ELb0ELb0ELb1ELb0ELb0EEEvNS_16Flash_fwd_paramsE:
[----:B------:R-:W-:Y:S08]  /*0000*/  LDC R1, c[0x0][0x37c] ;  /* 0x0000df00ff017b82 */ /* 0x000ff00000000800 */
[----:B------:R-:W1:Y:S01]  /*0010*/  LDC.64 R2, c[0x0][0x460] ;  /* 0x00011800ff027b82 */ /* 0x000e620000000a00 */
[----:B------:R-:W2:Y:S01]  /*0020*/  S2R R20, SR_CTAID.Y ;  /* 0x0000000000147919 */ /* 0x000ea20000002600 */
[----:B------:R-:W3:Y:S01]  /*0030*/  LDCU.64 UR4, c[0x0][0x478] ;  /* 0x00008f00ff0477ac */ /* 0x000ee20008000a00 */
[----:B------:R-:W-:Y:S01]  /*0040*/  IMAD.MOV.U32 R224, RZ, RZ, -0x1 ;  /* 0xffffffffffe07424 */ /* 0x000fe200078e00ff */
[----:B------:R-:W4:Y:S04]  /*0050*/  LDCU.64 UR12, c[0x0][0x358] ;  /* 0x00006b00ff0c77ac */ /* 0x000f280008000a00 */
[----:B------:R-:W2:Y:S01]  /*0060*/  LDC.64 R4, c[0x0][0x460] ;  /* 0x00011800ff047b82 */ /* 0x000ea20000000a00 */
[----:B------:R-:W4:Y:S07]  /*0070*/  LDCU.64 UR6, c[0x0][0x470] ;  /* 0x00008e00ff0677ac */ /* 0x000f2e0008000a00 */
[----:B------:R-:W4:Y:S01]  /*0080*/  LDC.64 R6, c[0x0][0x468] ;  /* 0x00011a00ff067b82 */ /* 0x000f220000000a00 */
[----:B---3--:R-:W-:-:S02]  /*0090*/  ISETP.NE.U32.AND P2, PT, RZ, UR4, PT ;  /* 0x00000004ff007c0c */ /* 0x008fc4000bf45070 */
[C---:B-1----:R-:W-:Y:S02]  /*00a0*/  ISETP.NE.U32.AND P0, PT, R2.reuse, RZ, PT ;  /* 0x000000ff0200720c */ /* 0x042fe40003f05070 */
[----:B------:R-:W-:Y:S02]  /*00b0*/  ISETP.NE.U32.AND P4, PT, R2, RZ, PT ;  /* 0x000000ff0200720c */ /* 0x000fe40003f85070 */
[C---:B------:R-:W-:Y:S02]  /*00c0*/  ISETP.NE.AND.EX P0, PT, R3.reuse, RZ, PT, P0 ;  /* 0x000000ff0300720c */ /* 0x040fe40003f05300 */
[----:B------:R-:W-:Y:S02]  /*00d0*/  ISETP.NE.AND.EX P4, PT, R3, RZ, PT, P4 ;  /* 0x000000ff0300720c */ /* 0x000fe40003f85340 */
[----:B------:R-:W-:Y:S01]  /*00e0*/  ISETP.NE.AND.EX P2, PT, RZ, UR5, PT, P2 ;  /* 0x00000005ff007c0c */ /* 0x000fe2000bf45320 */
[----:B--2---:R-:W-:Y:S01]  /*00f0*/  IMAD.WIDE.U32 R12, R20, 0x4, R4 ;  /* 0x00000004140c7825 */ /* 0x004fe200078e0004 */
[----:B------:R-:W-:-:S02]  /*0100*/  SHF.R.U32.HI R0, RZ, 0x1e, R20 ;  /* 0x0000001eff007819 */ /* 0x000fc40000011614 */
[----:B----4-:R-:W-:Y:S01]  /*0110*/  ISETP.NE.U32.AND P3, PT, RZ, UR6, PT ;  /* 0x00000006ff007c0c */ /* 0x010fe2000bf65070 */
[----:B------:R-:W-:-:S03]  /*0120*/  IMAD.SHL.U32 R9, R20, 0x4, RZ ;  /* 0x0000000414097824 */ /* 0x000fc600078e00ff */
[----:B------:R-:W-:Y:S01]  /*0130*/  ISETP.NE.AND.EX P3, PT, RZ, UR7, PT, P3 ;  /* 0x00000007ff007c0c */ /* 0x000fe2000bf65330 */
[----:B------:R-:W2:Y:S04]  /*0140*/  @P0 LDG.E R224, desc[UR12][R12.64] ;  /* 0x0000000c0ce00981 */ /* 0x000ea8000c1e1900 */
[----:B------:R-:W2:Y:S01]  /*0150*/  @P4 LDG.E R11, desc[UR12][R12.64+0x4] ;  /* 0x0000040c0c0b4981 */ /* 0x000ea2000c1e1900 */
[----:B------:R-:W-:Y:S01]  /*0160*/  @P2 IADD3 R90, P0, PT, R9, UR4, RZ ;  /* 0x00000004095a2c10 */ /* 0x000fe2000ff1e0ff */
[----:B------:R-:W-:-:S03]  /*0170*/  IMAD.MOV.U32 R3, RZ, RZ, RZ ;  /* 0x000000ffff037224 */ /* 0x000fc600078e00ff */
[C---:B------:R-:W-:Y:S01]  /*0180*/  @P2 IADD3.X R91, PT, PT, R0.reuse, UR5, RZ, P0, !PT ;  /* 0x00000005005b2c10 */ /* 0x040fe200087fe4ff */
[----:B------:R-:W1:Y:S02]  /*0190*/  S2R R18, SR_CTAID.X ;  /* 0x0000000000127919 */ /* 0x000e640000002500 */
[C---:B------:R-:W-:Y:S02]  /*01a0*/  @P3 IADD3 R4, P1, PT, R9.reuse, UR6, RZ ;  /* 0x0000000609043c10 */ /* 0x040fe4000ff3e0ff */
[----:B------:R-:W5:Y:S01]  /*01b0*/  @P2 LDG.E R90, desc[UR12][R90.64] ;  /* 0x0000000c5a5a2981 */ /* 0x000f62000c1e1900 */
[----:B------:R-:W-:Y:S01]  /*01c0*/  IADD3 R8, P0, PT, R9, R6, RZ ;  /* 0x0000000609087210 */ /* 0x000fe20007f1e0ff */
[----:B------:R-:W3:Y:S01]  /*01d0*/  LDCU.U8 UR4, c[0x0][0x532] ;  /* 0x0000a640ff0477ac */ /* 0x000ee20008000000 */
[----:B------:R-:W4:Y:S01]  /*01e0*/  @!P4 LDC R98, c[0x0][0x434] ;  /* 0x00010d00ff62cb82 */ /* 0x000f220000000800 */
[C---:B------:R-:W-:Y:S02]  /*01f0*/  @P3 IADD3.X R5, PT, PT, R0.reuse, UR7, RZ, P1, !PT ;  /* 0x0000000700053c10 */ /* 0x040fe40008ffe4ff */
[----:B------:R-:W-:Y:S01]  /*0200*/  IMAD.X R9, R0, 0x1, R7, P0 ;  /* 0x0000000100097824 */ /* 0x000fe200000e0607 */
[----:B------:R-:W-:-:S02]  /*0210*/  ISETP.NE.U32.AND P0, PT, R6, RZ, PT ;  /* 0x000000ff0600720c */ /* 0x000fc40003f05070 */
[----:B------:R1:W5:Y:S02]  /*0220*/  @P3 LDG.E R3, desc[UR12][R4.64] ;  /* 0x0000000c04033981 */ /* 0x000364000c1e1900 */
[----:B------:R-:W-:Y:S01]  /*0230*/  ISETP.NE.AND.EX P0, PT, R7, RZ, PT, P0 ;  /* 0x000000ff0700720c */ /* 0x000fe20003f05300 */
[----:B------:R-:W2:Y:S01]  /*0240*/  @!P2 LDC R0, c[0x0][0x43c] ;  /* 0x00010f00ff00ab82 */ /* 0x000ea20000000800 */
[----:B------:R-:W-:Y:S02]  /*0250*/  ISETP.EQ.U32.AND P3, PT, R6, RZ, PT ;  /* 0x000000ff0600720c */ /* 0x000fe40003f62070 */
[----:B---3--:R-:W-:-:S09]  /*0260*/  ISETP.NE.AND P1, PT, RZ, UR4, PT ;  /* 0x00000004ff007c0c */ /* 0x008fd2000bf25270 */
[----:B------:R-:W3:Y:S01]  /*0270*/  @!P0 LDC R2, c[0x0][0x438] ;  /* 0x00010e00ff028b82 */ /* 0x000ee20000000800 */
[----:B------:R-:W-:-:S07]  /*0280*/  ISETP.EQ.OR.EX P3, PT, R7, RZ, !P1, P3 ;  /* 0x000000ff0700720c */ /* 0x000fce0004f62730 */
[----:B-1----:R-:W1:Y:S01]  /*0290*/  @!P2 LDC.64 R4, c[0x0][0x488] ;  /* 0x00012200ff04ab82 */ /* 0x002e620000000a00 */
[----:B------:R-:W-:Y:S02]  /*02a0*/  IMAD.MOV.U32 R10, RZ, RZ, -0x1 ;  /* 0xffffffffff0a7424 */ /* 0x000fe400078e00ff */
[----:B------:R-:W-:-:S04]  /*02b0*/  IMAD.SHL.U32 R97, R18, 0x80, RZ ;  /* 0x0000008012617824 */ /* 0x000fc800078e00ff */
[----:B------:R1:W5:Y:S01]  /*02c0*/  @!P3 LDG.E R10, desc[UR12][R8.64] ;  /* 0x0000000c080ab981 */ /* 0x000362000c1e1900 */
[----:B--2---:R-:W-:-:S05]  /*02d0*/  @P4 IMAD.IADD R98, R11, 0x1, -R224 ;  /* 0x000000010b624824 */ /* 0x004fca00078e0ae0 */
[----:B----4-:R-:W-:Y:S01]  /*02e0*/  ISETP.GT.AND P3, PT, R98, R97, PT ;  /* 0x000000616200720c */ /* 0x010fe20003f64270 */
[----:B-1-3--:R-:W-:-:S12]  /*02f0*/  @!P0 BRA `(.L_x_164) ;  /* 0x00000000000c8947 */ /* 0x00afd80003800000 */
[----:B------:R-:W2:Y:S02]  /*0300*/  @P1 LDG.E R7, desc[UR12][R8.64+0x4] ;  /* 0x0000040c08071981 */ /* 0x000ea4000c1e1900 */
[----:B--2--5:R-:W-:-:S06]  /*0310*/  @P1 IADD3 R2, PT, PT, R7, -R10, RZ ;  /* 0x8000000a07021210 */ /* 0x024fcc0007ffe0ff */
[----:B------:R1:W5:Y:S02]  /*0320*/  @!P1 LDG.E R2, desc[UR12][R8.64] ;  /* 0x0000000c08029981 */ /* 0x000364000c1e1900 */
.L_x_164:
[----:B------:R-:W-:Y:S05]  /*0330*/  @!P3 EXIT ;  /* 0x000000000000b94d */ /* 0x000fea0003800000 */
[----:B------:R-:W2:Y:S01]  /*0340*/  LDC R91, c[0x0][0x508] ;  /* 0x00014200ff5b7b82 */ /* 0x000ea20000000800 */
[----:B------:R-:W-:Y:S01]  /*0350*/  @!P2 ISETP.NE.U32.AND P0, PT, R4, RZ, PT ;  /* 0x000000ff0400a20c */ /* 0x000fe20003f05070 */
[----:B-----5:R-:W-:Y:S01]  /*0360*/  @P2 IMAD.IADD R90, R90, 0x1, -R3 ;  /* 0x000000015a5a2824 */ /* 0x020fe200078e0a03 */
[----:B------:R-:W3:Y:S02]  /*0370*/  S2R R23, SR_CTAID.Z ;  /* 0x0000000000177919 */ /* 0x000ee40000002700 */
[----:B------:R-:W-:Y:S01]  /*0380*/  @!P2 ISETP.NE.AND.EX P0, PT, R5, RZ, PT, P0 ;  /* 0x000000ff0500a20c */ /* 0x000fe20003f05300 */
[----:B------:R-:W-:Y:S01]  /*0390*/  VIADD R5, R18, 0x1 ;  /* 0x0000000112057836 */ /* 0x000fe20000000000 */
[----:B------:R-:W4:Y:S02]  /*03a0*/  S2R R196, SR_TID.X ;  /* 0x0000000000c47919 */ /* 0x000f240000002100 */
[----:B------:R-:W-:Y:S01]  /*03b0*/  @!P2 SEL R0, R0, RZ, P0 ;  /* 0x000000ff0000a207 */ /* 0x000fe20000000000 */
[----:B------:R-:W-:-:S03]  /*03c0*/  IMAD R5, R5, 0x80, -R98 ;  /* 0x0000008005057824 */ /* 0x000fc600078e0a62 */
[----:B------:R-:W-:-:S05]  /*03d0*/  @!P2 IADD3 R90, PT, PT, R0, R2, -R3 ;  /* 0x00000002005aa210 */ /* 0x000fca0007ffe803 */
[----:B------:R-:W-:-:S05]  /*03e0*/  VIADD R4, R90, 0x3f ;  /* 0x0000003f5a047836 */ /* 0x000fca0000000000 */
[----:B------:R-:W-:Y:S02]  /*03f0*/  SHF.R.S32.HI R2, RZ, 0x1f, R4 ;  /* 0x0000001fff027819 */ /* 0x000fe40000011404 */
[----:B--2---:R-:W-:Y:S02]  /*0400*/  IADD3 R5, PT, PT, R4, R91, R5 ;  /* 0x0000005b04057210 */ /* 0x004fe40007ffe005 */
[----:B------:R-:W-:Y:S02]  /*0410*/  LEA.HI R2, R2, R4, RZ, 0x6 ;  /* 0x0000000402027211 */ /* 0x000fe400078f30ff */
[----:B------:R-:W-:Y:S02]  /*0420*/  SHF.R.S32.HI R0, RZ, 0x1f, R5 ;  /* 0x0000001fff007819 */ /* 0x000fe40000011405 */
[----:B------:R-:W-:Y:S02]  /*0430*/  SHF.R.S32.HI R2, RZ, 0x6, R2 ;  /* 0x00000006ff027819 */ /* 0x000fe40000011402 */
[----:B------:R-:W-:-:S04]  /*0440*/  LEA.HI R0, R0, R5, RZ, 0x6 ;  /* 0x0000000500007211 */ /* 0x000fc800078f30ff */
[----:B------:R-:W-:-:S04]  /*0450*/  SHF.R.S32.HI R5, RZ, 0x6, R0 ;  /* 0x00000006ff057819 */ /* 0x000fc80000011400 */
[----:B------:R-:W-:-:S04]  /*0460*/  VIMNMX R2, PT, PT, R2, R5, PT ;  /* 0x0000000502027248 */ /* 0x000fc80003fe0100 */
[----:B------:R-:W-:-:S13]  /*0470*/  ISETP.GT.AND P0, PT, R2, RZ, PT ;  /* 0x000000ff0200720c */ /* 0x000fda0003f04270 */
[----:B---34-:R-:W-:Y:S05]  /*0480*/  @P0 BRA `(.L_x_165) ;  /* 0x0000000800d00947 */ /* 0x018fea0003800000 */
[----:B------:R-:W-:Y:S01]  /*0490*/  ISETP.NE.AND P1, PT, R224, -0x1, PT ;  /* 0xffffffffe000780c */ /* 0x000fe20003f25270 */
[----:B------:R-:W2:Y:S08]  /*04a0*/  LDC.U8 R0, c[0x0][0x549] ;  /* 0x00015240ff007b82 */ /* 0x000eb00000000000 */
[----:B-1----:R-:W1:Y:S08]  /*04b0*/  LDC R9, c[0x0][0x434] ;  /* 0x00010d00ff097b82 */ /* 0x002e700000000800 */
[----:B------:R-:W3:Y:S08]  /*04c0*/  @!P1 LDC.64 R6, c[0x0][0x400] ;  /* 0x00010000ff069b82 */ /* 0x000ef00000000a00 */
[----:B------:R-:W4:Y:S01]  /*04d0*/  @P1 LDC.64 R4, c[0x0][0x408] ;  /* 0x00010200ff041b82 */ /* 0x000f220000000a00 */
[----:B--2---:R-:W-:-:S07]  /*04e0*/  ISETP.NE.AND P0, PT, R0, RZ, PT ;  /* 0x000000ff0000720c */ /* 0x004fce0003f05270 */
[----:B------:R-:W2:Y:S01]  /*04f0*/  LDC.U8 R0, c[0x0][0x548] ;  /* 0x00015200ff007b82 */ /* 0x000ea20000000000 */
[----:B---3--:R-:W-:-:S07]  /*0500*/  @!P1 IMAD.WIDE.U32 R10, R20, R6, RZ ;  /* 0x00000006140a9225 */ /* 0x008fce00078e00ff */
[----:B------:R-:W3:Y:S01]  /*0510*/  @P0 LDC.64 R2, c[0x0][0x430] ;  /* 0x00010c00ff020b82 */ /* 0x000ee20000000a00 */
[----:B------:R-:W-:Y:S01]  /*0520*/  @!P1 IMAD R7, R20, R7, R11 ;  /* 0x0000000714079224 */ /* 0x000fe200078e020b */
[----:B------:R-:W-:Y:S01]  /*0530*/  @!P1 MOV R6, R10 ;  /* 0x0000000a00069202 */ /* 0x000fe20000000f00 */
[----:B----4-:R-:W-:-:S05]  /*0540*/  @P1 IMAD.WIDE.U32 R10, R224, R4, RZ ;  /* 0x00000004e00a1225 */ /* 0x010fca00078e00ff */
[----:B------:R-:W4:Y:S01]  /*0550*/  @P0 LDC R4, c[0x0][0x430] ;  /* 0x00010c00ff040b82 */ /* 0x000f220000000800 */
[----:B------:R-:W-:Y:S01]  /*0560*/  @P1 IMAD R7, R224, R5, R11 ;  /* 0x00000005e0071224 */ /* 0x000fe200078e020b */
[----:B------:R-:W-:Y:S02]  /*0570*/  @P1 MOV R6, R10 ;  /* 0x0000000a00061202 */ /* 0x000fe40000000f00 */
[----:B--2---:R-:W-:Y:S01]  /*0580*/  ISETP.NE.AND P5, PT, R0, RZ, !P0 ;  /* 0x000000ff0000720c */ /* 0x004fe200047a5270 */
[----:B---3--:R-:W-:Y:S01]  /*0590*/  @P0 IMAD R2, R2, R3, RZ ;  /* 0x0000000302020224 */ /* 0x008fe200078e02ff */
[----:B------:R-:W-:Y:S01]  /*05a0*/  @P0 MOV R3, 0x1 ;  /* 0x0000000100030802 */ /* 0x000fe20000000f00 */
[----:B-1----:R-:W-:Y:S10]  /*05b0*/  @P0 BRA `(.L_x_166) ;  /* 0x0000000000280947 */ /* 0x002ff40003800000 */
[----:B------:R-:W-:Y:S01]  /*05c0*/  ISETP.NE.AND P0, PT, R0, RZ, PT ;  /* 0x000000ff0000720c */ /* 0x000fe20003f05270 */
[----:B------:R-:W1:-:S12]  /*05d0*/  LDC R5, c[0x0][0x3e0] ;  /* 0x0000f800ff057b82 */ /* 0x000e580000000800 */
[----:B------:R-:W2:Y:S01]  /*05e0*/  @P0 LDC R2, c[0x0][0x454] ;  /* 0x00011500ff020b82 */ /* 0x000ea20000000800 */
[----:B----4-:R-:W-:Y:S02]  /*05f0*/  @P0 MOV R4, 0x1 ;  /* 0x0000000100040802 */ /* 0x010fe40000000f00 */
[----:B------:R-:W-:-:S05]  /*0600*/  @!P0 MOV R4, 0x1 ;  /* 0x0000000100048802 */ /* 0x000fca0000000f00 */
[----:B------:R-:W1:Y:S08]  /*0610*/  @P0 LDC R8, c[0x0][0x454] ;  /* 0x00011500ff080b82 */ /* 0x000e700000000800 */
[----:B------:R-:W3:Y:S08]  /*0620*/  @!P0 LDC R0, c[0x0][0x434] ;  /* 0x00010d00ff008b82 */ /* 0x000ef00000000800 */
[----:B------:R-:W4:Y:S01]  /*0630*/  @!P0 LDC R2, c[0x0][0x434] ;  /* 0x00010d00ff028b82 */ /* 0x000f220000000800 */
[----:B-1----:R-:W-:-:S02]  /*0640*/  @P0 IMAD R3, R8, R5, RZ ;  /* 0x0000000508030224 */ /* 0x002fc400078e02ff */
[----:B--23--:R-:W-:-:S07]  /*0650*/  @!P0 IMAD R3, R0, R5, RZ ;  /* 0x0000000500038224 */ /* 0x00cfce00078e02ff */
.L_x_166:
[----:B------:R-:W-:Y:S01]  /*0660*/  IMAD.SHL.U32 R15, R196, 0x8, RZ ;  /* 0x00000008c40f7824 */ /* 0x000fe200078e00ff */
[----:B------:R-:W1:Y:S01]  /*0670*/  LDCU.64 UR4, c[0x0][0x410] ;  /* 0x00008200ff0477ac */ /* 0x000e620008000a00 */
[----:B------:R-:W-:Y:S01]  /*0680*/  IMAD.IADD R98, R98, 0x1, -R97 ;  /* 0x0000000162627824 */ /* 0x000fe200078e0a61 */
[----:B------:R-:W-:Y:S01]  /*0690*/  SHF.R.U32.HI R5, RZ, 0x3, R196 ;  /* 0x00000003ff057819 */ /* 0x000fe200000116c4 */
[----:B------:R-:W-:Y:S01]  /*06a0*/  IMAD R9, R20, R9, RZ ;  /* 0x0000000914097224 */ /* 0x000fe200078e02ff */
[----:B------:R-:W-:Y:S01]  /*06b0*/  LOP3.LUT R15, R15, 0x38, RZ, 0xc0, !PT ;  /* 0x000000380f0f7812 */ /* 0x000fe200078ec0ff */
[----:B----4-:R-:W-:Y:S01]  /*06c0*/  IMAD R2, R23, R2, RZ ;  /* 0x0000000217027224 */ /* 0x010fe200078e02ff */
[C---:B------:R-:W-:Y:S01]  /*06d0*/  ISETP.GE.AND P3, PT, R5.reuse, R98, PT ;  /* 0x000000620500720c */ /* 0x040fe20003f66270 */
[----:B------:R-:W-:Y:S01]  /*06e0*/  VIADD R13, R5, 0x20 ;  /* 0x00000020050d7836 */ /* 0x000fe20000000000 */
[----:B------:R-:W-:Y:S01]  /*06f0*/  IADD3 R14, P4, PT, R15, R6, RZ ;  /* 0x000000060f0e7210 */ /* 0x000fe20007f9e0ff */
[----:B------:R-:W-:Y:S01]  /*0700*/  VIADD R11, R5, 0x40 ;  /* 0x00000040050b7836 */ /* 0x000fe20000000000 */
[----:B------:R-:W-:Y:S01]  /*0710*/  ISETP.NE.AND P0, PT, R224, -0x1, PT ;  /* 0xffffffffe000780c */ /* 0x000fe20003f05270 */
[----:B------:R-:W-:Y:S01]  /*0720*/  IMAD.WIDE.U32 R18, R18, 0x80, RZ ;  /* 0x0000008012127825 */ /* 0x000fe200078e00ff */
[----:B------:R-:W-:Y:S01]  /*0730*/  LOP3.LUT P6, R196, R196, 0x7, RZ, 0xc0, !PT ;  /* 0x00000007c4c47812 */ /* 0x000fe200078cc0ff */
[----:B------:R-:W-:Y:S01]  /*0740*/  BSSY.RECONVERGENT B0, `(.L_x_167) ;  /* 0x000001f000007945 */ /* 0x000fe20003800200 */
[----:B------:R-:W-:Y:S01]  /*0750*/  SEL R224, R9, R224, !P0 ;  /* 0x000000e009e07207 */ /* 0x000fe20004000000 */
[----:B------:R-:W-:Y:S01]  /*0760*/  IMAD.X R15, RZ, RZ, R7, P4 ;  /* 0x000000ffff0f7224 */ /* 0x000fe200020e0607 */
[-C--:B------:R-:W-:Y:S01]  /*0770*/  ISETP.GE.AND P1, PT, R13, R98.reuse, PT ;  /* 0x000000620d00720c */ /* 0x080fe20003f26270 */
[----:B------:R-:W-:Y:S01]  /*0780*/  VIADD R9, R5, 0x60 ;  /* 0x0000006005097836 */ /* 0x000fe20000000000 */
[----:B------:R-:W-:Y:S01]  /*0790*/  SHF.R.S32.HI R0, RZ, 0x1f, R224 ;  /* 0x0000001fff007819 */ /* 0x000fe200000114e0 */
[----:B-1----:R-:W-:Y:S01]  /*07a0*/  IMAD.WIDE.U32 R14, R23, UR4, R14 ;  /* 0x00000004170e7c25 */ /* 0x002fe2000f8e000e */
[----:B------:R-:W-:-:S02]  /*07b0*/  ISETP.GE.AND P2, PT, R11, R98, PT ;  /* 0x000000620b00720c */ /* 0x000fc40003f46270 */
[----:B------:R-:W-:Y:S01]  /*07c0*/  SEL R0, R0, RZ, P5 ;  /* 0x000000ff00007207 */ /* 0x000fe20002800000 */
[----:B------:R-:W-:Y:S01]  /*07d0*/  IMAD R17, R23, UR5, R15 ;  /* 0x0000000517117c24 */ /* 0x000fe2000f8e020f */
[-C--:B------:R-:W-:Y:S01]  /*07e0*/  ISETP.GE.OR P6, PT, R5, R98.reuse, P6 ;  /* 0x000000620500720c */ /* 0x080fe200037c6670 */
[----:B------:R-:W-:Y:S01]  /*07f0*/  @!P5 IMAD R2, R20, R3, R2 ;  /* 0x000000031402d224 */ /* 0x000fe200078e0202 */
[----:B------:R-:W-:Y:S02]  /*0800*/  SEL R3, R224, RZ, P5 ;  /* 0x000000ffe0037207 */ /* 0x000fe40002800000 */
[----:B------:R-:W-:Y:S02]  /*0810*/  ISETP.GE.AND P0, PT, R9, R98, PT ;  /* 0x000000620900720c */ /* 0x000fe40003f06270 */
[C---:B------:R-:W-:Y:S02]  /*0820*/  ISETP.NE.OR P5, PT, R196.reuse, RZ, P1 ;  /* 0x000000ffc400720c */ /* 0x040fe40000fa5670 */
[----:B------:R-:W-:-:S02]  /*0830*/  ISETP.NE.OR P4, PT, R196, RZ, P2 ;  /* 0x000000ffc400720c */ /* 0x000fc40001785670 */
[----:B------:R-:W-:Y:S01]  /*0840*/  LOP3.LUT R6, R18, R5, RZ, 0xfc, !PT ;  /* 0x0000000512067212 */ /* 0x000fe200078efcff */
[----:B------:R-:W-:Y:S10]  /*0850*/  @P3 BRA `(.L_x_168) ;  /* 0x0000000000343947 */ /* 0x000ff40003800000 */
        /* <DEDUP_REMOVED lines=13> */
.L_x_168:
[----:B------:R-:W-:Y:S05]  /*0930*/  BSYNC.RECONVERGENT B0 ;  /* 0x0000000000007941 */ /* 0x000fea0003800200 */
.L_x_167:
[----:B------:R-:W-:Y:S01]  /*0940*/  BSSY.RECONVERGENT B0, `(.L_x_169) ;  /* 0x0000014000007945 */ /* 0x000fe20003800200 */
[----:B------:R-:W-:Y:S01]  /*0950*/  ISETP.NE.OR P3, PT, R196, RZ, P0 ;  /* 0x000000ffc400720c */ /* 0x000fe20000765670 */
[----:B------:R-:W-:Y:S02]  /*0960*/  IMAD R97, R97, R4, RZ ;  /* 0x0000000461617224 */ /* 0x000fe400078e02ff */
[----:B------:R-:W-:Y:S10]  /*0970*/  @P1 BRA `(.L_x_170) ;  /* 0x0000000000401947 */ /* 0x000ff40003800000 */
        /* <DEDUP_REMOVED lines=16> */
.L_x_170:
[----:B------:R-:W-:Y:S05]  /*0a80*/  BSYNC.RECONVERGENT B0 ;  /* 0x0000000000007941 */ /* 0x000fea0003800200 */
.L_x_169:
        /* <DEDUP_REMOVED lines=18> */
.L_x_172:
[----:B------:R-:W-:Y:S05]  /*0bb0*/  BSYNC.RECONVERGENT B0 ;  /* 0x0000000000007941 */ /* 0x000fea0003800200 */
.L_x_171:
[----:B------:R-:W-:Y:S01]  /*0bc0*/  BSSY.RECONVERGENT B0, `(.L_x_173) ;  /* 0x0000014000007945 */ /* 0x000fe20003800200 */
[--C-:B------:R-:W-:Y:S02]  /*0bd0*/  IADD3 R3, P2, P1, R97, R3, R2.reuse ;  /* 0x0000000361037210 */ /* 0x100fe4000795e002 */
[----:B------:R-:W-:Y:S02]  /*0be0*/  SHF.R.S32.HI R97, RZ, 0x1f, R97 ;  /* 0x0000001fff617819 */ /* 0x000fe40000011461 */
[----:B------:R-:W-:Y:S01]  /*0bf0*/  SHF.R.S32.HI R2, RZ, 0x1f, R2 ;  /* 0x0000001fff027819 */ /* 0x000fe20000011402 */
        /* <DEDUP_REMOVED lines=16> */
.L_x_174:
[----:B------:R-:W-:Y:S05]  /*0d00*/  BSYNC.RECONVERGENT B0 ;  /* 0x0000000000007941 */ /* 0x000fea0003800200 */
.L_x_173:
[----:B------:R-:W-:Y:S01]  /*0d10*/  BSSY.RECONVERGENT B0, `(.L_x_175) ;  /* 0x000000b000007945 */ /* 0x000fe20003800200 */
[----:B------:R-:W-:-:S03]  /*0d20*/  IADD3.X R0, PT, PT, R97, R0, R2, P2, P1 ;  /* 0x0000000061007210 */ /* 0x000fc600017e2402 */
[----:B------:R-:W-:Y:S05]  /*0d30*/  @P6 BRA `(.L_x_176) ;  /* 0x0000000000206947 */ /* 0x000fea0003800000 */
[----:B------:R-:W4:Y:S01]  /*0d40*/  LDCU.64 UR4, c[0x0][0x420] ;  /* 0x00008400ff0477ac */ /* 0x000f220008000a00 */
[----:B------:R-:W-:-:S05]  /*0d50*/  IMAD R2, R5, R4, RZ ;  /* 0x0000000405027224 */ /* 0x000fca00078e02ff */
[----:B------:R-:W-:-:S04]  /*0d60*/  IADD3 R5, P0, PT, R2, R3, RZ ;  /* 0x0000000302057210 */ /* 0x000fc80007f1e0ff */
[----:B------:R-:W-:Y:S02]  /*0d70*/  LEA.HI.X.SX32 R2, R2, R0, 0x1, P0 ;  /* 0x0000000002027211 */ /* 0x000fe400000f0eff */
[----:B----4-:R-:W-:-:S04]  /*0d80*/  LEA R6, P0, R5, UR4, 0x2 ;  /* 0x0000000405067c11 */ /* 0x010fc8000f8010ff */
[----:B------:R-:W-:Y:S01]  /*0d90*/  LEA.HI.X R7, R5, UR5, R2, 0x2, P0 ;  /* 0x0000000505077c11 */ /* 0x000fe200080f1402 */
[----:B------:R-:W-:-:S05]  /*0da0*/  IMAD.MOV.U32 R5, RZ, RZ, 0x7f800000 ;  /* 0x7f800000ff057424 */ /* 0x000fca00078e00ff */
[----:B------:R4:W-:Y:S03]  /*0db0*/  STG.E desc[UR12][R6.64], R5 ;  /* 0x0000000506007986 */ /* 0x0009e6000c10190c */
.L_x_176:
[----:B------:R-:W-:Y:S05]  /*0dc0*/  BSYNC.RECONVERGENT B0 ;  /* 0x0000000000007941 */ /* 0x000fea0003800200 */
.L_x_175:
[----:B------:R-:W-:Y:S04]  /*0dd0*/  BSSY.RECONVERGENT B0, `(.L_x_177) ;  /* 0x000000a000007945 */ /* 0x000fe80003800200 */
[----:B------:R-:W-:Y:S05]  /*0de0*/  @P5 BRA `(.L_x_178) ;  /* 0x0000000000205947 */ /* 0x000fea0003800000 */
[----:B------:R-:W5:Y:S01]  /*0df0*/  LDCU.64 UR4, c[0x0][0x420] ;  /* 0x00008400ff0477ac */ /* 0x000f620008000a00 */
[----:B------:R-:W-:-:S05]  /*0e00*/  IMAD R2, R13, R4, RZ ;  /* 0x000000040d027224 */ /* 0x000fca00078e02ff */
[----:B----4-:R-:W-:-:S04]  /*0e10*/  IADD3 R5, P0, PT, R2, R3, RZ ;  /* 0x0000000302057210 */ /* 0x010fc80007f1e0ff */
[----:B------:R-:W-:Y:S02]  /*0e20*/  LEA.HI.X.SX32 R2, R2, R0, 0x1, P0 ;  /* 0x0000000002027211 */ /* 0x000fe400000f0eff */
[----:B-----5:R-:W-:-:S04]  /*0e30*/  LEA R6, P0, R5, UR4, 0x2 ;  /* 0x0000000405067c11 */ /* 0x020fc8000f8010ff */
[----:B------:R-:W-:Y:S01]  /*0e40*/  LEA.HI.X R7, R5, UR5, R2, 0x2, P0 ;  /* 0x0000000505077c11 */ /* 0x000fe200080f1402 */
[----:B------:R-:W-:-:S05]  /*0e50*/  IMAD.MOV.U32 R5, RZ, RZ, 0x7f800000 ;  /* 0x7f800000ff057424 */ /* 0x000fca00078e00ff */
[----:B------:R4:W-:Y:S03]  /*0e60*/  STG.E desc[UR12][R6.64], R5 ;  /* 0x0000000506007986 */ /* 0x0009e6000c10190c */
.L_x_178:
[----:B------:R-:W-:Y:S05]  /*0e70*/  BSYNC.RECONVERGENT B0 ;  /* 0x0000000000007941 */ /* 0x000fea0003800200 */
.L_x_177:
        /* <DEDUP_REMOVED lines=10> */
.L_x_180:
[----:B------:R-:W-:Y:S05]  /*0f20*/  BSYNC.RECONVERGENT B0 ;  /* 0x0000000000007941 */ /* 0x000fea0003800200 */
.L_x_179:
[----:B------:R-:W-:Y:S05]  /*0f30*/  @P3 EXIT ;  /* 0x000000000000394d */ /* 0x000fea0003800000 */
[----:B------:R-:W5:Y:S01]  /*0f40*/  LDCU.64 UR4, c[0x0][0x420] ;  /* 0x00008400ff0477ac */ /* 0x000f620008000a00 */
[----:B------:R-:W-:Y:S02]  /*0f50*/  IMAD R4, R9, R4, RZ ;  /* 0x0000000409047224 */ /* 0x000fe400078e02ff */
[----:B----4-:R-:W-:-:S03]  /*0f60*/  IMAD.MOV.U32 R5, RZ, RZ, 0x7f800000 ;  /* 0x7f800000ff057424 */ /* 0x010fc600078e00ff */
[----:B------:R-:W-:-:S04]  /*0f70*/  IADD3 R3, P0, PT, R4, R3, RZ ;  /* 0x0000000304037210 */ /* 0x000fc80007f1e0ff */
[----:B------:R-:W-:Y:S02]  /*0f80*/  LEA.HI.X.SX32 R0, R4, R0, 0x1, P0 ;  /* 0x0000000004007211 */ /* 0x000fe400000f0eff */
[----:B-----5:R-:W-:-:S04]  /*0f90*/  LEA R2, P0, R3, UR4, 0x2 ;  /* 0x0000000403027c11 */ /* 0x020fc8000f8010ff */
[----:B------:R-:W-:-:S05]  /*0fa0*/  LEA.HI.X R3, R3, UR5, R0, 0x2, P0 ;  /* 0x0000000503037c11 */ /* 0x000fca00080f1400 */
[----:B------:R-:W-:Y:S01]  /*0fb0*/  STG.E desc[UR12][R2.64], R5 ;  /* 0x0000000502007986 */ /* 0x000fe2000c10190c */
[----:B------:R-:W-:Y:S05]  /*0fc0*/  EXIT ;  /* 0x000000000000794d */ /* 0x000fea0003800000 */
.L_x_165:
[----:B------:R-:W-:Y:S02]  /*0fd0*/  ISETP.NE.AND P0, PT, R224, -0x1, PT ;  /* 0xffffffffe000780c */ /* 0x000fe40003f05270 */
[----:B------:R-:W-:-:S11]  /*0fe0*/  ISETP.NE.AND P2, PT, R10, -0x1, PT ;  /* 0xffffffff0a00780c */ /* 0x000fd60003f45270 */
[----:B------:R-:W2:Y:S08]  /*0ff0*/  @!P0 LDC.64 R6, c[0x0][0x398] ;  /* 0x0000e600ff068b82 */ /* 0x000eb00000000a00 */
[----:B------:R-:W3:Y:S01]  /*1000*/  @P0 LDC.64 R4, c[0x0][0x3b0] ;  /* 0x0000ec00ff040b82 */ /* 0x000ee20000000a00 */
[----:B--2---:R-:W-:-:S04]  /*1010*/  @!P0 IMAD.WIDE.U32 R16, R20, R6, RZ ;  /* 0x0000000614108225 */ /* 0x004fc800078e00ff */
[----:B-1----:R-:W-:Y:S02]  /*1020*/  @!P0 IMAD R8, R20, R7, R17 ;  /* 0x0000000714088224 */ /* 0x002fe400078e0211 */
[----:B---3--:R-:W-:-:S04]  /*1030*/  @P0 IMAD.WIDE.U32 R12, R224, R4, RZ ;  /* 0x00000004e00c0225 */ /* 0x008fc800078e00ff */
[----:B------:R-:W-:Y:S01]  /*1040*/  @P0 IMAD R8, R224, R5, R13 ;  /* 0x00000005e0080224 */ /* 0x000fe200078e020d */
[----:B------:R-:W-:Y:S01]  /*1050*/  @P0 MOV R16, R12 ;  /* 0x0000000c00100202 */ /* 0x000fe20000000f00 */
[----:B------:R-:W-:Y:S06]  /*1060*/  @P2 BRA `(.L_x_181) ;  /* 0x0000000000302947 */ /* 0x000fec0003800000 */
[----:B------:R-:W1:Y:S01]  /*1070*/  LDCU.64 UR4, c[0x0][0x3b8] ;  /* 0x00007700ff0477ac */ /* 0x000e620008000a00 */
[----:B------:R-:W-:Y:S01]  /*1080*/  SHF.R.S32.HI R5, RZ, 0x1f, R3 ;  /* 0x0000001fff057819 */ /* 0x000fe20000011403 */
[----:B------:R-:W2:Y:S01]  /*1090*/  LDCU.64 UR6, c[0x0][0x3a0] ;  /* 0x00007400ff0677ac */ /* 0x000ea20008000a00 */
[----:B-1----:R-:W-:Y:S02]  /*10a0*/  MOV R166, UR4 ;  /* 0x0000000400a67c02 */ /* 0x002fe40008000f00 */
[----:B------:R-:W-:-:S03]  /*10b0*/  MOV R167, UR5 ;  /* 0x0000000500a77c02 */ /* 0x000fc60008000f00 */
[-C--:B------:R-:W-:Y:S02]  /*10c0*/  IMAD R0, R5, R166.reuse, RZ ;  /* 0x000000a605007224 */ /* 0x080fe400078e02ff */
[----:B------:R-:W-:-:S04]  /*10d0*/  IMAD.WIDE.U32 R4, R3, R166, RZ ;  /* 0x000000a603047225 */ /* 0x000fc800078e00ff */
[----:B------:R-:W-:-:S05]  /*10e0*/  IMAD R0, R3, R167, R0 ;  /* 0x000000a703007224 */ /* 0x000fca00078e0200 */
[----:B------:R-:W-:-:S03]  /*10f0*/  IADD3 R5, PT, PT, R5, R0, RZ ;  /* 0x0000000005057210 */ /* 0x000fc60007ffe0ff */
[----:B--2---:R-:W-:-:S04]  /*1100*/  IMAD.WIDE.U32 R28, R20, UR6, R4 ;  /* 0x00000006141c7c25 */ /* 0x004fc8000f8e0004 */
[----:B------:R-:W-:Y:S01]  /*1110*/  IMAD R6, R20, UR7, R29 ;  /* 0x0000000714067c24 */ /* 0x000fe2000f8e021d */
[----:B------:R-:W-:Y:S06]  /*1120*/  BRA `(.L_x_182) ;  /* 0x0000000000147947 */ /* 0x000fec0003800000 */
.L_x_181:
[----:B------:R-:W1:Y:S01]  /*1130*/  LDC.64 R166, c[0x0][0x3b8] ;  /* 0x0000ee00ffa67b82 */ /* 0x000e620000000a00 */
[----:B------:R-:W-:-:S05]  /*1140*/  IADD3 R28, PT, PT, R3, R10, RZ ;  /* 0x0000000a031c7210 */ /* 0x000fca0007ffe0ff */
[C---:B-1----:R-:W-:Y:S02]  /*1150*/  IMAD R6, R28.reuse, R167, RZ ;  /* 0x000000a71c067224 */ /* 0x042fe400078e02ff */
[----:B------:R-:W-:-:S05]  /*1160*/  IMAD.WIDE.U32 R28, R28, R166, RZ ;  /* 0x000000a61c1c7225 */ /* 0x000fca00078e00ff */
[----:B------:R-:W-:Y:S02]  /*1170*/  IADD3 R6, PT, PT, R29, R6, RZ ;  /* 0x000000061d067210 */ /* 0x000fe40007ffe0ff */
.L_x_182:
[----:B------:R-:W1:Y:S01]  /*1180*/  LDC R4, c[0x0][0x3e8] ;  /* 0x0000fa00ff047b82 */ /* 0x000e620000000800 */
[----:B------:R-:W-:Y:S02]  /*1190*/  MOV R12, RZ ;  /* 0x000000ff000c7202 */ /* 0x000fe40000000f00 */
[----:B-1----:R-:W-:-:S04]  /*11a0*/  IABS R7, R4 ;  /* 0x0000000400077213 */ /* 0x002fc80000000000 */
[----:B------:R-:W1:Y:S08]  /*11b0*/  I2F.RP R11, R7 ;  /* 0x00000007000b7306 */ /* 0x000e700000209400 */
[----:B-1----:R-:W1:Y:S02]  /*11c0*/  MUFU.RCP R13, R11 ;  /* 0x0000000b000d7308 */ /* 0x002e640000001000 */
[----:B-1----:R-:W-:-:S06]  /*11d0*/  VIADD R13, R13, 0xffffffe ;  /* 0x0ffffffe0d0d7836 */ /* 0x002fcc0000000000 */
[----:B------:R-:W1:Y:S02]  /*11e0*/  F2I.FTZ.U32.TRUNC.NTZ R13, R13 ;  /* 0x0000000d000d7305 */ /* 0x000e64000021f000 */
[----:B-1----:R-:W-:-:S04]  /*11f0*/  IMAD.MOV R0, RZ, RZ, -R13 ;  /* 0x000000ffff007224 */ /* 0x002fc800078e0a0d */
[----:B------:R-:W-:Y:S01]  /*1200*/  IMAD R5, R0, R7, RZ ;  /* 0x0000000700057224 */ /* 0x000fe200078e02ff */
[----:B------:R-:W-:-:S03]  /*1210*/  IABS R0, R23 ;  /* 0x0000001700007213 */ /* 0x000fc60000000000 */
[----:B------:R-:W-:-:S04]  /*1220*/  IMAD.HI.U32 R12, R13, R5, R12 ;  /* 0x000000050d0c7227 */ /* 0x000fc800078e000c */
[----:B------:R-:W-:-:S04]  /*1230*/  IMAD.MOV.U32 R5, RZ, RZ, R0 ;  /* 0x000000ffff057224 */ /* 0x000fc800078e0000 */
[----:B------:R-:W-:-:S04]  /*1240*/  IMAD.HI.U32 R9, R12, R5, RZ ;  /* 0x000000050c097227 */ /* 0x000fc800078e00ff */
[----:B------:R-:W-:-:S04]  /*1250*/  IMAD.MOV R0, RZ, RZ, -R9 ;  /* 0x000000ffff007224 */ /* 0x000fc800078e0a09 */
[----:B------:R-:W-:-:S05]  /*1260*/  IMAD R0, R7, R0, R5 ;  /* 0x0000000007007224 */ /* 0x000fca00078e0205 */
[----:B------:R-:W-:-:S13]  /*1270*/  ISETP.GT.U32.AND P1, PT, R7, R0, PT ;  /* 0x000000000700720c */ /* 0x000fda0003f24070 */
[-C--:B------:R-:W-:Y:S01]  /*1280*/  @!P1 IADD3 R0, PT, PT, R0, -R7.reuse, RZ ;  /* 0x8000000700009210 */ /* 0x080fe20007ffe0ff */
[----:B------:R-:W-:Y:S01]  /*1290*/  @!P1 VIADD R9, R9, 0x1 ;  /* 0x0000000109099836 */ /* 0x000fe20000000000 */
[----:B------:R-:W-:Y:S02]  /*12a0*/  ISETP.NE.AND P1, PT, R4, RZ, PT ;  /* 0x000000ff0400720c */ /* 0x000fe40003f25270 */
[----:B------:R-:W-:Y:S02]  /*12b0*/  ISETP.GE.U32.AND P3, PT, R0, R7, PT ;  /* 0x000000070000720c */ /* 0x000fe40003f66070 */
[----:B------:R-:W-:-:S04]  /*12c0*/  LOP3.LUT R0, R23, R4, RZ, 0x3c, !PT ;  /* 0x0000000417007212 */ /* 0x000fc800078e3cff */
[----:B------:R-:W-:-:S07]  /*12d0*/  ISETP.GE.AND P0, PT, R0, RZ, PT ;  /* 0x000000ff0000720c */ /* 0x000fce0003f06270 */
[----:B------:R-:W-:-:S05]  /*12e0*/  @P3 IADD3 R9, PT, PT, R9, 0x1, RZ ;  /* 0x0000000109093810 */ /* 0x000fca0007ffe0ff */
[----:B------:R-:W-:-:S05]  /*12f0*/  IMAD.MOV.U32 R0, RZ, RZ, R9 ;  /* 0x000000ffff007224 */ /* 0x000fca00078e0009 */
[----:B------:R-:W-:Y:S02]  /*1300*/  @!P0 IADD3 R0, PT, PT, -R0, RZ, RZ ;  /* 0x000000ff00008210 */ /* 0x000fe40007ffe1ff */
[----:B------:R-:W-:Y:S01]  /*1310*/  @!P1 LOP3.LUT R0, RZ, R4, RZ, 0x33, !PT ;  /* 0x00000004ff009212 */ /* 0x000fe200078e33ff */
        /* <DEDUP_REMOVED lines=12> */
[----:B------:R-:W-:Y:S01]  /*13e0*/  MOV R22, R10 ;  /* 0x0000000a00167202 */ /* 0x000fe20000000f00 */
[----:B------:R-:W-:Y:S06]  /*13f0*/  BRA `(.L_x_184) ;  /* 0x0000000000187947 */ /* 0x000fec0003800000 */
.L_x_183:
[----:B------:R-:W1:Y:S01]  /*1400*/  LDC.64 R4, c[0x0][0x3c0] ;  /* 0x0000f000ff047b82 */ /* 0x000e620000000a00 */
[----:B------:R-:W-:-:S05]  /*1410*/  IADD3 R10, PT, PT, R3, R10, RZ ;  /* 0x0000000a030a7210 */ /* 0x000fca0007ffe0ff */
[C---:B-1----:R-:W-:Y:S02]  /*1420*/  IMAD R20, R10.reuse, R5, RZ ;  /* 0x000000050a147224 */ /* 0x042fe400078e02ff */
[----:B------:R-:W-:-:S05]  /*1430*/  IMAD.WIDE.U32 R10, R10, R4, RZ ;  /* 0x000000040a0a7225 */ /* 0x000fca00078e00ff */
[----:B------:R-:W-:Y:S02]  /*1440*/  IADD3 R20, PT, PT, R11, R20, RZ ;  /* 0x000000140b147210 */ /* 0x000fe40007ffe0ff */
[----:B------:R-:W-:-:S07]  /*1450*/  MOV R22, R10 ;  /* 0x0000000a00167202 */ /* 0x000fce0000000f00 */
.L_x_184:
[----:B------:R-:W-:Y:S01]  /*1460*/  IMAD.SHL.U32 R226, R196, 0x8, RZ ;  /* 0x00000008c4e27824 */ /* 0x000fe200078e00ff */
[----:B------:R-:W-:Y:S01]  /*1470*/  SHF.R.U32.HI R15, RZ, 0x3, R196 ;  /* 0x00000003ff0f7819 */ /* 0x000fe200000116c4 */
[----:B------:R-:W-:Y:S01]  /*1480*/  IMAD.IADD R218, R98, 0x1, -R97 ;  /* 0x0000000162da7824 */ /* 0x000fe200078e0a61 */
[----:B------:R-:W1:Y:S01]  /*1490*/  LDCU.64 UR8, c[0x0][0x3c8] ;  /* 0x00007900ff0877ac */ /* 0x000e620008000a00 */
[----:B------:R-:W-:Y:S01]  /*14a0*/  IMAD.WIDE.U32 R18, R18, 0x80, RZ ;  /* 0x0000008012127825 */ /* 0x000fe200078e00ff */
[----:B------:R-:W-:Y:S01]  /*14b0*/  LOP3.LUT R165, R226, 0x38, RZ, 0xc0, !PT ;  /* 0x00000038e2a57812 */ /* 0x000fe200078ec0ff */
[----:B------:R-:W2:Y:S01]  /*14c0*/  S2UR UR14, SR_CgaCtaId ;  /* 0x00000000000e79c3 */ /* 0x000ea20000008800 */
[C---:B------:R-:W-:Y:S01]  /*14d0*/  ISETP.GE.AND P4, PT, R15.reuse, R218, PT ;  /* 0x000000da0f00720c */ /* 0x040fe20003f86270 */
[----:B------:R-:W-:Y:S01]  /*14e0*/  VIADD R3, R15, 0x20 ;  /* 0x000000200f037836 */ /* 0x000fe20000000000 */
[----:B------:R-:W-:Y:S01]  /*14f0*/  IADD3 R28, P0, PT, R165, R28, RZ ;  /* 0x0000001ca51c7210 */ /* 0x000fe20007f1e0ff */
[C---:B------:R-:W-:Y:S01]  /*1500*/  VIADD R7, R15.reuse, 0x60 ;  /* 0x000000600f077836 */ /* 0x040fe20000000000 */
[----:B------:R-:W3:Y:S01]  /*1510*/  LDCU.128 UR4, c[0x0][0x3d0] ;  /* 0x00007a00ff0477ac */ /* 0x000ee20008000c00 */
[----:B------:R-:W-:Y:S01]  /*1520*/  VIADD R9, R15, 0x40 ;  /* 0x000000400f097836 */ /* 0x000fe20000000000 */
[----:B------:R-:W-:Y:S01]  /*1530*/  IADD3 R16, P1, PT, R165, R16, RZ ;  /* 0x00000010a5107210 */ /* 0x000fe20007f3e0ff */
[----:B------:R-:W-:Y:S01]  /*1540*/  IMAD.X R29, RZ, RZ, R6, P0 ;  /* 0x000000ffff1d7224 */ /* 0x000fe200000e0606 */
[-C--:B------:R-:W-:Y:S01]  /*1550*/  ISETP.GE.AND P0, PT, R3, R218.reuse, PT ;  /* 0x000000da0300720c */ /* 0x080fe20003f06270 */
[----:B------:R-:W4:Y:S01]  /*1560*/  LDCU.64 UR10, c[0x0][0x388] ;  /* 0x00007100ff0a77ac */ /* 0x000f220008000a00 */
[-C--:B------:R-:W-:Y:S01]  /*1570*/  ISETP.GE.AND P5, PT, R7, R218.reuse, PT ;  /* 0x000000da0700720c */ /* 0x080fe20003fa6270 */
[----:B------:R-:W-:Y:S01]  /*1580*/  IMAD.X R17, RZ, RZ, R8, P1 ;  /* 0x000000ffff117224 */ /* 0x000fe200008e0608 */
[----:B------:R-:W-:Y:S01]  /*1590*/  ISETP.GE.AND P6, PT, R9, R218, PT ;  /* 0x000000da0900720c */ /* 0x000fe20003fc6270 */
[----:B------:R-:W5:Y:S01]  /*15a0*/  @!P4 LDC.64 R6, c[0x0][0x3b0] ;  /* 0x0000ec00ff06cb82 */ /* 0x000f620000000a00 */
[----:B------:R-:W-:Y:S01]  /*15b0*/  LOP3.LUT R18, R18, R15, RZ, 0xfc, !PT ;  /* 0x0000000f12127212 */ /* 0x000fe200078efcff */
[----:B-1----:R-:W-:Y:S01]  /*15c0*/  IMAD.WIDE.U32 R16, R23, UR8, R16 ;  /* 0x0000000817107c25 */ /* 0x002fe2000f8e0010 */
[----:B------:R-:W-:-:S02]  /*15d0*/  SHF.R.S32.HI R14, RZ, 0x1f, R0 ;  /* 0x0000001fff0e7819 */ /* 0x000fc40000011400 */
[----:B------:R-:W-:Y:S01]  /*15e0*/  LOP3.LUT R27, R226, 0x1f8, RZ, 0xc0, !PT ;  /* 0x000001f8e21b7812 */ /* 0x000fe200078ec0ff */
[----:B------:R-:W-:Y:S01]  /*15f0*/  IMAD.WIDE.U32 R28, R15, R166, R28 ;  /* 0x000000a60f1c7225 */ /* 0x000fe200078e001c */
[----:B------:R-:W-:Y:S01]  /*1600*/  SHF.L.U64.HI R87, R166, 0x5, R167 ;  /* 0x00000005a6577819 */ /* 0x000fe200000102a7 */
[----:B------:R-:W1:Y:S01]  /*1610*/  @!P0 LDC.64 R12, c[0x0][0x3b0] ;  /* 0x0000ec00ff0c8b82 */ /* 0x000e620000000a00 */
[----:B------:R-:W-:Y:S01]  /*1620*/  @!P0 IADD3 R21, P1, PT, R18, 0x20, RZ ;  /* 0x0000002012158810 */ /* 0x000fe20007f3e0ff */
[----:B------:R-:W-:Y:S01]  /*1630*/  IMAD R17, R23, UR9, R17 ;  /* 0x0000000917117c24 */ /* 0x000fe2000f8e0211 */
[--C-:B------:R-:W-:Y:S01]  /*1640*/  LOP3.LUT R27, R27, 0x38, R196.reuse, 0x78, !PT ;  /* 0x000000381b1b7812 */ /* 0x100fe200078e78c4 */
[----:B------:R-:W-:Y:S01]  /*1650*/  IMAD R29, R15, R167, R29 ;  /* 0x000000a70f1d7224 */ /* 0x000fe200078e021d */
[----:B------:R-:W-:Y:S01]  /*1660*/  SHF.R.U32.HI R96, RZ, 0x1, R196 ;  /* 0x00000001ff607819 */ /* 0x000fe200000116c4 */
[----:B---3--:R-:W-:Y:S01]  /*1670*/  IMAD R31, R14, UR4, RZ ;  /* 0x000000040e1f7c24 */ /* 0x008fe2000f8e02ff */
[----:B------:R-:W-:Y:S01]  /*1680*/  LOP3.LUT R226, R27, 0x1e00, R226, 0xf8, !PT ;  /* 0x00001e001be27812 */ /* 0x000fe200078ef8e2 */
[----:B------:R-:W3:Y:S01]  /*1690*/  @!P4 LDC.64 R10, c[0x0][0x380] ;  /* 0x0000e000ff0acb82 */ /* 0x000ee20000000a00 */
[----:B------:R-:W-:-:S02]  /*16a0*/  @!P0 IMAD.X R25, RZ, RZ, R19, P1 ;  /* 0x000000ffff198224 */ /* 0x000fc400008e0613 */
[C---:B------:R-:W-:Y:S01]  /*16b0*/  IMAD R31, R0.reuse, UR5, R31 ;  /* 0x00000005001f7c24 */ /* 0x040fe2000f8e021f */
[----:B------:R-:W-:Y:S01]  /*16c0*/  UMOV UR5, 0x400 ;  /* 0x0000040000057882 */ /* 0x000fe20000000000 */
[----:B------:R-:W-:Y:S01]  /*16d0*/  IMAD.WIDE.U32 R28, R0, UR4, R28 ;  /* 0x00000004001c7c25 */ /* 0x000fe2000f8e001c */
[----:B--2---:R-:W-:Y:S02]  /*16e0*/  ULEA UR5, UR14, UR5, 0x18 ;  /* 0x000000050e057291 */ /* 0x004fe4000f8ec0ff */
[----:B------:R-:W2:Y:S01]  /*16f0*/  @!P0 LDC.64 R8, c[0x0][0x380] ;  /* 0x0000e000ff088b82 */ /* 0x000ea20000000a00 */
[-C--:B-----5:R-:W-:Y:S01]  /*1700*/  @!P4 IMAD R23, R19, R6.reuse, RZ ;  /* 0x000000061317c224 */ /* 0x0a0fe200078e02ff */
[----:B----4-:R-:W-:Y:S01]  /*1710*/  LEA R223, P1, R28, UR10, 0x1 ;  /* 0x0000000a1cdf7c11 */ /* 0x010fe2000f8208ff */
[----:B------:R-:W-:Y:S01]  /*1720*/  @!P4 IMAD.WIDE.U32 R26, R18, R6, R16 ;  /* 0x00000006121ac225 */ /* 0x000fe200078e0010 */
[----:B------:R-:W-:-:S03]  /*1730*/  LEA R226, R226, UR5, 0x1 ;  /* 0x00000005e2e27c11 */ /* 0x000fc6000f8e08ff */
[----:B------:R-:W-:Y:S02]  /*1740*/  @!P4 IMAD R23, R18, R7, R23 ;  /* 0x000000071217c224 */ /* 0x000fe400078e0217 */
[----:B-1----:R-:W-:Y:S01]  /*1750*/  @!P0 IMAD R24, R25, R12, RZ ;  /* 0x0000000c19188224 */ /* 0x002fe200078e02ff */
[----:B------:R-:W1:Y:S01]  /*1760*/  @!P6 LDC.64 R6, c[0x0][0x3b0] ;  /* 0x0000ec00ff06eb82 */ /* 0x000e620000000a00 */
[----:B------:R-:W-:Y:S02]  /*1770*/  @!P0 IMAD.MOV.U32 R32, RZ, RZ, R16 ;  /* 0x000000ffff208224 */ /* 0x000fe400078e0010 */
[----:B------:R-:W-:Y:S02]  /*1780*/  @!P0 IMAD.MOV.U32 R33, RZ, RZ, R17 ;  /* 0x000000ffff218224 */ /* 0x000fe400078e0011 */
[----:B------:R-:W-:Y:S02]  /*1790*/  IMAD.IADD R222, R29, 0x1, R31 ;  /* 0x000000011dde7824 */ /* 0x000fe400078e021f */
[----:B------:R-:W-:-:S02]  /*17a0*/  @!P0 IMAD R24, R21, R13, R24 ;  /* 0x0000000d15188224 */ /* 0x000fc400078e0218 */
[----:B------:R-:W-:Y:S01]  /*17b0*/  VIADD R13, R2, 0xffffffff ;  /* 0xffffffff020d7836 */ /* 0x000fe20000000000 */
[----:B------:R-:W-:Y:S01]  /*17c0*/  LEA.HI.X R222, R28, UR11, R222, 0x1, P1 ;  /* 0x0000000b1cde7c11 */ /* 0x000fe200088f0cde */
[----:B------:R-:W-:Y:S01]  /*17d0*/  @!P0 IMAD.WIDE.U32 R32, R21, R12, R32 ;  /* 0x0000000c15208225 */ /* 0x000fe200078e0020 */
[----:B---3--:R-:W-:-:S03]  /*17e0*/  @!P4 LEA R28, P2, R26, R10, 0x1 ;  /* 0x0000000a1a1cc211 */ /* 0x008fc600078408ff */
[----:B------:R-:W-:Y:S01]  /*17f0*/  @!P4 IMAD.IADD R23, R27, 0x1, R23 ;  /* 0x000000011b17c824 */ /* 0x000fe200078e0217 */
[----:B--2---:R-:W-:Y:S01]  /*1800*/  @!P0 LEA R30, P1, R32, R8, 0x1 ;  /* 0x00000008201e8211 */ /* 0x004fe200078208ff */
[----:B------:R-:W-:Y:S02]  /*1810*/  IMAD R12, R13, -0x40, R90 ;  /* 0xffffffc00d0c7824 */ /* 0x000fe400078e025a */
[----:B------:R-:W-:Y:S01]  /*1820*/  @!P0 IMAD.IADD R24, R33, 0x1, R24 ;  /* 0x0000000121188824 */ /* 0x000fe200078e0218 */
[----:B------:R-:W-:Y:S01]  /*1830*/  @!P4 LEA.HI.X R29, R26, R11, R23, 0x1, P2 ;  /* 0x0000000b1a1dc211 */ /* 0x000fe200010f0c17 */
[----:B------:R-:W-:Y:S01]  /*1840*/  @!P6 IMAD.MOV.U32 R25, RZ, RZ, R17 ;  /* 0x000000ffff19e224 */ /* 0x000fe200078e0011 */
[CC--:B------:R-:W-:Y:S01]  /*1850*/  ISETP.GE.AND P3, PT, R3.reuse, R12.reuse, PT ;  /* 0x0000000c0300720c */ /* 0x0c0fe20003f66270 */
[----:B------:R-:W2:Y:S01]  /*1860*/  @!P6 LDC.64 R10, c[0x0][0x380] ;  /* 0x0000e000ff0aeb82 */ /* 0x000ea20000000a00 */
[----:B------:R-:W-:Y:S01]  /*1870*/  ISETP.GE.AND P2, PT, R3, R12, PT ;  /* 0x0000000c0300720c */ /* 0x000fe20003f46270 */
[----:B------:R-:W-:Y:S01]  /*1880*/  @!PT LDS RZ, [RZ] ;  /* 0x00000000fffff984 */ /* 0x000fe20000000800 */
[----:B------:R-:W-:Y:S01]  /*1890*/  @!PT LDS RZ, [RZ] ;  /* 0x00000000fffff984 */ /* 0x000fe20000000800 */
[----:B------:R-:W-:Y:S01]  /*18a0*/  @!PT LDS RZ, [RZ] ;  /* 0x00000000fffff984 */ /* 0x000fe20000000800 */
[----:B------:R-:W-:Y:S01]  /*18b0*/  @!P4 LDGSTS.E.BYPASS.LTC128B.128 [R226], desc[UR12][R28.64] ;  /* 0x000000001ce2cfae */ /* 0x000fe2000b981a0c */
[----:B------:R-:W-:Y:S01]  /*18c0*/  @!P0 LEA.HI.X R31, R32, R9, R24, 0x1, P1 ;  /* 0x00000009201f8211 */ /* 0x000fe200008f0c18 */
[----:B------:R-:W-:Y:S01]  /*18d0*/  @!P6 IMAD.MOV.U32 R24, RZ, RZ, R16 ;  /* 0x000000ffff18e224 */ /* 0x000fe200078e0010 */
[----:B------:R-:W-:Y:S01]  /*18e0*/  @!P6 IADD3 R3, P1, PT, R18, 0x40, RZ ;  /* 0x000000401203e810 */ /* 0x000fe20007f3e0ff */
[----:B------:R-:W-:Y:S01]  /*18f0*/  @!P4 LDGSTS.E.BYPASS.LTC128B.128 [R226+0x4000], desc[UR12][R28.64+0x80] ;  /* 0x040000801ce2cfae */ /* 0x000fe2000b981a0c */
[C---:B------:R-:W-:Y:S01]  /*1900*/  IMAD.SHL.U32 R86, R166.reuse, 0x40, RZ ;  /* 0x00000040a6567824 */ /* 0x040fe200078e00ff */
[----:B------:R-:W3:Y:S01]  /*1910*/  @!P5 LDC.64 R8, c[0x0][0x3b0] ;  /* 0x0000ec00ff08db82 */ /* 0x000ee20000000a00 */
[----:B------:R-:W-:Y:S01]  /*1920*/  IMAD.SHL.U32 R88, R166, 0x20, RZ ;  /* 0x00000020a6587824 */ /* 0x000fe200078e00ff */
[----:B------:R-:W-:Y:S01]  /*1930*/  @!P4 LDGSTS.E.BYPASS.LTC128B.128 [R226+0x8000], desc[UR12][R28.64+0x100] ;  /* 0x080001001ce2cfae */ /* 0x000fe2000b981a0c */
[----:B------:R-:W-:-:S02]  /*1940*/  @!P6 IMAD.X R21, RZ, RZ, R19, P1 ;  /* 0x000000ffff15e224 */ /* 0x000fc400008e0613 */
[----:B-1----:R-:W-:Y:S01]  /*1950*/  @!P6 IMAD.WIDE.U32 R24, R3, R6, R24 ;  /* 0x000000060318e225 */ /* 0x002fe200078e0018 */
[----:B------:R-:W-:Y:S01]  /*1960*/  @!P4 LDGSTS.E.BYPASS.LTC128B.128 [R226+0xc000], desc[UR12][R28.64+0x180] ;  /* 0x0c0001801ce2cfae */ /* 0x000fe2000b981a0c */
[----:B------:R-:W-:Y:S02]  /*1970*/  ISETP.GE.AND P4, PT, R15, R12, PT ;  /* 0x0000000c0f00720c */ /* 0x000fe40003f86270 */
[----:B------:R-:W-:Y:S01]  /*1980*/  @!P6 IMAD R12, R21, R6, RZ ;  /* 0x00000006150ce224 */ /* 0x000fe200078e02ff */
[----:B------:R-:W-:Y:S01]  /*1990*/  @!P0 LDGSTS.E.BYPASS.LTC128B.128 [R226+0x1000], desc[UR12][R30.64] ;  /* 0x010000001ee28fae */ /* 0x000fe2000b981a0c */
[----:B------:R-:W-:Y:S02]  /*19a0*/  IMAD.MOV.U32 R84, RZ, RZ, 0x20 ;  /* 0x00000020ff547424 */ /* 0x000fe400078e00ff */
[----:B------:R-:W-:Y:S01]  /*19b0*/  @!P6 IMAD R12, R3, R7, R12 ;  /* 0x00000007030ce224 */ /* 0x000fe200078e020c */
[----:B------:R-:W-:Y:S01]  /*19c0*/  @!P0 LDGSTS.E.BYPASS.LTC128B.128 [R226+0x5000], desc[UR12][R30.64+0x80] ;  /* 0x050000801ee28fae */ /* 0x000fe2000b981a0c */
[----:B------:R-:W1:Y:S01]  /*19d0*/  @!P5 LDC.64 R6, c[0x0][0x380] ;  /* 0x0000e000ff06db82 */ /* 0x000e620000000a00 */
[----:B------:R-:W-:Y:S01]  /*19e0*/  SHF.L.U64.HI R3, R166, 0x6, R167 ;  /* 0x00000006a6037819 */ /* 0x000fe200000102a7 */
[----:B------:R-:W-:Y:S01]  /*19f0*/  @!P6 IMAD.IADD R12, R25, 0x1, R12 ;  /* 0x00000001190ce824 */ /* 0x000fe200078e020c */
[----:B------:R-:W-:Y:S01]  /*1a00*/  @!P0 LDGSTS.E.BYPASS.LTC128B.128 [R226+0x9000], desc[UR12][R30.64+0x100] ;  /* 0x090001001ee28fae */ /* 0x000fe2000b981a0c */
[----:B--2---:R-:W-:Y:S01]  /*1a10*/  @!P6 LEA R10, P1, R24, R10, 0x1 ;  /* 0x0000000a180ae211 */ /* 0x004fe200078208ff */
[----:B------:R-:W-:-:S02]  /*1a20*/  IMAD.MOV.U32 R176, RZ, RZ, 0x40 ;  /* 0x00000040ffb07424 */ /* 0x000fc400078e00ff */
[----:B------:R-:W-:Y:S01]  /*1a30*/  @!P0 LDGSTS.E.BYPASS.LTC128B.128 [R226+0xd000], desc[UR12][R30.64+0x180] ;  /* 0x0d0001801ee28fae */ /* 0x000fe2000b981a0c */
[----:B------:R-:W-:Y:S02]  /*1a40*/  IADD3 R22, P0, PT, R165, R22, RZ ;  /* 0x00000016a5167210 */ /* 0x000fe40007f1e0ff */
[----:B------:R-:W-:Y:S01]  /*1a50*/  @!P6 LEA.HI.X R11, R24, R11, R12, 0x1, P1 ;  /* 0x0000000b180be211 */ /* 0x000fe200008f0c0c */
[-C--:B------:R-:W-:Y:S02]  /*1a60*/  IMAD R12, R3, R13.reuse, RZ ;  /* 0x0000000d030c7224 */ /* 0x080fe400078e02ff */
[----:B------:R-:W-:Y:S01]  /*1a70*/  IMAD.X R23, RZ, RZ, R20, P0 ;  /* 0x000000ffff177224 */ /* 0x000fe200000e0614 */
[----:B------:R-:W-:Y:S01]  /*1a80*/  @!P5 IADD3 R18, P0, PT, R18, 0x60, RZ ;  /* 0x000000601212d810 */ /* 0x000fe20007f1e0ff */
[----:B------:R-:W-:Y:S01]  /*1a90*/  IMAD.WIDE.U32 R20, R86, R13, RZ ;  /* 0x0000000d56147225 */ /* 0x000fe200078e00ff */
[----:B------:R-:W-:Y:S03]  /*1aa0*/  @!P6 LDGSTS.E.BYPASS.LTC128B.128 [R226+0x2000], desc[UR12][R10.64] ;  /* 0x020000000ae2efae */ /* 0x000fe6000b981a0c */
[----:B------:R-:W-:Y:S01]  /*1ab0*/  @!P5 IMAD.X R19, RZ, RZ, R19, P0 ;  /* 0x000000ffff13d224 */ /* 0x000fe200000e0613 */
[----:B------:R-:W-:Y:S01]  /*1ac0*/  @!P4 LEA R24, P1, R20, R223, 0x1 ;  /* 0x000000df1418c211 */ /* 0x000fe200078208ff */
[----:B------:R-:W-:Y:S01]  /*1ad0*/  IMAD.WIDE.U32 R22, R15, R4, R22 ;  /* 0x000000040f167225 */ /* 0x000fe200078e0016 */
[----:B------:R-:W-:Y:S03]  /*1ae0*/  @!P6 LDGSTS.E.BYPASS.LTC128B.128 [R226+0x6000], desc[UR12][R10.64+0x80] ;  /* 0x060000800ae2efae */ /* 0x000fe6000b981a0c */
[----:B---3--:R-:W-:Y:S01]  /*1af0*/  @!P5 IMAD R19, R19, R8, RZ ;  /* 0x000000081313d224 */ /* 0x008fe200078e02ff */
[----:B------:R-:W-:Y:S01]  /*1b00*/  @!P6 LDGSTS.E.BYPASS.LTC128B.128 [R226+0xa000], desc[UR12][R10.64+0x100] ;  /* 0x0a0001000ae2efae */ /* 0x000fe2000b981a0c */
[----:B------:R-:W-:-:S02]  /*1b10*/  IMAD R23, R15, R5, R23 ;  /* 0x000000050f177224 */ /* 0x000fc400078e0217 */
[----:B------:R-:W-:Y:S01]  /*1b20*/  IMAD.IADD R15, R21, 0x1, R12 ;  /* 0x00000001150f7824 */ /* 0x000fe200078e020c */
[----:B------:R-:W-:Y:S01]  /*1b30*/  @!P6 LDGSTS.E.BYPASS.LTC128B.128 [R226+0xe000], desc[UR12][R10.64+0x180] ;  /* 0x0e0001800ae2efae */ /* 0x000fe2000b981a0c */
[----:B------:R-:W-:Y:S01]  /*1b40*/  @!P5 IMAD R9, R18, R9, R19 ;  /* 0x000000091209d224 */ /* 0x000fe200078e0213 */
[----:B------:R-:W-:Y:S01]  /*1b50*/  LOP3.LUT P6, RZ, R196, 0x4, RZ, 0xc0, !PT ;  /* 0x00000004c4ff7812 */ /* 0x000fe200078cc0ff */
[----:B------:R-:W-:Y:S01]  /*1b60*/  @!P5 IMAD.WIDE.U32 R16, R18, R8, R16 ;  /* 0x000000081210d225 */ /* 0x000fe200078e0010 */
[----:B------:R-:W-:Y:S02]  /*1b70*/  @!P4 LEA.HI.X R25, R20, R222, R15, 0x1, P1 ;  /* 0x000000de1419c211 */ /* 0x000fe400008f0c0f */
[----:B------:R-:W-:Y:S01]  /*1b80*/  @!P3 IADD3 R8, P0, PT, R88, R20, RZ ;  /* 0x000000145808b210 */ /* 0x000fe20007f1e0ff */
[----:B------:R-:W-:Y:S01]  /*1b90*/  @!P5 IMAD.IADD R9, R17, 0x1, R9 ;  /* 0x000000011109d824 */ /* 0x000fe200078e0209 */
[----:B-1----:R-:W-:Y:S01]  /*1ba0*/  @!P5 LEA R6, P1, R16, R6, 0x1 ;  /* 0x000000061006d211 */ /* 0x002fe200078208ff */
[----:B------:R-:W-:Y:S01]  /*1bb0*/  IMAD R19, R14, UR6, RZ ;  /* 0x000000060e137c24 */ /* 0x000fe2000f8e02ff */
[----:B------:R-:W-:Y:S01]  /*1bc0*/  SEL R176, R176, 0xffffffc0, !P6 ;  /* 0xffffffc0b0b07807 */ /* 0x000fe20007000000 */
[----:B------:R-:W-:Y:S01]  /*1bd0*/  @!P3 IMAD.X R15, R87, 0x1, R15, P0 ;  /* 0x00000001570fb824 */ /* 0x000fe200000e060f */
[----:B------:R-:W-:Y:S01]  /*1be0*/  @!P5 LEA.HI.X R7, R16, R7, R9, 0x1, P1 ;  /* 0x000000071007d211 */ /* 0x000fe200008f0c09 */
[----:B------:R-:W-:Y:S01]  /*1bf0*/  IMAD R19, R0, UR7, R19 ;  /* 0x0000000700137c24 */ /* 0x000fe2000f8e0213 */
[----:B------:R-:W-:Y:S01]  /*1c00*/  @!P3 LEA R14, P0, R8, R223, 0x1 ;  /* 0x000000df080eb211 */ /* 0x000fe200078008ff */
[----:B------:R-:W-:Y:S01]  /*1c10*/  IMAD.WIDE.U32 R22, R0, UR6, R22 ;  /* 0x0000000600167c25 */ /* 0x000fe2000f8e0016 */
[----:B------:R-:W1:Y:S01]  /*1c20*/  LDCU.64 UR6, c[0x0][0x390] ;  /* 0x00007200ff0677ac */ /* 0x000e620008000a00 */
[----:B------:R-:W-:Y:S01]  /*1c30*/  @!P5 LDGSTS.E.BYPASS.LTC128B.128 [R226+0x3000], desc[UR12][R6.64] ;  /* 0x0300000006e2dfae */ /* 0x000fe2000b981a0c */
[----:B------:R-:W-:Y:S01]  /*1c40*/  @!P3 LEA.HI.X R15, R8, R222, R15, 0x1, P0 ;  /* 0x000000de080fb211 */ /* 0x000fe200000f0c0f */
[C---:B------:R-:W-:Y:S01]  /*1c50*/  IMAD.SHL.U32 R12, R4.reuse, 0x40, RZ ;  /* 0x00000040040c7824 */ /* 0x040fe200078e00ff */
[----:B------:R-:W-:Y:S01]  /*1c60*/  SHF.L.U64.HI R16, R4, 0x6, R5 ;  /* 0x0000000604107819 */ /* 0x000fe20000010205 */
[----:B------:R-:W-:Y:S01]  /*1c70*/  @!P5 LDGSTS.E.BYPASS.LTC128B.128 [R226+0x7000], desc[UR12][R6.64+0x80] ;  /* 0x0700008006e2dfae */ /* 0x000fe2000b981a0c */
[----:B------:R-:W-:-:S02]  /*1c80*/  IMAD.SHL.U32 R0, R196, 0x40, RZ ;  /* 0x00000040c4007824 */ /* 0x000fc400078e00ff */
[----:B------:R-:W-:Y:S01]  /*1c90*/  IMAD.IADD R19, R23, 0x1, R19 ;  /* 0x0000000117137824 */ /* 0x000fe200078e0213 */
[----:B------:R-:W-:Y:S01]  /*1ca0*/  @!P5 LDGSTS.E.BYPASS.LTC128B.128 [R226+0xb000], desc[UR12][R6.64+0x100] ;  /* 0x0b00010006e2dfae */ /* 0x000fe2000b981a0c */
[----:B------:R-:W-:Y:S01]  /*1cb0*/  IMAD.SHL.U32 R8, R196, 0x20, RZ ;  /* 0x00000020c4087824 */ /* 0x000fe200078e00ff */
[----:B------:R-:W-:Y:S02]  /*1cc0*/  LOP3.LUT R9, R0, 0x200, RZ, 0xc0, !PT ;  /* 0x0000020000097812 */ /* 0x000fe400078ec0ff */
[----:B------:R2:W-:Y:S01]  /*1cd0*/  @!P5 LDGSTS.E.BYPASS.LTC128B.128 [R226+0xf000], desc[UR12][R6.64+0x180] ;  /* 0x0f00018006e2dfae */ /* 0x0005e2000b981a0c */
[----:B------:R-:W-:Y:S02]  /*1ce0*/  LOP3.LUT R177, R165, 0x1c0, R0, 0xf8, !PT ;  /* 0x000001c0a5b17812 */ /* 0x000fe400078ef800 */
[----:B------:R-:W-:Y:S01]  /*1cf0*/  LOP3.LUT R8, R9, 0x7c00, R8, 0xf8, !PT ;  /* 0x00007c0009087812 */ /* 0x000fe200078ef808 */
[----:B------:R-:W-:Y:S01]  /*1d00*/  @!P4 LDGSTS.E.BYPASS.LTC128B.128 [R226+0x10000], desc[UR12][R24.64] ;  /* 0x1000000018e2cfae */ /* 0x000fe2000b981a0c */
[----:B-1----:R-:W-:-:S02]  /*1d10*/  LEA R221, P1, R22, UR6, 0x1 ;  /* 0x0000000616dd7c11 */ /* 0x002fc4000f8208ff */
[----:B------:R-:W-:Y:S01]  /*1d20*/  LOP3.LUT R85, R177, 0x8, R96, 0x78, !PT ;  /* 0x00000008b1557812 */ /* 0x000fe200078e7860 */
[----:B------:R-:W-:Y:S01]  /*1d30*/  @!P4 LDGSTS.E.BYPASS.LTC128B.128 [R226+0x12000], desc[UR12][R24.64+0x80] ;  /* 0x1200008018e2cfae */ /* 0x000fe2000b981a0c */
[----:B------:R-:W-:Y:S02]  /*1d40*/  LEA.HI.X R220, R22, UR7, R19, 0x1, P1 ;  /* 0x0000000716dc7c11 */ /* 0x000fe400088f0c13 */
[----:B------:R-:W-:Y:S01]  /*1d50*/  LOP3.LUT R236, R0, 0x400, RZ, 0xc0, !PT ;  /* 0x0000040000ec7812 */ /* 0x000fe200078ec0ff */
[----:B------:R-:W-:Y:S01]  /*1d60*/  @!P4 LDGSTS.E.BYPASS.LTC128B.128 [R226+0x14000], desc[UR12][R24.64+0x100] ;  /* 0x1400010018e2cfae */ /* 0x000fe2000b981a0c */
[----:B------:R-:W-:Y:S01]  /*1d70*/  IMAD.IADD R8, R85, 0x1, R8 ;  /* 0x0000000155087824 */ /* 0x000fe200078e0208 */
[----:B------:R-:W-:Y:S02]  /*1d80*/  LOP3.LUT R96, R96, 0x1f0, RZ, 0xc0, !PT ;  /* 0x000001f060607812 */ /* 0x000fe400078ec0ff */
[----:B------:R-:W-:Y:S02]  /*1d90*/  @!P4 LDGSTS.E.BYPASS.LTC128B.128 [R226+0x16000], desc[UR12][R24.64+0x180] ;  /* 0x1600018018e2cfae */ /* 0x000fe4000b981a0c */
[----:B------:R-:W-:-:S02]  /*1da0*/  LEA R101, R8, UR5, 0x1 ;  /* 0x0000000508657c11 */ /* 0x000fc4000f8e08ff */
[----:B------:R-:W-:Y:S01]  /*1db0*/  @!P3 LDGSTS.E.BYPASS.LTC128B.128 [R226+0x11000], desc[UR12][R14.64] ;  /* 0x110000000ee2bfae */ /* 0x000fe2000b981a0c */
[----:B------:R-:W-:Y:S02]  /*1dc0*/  IADD3 R97, PT, PT, R96, 0x1, R97 ;  /* 0x0000000160617810 */ /* 0x000fe40007ffe061 */
[----:B------:R-:W-:Y:S01]  /*1dd0*/  IMAD.IADD R95, R101, 0x1, R176 ;  /* 0x00000001655f7824 */ /* 0x000fe200078e02b0 */
[----:B------:R-:W-:Y:S01]  /*1de0*/  @!P3 LDGSTS.E.BYPASS.LTC128B.128 [R226+0x13000], desc[UR12][R14.64+0x80] ;  /* 0x130000800ee2bfae */ /* 0x000fe2000b981a0c */
[----:B--2---:R-:W-:-:S03]  /*1df0*/  IMAD R7, R16, R13, RZ ;  /* 0x0000000d10077224 */ /* 0x004fc600078e02ff */
[----:B------:R-:W-:Y:S01]  /*1e00*/  @!P3 LDGSTS.E.BYPASS.LTC128B.128 [R226+0x15000], desc[UR12][R14.64+0x100] ;  /* 0x150001000ee2bfae */ /* 0x000fe2000b981a0c */
[----:B------:R-:W-:-:S03]  /*1e10*/  IMAD.WIDE.U32 R12, R12, R13, RZ ;  /* 0x0000000d0c0c7225 */ /* 0x000fc600078e00ff */
[----:B------:R-:W-:Y:S01]  /*1e20*/  @!P3 LDGSTS.E.BYPASS.LTC128B.128 [R226+0x17000], desc[UR12][R14.64+0x180] ;  /* 0x170001800ee2bfae */ /* 0x000fe2000b981a0c */
[----:B------:R-:W-:Y:S01]  /*1e30*/  IMAD.IADD R7, R13, 0x1, R7 ;  /* 0x000000010d077824 */ /* 0x000fe200078e0207 */
[----:B------:R-:W-:Y:S02]  /*1e40*/  @!P2 LEA R6, P0, R4, R12, 0x5 ;  /* 0x0000000c0406a211 */ /* 0x000fe400078028ff */
[----:B------:R-:W0:Y:S01]  /*1e50*/  LDGDEPBAR ;  /* 0x00000000000079af */ /* 0x000e220000000000 */
[----:B------:R-:W-:Y:S02]  /*1e60*/  @!P4 LEA R10, P1, R12, R221, 0x1 ;  /* 0x000000dd0c0ac211 */ /* 0x000fe400078208ff */
[----:B------:R-:W-:Y:S02]  /*1e70*/  @!P2 LEA.HI.X R5, R4, R7, R5, 0x5, P0 ;  /* 0x000000070405a211 */ /* 0x000fe400000f2c05 */
[----:B------:R-:W-:Y:S02]  /*1e80*/  @!P4 LEA.HI.X R11, R12, R220, R7, 0x1, P1 ;  /* 0x000000dc0c0bc211 */ /* 0x000fe400008f0c07 */
[----:B------:R-:W-:-:S02]  /*1e90*/  @!P2 LEA R12, P0, R6, R221, 0x1 ;  /* 0x000000dd060ca211 */ /* 0x000fc400078008ff */
[----:B------:R-:W-:Y:S02]  /*1ea0*/  LOP3.LUT R7, R177, 0x8, R196, 0x78, !PT ;  /* 0x00000008b1077812 */ /* 0x000fe400078e78c4 */
[----:B------:R-:W-:Y:S02]  /*1eb0*/  @!P2 LEA.HI.X R13, R6, R220, R5, 0x1, P0 ;  /* 0x000000dc060da211 */ /* 0x000fe400000f0c05 */
[----:B------:R-:W-:Y:S01]  /*1ec0*/  LOP3.LUT P0, RZ, R196, 0x2, RZ, 0xc0, !PT ;  /* 0x00000002c4ff7812 */ /* 0x000fe2000780c0ff */
[----:B------:R-:W-:-:S03]  /*1ed0*/  IMAD R236, R7, 0x2, R236 ;  /* 0x0000000207ec7824 */ /* 0x000fc600078e02ec */
[----:B------:R-:W-:Y:S01]  /*1ee0*/  SEL R84, R84, 0xffffffe0, !P0 ;  /* 0xffffffe054547807 */ /* 0x000fe20004000000 */
[----:B------:R-:W-:-:S04]  /*1ef0*/  VIADD R93, R236, UR5 ;  /* 0x00000005ec5d7c36 */ /* 0x000fc80008000000 */
[----:B------:R-:W-:Y:S01]  /*1f00*/  IMAD.IADD R99, R101, 0x1, R84 ;  /* 0x0000000165637824 */ /* 0x000fe200078e0254 */
[----:B------:R-:W-:-:S04]  /*1f10*/  DEPBAR.LE SB0, 0x0 ;  /* 0x000080000000791a */ /* 0x000fc80000000000 */
[----:B------:R-:W-:Y:S01]  /*1f20*/  BAR.SYNC.DEFER_BLOCKING 0x0 ;  /* 0x0000000000007b1d */ /* 0x000fe20000010000 */
[C---:B------:R-:W-:Y:S02]  /*1f30*/  IMAD.IADD R92, R93.reuse, 0x1, R84 ;  /* 0x000000015d5c7824 */ /* 0x040fe400078e0254 */
[----:B------:R-:W-:Y:S02]  /*1f40*/  IMAD.IADD R93, R93, 0x1, R176 ;  /* 0x000000015d5d7824 */ /* 0x000fe400078e02b0 */
[C---:B------:R-:W-:Y:S02]  /*1f50*/  IMAD.IADD R94, R84.reuse, 0x1, R95 ;  /* 0x00000001545e7824 */ /* 0x040fe400078e025f */
[----:B------:R-:W-:Y:S01]  /*1f60*/  IMAD.IADD R89, R84, 0x1, R93 ;  /* 0x0000000154597824 */ /* 0x000fe200078e025d */
        /* <DEDUP_REMOVED lines=26> */
[----:B------:R-:W5:Y:S04]  /*2110*/  LDSM.16.M88.4 R4, [R236+UR5+0x11800] ;  /* 0x01180005ec04783b */ /* 0x000f680008000200 */
[----:B------:R-:W-:Y:S04]  /*2120*/  LDSM.16.M88.4 R56, [R99] ;  /* 0x000000006338783b */ /* 0x000fe80000000200 */
[----:B-1----:R-:W1:Y:S04]  /*2130*/  LDSM.16.M88.4 R8, [R92+0x10000] ;  /* 0x010000005c08783b */ /* 0x002e680000000200 */
[----:B------:R-:W1:Y:S04]  /*2140*/  LDSM.16.M88.4 R20, [R92+0x10800] ;  /* 0x010800005c14783b */ /* 0x000e680000000200 */
[----:B------:R-:W1:Y:S04]  /*2150*/  LDSM.16.M88.4 R16, [R92+0x11000] ;  /* 0x011000005c10783b */ /* 0x000e680000000200 */
[----:B------:R-:W1:Y:S04]  /*2160*/  LDSM.16.M88.4 R60, [R92+0x11800] ;  /* 0x011800005c3c783b */ /* 0x000e680000000200 */
[----:B--2---:R-:W-:Y:S01]  /*2170*/  LDSM.16.M88.4 R12, [R93+0x10000] ;  /* 0x010000005d0c783b */ /* 0x004fe20000000200 */
[C---:B---3--:R-:W-:Y:S03]  /*2180*/  HMMA.16816.F32 R48, R72.reuse, R44, RZ ;  /* 0x0000002c4830723c */ /* 0x048fe600000018ff */
[----:B------:R-:W-:Y:S04]  /*2190*/  LDSM.16.M88.4 R68, [R93+0x11000] ;  /* 0x011000005d44783b */ /* 0x000fe80000000200 */
[----:B------:R-:W-:Y:S01]  /*21a0*/  LDSM.16.M88.4 R52, [R93+0x11800] ;  /* 0x011800005d34783b */ /* 0x000fe20000000200 */
[C---:B------:R-:W-:Y:S03]  /*21b0*/  HMMA.16816.F32 R44, R72.reuse, R46, RZ ;  /* 0x0000002e482c723c */ /* 0x040fe600000018ff */
[----:B------:R-:W-:Y:S04]  /*21c0*/  LDSM.16.M88.4 R64, [R89+0x10800] ;  /* 0x010800005940783b */ /* 0x000fe80000000200 */
[----:B------:R-:W-:Y:S01]  /*21d0*/  LDSM.16.M88.4 R76, [R95+0x8000] ;  /* 0x008000005f4c783b */ /* 0x000fe20000000200 */
[C---:B----4-:R-:W-:Y:S03]  /*21e0*/  HMMA.16816.F32 R40, R72.reuse, R36, RZ ;  /* 0x000000244828723c */ /* 0x050fe600000018ff */
[----:B------:R-:W-:Y:S04]  /*21f0*/  LDSM.16.M88.4 R80, [R93+0x15800] ;  /* 0x015800005d50783b */ /* 0x000fe80000000200 */
[----:B------:R-:W0:Y:S01]  /*2200*/  LDGDEPBAR ;  /* 0x00000000000079af */ /* 0x000e220000000000 */
[C---:B-----5:R-:W-:Y:S08]  /*2210*/  HMMA.16816.F32 R32, R72.reuse, R28, RZ ;  /* 0x0000001c4820723c */ /* 0x060ff000000018ff */
[C---:B------:R-:W-:Y:S08]  /*2220*/  HMMA.16816.F32 R36, R72.reuse, R38, RZ ;  /* 0x000000264824723c */ /* 0x040ff000000018ff */
[C---:B------:R-:W-:Y:S08]  /*2230*/  HMMA.16816.F32 R28, R72.reuse, R30, RZ ;  /* 0x0000001e481c723c */ /* 0x040ff000000018ff */
[C---:B------:R-:W-:Y:S08]  /*2240*/  HMMA.16816.F32 R24, R72.reuse, R4, RZ ;  /* 0x000000044818723c */ /* 0x040ff000000018ff */
[----:B------:R-:W-:Y:S01]  /*2250*/  HMMA.16816.F32 R72, R72, R6, RZ ;  /* 0x000000064848723c */ /* 0x000fe200000018ff */
[----:B------:R-:W2:Y:S07]  /*2260*/  LDSM.16.M88.4 R4, [R95] ;  /* 0x000000005f04783b */ /* 0x000eae0000000200 */
[C---:B-1----:R-:W-:Y:S08]  /*2270*/  HMMA.16816.F32 R48, R56.reuse, R8, R48 ;  /* 0x000000083830723c */ /* 0x042ff00000001830 */
[C---:B------:R-:W-:Y:S01]  /*2280*/  HMMA.16816.F32 R44, R56.reuse, R10, R44 ;  /* 0x0000000a382c723c */ /* 0x040fe2000000182c */
[----:B------:R-:W1:Y:S07]  /*2290*/  LDSM.16.M88.4 R8, [R93+0x10800] ;  /* 0x010800005d08783b */ /* 0x000e6e0000000200 */
        /* <DEDUP_REMOVED lines=10> */
[C---:B--2---:R-:W-:Y:S08]  /*2340*/  HMMA.16816.F32 R48, R4.reuse, R12, R48 ;  /* 0x0000000c0430723c */ /* 0x044ff00000001830 */
[C---:B------:R-:W-:Y:S01]  /*2350*/  HMMA.16816.F32 R44, R4.reuse, R14, R44 ;  /* 0x0000000e042c723c */ /* 0x040fe2000000182c */
[----:B------:R-:W-:Y:S07]  /*2360*/  LDSM.16.M88.4 R12, [R101+0x4000] ;  /* 0x00400000650c783b */ /* 0x000fee0000000200 */
[C---:B-1----:R-:W-:Y:S08]  /*2370*/  HMMA.16816.F32 R40, R4.reuse, R8, R40 ;  /* 0x000000080428723c */ /* 0x042ff00000001828 */
[C---:B------:R-:W-:Y:S01]  /*2380*/  HMMA.16816.F32 R36, R4.reuse, R10, R36 ;  /* 0x0000000a0424723c */ /* 0x040fe20000001824 */
[----:B------:R-:W1:Y:S07]  /*2390*/  LDSM.16.M88.4 R8, [R236+UR5+0x12000] ;  /* 0x01200005ec08783b */ /* 0x000e6e0008000200 */
[C---:B------:R-:W-:Y:S08]  /*23a0*/  HMMA.16816.F32 R32, R4.reuse, R68, R32 ;  /* 0x000000440420723c */ /* 0x040ff00000001820 */
[C---:B------:R-:W-:Y:S01]  /*23b0*/  HMMA.16816.F32 R28, R4.reuse, R70, R28 ;  /* 0x00000046041c723c */ /* 0x040fe2000000181c */
[----:B------:R-:W-:Y:S07]  /*23c0*/  LDSM.16.M88.4 R68, [R92+0x13800] ;  /* 0x013800005c44783b */ /* 0x000fee0000000200 */
[C---:B------:R-:W-:Y:S08]  /*23d0*/  HMMA.16816.F32 R24, R4.reuse, R52, R24 ;  /* 0x000000340418723c */ /* 0x040ff00000001818 */
[----:B------:R-:W-:Y:S01]  /*23e0*/  HMMA.16816.F32 R72, R4, R54, R72 ;  /* 0x000000360448723c */ /* 0x000fe20000001848 */
[----:B------:R-:W2:Y:S04]  /*23f0*/  LDSM.16.M88.4 R4, [R236+UR5+0x12800] ;  /* 0x01280005ec04783b */ /* 0x000ea80008000200 */
[----:B------:R-:W-:Y:S03]  /*2400*/  LDSM.16.M88.4 R52, [R236+UR5+0x13000] ;  /* 0x01300005ec34783b */ /* 0x000fe60008000200 */
[C---:B---3--:R-:W-:Y:S08]  /*2410*/  HMMA.16816.F32 R48, R20.reuse, R16, R48 ;  /* 0x000000101430723c */ /* 0x048ff00000001830 */
[C---:B------:R-:W-:Y:S01]  /*2420*/  HMMA.16816.F32 R44, R20.reuse, R18, R44 ;  /* 0x00000012142c723c */ /* 0x040fe2000000182c */
[----:B------:R-:W3:Y:S07]  /*2430*/  LDSM.16.M88.4 R16, [R236+UR5+0x13800] ;  /* 0x01380005ec10783b */ /* 0x000eee0008000200 */
[C---:B------:R-:W-:Y:S08]  /*2440*/  HMMA.16816.F32 R40, R20.reuse, R64, R40 ;  /* 0x000000401428723c */ /* 0x040ff00000001828 */
[C---:B------:R-:W-:Y:S01]  /*2450*/  HMMA.16816.F32 R36, R20.reuse, R66, R36 ;  /* 0x000000421424723c */ /* 0x040fe20000001824 */
[----:B------:R-:W-:Y:S07]  /*2460*/  LDSM.16.M88.4 R64, [R93+0x12800] ;  /* 0x012800005d40783b */ /* 0x000fee0000000200 */
[C---:B----4-:R-:W-:Y:S08]  /*2470*/  HMMA.16816.F32 R24, R20.reuse, R56, R24 ;  /* 0x000000381418723c */ /* 0x050ff00000001818 */
        /* <DEDUP_REMOVED lines=12> */
[C---:B---3--:R-:W-:Y:S08]  /*2540*/  HMMA.16816.F32 R24, R12.reuse, R16, R24 ;  /* 0x000000100c18723c */ /* 0x048ff00000001818 */
[C---:B------:R-:W-:Y:S08]  /*2550*/  HMMA.16816.F32 R32, R12.reuse, R52, R32 ;  /* 0x000000340c20723c */ /* 0x040ff00000001820 */
[C---:B------:R-:W-:Y:S01]  /*2560*/  HMMA.16816.F32 R28, R12.reuse, R54, R28 ;  /* 0x000000360c1c723c */ /* 0x040fe2000000181c */
[----:B------:R-:W-:Y:S07]  /*2570*/  LDSM.16.M88.4 R52, [R93+0x13800] ;  /* 0x013800005d34783b */ /* 0x000fee0000000200 */
[----:B------:R-:W-:Y:S01]  /*2580*/  HMMA.16816.F32 R72, R12, R18, R72 ;  /* 0x000000120c48723c */ /* 0x000fe20000001848 */
[----:B------:R-:W-:Y:S04]  /*2590*/  LDSM.16.M88.4 R12, [R95+0x4000] ;  /* 0x004000005f0c783b */ /* 0x000fe80000000200 */
[----:B------:R-:W3:Y:S03]  /*25a0*/  LDSM.16.M88.4 R16, [R93+0x12000] ;  /* 0x012000005d10783b */ /* 0x000ee60000000200 */
[C---:B-1----:R-:W-:Y:S08]  /*25b0*/  HMMA.16816.F32 R40, R56.reuse, R8, R40 ;  /* 0x000000083828723c */ /* 0x042ff00000001828 */
[C---:B------:R-:W-:Y:S01]  /*25c0*/  HMMA.16816.F32 R36, R56.reuse, R10, R36 ;  /* 0x0000000a3824723c */ /* 0x040fe20000001824 */
[----:B------:R-:W-:Y:S07]  /*25d0*/  LDSM.16.M88.4 R8, [R94+0x4000] ;  /* 0x004000005e08783b */ /* 0x000fee0000000200 */
[C---:B--2---:R-:W-:Y:S08]  /*25e0*/  HMMA.16816.F32 R32, R56.reuse, R4, R32 ;  /* 0x000000043820723c */ /* 0x044ff00000001820 */
        /* <DEDUP_REMOVED lines=21> */
[----:B------:R-:W-:Y:S03]  /*2740*/  LDSM.16.M88.4 R52, [R236+UR5+0x14800] ;  /* 0x01480005ec34783b */ /* 0x000fe60008000200 */
[C---:B-1----:R-:W-:Y:S08]  /*2750*/  HMMA.16816.F32 R48, R8.reuse, R4, R48 ;  /* 0x000000040830723c */ /* 0x042ff00000001830 */
[C---:B------:R-:W-:Y:S01]  /*2760*/  HMMA.16816.F32 R44, R8.reuse, R6, R44 ;  /* 0x00000006082c723c */ /* 0x040fe2000000182c */
[----:B------:R-:W1:Y:S07]  /*2770*/  LDSM.16.M88.4 R4, [R236+UR5+0x14000] ;  /* 0x01400005ec04783b */ /* 0x000e6e0008000200 */
[C---:B--2---:R-:W-:Y:S08]  /*2780*/  HMMA.16816.F32 R40, R8.reuse, R20, R40 ;  /* 0x000000140828723c */ /* 0x044ff00000001828 */
[C---:B------:R-:W-:Y:S01]  /*2790*/  HMMA.16816.F32 R36, R8.reuse, R22, R36 ;  /* 0x000000160824723c */ /* 0x040fe20000001824 */
[----:B------:R-:W2:Y:S07]  /*27a0*/  LDSM.16.M88.4 R20, [R236+UR5+0x15000] ;  /* 0x01500005ec14783b */ /* 0x000eae0008000200 */
[C---:B----4-:R-:W-:Y:S08]  /*27b0*/  HMMA.16816.F32 R32, R8.reuse, R56, R32 ;  /* 0x000000380820723c */ /* 0x050ff00000001820 */
[C---:B------:R-:W-:Y:S01]  /*27c0*/  HMMA.16816.F32 R28, R8.reuse, R58, R28 ;  /* 0x0000003a081c723c */ /* 0x040fe2000000181c */
[----:B------:R-:W-:Y:S07]  /*27d0*/  LDSM.16.M88.4 R56, [R236+UR5+0x15800] ;  /* 0x01580005ec38783b */ /* 0x000fee0008000200 */
        /* <DEDUP_REMOVED lines=9> */
[----:B------:R-:W4:Y:S07]  /*2870*/  LDSM.16.M88.4 R52, [R92+0x15000] ;  /* 0x015000005c34783b */ /* 0x000f2e0000000200 */
[C---:B--2---:R-:W-:Y:S08]  /*2880*/  HMMA.16816.F32 R32, R12.reuse, R20, R32 ;  /* 0x000000140c20723c */ /* 0x044ff00000001820 */
[----:B------:R-:W-:Y:S01]  /*2890*/  HMMA.16816.F32 R28, R12, R22, R28 ;  /* 0x000000160c1c723c */ /* 0x000fe2000000181c */
[----:B------:R-:W2:Y:S07]  /*28a0*/  LDSM.16.M88.4 R20, [R92+0x15800] ;  /* 0x015800005c14783b */ /* 0x000eae0000000200 */
[C---:B---3--:R-:W-:Y:S08]  /*28b0*/  HMMA.16816.F32 R48, R16.reuse, R8, R48 ;  /* 0x000000081030723c */ /* 0x048ff00000001830 */
[C---:B------:R-:W-:Y:S01]  /*28c0*/  HMMA.16816.F32 R44, R16.reuse, R10, R44 ;  /* 0x0000000a102c723c */ /* 0x040fe2000000182c */
[----:B------:R-:W3:Y:S07]  /*28d0*/  LDSM.16.M88.4 R8, [R93+0x14800] ;  /* 0x014800005d08783b */ /* 0x000eee0000000200 */
[C---:B-1----:R-:W-:Y:S08]  /*28e0*/  HMMA.16816.F32 R40, R16.reuse, R4, R40 ;  /* 0x000000041028723c */ /* 0x042ff00000001828 */
[----:B------:R-:W-:Y:S01]  /*28f0*/  HMMA.16816.F32 R36, R16, R6, R36 ;  /* 0x000000061024723c */ /* 0x000fe20000001824 */
[----:B------:R-:W1:Y:S07]  /*2900*/  LDSM.16.M88.4 R4, [R93+0x15000] ;  /* 0x015000005d04783b */ /* 0x000e6e0000000200 */
[C---:B------:R-:W-:Y:S08]  /*2910*/  HMMA.16816.F32 R24, R12.reuse, R56, R24 ;  /* 0x000000380c18723c */ /* 0x040ff00000001818 */
[----:B------:R-:W-:Y:S01]  /*2920*/  HMMA.16816.F32 R72, R12, R58, R72 ;  /* 0x0000003a0c48723c */ /* 0x000fe20000001848 */
[----:B------:R-:W5:Y:S04]  /*2930*/  LDSM.16.M88.4 R12, [R93+0x14000] ;  /* 0x014000005d0c783b */ /* 0x000f680000000200 */
[----:B------:R-:W5:Y:S03]  /*2940*/  LDSM.16.M88.4 R56, [R89+0x15000] ;  /* 0x015000005938783b */ /* 0x000f660000000200 */
[C---:B----4-:R-:W-:Y:S08]  /*2950*/  HMMA.16816.F32 R32, R16.reuse, R52, R32 ;  /* 0x000000341020723c */ /* 0x050ff00000001820 */
[C---:B------:R-:W-:Y:S01]  /*2960*/  HMMA.16816.F32 R28, R16.reuse, R54, R28 ;  /* 0x00000036101c723c */ /* 0x040fe2000000181c */
[----:B------:R-:W4:Y:S07]  /*2970*/  LDSM.16.M88.4 R52, [R89+0x15800] ;  /* 0x015800005934783b */ /* 0x000f2e0000000200 */
[C---:B--2---:R-:W-:Y:S08]  /*2980*/  HMMA.16816.F32 R24, R16.reuse, R20, R24 ;  /* 0x000000141018723c */ /* 0x044ff00000001818 */
[----:B------:R-:W-:Y:S01]  /*2990*/  HMMA.16816.F32 R72, R16, R22, R72 ;  /* 0x000000161048723c */ /* 0x000fe20000001848 */
[----:B------:R-:W-:Y:S04]  /*29a0*/  LDSM.16.M88.4 R20, [R101+0xc000] ;  /* 0x00c000006514783b */ /* 0x000fe80000000200 */
[----:B------:R-:W-:Y:S03]  /*29b0*/  LDSM.16.M88.4 R16, [R236+UR5+0x16000] ;  /* 0x01600005ec10783b */ /* 0x000fe60008000200 */
[C---:B---3--:R-:W-:Y:S08]  /*29c0*/  HMMA.16816.F32 R40, R76.reuse, R8, R40 ;  /* 0x000000084c28723c */ /* 0x048ff00000001828 */
[C---:B------:R-:W-:Y:S01]  /*29d0*/  HMMA.16816.F32 R36, R76.reuse, R10, R36 ;  /* 0x0000000a4c24723c */ /* 0x040fe20000001824 */
[----:B------:R-:W2:Y:S07]  /*29e0*/  LDSM.16.M88.4 R8, [R236+UR5+0x17000] ;  /* 0x01700005ec08783b */ /* 0x000eae0008000200 */
[C---:B-1----:R-:W-:Y:S08]  /*29f0*/  HMMA.16816.F32 R32, R76.reuse, R4, R32 ;  /* 0x000000044c20723c */ /* 0x042ff00000001820 */
[C---:B------:R-:W-:Y:S01]  /*2a00*/  HMMA.16816.F32 R28, R76.reuse, R6, R28 ;  /* 0x000000064c1c723c */ /* 0x040fe2000000181c */
[----:B------:R-:W-:Y:S07]  /*2a10*/  LDSM.16.M88.4 R4, [R236+UR5+0x17800] ;  /* 0x01780005ec04783b */ /* 0x000fee0008000200 */
[C---:B-----5:R-:W-:Y:S08]  /*2a20*/  HMMA.16816.F32 R48, R76.reuse, R12, R48 ;  /* 0x0000000c4c30723c */ /* 0x060ff00000001830 */
[C---:B------:R-:W-:Y:S01]  /*2a30*/  HMMA.16816.F32 R44, R76.reuse, R14, R44 ;  /* 0x0000000e4c2c723c */ /* 0x040fe2000000182c */
[----:B------:R-:W1:Y:S07]  /*2a40*/  LDSM.16.M88.4 R12, [R236+UR5+0x16800] ;  /* 0x01680005ec0c783b */ /* 0x000e6e0008000200 */
[C---:B------:R-:W-:Y:S08]  /*2a50*/  HMMA.16816.F32 R24, R76.reuse, R80, R24 ;  /* 0x000000504c18723c */ /* 0x040ff00000001818 */
[----:B------:R-:W-:Y:S08]  /*2a60*/  HMMA.16816.F32 R72, R76, R82, R72 ;  /* 0x000000524c48723c */ /* 0x000ff00000001848 */
[C---:B------:R-:W-:Y:S08]  /*2a70*/  HMMA.16816.F32 R40, R68.reuse, R60, R40 ;  /* 0x0000003c4428723c */ /* 0x040ff00000001828 */
[C---:B------:R-:W-:Y:S08]  /*2a80*/  HMMA.16816.F32 R36, R68.reuse, R62, R36 ;  /* 0x0000003e4424723c */ /* 0x040ff00000001824 */
[C---:B------:R-:W-:Y:S08]  /*2a90*/  HMMA.16816.F32 R32, R68.reuse, R56, R32 ;  /* 0x000000384420723c */ /* 0x040ff00000001820 */
[C---:B------:R-:W-:Y:S01]  /*2aa0*/  HMMA.16816.F32 R60, R68.reuse, R58, R28 ;  /* 0x0000003a443c723c */ /* 0x040fe2000000181c */
[----:B------:R-:W-:Y:S04]  /*2ab0*/  LDSM.16.M88.4 R56, [R99+0xc000] ;  /* 0x00c000006338783b */ /* 0x000fe80000000200 */
[----:B------:R-:W3:Y:S03]  /*2ac0*/  LDSM.16.M88.4 R28, [R92+0x16000] ;  /* 0x016000005c1c783b */ /* 0x000ee60000000200 */
[C---:B------:R-:W-:Y:S08]  /*2ad0*/  HMMA.16816.F32 R48, R68.reuse, R64, R48 ;  /* 0x000000404430723c */ /* 0x040ff00000001830 */
[C---:B------:R-:W-:Y:S08]  /*2ae0*/  HMMA.16816.F32 R44, R68.reuse, R66, R44 ;  /* 0x00000042442c723c */ /* 0x040ff0000000182c */
[C---:B----4-:R-:W-:Y:S01]  /*2af0*/  HMMA.16816.F32 R64, R68.reuse, R52, R24 ;  /* 0x000000344440723c */ /* 0x050fe20000001818 */
[----:B------:R-:W4:Y:S07]  /*2b00*/  LDSM.16.M88.4 R24, [R92+0x16800] ;  /* 0x016800005c18783b */ /* 0x000f2e0000000200 */
[----:B------:R-:W-:Y:S01]  /*2b10*/  HMMA.16816.F32 R72, R68, R54, R72 ;  /* 0x000000364448723c */ /* 0x000fe20000001848 */
[----:B------:R-:W-:Y:S04]  /*2b20*/  LDSM.16.M88.4 R68, [R89+0x16000] ;  /* 0x016000005944783b */ /* 0x000fe80000000200 */
[----:B------:R-:W-:Y:S03]  /*2b30*/  LDSM.16.M88.4 R52, [R93+0x17800] ;  /* 0x017800005d34783b */ /* 0x000fe60000000200 */
[C---:B--2---:R-:W-:Y:S08]  /*2b40*/  HMMA.16816.F32 R32, R20.reuse, R8, R32 ;  /* 0x000000081420723c */ /* 0x044ff00000001820 */
[C---:B------:R-:W-:Y:S01]  /*2b50*/  HMMA.16816.F32 R60, R20.reuse, R10, R60 ;  /* 0x0000000a143c723c */ /* 0x040fe2000000183c */
[----:B------:R-:W2:Y:S07]  /*2b60*/  LDSM.16.M88.4 R8, [R92+0x17000] ;  /* 0x017000005c08783b */ /* 0x000eae0000000200 */
[C---:B------:R-:W-:Y:S08]  /*2b70*/  HMMA.16816.F32 R48, R20.reuse, R16, R48 ;  /* 0x000000101430723c */ /* 0x040ff00000001830 */
        /* <DEDUP_REMOVED lines=15> */
[C---:B--2---:R-:W-:Y:S08]  /*2c70*/  HMMA.16816.F32 R32, R56.reuse, R8, R32 ;  /* 0x000000083820723c */ /* 0x044ff00000001820 */
[C---:B------:R-:W-:Y:S01]  /*2c80*/  HMMA.16816.F32 R60, R56.reuse, R10, R60 ;  /* 0x0000000a383c723c */ /* 0x040fe2000000183c */
[----:B------:R-:W2:Y:S07]  /*2c90*/  LDSM.16.M88.4 R8, [R89+0x16800] ;  /* 0x016800005908783b */ /* 0x000eae0000000200 */
[----:B-1----:R-:W-:Y:S01]  /*2ca0*/  HMMA.16816.F32 R64, R56, R12, R64 ;  /* 0x0000000c3840723c */ /* 0x002fe20000001840 */
[----:B------:R-:W-:Y:S01]  /*2cb0*/  SHF.R.U32.HI R13, RZ, 0x2, R196 ;  /* 0x00000002ff0d7819 */ /* 0x000fe200000116c4 */
[----:B------:R-:W-:-:S03]  /*2cc0*/  IMAD.SHL.U32 R12, R196, 0x2, RZ ;  /* 0x00000002c40c7824 */ /* 0x000fc600078e00ff */
[----:B------:R-:W-:-:S03]  /*2cd0*/  LOP3.LUT R13, R13, 0x7, RZ, 0xc0, !PT ;  /* 0x000000070d0d7812 */ /* 0x000fc600078ec0ff */
[----:B-----5:R-:W-:Y:S01]  /*2ce0*/  HMMA.16816.F32 R48, R16, R4, R48 ;  /* 0x000000041030723c */ /* 0x020fe20000001830 */
[----:B------:R-:W-:-:S04]  /*2cf0*/  IADD3 R13, PT, PT, -R98, R97, R13 ;  /* 0x00000061620d7210 */ /* 0x000fc80007ffe10d */
[----:B------:R-:W-:-:S03]  /*2d00*/  IADD3 R91, PT, PT, R13, R91, R90 ;  /* 0x0000005b0d5b7210 */ /* 0x000fc60007ffe05a */
[----:B------:R-:W-:Y:S01]  /*2d10*/  HMMA.16816.F32 R72, R56, R14, R72 ;  /* 0x0000000e3848723c */ /* 0x000fe20000001848 */
[----:B------:R-:W-:Y:S02]  /*2d20*/  LOP3.LUT R15, R12, 0x6, RZ, 0xc0, !PT ;  /* 0x000000060c0f7812 */ /* 0x000fe400078ec0ff */
[C---:B------:R-:W-:Y:S02]  /*2d30*/  VIMNMX R199, PT, PT, R91.reuse, R90, PT ;  /* 0x0000005a5bc77248 */ /* 0x040fe40003fe0100 */
[----:B------:R-:W-:Y:S01]  /*2d40*/  VIADDMNMX R198, R91, 0x8, R90, PT ;  /* 0x000000085bc67846 */ /* 0x000fe2000380015a */
[----:B------:R-:W-:Y:S02]  /*2d50*/  IMAD R216, R2, 0x40, R15 ;  /* 0x0000004002d87824 */ /* 0x000fe400078e020f */
[----:B------:R-:W-:Y:S01]  /*2d60*/  HMMA.16816.F32 R44, R16, R6, R44 ;  /* 0x00000006102c723c */ /* 0x000fe2000000182c */
[----:B------:R-:W1:Y:S01]  /*2d70*/  LDSM.16.M88.4 R4, [R89+0x17000] ;  /* 0x017000005904783b */ /* 0x000e620000000200 */
[----:B------:R-:W-:-:S05]  /*2d80*/  VIADD R12, R216, 0xffffffc0 ;  /* 0xffffffc0d80c7836 */ /* 0x000fca0000000000 */
[C---:B------:R-:W-:Y:S01]  /*2d90*/  ISETP.GE.AND P1, PT, R12.reuse, R199, PT ;  /* 0x000000c70c00720c */ /* 0x040fe20003f26270 */
[----:B---3--:R-:W-:Y:S01]  /*2da0*/  HMMA.16816.F32 R40, R16, R28, R40 ;  /* 0x0000001c1028723c */ /* 0x008fe20000001828 */
[----:B------:R-:W-:Y:S02]  /*2db0*/  ISETP.GE.AND P2, PT, R12, R198, PT ;  /* 0x000000c60c00720c */ /* 0x000fe40003f46270 */
[----:B------:R-:W3:Y:S01]  /*2dc0*/  LDSM.16.M88.4 R12, [R89+0x17800] ;  /* 0x01780000590c783b */ /* 0x000ee20000000200 */
[----:B------:R-:W-:-:S04]  /*2dd0*/  DEPBAR.LE SB0, 0x0 ;  /* 0x000080000000791a */ /* 0x000fc80000000000 */
[----:B------:R-:W-:Y:S08]  /*2de0*/  HMMA.16816.F32 R36, R16, R30, R36 ;  /* 0x0000001e1024723c */ /* 0x000ff00000001824 */
[----:B----4-:R-:W-:Y:S08]  /*2df0*/  HMMA.16816.F32 R48, R24, R68, R48 ;  /* 0x000000441830723c */ /* 0x010ff00000001830 */
[----:B------:R-:W-:Y:S08]  /*2e00*/  HMMA.16816.F32 R32, R16, R20, R32 ;  /* 0x000000141020723c */ /* 0x000ff00000001820 */
[----:B------:R-:W-:Y:S03]  /*2e10*/  HMMA.16816.F32 R44, R24, R70, R44 ;  /* 0x00000046182c723c */ /* 0x000fe6000000182c */
[----:B------:R-:W-:-:S02]  /*2e20*/  FSEL R48, R48, -INF , !P1 ;  /* 0xff80000030307808 */ /* 0x000fc40004800000 */
[----:B------:R-:W-:-:S03]  /*2e30*/  FSEL R50, R50, -INF , !P2 ;  /* 0xff80000032327808 */ /* 0x000fc60005000000 */
[----:B--2---:R-:W-:Y:S01]  /*2e40*/  HMMA.16816.F32 R40, R24, R8, R40 ;  /* 0x000000081828723c */ /* 0x004fe20000001828 */
[C---:B------:R-:W-:Y:S02]  /*2e50*/  VIADD R8, R216.reuse, 0xffffffc8 ;  /* 0xffffffc8d8087836 */ /* 0x040fe40000000000 */
[----:B------:R-:W-:Y:S01]  /*2e60*/  VIADD R9, R216, 0xffffffd0 ;  /* 0xffffffd0d8097836 */ /* 0x000fe20000000000 */
[----:B------:R-:W-:Y:S02]  /*2e70*/  BAR.SYNC.DEFER_BLOCKING 0x0 ;  /* 0x0000000000007b1d */ /* 0x000fe40000010000 */
[C---:B------:R-:W-:Y:S02]  /*2e80*/  ISETP.GE.AND P3, PT, R8.reuse, R199, PT ;  /* 0x000000c70800720c */ /* 0x040fe40003f66270 */
[----:B------:R-:W-:Y:S01]  /*2e90*/  HMMA.16816.F32 R60, R16, R22, R60 ;  /* 0x00000016103c723c */ /* 0x000fe2000000183c */
[----:B------:R-:W-:Y:S01]  /*2ea0*/  ISETP.GE.AND P1, PT, R8, R198, PT ;  /* 0x000000c60800720c */ /* 0x000fe20003f26270 */
[----:B------:R-:W-:Y:S01]  /*2eb0*/  VIADD R8, R216, 0xffffffc9 ;  /* 0xffffffc9d8087836 */ /* 0x000fe20000000000 */
[----:B------:R-:W-:-:S02]  /*2ec0*/  FSEL R44, R44, -INF , !P3 ;  /* 0xff8000002c2c7808 */ /* 0x000fc40005800000 */
[----:B------:R-:W-:Y:S02]  /*2ed0*/  FSEL R46, R46, -INF , !P1 ;  /* 0xff8000002e2e7808 */ /* 0x000fe40004800000 */
[----:B------:R-:W-:Y:S01]  /*2ee0*/  ISETP.GE.AND P2, PT, R8, R199, PT ;  /* 0x000000c70800720c */ /* 0x000fe20003f46270 */
[----:B------:R-:W-:Y:S01]  /*2ef0*/  HMMA.16816.F32 R64, R16, R52, R64 ;  /* 0x000000341040723c */ /* 0x000fe20000001840 */
[----:B------:R-:W-:Y:S02]  /*2f00*/  ISETP.GE.AND P3, PT, R9, R198, PT ;  /* 0x000000c60900720c */ /* 0x000fe40003f66270 */
[----:B------:R-:W-:-:S05]  /*2f10*/  FSEL R52, R45, -INF , !P2 ;  /* 0xff8000002d347808 */ /* 0x000fca0005000000 */
[----:B------:R-:W-:Y:S01]  /*2f20*/  HMMA.16816.F32 R72, R16, R54, R72 ;  /* 0x000000361048723c */ /* 0x000fe20000001848 */
[----:B------:R-:W-:-:S05]  /*2f30*/  VIADD R16, R216, 0xffffffc1 ;  /* 0xffffffc1d8107836 */ /* 0x000fca0000000000 */
[CC--:B------:R-:W-:Y:S02]  /*2f40*/  ISETP.GE.AND P4, PT, R16.reuse, R199.reuse, PT ;  /* 0x000000c71000720c */ /* 0x0c0fe40003f86270 */
[C---:B------:R-:W-:Y:S01]  /*2f50*/  HMMA.16816.F32 R36, R24.reuse, R10, R36 ;  /* 0x0000000a1824723c */ /* 0x040fe20000001824 */
[-C--:B------:R-:W-:Y:S01]  /*2f60*/  ISETP.GE.AND P5, PT, R16, R198.reuse, PT ;  /* 0x000000c61000720c */ /* 0x080fe20003fa6270 */
[----:B------:R-:W-:Y:S01]  /*2f70*/  VIADD R11, R216, 0xfffffff0 ;  /* 0xfffffff0d80b7836 */ /* 0x000fe20000000000 */
[----:B------:R-:W-:Y:S02]  /*2f80*/  FSEL R30, R49, -INF , !P4 ;  /* 0xff800000311e7808 */ /* 0x000fe40006000000 */
[----:B------:R-:W-:Y:S02]  /*2f90*/  FSEL R28, R51, -INF , !P5 ;  /* 0xff800000331c7808 */ /* 0x000fe40006800000 */
[-C--:B------:R-:W-:Y:S01]  /*2fa0*/  ISETP.GE.AND P4, PT, R8, R198.reuse, PT ;  /* 0x000000c60800720c */ /* 0x080fe20003f86270 */
[C---:B-1----:R-:W-:Y:S01]  /*2fb0*/  HMMA.16816.F32 R32, R24.reuse, R4, R32 ;  /* 0x000000041820723c */ /* 0x042fe20000001820 */
[-C--:B------:R-:W-:Y:S01]  /*2fc0*/  ISETP.GE.AND P5, PT, R9, R199.reuse, PT ;  /* 0x000000c70900720c */ /* 0x080fe20003fa6270 */
[C---:B------:R-:W-:Y:S01]  /*2fd0*/  VIADD R4, R216.reuse, 0xffffffd8 ;  /* 0xffffffd8d8047836 */ /* 0x040fe20000000000 */
[----:B------:R-:W-:Y:S01]  /*2fe0*/  FSEL R22, R47, -INF , !P4 ;  /* 0xff8000002f167808 */ /* 0x000fe20006000000 */
[----:B------:R-:W-:Y:S01]  /*2ff0*/  VIADD R8, R216, 0xffffffd1 ;  /* 0xffffffd1d8087836 */ /* 0x000fe20000000000 */
[----:B------:R-:W-:Y:S01]  /*3000*/  FSEL R18, R40, -INF , !P5 ;  /* 0xff80000028127808 */ /* 0x000fe20006800000 */
[----:B------:R-:W-:Y:S01]  /*3010*/  VIADD R5, R216, 0xffffffe0 ;  /* 0xffffffe0d8057836 */ /* 0x000fe20000000000 */
[CC--:B------:R-:W-:Y:S01]  /*3020*/  ISETP.GE.AND P4, PT, R4.reuse, R199.reuse, PT ;  /* 0x000000c70400720c */ /* 0x0c0fe20003f86270 */
[C---:B------:R-:W-:Y:S01]  /*3030*/  HMMA.16816.F32 R60, R24.reuse, R6, R60 ;  /* 0x00000006183c723c */ /* 0x040fe2000000183c */
[-C--:B------:R-:W-:Y:S01]  /*3040*/  ISETP.GE.AND P5, PT, R4, R198.reuse, PT ;  /* 0x000000c60400720c */ /* 0x080fe20003fa6270 */
[----:B------:R-:W-:Y:S01]  /*3050*/  VIADD R4, R216, 0xffffffd9 ;  /* 0xffffffd9d8047836 */ /* 0x000fe20000000000 */
[-C--:B------:R-:W-:Y:S01]  /*3060*/  ISETP.GE.AND P1, PT, R8, R199.reuse, PT ;  /* 0x000000c70800720c */ /* 0x080fe20003f26270 */
[----:B------:R-:W-:Y:S01]  /*3070*/  VIADD R9, R216, 0xfffffff1 ;  /* 0xfffffff1d8097836 */ /* 0x000fe20000000000 */
[----:B------:R-:W-:Y:S01]  /*3080*/  ISETP.GE.AND P2, PT, R8, R198, PT ;  /* 0x000000c60800720c */ /* 0x000fe20003f46270 */
[----:B------:R-:W-:Y:S01]  /*3090*/  VIADD R7, R216, 0xffffffe8 ;  /* 0xffffffe8d8077836 */ /* 0x000fe20000000000 */
[----:B------:R-:W-:Y:S01]  /*30a0*/  FSEL R16, R42, -INF , !P3 ;  /* 0xff8000002a107808 */ /* 0x000fe20005800000 */
[----:B---3--:R-:W-:Y:S01]  /*30b0*/  HMMA.16816.F32 R64, R24, R12, R64 ;  /* 0x0000000c1840723c */ /* 0x008fe20000001840 */
[----:B------:R-:W-:Y:S01]  /*30c0*/  FSEL R6, R41, -INF , !P1 ;  /* 0xff80000029067808 */ /* 0x000fe20004800000 */
[----:B------:R-:W-:Y:S01]  /*30d0*/  VIADD R13, R216, 0xffffffe9 ;  /* 0xffffffe9d80d7836 */ /* 0x000fe20000000000 */
[----:B------:R-:W-:-:S02]  /*30e0*/  ISETP.GE.AND P3, PT, R4, R199, PT ;  /* 0x000000c70400720c */ /* 0x000fc40003f66270 */
[-C--:B------:R-:W-:Y:S02]  /*30f0*/  ISETP.GE.AND P1, PT, R4, R198.reuse, PT ;  /* 0x000000c60400720c */ /* 0x080fe40003f26270 */
[----:B------:R-:W-:Y:S01]  /*3100*/  FSEL R20, R43, -INF , !P2 ;  /* 0xff8000002b147808 */ /* 0x000fe20005000000 */
[----:B------:R-:W-:Y:S01]  /*3110*/  HMMA.16816.F32 R72, R24, R14, R72 ;  /* 0x0000000e1848723c */ /* 0x000fe20000001848 */
[----:B------:R-:W-:Y:S02]  /*3120*/  FSEL R4, R36, -INF , !P4 ;  /* 0xff80000024047808 */ /* 0x000fe40006000000 */
[C---:B------:R-:W-:Y:S02]  /*3130*/  ISETP.GE.AND P2, PT, R5.reuse, R199, PT ;  /* 0x000000c70500720c */ /* 0x040fe40003f46270 */
[----:B------:R-:W-:Y:S01]  /*3140*/  ISETP.GE.AND P4, PT, R5, R198, PT ;  /* 0x000000c60500720c */ /* 0x000fe20003f86270 */
[----:B------:R-:W-:Y:S01]  /*3150*/  VIADD R5, R216, 0xffffffe1 ;  /* 0xffffffe1d8057836 */ /* 0x000fe20000000000 */
[----:B------:R-:W-:-:S02]  /*3160*/  FSEL R10, R38, -INF , !P5 ;  /* 0xff800000260a7808 */ /* 0x000fc40006800000 */
[----:B------:R-:W-:Y:S02]  /*3170*/  FMNMX3.FTZ R15, R48, R30, R44, !PT ;  /* 0x0000001e300f7276 */ /* 0x000fe4000781002c */
[-C--:B------:R-:W-:Y:S02]  /*3180*/  ISETP.GE.AND P5, PT, R5, R199.reuse, PT ;  /* 0x000000c70500720c */ /* 0x080fe40003fa6270 */
[----:B------:R-:W-:Y:S02]  /*3190*/  FSEL R8, R39, -INF , !P1 ;  /* 0xff80000027087808 */ /* 0x000fe40004800000 */
[----:B------:R-:W-:Y:S02]  /*31a0*/  FSEL R246, R33, -INF , !P5 ;  /* 0xff80000021f67808 */ /* 0x000fe40006800000 */
[----:B------:R-:W-:Y:S02]  /*31b0*/  ISETP.GE.AND P5, PT, R13, R199, PT ;  /* 0x000000c70d00720c */ /* 0x000fe40003fa6270 */
[----:B------:R-:W-:-:S02]  /*31c0*/  FMNMX3.FTZ R15, R15, R52, R18, !PT ;  /* 0x000000340f0f7276 */ /* 0x000fc40007810012 */
[----:B------:R-:W-:Y:S02]  /*31d0*/  FSEL R244, R61, -INF , !P5 ;  /* 0xff8000003df47808 */ /* 0x000fe40006800000 */
[-C--:B------:R-:W-:Y:S02]  /*31e0*/  ISETP.GE.AND P5, PT, R9, R199.reuse, PT ;  /* 0x000000c70900720c */ /* 0x080fe40003fa6270 */
[----:B------:R-:W-:Y:S02]  /*31f0*/  ISETP.GE.AND P1, PT, R7, R199, PT ;  /* 0x000000c70700720c */ /* 0x000fe40003f26270 */
[----:B------:R-:W-:Y:S02]  /*3200*/  FSEL R12, R37, -INF , !P3 ;  /* 0xff800000250c7808 */ /* 0x000fe40005800000 */
[----:B------:R-:W-:Y:S02]  /*3210*/  FSEL R200, R32, -INF , !P2 ;  /* 0xff80000020c87808 */ /* 0x000fe40005000000 */
[----:B------:R-:W-:-:S02]  /*3220*/  FMNMX3.FTZ R15, R15, R6, R4, !PT ;  /* 0x000000060f0f7276 */ /* 0x000fc40007810004 */
[----:B------:R-:W-:Y:S02]  /*3230*/  FSEL R234, R65, -INF , !P5 ;  /* 0xff80000041ea7808 */ /* 0x000fe40006800000 */
[----:B------:R-:W-:Y:S01]  /*3240*/  ISETP.GE.AND P2, PT, R7, R198, PT ;  /* 0x000000c60700720c */ /* 0x000fe20003f46270 */
[----:B------:R-:W-:Y:S01]  /*3250*/  VIADD R7, R216, 0xfffffff8 ;  /* 0xfffffff8d8077836 */ /* 0x000fe20000000000 */
[----:B------:R-:W-:Y:S02]  /*3260*/  FSEL R202, R60, -INF , !P1 ;  /* 0xff8000003cca7808 */ /* 0x000fe40004800000 */
[----:B------:R-:W-:Y:S02]  /*3270*/  ISETP.NE.AND P5, PT, R2, 0x1, PT ;  /* 0x000000010200780c */ /* 0x000fe40003fa5270 */
[----:B------:R-:W-:Y:S02]  /*3280*/  ISETP.GE.AND P1, PT, R11, R199, PT ;  /* 0x000000c70b00720c */ /* 0x000fe40003f26270 */
[----:B------:R-:W-:-:S02]  /*3290*/  FMNMX3.FTZ R15, R15, R12, R200, !PT ;  /* 0x0000000c0f0f7276 */ /* 0x000fc400078100c8 */
[----:B------:R-:W-:Y:S01]  /*32a0*/  ISETP.GE.AND P3, PT, R5, R198, PT ;  /* 0x000000c60500720c */ /* 0x000fe20003f66270 */
[----:B------:R-:W-:Y:S01]  /*32b0*/  VIADD R5, R216, 0xfffffff9 ;  /* 0xfffffff9d8057836 */ /* 0x000fe20000000000 */
[----:B------:R-:W-:Y:S02]  /*32c0*/  FSEL R238, R64, -INF , !P1 ;  /* 0xff80000040ee7808 */ /* 0x000fe40004800000 */
[-C--:B------:R-:W-:Y:S02]  /*32d0*/  ISETP.GE.AND P1, PT, R7, R199.reuse, PT ;  /* 0x000000c70700720c */ /* 0x080fe40003f26270 */
[----:B------:R-:W-:Y:S02]  /*32e0*/  FMNMX3.FTZ R15, R15, R246, R202, !PT ;  /* 0x000000f60f0f7276 */ /* 0x000fe400078100ca */
[----:B------:R-:W-:Y:S02]  /*32f0*/  FSEL R232, R72, -INF , !P1 ;  /* 0xff80000048e87808 */ /* 0x000fe40004800000 */
[----:B------:R-:W-:-:S02]  /*3300*/  ISETP.GE.AND P1, PT, R5, R199, PT ;  /* 0x000000c70500720c */ /* 0x000fc40003f26270 */
[----:B------:R-:W-:Y:S02]  /*3310*/  FMNMX3.FTZ R17, R15, R244, R238, !PT ;  /* 0x000000f40f117276 */ /* 0x000fe400078100ee */
[----:B------:R-:W-:Y:S02]  /*3320*/  FSEL R230, R73, -INF , !P1 ;  /* 0xff80000049e67808 */ /* 0x000fe40004800000 */
[----:B------:R-:W-:Y:S02]  /*3330*/  FMNMX3.FTZ R15, R50, R28, R46, !PT ;  /* 0x0000001c320f7276 */ /* 0x000fe4000781002e */
[----:B------:R-:W-:Y:S01]  /*3340*/  FMNMX3.FTZ R17, R17, R234, R232, !PT ;  /* 0x000000ea11117276 */ /* 0x000fe200078100e8 */
[----:B------:R-:W-:Y:S06]  /*3350*/  @!P5 BRA `(.L_x_185) ;  /* 0x000000000058d947 */ /* 0x000fec0003800000 */
[----:B------:R-:W-:-:S04]  /*3360*/  VIADD R14, R2, 0xfffffffe ;  /* 0xfffffffe020e7836 */ /* 0x000fc80000000000 */
[-C--:B------:R-:W-:Y:S02]  /*3370*/  IMAD R3, R3, R14.reuse, RZ ;  /* 0x0000000e03037224 */ /* 0x080fe400078e02ff */
[----:B------:R-:W-:-:S04]  /*3380*/  IMAD.WIDE.U32 R24, R86, R14, RZ ;  /* 0x0000000e56187225 */ /* 0x000fc800078e00ff */
[----:B------:R-:W-:Y:S01]  /*3390*/  IMAD.IADD R3, R25, 0x1, R3 ;  /* 0x0000000119037824 */ /* 0x000fe200078e0203 */
[----:B------:R-:W-:-:S04]  /*33a0*/  LEA R26, P1, R24, R223, 0x1 ;  /* 0x000000df181a7211 */ /* 0x000fc800078208ff */
[----:B------:R-:W-:Y:S02]  /*33b0*/  LEA.HI.X R27, R24, R222, R3, 0x1, P1 ;  /* 0x000000de181b7211 */ /* 0x000fe400008f0c03 */
[----:B------:R-:W-:-:S03]  /*33c0*/  IADD3 R24, P1, PT, R88, R24, RZ ;  /* 0x0000001858187210 */ /* 0x000fc60007f3e0ff */
[----:B------:R-:W-:Y:S01]  /*33d0*/  @!PT LDS RZ, [RZ] ;  /* 0x00000000fffff984 */ /* 0x000fe20000000800 */
[----:B------:R-:W-:Y:S01]  /*33e0*/  @!PT LDS RZ, [RZ] ;  /* 0x00000000fffff984 */ /* 0x000fe20000000800 */
[----:B------:R-:W-:Y:S01]  /*33f0*/  @!PT LDS RZ, [RZ] ;  /* 0x00000000fffff984 */ /* 0x000fe20000000800 */
[----:B------:R1:W-:Y:S02]  /*3400*/  LDGSTS.E.BYPASS.LTC128B.128 [R226+0x10000], desc[UR12][R26.64] ;  /* 0x100000001ae27fae */ /* 0x0003e4000b981a0c */
[----:B------:R-:W-:Y:S01]  /*3410*/  IMAD.X R3, R87, 0x1, R3, P1 ;  /* 0x0000000157037824 */ /* 0x000fe200008e0603 */
[C---:B------:R-:W-:Y:S01]  /*3420*/  LEA R32, P1, R24.reuse, R223, 0x1 ;  /* 0x000000df18207211 */ /* 0x040fe200078208ff */
[----:B------:R1:W-:Y:S03]  /*3430*/  LDGSTS.E.BYPASS.LTC128B.128 [R226+0x12000], desc[UR12][R26.64+0x80] ;  /* 0x120000801ae27fae */ /* 0x0003e6000b981a0c */
[----:B------:R-:W-:Y:S01]  /*3440*/  LEA.HI.X R33, R24, R222, R3, 0x1, P1 ;  /* 0x000000de18217211 */ /* 0x000fe200008f0c03 */
[----:B------:R1:W-:Y:S04]  /*3450*/  LDGSTS.E.BYPASS.LTC128B.128 [R226+0x14000], desc[UR12][R26.64+0x100] ;  /* 0x140001001ae27fae */ /* 0x0003e8000b981a0c */
[----:B------:R1:W-:Y:S04]  /*3460*/  LDGSTS.E.BYPASS.LTC128B.128 [R226+0x16000], desc[UR12][R26.64+0x180] ;  /* 0x160001801ae27fae */ /* 0x0003e8000b981a0c */
[----:B------:R1:W-:Y:S04]  /*3470*/  LDGSTS.E.BYPASS.LTC128B.128 [R226+0x11000], desc[UR12][R32.64] ;  /* 0x1100000020e27fae */ /* 0x0003e8000b981a0c */
[----:B------:R1:W-:Y:S04]  /*3480*/  LDGSTS.E.BYPASS.LTC128B.128 [R226+0x13000], desc[UR12][R32.64+0x80] ;  /* 0x1300008020e27fae */ /* 0x0003e8000b981a0c */
[----:B------:R1:W-:Y:S04]  /*3490*/  LDGSTS.E.BYPASS.LTC128B.128 [R226+0x15000], desc[UR12][R32.64+0x100] ;  /* 0x1500010020e27fae */ /* 0x0003e8000b981a0c */
[----:B------:R1:W-:Y:S04]  /*34a0*/  LDGSTS.E.BYPASS.LTC128B.128 [R226+0x17000], desc[UR12][R32.64+0x180] ;  /* 0x1700018020e27fae */ /* 0x0003e8000b981a0c */
[----:B------:R-:W0:Y:S02]  /*34b0*/  LDGDEPBAR ;  /* 0x00000000000079af */ /* 0x000e240000000000 */
.L_x_185:
[----:B------:R-:W-:Y:S01]  /*34c0*/  FMNMX.FTZ R3, R230, R17, !PT ;  /* 0x00000011e6037209 */ /* 0x000fe20007810000 */
[----:B------:R-:W2:Y:S01]  /*34d0*/  LDCU UR4, c[0x0][0x45c] ;  /* 0x00008b80ff0477ac */ /* 0x000ea20008000800 */
[----:B------:R-:W-:Y:S02]  /*34e0*/  FMNMX3.FTZ R15, R15, R22, R16, !PT ;  /* 0x000000160f0f7276 */ /* 0x000fe40007810010 */
[----:B------:R-:W-:Y:S01]  /*34f0*/  FSEL R206, R34, -INF , !P4 ;  /* 0xff80000022ce7808 */ /* 0x000fe20006000000 */
[----:B------:R-:W3:Y:S01]  /*3500*/  SHFL.BFLY PT, R14, R3, 0x2, 0x1f ;  /* 0x0c401f00030e7f89 */ /* 0x000ee200000e0000 */
[----:B------:R-:W-:Y:S02]  /*3510*/  FMNMX3.FTZ R15, R15, R20, R10, !PT ;  /* 0x000000140f0f7276 */ /* 0x000fe4000781000a */
[-C--:B------:R-:W-:Y:S02]  /*3520*/  ISETP.GE.AND P1, PT, R13, R198.reuse, PT ;  /* 0x000000c60d00720c */ /* 0x080fe40003f26270 */
        /* <DEDUP_REMOVED lines=15> */
[----:B---3--:R-:W-:Y:S02]  /*3620*/  FMNMX.FTZ R7, R3, R14, !PT ;  /* 0x0000000e03077209 */ /* 0x008fe40007810000 */
[----:B------:R-:W-:Y:S02]  /*3630*/  FMNMX.FTZ R5, R210, R5, !PT ;  /* 0x00000005d2057209 */ /* 0x000fe40007810000 */
[----:B------:R-:W-:Y:S01]  /*3640*/  LOP3.LUT R197, R85, 0x200, R0, 0xf8, !PT ;  /* 0x0000020055c57812 */ /* 0x000fe200078ef800 */
[----:B------:R-:W3:Y:S01]  /*3650*/  SHFL.BFLY PT, R164, R7, 0x1, 0x1f ;  /* 0x0c201f0007a47f89 */ /* 0x000ee200000e0000 */
[----:B------:R-:W-:-:S02]  /*3660*/  MOV R225, 0xffffffff ;  /* 0xffffffff00e17802 */ /* 0x000fc40000000f00 */
[----:B------:R-:W-:Y:S01]  /*3670*/  LEA R201, R197, UR5, 0x1 ;  /* 0x00000005c5c97c11 */ /* 0x000fe2000f8e08ff */
[----:B------:R-:W4:Y:S03]  /*3680*/  SHFL.BFLY PT, R14, R5, 0x2, 0x1f ;  /* 0x0c401f00050e7f89 */ /* 0x000f2600000e0000 */
[-C--:B------:R-:W-:Y:S01]  /*3690*/  IADD3 R204, PT, PT, R84, R201.reuse, RZ ;  /* 0x000000c954cc7210 */ /* 0x080fe20007ffe0ff */
[----:B------:R-:W-:Y:S01]  /*36a0*/  LDSM.16.MT88.4 R156, [R201+0x18000] ;  /* 0x01800000c99c783b */ /* 0x000fe20000004200 */
[----:B------:R-:W-:-:S03]  /*36b0*/  IADD3 R195, PT, PT, R176, R201, RZ ;  /* 0x000000c9b0c37210 */ /* 0x000fc60007ffe0ff */
[----:B------:R-:W-:Y:S01]  /*36c0*/  LDSM.16.MT88.4 R72, [R204+0x1a000] ;  /* 0x01a00000cc48783b */ /* 0x000fe20000004200 */
[----:B------:R-:W-:-:S03]  /*36d0*/  IADD3 R194, PT, PT, R84, R195, RZ ;  /* 0x000000c354c27210 */ /* 0x000fc60007ffe0ff */
[----:B------:R-:W-:Y:S04]  /*36e0*/  LDSM.16.MT88.4 R104, [R204+0x1c000] ;  /* 0x01c00000cc68783b */ /* 0x000fe80000004200 */
[----:B------:R-:W-:Y:S01]  /*36f0*/  LDSM.16.MT88.4 R40, [R204+0x18000] ;  /* 0x01800000cc28783b */ /* 0x000fe20000004200 */
[----:B---3--:R-:W-:-:S03]  /*3700*/  FMNMX.FTZ R164, R7, R164, !PT ;  /* 0x000000a407a47209 */ /* 0x008fc60007810000 */
[----:B------:R-:W-:Y:S01]  /*3710*/  LDSM.16.MT88.4 R136, [R204+0x1e000] ;  /* 0x01e00000cc88783b */ /* 0x000fe20000004200 */
[----:B----4-:R-:W-:Y:S01]  /*3720*/  FMNMX.FTZ R14, R5, R14, !PT ;  /* 0x0000000e050e7209 */ /* 0x010fe20007810000 */
[C---:B--2---:R-:W-:Y:S01]  /*3730*/  FMUL.FTZ R213, R164.reuse, UR4 ;  /* 0x00000004a4d57c20 */ /* 0x044fe20008410000 */
[----:B------:R-:W-:Y:S01]  /*3740*/  FSETP.NEU.FTZ.AND P1, PT, R164, -INF , PT ;  /* 0xff800000a400780b */ /* 0x000fe20003f3d000 */
[----:B------:R-:W-:Y:S03]  /*3750*/  LDSM.16.MT88.4 R56, [R194+0x18000] ;  /* 0x01800000c238783b */ /* 0x000fe60000004200 */
[----:B------:R-:W-:Y:S01]  /*3760*/  FSEL R213, R213, RZ, P1 ;  /* 0x000000ffd5d57208 */ /* 0x000fe20000800000 */
[----:B------:R-:W2:Y:S04]  /*3770*/  SHFL.BFLY PT, R3, R14, 0x1, 0x1f ;  /* 0x0c201f000e037f89 */ /* 0x000ea800000e0000 */
[--C-:B------:R-:W-:Y:S01]  /*3780*/  FFMA.FTZ R193, R48, UR4, -R213.reuse ;  /* 0x0000000430c17c23 */ /* 0x100fe200080108d5 */
[--C-:B------:R-:W-:Y:S01]  /*3790*/  FFMA.FTZ R192, R30, UR4, -R213.reuse ;  /* 0x000000041ec07c23 */ /* 0x100fe200080108d5 */
[--C-:B------:R-:W-:Y:S01]  /*37a0*/  FFMA.FTZ R189, R44, UR4, -R213.reuse ;  /* 0x000000042cbd7c23 */ /* 0x100fe200080108d5 */
[--C-:B------:R-:W-:Y:S01]  /*37b0*/  FFMA.FTZ R188, R52, UR4, -R213.reuse ;  /* 0x0000000434bc7c23 */ /* 0x100fe200080108d5 */
[----:B------:R-:W-:Y:S01]  /*37c0*/  LDSM.16.MT88.4 R64, [R201+0x1a000] ;  /* 0x01a00000c940783b */ /* 0x000fe20000004200 */
[--C-:B------:R-:W-:Y:S01]  /*37d0*/  FFMA.FTZ R184, R6, UR4, -R213.reuse ;  /* 0x0000000406b87c23 */ /* 0x100fe200080108d5 */
[--C-:B------:R-:W-:Y:S01]  /*37e0*/  FFMA.FTZ R181, R4, UR4, -R213.reuse ;  /* 0x0000000404b57c23 */ /* 0x100fe200080108d5 */
[----:B------:R-:W-:Y:S01]  /*37f0*/  MUFU.EX2 R193, R193 ;  /* 0x000000c100c17308 */ /* 0x000fe20000000800 */
[----:B------:R-:W-:Y:S01]  /*3800*/  LDSM.16.MT88.4 R80, [R195+0x1a000] ;  /* 0x01a00000c350783b */ /* 0x000fe20000004200 */
[--C-:B------:R-:W-:Y:S01]  /*3810*/  FFMA.FTZ R180, R12, UR4, -R213.reuse ;  /* 0x000000040cb47c23 */ /* 0x100fe200080108d5 */
[--C-:B------:R-:W-:Y:S01]  /*3820*/  FFMA.FTZ R185, R18, UR4, -R213.reuse ;  /* 0x0000000412b97c23 */ /* 0x100fe200080108d5 */
[--C-:B------:R-:W-:Y:S01]  /*3830*/  FFMA.FTZ R200, R200, UR4, -R213.reuse ;  /* 0x00000004c8c87c23 */ /* 0x100fe200080108d5 */
[----:B------:R-:W-:Y:S01]  /*3840*/  LDSM.16.MT88.4 R88, [R194+0x1a000] ;  /* 0x01a00000c258783b */ /* 0x000fe20000004200 */
[--C-:B------:R-:W-:Y:S01]  /*3850*/  FFMA.FTZ R203, R246, UR4, -R213.reuse ;  /* 0x00000004f6cb7c23 */ /* 0x100fe200080108d5 */
[--C-:B------:R-:W-:Y:S01]  /*3860*/  FFMA.FTZ R202, R202, UR4, -R213.reuse ;  /* 0x00000004caca7c23 */ /* 0x100fe200080108d5 */
[----:B------:R-:W3:Y:S01]  /*3870*/  MUFU.EX2 R192, R192 ;  /* 0x000000c000c07308 */ /* 0x000ee20000000800 */
[----:B------:R-:W-:Y:S01]  /*3880*/  LDSM.16.MT88.4 R96, [R201+0x1c000] ;  /* 0x01c00000c960783b */ /* 0x000fe20000004200 */
[--C-:B------:R-:W-:Y:S01]  /*3890*/  FFMA.FTZ R205, R244, UR4, -R213.reuse ;  /* 0x00000004f4cd7c23 */ /* 0x100fe200080108d5 */
[--C-:B------:R-:W-:Y:S01]  /*38a0*/  FFMA.FTZ R215, R238, UR4, -R213.reuse ;  /* 0x00000004eed77c23 */ /* 0x100fe200080108d5 */
[--C-:B------:R-:W-:Y:S01]  /*38b0*/  FFMA.FTZ R234, R234, UR4, -R213.reuse ;  /* 0x00000004eaea7c23 */ /* 0x100fe200080108d5 */
[----:B--2---:R-:W-:Y:S01]  /*38c0*/  FMNMX.FTZ R3, R14, R3, !PT ;  /* 0x000000030e037209 */ /* 0x004fe20007810000 */
[----:B------:R-:W-:Y:S01]  /*38d0*/  LDSM.16.MT88.4 R112, [R195+0x1c000] ;  /* 0x01c00000c370783b */ /* 0x000fe20000004200 */
[--C-:B------:R-:W-:Y:S01]  /*38e0*/  FFMA.FTZ R217, R232, UR4, -R213.reuse ;  /* 0x00000004e8d97c23 */ /* 0x100fe200080108d5 */
[----:B------:R-:W-:Y:S01]  /*38f0*/  MUFU.EX2 R189, R189 ;  /* 0x000000bd00bd7308 */ /* 0x000fe20000000800 */
[C---:B------:R-:W-:Y:S01]  /*3900*/  FSETP.NEU.FTZ.AND P1, PT, R3.reuse, -INF , PT ;  /* 0xff8000000300780b */ /* 0x040fe20003f3d000 */
[----:B------:R-:W-:Y:S01]  /*3910*/  FMUL.FTZ R209, R3, UR4 ;  /* 0x0000000403d17c20 */ /* 0x000fe20008410000 */
[----:B------:R-:W-:Y:S01]  /*3920*/  LDSM.16.MT88.4 R120, [R194+0x1c000] ;  /* 0x01c00000c278783b */ /* 0x000fe20000004200 */
[----:B------:R-:W-:-:S03]  /*3930*/  FFMA.FTZ R230, R230, UR4, -R213 ;  /* 0x00000004e6e67c23 */ /* 0x000fc600080108d5 */
[----:B------:R-:W-:Y:S01]  /*3940*/  FSEL R209, R209, RZ, P1 ;  /* 0x000000ffd1d17208 */ /* 0x000fe20000800000 */
[----:B------:R-:W-:Y:S01]  /*3950*/  LDSM.16.MT88.4 R128, [R201+0x1e000] ;  /* 0x01e00000c980783b */ /* 0x000fe20000004200 */
[----:B------:R-:W2:Y:S01]  /*3960*/  MUFU.EX2 R188, R188 ;  /* 0x000000bc00bc7308 */ /* 0x000ea20000000800 */
[----:B---3--:R-:W-:Y:S01]  /*3970*/  F2FP.F16.F32.PACK_AB R148, R192, R193 ;  /* 0x000000c1c094723e */ /* 0x008fe200000000ff */
[----:B------:R-:W-:Y:S01]  /*3980*/  FADD.FTZ R192, R193, R192 ;  /* 0x000000c0c1c07221 */ /* 0x000fe20000010000 */
[--C-:B------:R-:W-:Y:S01]  /*3990*/  FFMA.FTZ R191, R50, UR4, -R209.reuse ;  /* 0x0000000432bf7c23 */ /* 0x100fe200080108d1 */
[--C-:B------:R-:W-:Y:S01]  /*39a0*/  FFMA.FTZ R190, R28, UR4, -R209.reuse ;  /* 0x000000041cbe7c23 */ /* 0x100fe200080108d1 */
[--C-:B------:R-:W-:Y:S01]  /*39b0*/  FFMA.FTZ R187, R46, UR4, -R209.reuse ;  /* 0x000000042ebb7c23 */ /* 0x100fe200080108d1 */
[--C-:B------:R-:W-:Y:S01]  /*39c0*/  FFMA.FTZ R186, R22, UR4, -R209.reuse ;  /* 0x0000000416ba7c23 */ /* 0x100fe200080108d1 */
[----:B------:R-:W3:Y:S01]  /*39d0*/  LDSM.16.MT88.4 R48, [R195+0x18000] ;  /* 0x01800000c330783b */ /* 0x000ee20000004200 */
[--C-:B------:R-:W-:Y:S01]  /*39e0*/  FFMA.FTZ R179, R10, UR4, -R209.reuse ;  /* 0x000000040ab37c23 */ /* 0x100fe200080108d1 */
[----:B------:R-:W-:Y:S01]  /*39f0*/  MUFU.EX2 R191, R191 ;  /* 0x000000bf00bf7308 */ /* 0x000fe20000000800 */
[--C-:B------:R-:W-:Y:S01]  /*3a00*/  FFMA.FTZ R178, R8, UR4, -R209.reuse ;  /* 0x0000000408b27c23 */ /* 0x100fe200080108d1 */
[----:B------:R-:W4:Y:S01]  /*3a10*/  LDSM.16.MT88.4 R152, [R195+0x1e000] ;  /* 0x01e00000c398783b */ /* 0x000f220000004200 */
[--C-:B------:R-:W-:Y:S01]  /*3a20*/  FFMA.FTZ R183, R16, UR4, -R209.reuse ;  /* 0x0000000410b77c23 */ /* 0x100fe200080108d1 */
[--C-:B------:R-:W-:Y:S01]  /*3a30*/  FFMA.FTZ R182, R20, UR4, -R209.reuse ;  /* 0x0000000414b67c23 */ /* 0x100fe200080108d1 */
[--C-:B------:R-:W-:Y:S01]  /*3a40*/  FFMA.FTZ R206, R206, UR4, -R209.reuse ;  /* 0x00000004cece7c23 */ /* 0x100fe200080108d1 */
[----:B------:R-:W5:Y:S01]  /*3a50*/  LDSM.16.MT88.4 R4, [R194+0x1e000] ;  /* 0x01e00000c204783b */ /* 0x000f620000004200 */
[--C-:B------:R-:W-:Y:S01]  /*3a60*/  FFMA.FTZ R207, R242, UR4, -R209.reuse ;  /* 0x00000004f2cf7c23 */ /* 0x100fe200080108d1 */
[----:B------:R-:W1:Y:S01]  /*3a70*/  MUFU.EX2 R190, R190 ;  /* 0x000000be00be7308 */ /* 0x000e620000000800 */
        /* <DEDUP_REMOVED lines=11> */
[----:B------:R-:W-:-:S02]  /*3b30*/  FADD.FTZ R189, R189, R192 ;  /* 0x000000c0bdbd7221 */ /* 0x000fc40000010000 */
[----:B------:R-:W2:Y:S02]  /*3b40*/  LDSM.16.MT88.4 R20, [R195+0x18800] ;  /* 0x01880000c314783b */ /* 0x000ea40000004200 */
[----:B------:R-:W3:Y:S01]  /*3b50*/  MUFU.EX2 R186, R186 ;  /* 0x000000ba00ba7308 */ /* 0x000ee20000000800 */
[----:B-1----:R-:W-:Y:S01]  /*3b60*/  F2FP.F16.F32.PACK_AB R149, R190, R191 ;  /* 0x000000bfbe95723e */ /* 0x002fe200000000ff */
[----:B------:R-:W-:Y:S01]  /*3b70*/  LDSM.16.MT88.4 R172, [R204+0x1e800] ;  /* 0x01e80000ccac783b */ /* 0x000fe20000004200 */
[----:B------:R-:W-:Y:S01]  /*3b80*/  FADD.FTZ R190, R191, R190 ;  /* 0x000000bebfbe7221 */ /* 0x000fe20000010000 */
[----:B------:R-:W-:Y:S02]  /*3b90*/  FADD.FTZ R188, R188, R189 ;  /* 0x000000bdbcbc7221 */ /* 0x000fe40000010000 */
[----:B------:R-:W-:Y:S02]  /*3ba0*/  LDSM.16.MT88.4 R168, [R201+0x18800] ;  /* 0x01880000c9a8783b */ /* 0x000fe40000004200 */
[----:B------:R-:W-:Y:S02]  /*3bb0*/  MUFU.EX2 R185, R185 ;  /* 0x000000b900b97308 */ /* 0x000fe40000000800 */
[----:B------:R-:W-:Y:S04]  /*3bc0*/  LDSM.16.MT88.4 R32, [R194+0x18800] ;  /* 0x01880000c220783b */ /* 0x000fe80000004200 */
[----:B------:R-:W-:Y:S02]  /*3bd0*/  LDSM.16.MT88.4 R28, [R201+0x1a800] ;  /* 0x01a80000c91c783b */ /* 0x000fe40000004200 */
[----:B------:R-:W1:Y:S01]  /*3be0*/  MUFU.EX2 R184, R184 ;  /* 0x000000b800b87308 */ /* 0x000e620000000800 */
[----:B---3--:R-:W-:Y:S01]  /*3bf0*/  F2FP.F16.F32.PACK_AB R151, R186, R187 ;  /* 0x000000bbba97723e */ /* 0x008fe200000000ff */
        /* <DEDUP_REMOVED lines=9> */
[----:B------:R-:W3:Y:S01]  /*3c90*/  MUFU.EX2 R182, R182 ;  /* 0x000000b600b67308 */ /* 0x000ee20000000800 */
        /* <DEDUP_REMOVED lines=26> */
[C---:B----4-:R-:W-:Y:S07]  /*3e40*/  HMMA.16816.F32 R140, R148.reuse, R152, RZ ;  /* 0x00000098948c723c */ /* 0x050fee00000018ff */
        /* <DEDUP_REMOVED lines=8> */
[----:B------:R-:W4:Y:S01]  /*3ed0*/  MUFU.EX2 R227, R227 ;  /* 0x000000e300e37308 */ /* 0x000f220000000800 */
        /* <DEDUP_REMOVED lines=9> */
[----:B-----5:R-:W-:Y:S01]  /*3f70*/  HMMA.16816.F32 R144, R148, R4, RZ ;  /* 0x000000049490723c */ /* 0x020fe200000018ff */
[----:B-1----:R-:W-:Y:S01]  /*3f80*/  F2FP.F16.F32.PACK_AB R4, R184, R185 ;  /* 0x000000b9b804723e */ /* 0x002fe200000000ff */
[----:B------:R-:W-:Y:S01]  /*3f90*/  FADD.FTZ R185, R185, R188 ;  /* 0x000000bcb9b97221 */ /* 0x000fe20000010000 */
[----:B---3--:R-:W-:Y:S01]  /*3fa0*/  F2FP.F16.F32.PACK_AB R5, R182, R183 ;  /* 0x000000b7b605723e */ /* 0x008fe200000000ff */
        /* <DEDUP_REMOVED lines=19> */
[C---:B--2---:R-:W-:Y:S08]  /*40e0*/  HMMA.16816.F32 R108, R4.reuse, R8, R108 ;  /* 0x00000008046c723c */ /* 0x044ff0000000186c */
[C---:B------:R-:W-:Y:S01]  /*40f0*/  HMMA.16816.F32 R112, R4.reuse, R10, R112 ;  /* 0x0000000a0470723c */ /* 0x040fe20000001870 */
[----:B------:R-:W2:Y:S07]  /*4100*/  LDSM.16.MT88.4 R8, [R194+0x1e800] ;  /* 0x01e80000c208783b */ /* 0x000eae0000004200 */
[C---:B------:R-:W-:Y:S01]  /*4110*/  HMMA.16816.F32 R48, R4.reuse, R22, R48 ;  /* 0x000000160430723c */ /* 0x040fe20000001830 */
[----:B------:R-:W5:Y:S07]  /*4120*/  LDSM.16.MT88.4 R20, [R194+0x1c800] ;  /* 0x01c80000c214783b */ /* 0x000f6e0000004200 */
[C---:B---3--:R-:W-:Y:S08]  /*4130*/  HMMA.16816.F32 R76, R4.reuse, R16, R76 ;  /* 0x00000010044c723c */ /* 0x048ff0000000184c */
        /* <DEDUP_REMOVED lines=22> */
[----:B------:R-:W4:Y:S07]  /*42a0*/  LDSM.16.MT88.4 R24, [R204+0x19000] ;  /* 0x01900000cc18783b */ /* 0x000f2e0000004200 */
[C---:B-----5:R-:W-:Y:S08]  /*42b0*/  HMMA.16816.F32 R116, R4.reuse, R20, R116 ;  /* 0x000000140474723c */ /* 0x060ff00000001874 */
[C---:B------:R-:W-:Y:S01]  /*42c0*/  HMMA.16816.F32 R120, R4.reuse, R22, R120 ;  /* 0x000000160478723c */ /* 0x040fe20000001878 */
[----:B------:R-:W-:Y:S07]  /*42d0*/  LDSM.16.MT88.4 R20, [R204+0x1d000] ;  /* 0x01d00000cc14783b */ /* 0x000fee0000004200 */
[C---:B---3--:R-:W-:Y:S08]  /*42e0*/  HMMA.16816.F32 R124, R4.reuse, R16, R124 ;  /* 0x00000010047c723c */ /* 0x048ff0000000187c */
[----:B------:R-:W-:Y:S01]  /*42f0*/  HMMA.16816.F32 R128, R4, R18, R128 ;  /* 0x000000120480723c */ /* 0x000fe20000001880 */
[----:B------:R-:W-:Y:S01]  /*4300*/  F2FP.F16.F32.PACK_AB R4, R203, R200 ;  /* 0x000000c8cb04723e */ /* 0x000fe200000000ff */
[----:B------:R-:W3:Y:S01]  /*4310*/  LDSM.16.MT88.4 R16, [R201+0x19000] ;  /* 0x01900000c910783b */ /* 0x000ee20000004200 */
        /* <DEDUP_REMOVED lines=9> */
[C---:B----4-:R-:W-:Y:S08]  /*43b0*/  HMMA.16816.F32 R36, R4.reuse, R24, R36 ;  /* 0x000000180424723c */ /* 0x050ff00000001824 */
        /* <DEDUP_REMOVED lines=13> */
[----:B------:R-:W5:Y:S07]  /*4490*/  LDSM.16.MT88.4 R20, [R195+0x1d000] ;  /* 0x01d00000c314783b */ /* 0x000f6e0000004200 */
[C---:B----4-:R-:W-:Y:S08]  /*44a0*/  HMMA.16816.F32 R76, R4.reuse, R24, R76 ;  /* 0x00000018044c723c */ /* 0x050ff0000000184c */
[C---:B------:R-:W-:Y:S01]  /*44b0*/  HMMA.16816.F32 R80, R4.reuse, R26, R80 ;  /* 0x0000001a0450723c */ /* 0x040fe20000001850 */
[----:B------:R-:W-:Y:S07]  /*44c0*/  LDSM.16.MT88.4 R24, [R194+0x1f000] ;  /* 0x01f00000c218783b */ /* 0x000fee0000004200 */
        /* <DEDUP_REMOVED lines=17> */
[----:B------:R-:W-:Y:S07]  /*45e0*/  LDSM.16.MT88.4 R20, [R204+0x1d800] ;  /* 0x01d80000cc14783b */ /* 0x000fee0000004200 */
[C---:B---3--:R-:W-:Y:S08]  /*45f0*/  HMMA.16816.F32 R140, R4.reuse, R16, R140 ;  /* 0x00000010048c723c */ /* 0x048ff0000000188c */
[C---:B------:R-:W-:Y:S01]  /*4600*/  HMMA.16816.F32 R152, R4.reuse, R18, R152 ;  /* 0x000000120498723c */ /* 0x040fe20000001898 */
[----:B------:R-:W3:Y:S07]  /*4610*/  LDSM.16.MT88.4 R16, [R204+0x1f800] ;  /* 0x01f80000cc10783b */ /* 0x000eee0000004200 */
[C---:B------:R-:W-:Y:S08]  /*4620*/  HMMA.16816.F32 R144, R4.reuse, R24, R144 ;  /* 0x000000180490723c */ /* 0x040ff00000001890 */
        /* <DEDUP_REMOVED lines=63> */
[C---:B---3--:R-:W-:Y:S08]  /*4a20*/  HMMA.16816.F32 R144, R4.reuse, R16, R144 ;  /* 0x000000100490723c */ /* 0x048ff00000001890 */
[----:B------:R-:W-:Y:S01]  /*4a30*/  HMMA.16816.F32 R148, R4, R18, R148 ;  /* 0x000000120494723c */ /* 0x000fe20000001894 */
[----:B------:R-:W-:-:S04]  /*4a40*/  NOP ;  /* 0x0000000000007918 */ /* 0x000fc80000000000 */
[----:B------:R-:W-:-:S15]  /*4a50*/  @!P5 BRA `(.L_x_186) ;  /* 0x000000680080d947 */ /* 0x000fde0003800000 */
[----:B------:R-:W1:Y:S01]  /*4a60*/  LDC.64 R4, c[0x0][0x3c0] ;  /* 0x0000f000ff047b82 */ /* 0x000e620000000a00 */
[----:B------:R-:W-:-:S04]  /*4a70*/  DEPBAR.LE SB0, 0x0 ;  /* 0x000080000000791a */ /* 0x000fc80000000000 */
[----:B------:R-:W-:Y:S01]  /*4a80*/  VIADD R11, R2, 0xfffffffe ;  /* 0xfffffffe020b7836 */ /* 0x000fe20000000000 */
[----:B------:R-:W-:Y:S01]  /*4a90*/  LOP3.LUT R10, R0, 0x200, RZ, 0xc0, !PT ;  /* 0x00000200000a7812 */ /* 0x000fe200078ec0ff */
[C---:B------:R-:W-:Y:S01]  /*4aa0*/  IMAD.SHL.U32 R6, R196.reuse, 0x8, RZ ;  /* 0x00000008c4067824 */ /* 0x040fe200078e00ff */
[--C-:B------:R-:W-:Y:S01]  /*4ab0*/  SHF.R.U32.HI R8, RZ, 0x1, R196.reuse ;  /* 0x00000001ff087819 */ /* 0x100fe200000116c4 */
[----:B------:R-:W-:Y:S02]  /*4ac0*/  IMAD.SHL.U32 R9, R196, 0x20, RZ ;  /* 0x00000020c4097824 */ /* 0x000fe400078e00ff */
[----:B------:R-:W-:Y:S01]  /*4ad0*/  IMAD.MOV.U32 R208, RZ, RZ, 0x20 ;  /* 0x00000020ffd07424 */ /* 0x000fe200078e00ff */
[----:B------:R-:W-:Y:S01]  /*4ae0*/  LOP3.LUT R7, R6, 0x1f8, RZ, 0xc0, !PT ;  /* 0x000001f806077812 */ /* 0x000fe200078ec0ff */
[----:B------:R-:W-:Y:S01]  /*4af0*/  VIADD R219, R236, UR5 ;  /* 0x00000005ecdb7c36 */ /* 0x000fe20008000000 */
[----:B------:R-:W-:Y:S02]  /*4b00*/  LOP3.LUT R9, R10, 0x7c00, R9, 0xf8, !PT ;  /* 0x00007c000a097812 */ /* 0x000fe400078ef809 */
[----:B------:R-:W-:-:S02]  /*4b10*/  LOP3.LUT R7, R7, 0x38, R196, 0x78, !PT ;  /* 0x0000003807077812 */ /* 0x000fc400078e78c4 */
[----:B------:R-:W-:Y:S02]  /*4b20*/  LOP3.LUT R8, R177, 0x8, R8, 0x78, !PT ;  /* 0x00000008b1087812 */ /* 0x000fe400078e7808 */
[----:B------:R-:W-:Y:S02]  /*4b30*/  LOP3.LUT R7, R7, 0x1e00, R6, 0xf8, !PT ;  /* 0x00001e0007077812 */ /* 0x000fe400078ef806 */
[----:B------:R-:W-:Y:S01]  /*4b40*/  LOP3.LUT R8, R9, R8, RZ, 0xfc, !PT ;  /* 0x0000000809087212 */ /* 0x000fe200078efcff */
[----:B-1----:R-:W-:Y:S01]  /*4b50*/  IMAD.WIDE.U32 R14, R11, R4, RZ ;  /* 0x000000040b0e7225 */ /* 0x002fe200078e00ff */
[----:B------:R-:W-:Y:S02]  /*4b60*/  LEA R226, R7, UR5, 0x1 ;  /* 0x0000000507e27c11 */ /* 0x000fe4000f8e08ff */
[----:B------:R-:W-:Y:S01]  /*4b70*/  LEA R213, R8, UR5, 0x1 ;  /* 0x0000000508d57c11 */ /* 0x000fe2000f8e08ff */
[----:B------:R-:W-:Y:S01]  /*4b80*/  IMAD R11, R11, R5, R15 ;  /* 0x000000050b0b7224 */ /* 0x000fe200078e020f */
[----:B------:R-:W-:Y:S01]  /*4b90*/  BAR.SYNC.DEFER_BLOCKING 0x0 ;  /* 0x0000000000007b1d */ /* 0x000fe20000010000 */
[C---:B------:R-:W-:Y:S01]  /*4ba0*/  IMAD.SHL.U32 R13, R14.reuse, 0x40, RZ ;  /* 0x000000400e0d7824 */ /* 0x040fe200078e00ff */
[----:B------:R-:W-:Y:S01]  /*4bb0*/  LEA R10, P2, R14, R221, 0x7 ;  /* 0x000000dd0e0a7211 */ /* 0x000fe200078438ff */
[----:B------:R-:W-:Y:S01]  /*4bc0*/  IMAD.IADD R228, R176, 0x1, R213 ;  /* 0x00000001b0e47824 */ /* 0x000fe200078e02d5 */
[----:B------:R-:W-:-:S02]  /*4bd0*/  SHF.L.U64.HI R12, R14, 0x6, R11 ;  /* 0x000000060e0c7819 */ /* 0x000fc4000001020b */
[----:B------:R-:W-:Y:S02]  /*4be0*/  LEA R13, P1, R4, R13, 0x5 ;  /* 0x0000000d040d7211 */ /* 0x000fe400078228ff */
[----:B------:R-:W-:Y:S02]  /*4bf0*/  LEA.HI.X R11, R14, R220, R11, 0x7, P2 ;  /* 0x000000dc0e0b7211 */ /* 0x000fe400010f3c0b */
[----:B------:R-:W-:Y:S02]  /*4c00*/  LEA.HI.X R12, R4, R12, R5, 0x5, P1 ;  /* 0x0000000c040c7211 */ /* 0x000fe400008f2c05 */
[C---:B------:R-:W-:Y:S02]  /*4c10*/  LEA R4, P1, R13.reuse, R221, 0x1 ;  /* 0x000000dd0d047211 */ /* 0x040fe400078208ff */
[----:B------:R-:W-:Y:S02]  /*4c20*/  SEL R208, R208, 0xffffffe0, !P0 ;  /* 0xffffffe0d0d07807 */ /* 0x000fe40004000000 */
[----:B------:R-:W-:-:S03]  /*4c30*/  LEA.HI.X R5, R13, R220, R12, 0x1, P1 ;  /* 0x000000dc0d057211 */ /* 0x000fc600008f0c0c */
[C---:B------:R-:W-:Y:S02]  /*4c40*/  IMAD.IADD R212, R208.reuse, 0x1, R213 ;  /* 0x00000001d0d47824 */ /* 0x040fe400078e02d5 */
[C---:B------:R-:W-:Y:S02]  /*4c50*/  IMAD.IADD R230, R219.reuse, 0x1, R208 ;  /* 0x00000001dbe67824 */ /* 0x040fe400078e02d0 */
[----:B------:R-:W-:Y:S01]  /*4c60*/  IMAD.IADD R219, R219, 0x1, R176 ;  /* 0x00000001dbdb7824 */ /* 0x000fe200078e02b0 */
[----:B------:R-:W-:Y:S01]  /*4c70*/  @!PT LDS RZ, [RZ] ;  /* 0x00000000fffff984 */ /* 0x000fe20000000800 */
[----:B------:R-:W-:Y:S01]  /*4c80*/  @!PT LDS RZ, [RZ] ;  /* 0x00000000fffff984 */ /* 0x000fe20000000800 */
[----:B------:R-:W-:Y:S01]  /*4c90*/  @!PT LDS RZ, [RZ] ;  /* 0x00000000fffff984 */ /* 0x000fe20000000800 */
[----:B------:R-:W-:Y:S01]  /*4ca0*/  LDGSTS.E.BYPASS.LTC128B.128 [R226+0x18000], desc[UR12][R10.64] ;  /* 0x180000000ae27fae */ /* 0x000fe2000b981a0c */
[C---:B------:R-:W-:Y:S02]  /*4cb0*/  IMAD.IADD R231, R208.reuse, 0x1, R228 ;  /* 0x00000001d0e77824 */ /* 0x040fe400078e02e4 */
[----:B------:R-:W-:Y:S01]  /*4cc0*/  IMAD.IADD R217, R208, 0x1, R219 ;  /* 0x00000001d0d97824 */ /* 0x000fe200078e02db */
        /* <DEDUP_REMOVED lines=8> */
[----:B------:R-:W2:Y:S04]  /*4d50*/  LDSM.16.M88.4 R12, [R236+UR5+0x10000] ;  /* 0x01000005ec0c783b */ /* 0x000ea80008000200 */
[----:B------:R-:W3:Y:S04]  /*4d60*/  LDSM.16.M88.4 R188, [R236+UR5+0x10800] ;  /* 0x01080005ecbc783b */ /* 0x000ee80008000200 */
[----:B------:R-:W4:Y:S04]  /*4d70*/  LDSM.16.M88.4 R180, [R236+UR5+0x11000] ;  /* 0x01100005ecb4783b */ /* 0x000f280008000200 */
[----:B------:R-:W5:Y:S04]  /*4d80*/  LDSM.16.M88.4 R20, [R236+UR5+0x11800] ;  /* 0x01180005ec14783b */ /* 0x000f680008000200 */
[----:B------:R-:W-:Y:S04]  /*4d90*/  LDSM.16.M88.4 R204, [R230+0x10000] ;  /* 0x01000000e6cc783b */ /* 0x000fe80000000200 */
[----:B-1----:R-:W1:Y:S04]  /*4da0*/  LDSM.16.M88.4 R4, [R212] ;  /* 0x00000000d404783b */ /* 0x002e680000000200 */
[----:B------:R-:W1:Y:S04]  /*4db0*/  LDSM.16.M88.4 R200, [R230+0x10800] ;  /* 0x01080000e6c8783b */ /* 0x000e680000000200 */
[----:B------:R-:W1:Y:S04]  /*4dc0*/  LDSM.16.M88.4 R28, [R230+0x11000] ;  /* 0x01100000e61c783b */ /* 0x000e680000000200 */
[----:B------:R-:W1:Y:S04]  /*4dd0*/  LDSM.16.M88.4 R8, [R230+0x11800] ;  /* 0x01180000e608783b */ /* 0x000e680000000200 */
[----:B------:R-:W-:Y:S01]  /*4de0*/  LDSM.16.M88.4 R32, [R228] ;  /* 0x00000000e420783b */ /* 0x000fe20000000200 */
[C---:B--2---:R-:W-:Y:S03]  /*4df0*/  HMMA.16816.F32 R16, R172.reuse, R12, RZ ;  /* 0x0000000cac10723c */ /* 0x044fe600000018ff */
[----:B------:R-:W2:Y:S04]  /*4e00*/  LDSM.16.M88.4 R168, [R219+0x10000] ;  /* 0x01000000dba8783b */ /* 0x000ea80000000200 */
[----:B------:R-:W2:Y:S01]  /*4e10*/  LDSM.16.M88.4 R24, [R219+0x10800] ;  /* 0x01080000db18783b */ /* 0x000ea20000000200 */
[C---:B---3--:R-:W-:Y:S03]  /*4e20*/  HMMA.16816.F32 R192, R172.reuse, R188, RZ ;  /* 0x000000bcacc0723c */ /* 0x048fe600000018ff */
[----:B------:R-:W-:Y:S04]  /*4e30*/  LDSM.16.M88.4 R208, [R217+0x11000] ;  /* 0x01100000d9d0783b */ /* 0x000fe80000000200 */
[----:B------:R-:W-:Y:S01]  /*4e40*/  LDSM.16.M88.4 R232, [R230+0x16000] ;  /* 0x01600000e6e8783b */ /* 0x000fe20000000200 */
[C---:B------:R-:W-:Y:S03]  /*4e50*/  HMMA.16816.F32 R12, R172.reuse, R14, RZ ;  /* 0x0000000eac0c723c */ /* 0x040fe600000018ff */
[----:B------:R-:W0:Y:S05]  /*4e60*/  LDGDEPBAR ;  /* 0x00000000000079af */ /* 0x000e2a0000000000 */
[C---:B------:R-:W-:Y:S08]  /*4e70*/  HMMA.16816.F32 R188, R172.reuse, R190, RZ ;  /* 0x000000beacbc723c */ /* 0x040ff000000018ff */
[C---:B----4-:R-:W-:Y:S08]  /*4e80*/  HMMA.16816.F32 R184, R172.reuse, R180, RZ ;  /* 0x000000b4acb8723c */ /* 0x050ff000000018ff */
[C---:B------:R-:W-:Y:S08]  /*4e90*/  HMMA.16816.F32 R180, R172.reuse, R182, RZ ;  /* 0x000000b6acb4723c */ /* 0x040ff000000018ff */
[C---:B-----5:R-:W-:Y:S08]  /*4ea0*/  HMMA.16816.F32 R176, R172.reuse, R20, RZ ;  /* 0x00000014acb0723c */ /* 0x060ff000000018ff */
[----:B------:R-:W-:Y:S01]  /*4eb0*/  HMMA.16816.F32 R172, R172, R22, RZ ;  /* 0x00000016acac723c */ /* 0x000fe200000018ff */
[----:B------:R-:W3:Y:S07]  /*4ec0*/  LDSM.16.M88.4 R20, [R219+0x11000] ;  /* 0x01100000db14783b */ /* 0x000eee0000000200 */
[C---:B-1----:R-:W-:Y:S08]  /*4ed0*/  HMMA.16816.F32 R16, R4.reuse, R204, R16 ;  /* 0x000000cc0410723c */ /* 0x042ff00000001810 */
[C---:B------:R-:W-:Y:S01]  /*4ee0*/  HMMA.16816.F32 R12, R4.reuse, R206, R12 ;  /* 0x000000ce040c723c */ /* 0x040fe2000000180c */
[----:B------:R-:W-:Y:S07]  /*4ef0*/  LDSM.16.M88.4 R204, [R236+UR5+0x12800] ;  /* 0x01280005eccc783b */ /* 0x000fee0008000200 */
[C---:B------:R-:W-:Y:S08]  /*4f00*/  HMMA.16816.F32 R192, R4.reuse, R200, R192 ;  /* 0x000000c804c0723c */ /* 0x040ff000000018c0 */
[C---:B------:R-:W-:Y:S01]  /*4f10*/  HMMA.16816.F32 R188, R4.reuse, R202, R188 ;  /* 0x000000ca04bc723c */ /* 0x040fe200000018bc */
[----:B------:R-:W1:Y:S07]  /*4f20*/  LDSM.16.M88.4 R200, [R219+0x11800] ;  /* 0x01180000dbc8783b */ /* 0x000e6e0000000200 */
[C---:B------:R-:W-:Y:S08]  /*4f30*/  HMMA.16816.F32 R184, R4.reuse, R28, R184 ;  /* 0x0000001c04b8723c */ /* 0x040ff000000018b8 */
[C---:B------:R-:W-:Y:S01]  /*4f40*/  HMMA.16816.F32 R180, R4.reuse, R30, R180 ;  /* 0x0000001e04b4723c */ /* 0x040fe200000018b4 */
[----:B------:R-:W-:Y:S07]  /*4f50*/  LDSM.16.M88.4 R28, [R217+0x10000] ;  /* 0x01000000d91c783b */ /* 0x000fee0000000200 */
[C---:B------:R-:W-:Y:S08]  /*4f60*/  HMMA.16816.F32 R176, R4.reuse, R8, R176 ;  /* 0x0000000804b0723c */ /* 0x040ff000000018b0 */
[----:B------:R-:W-:Y:S01]  /*4f70*/  HMMA.16816.F32 R172, R4, R10, R172 ;  /* 0x0000000a04ac723c */ /* 0x000fe200000018ac */
[----:B------:R-:W4:Y:S04]  /*4f80*/  LDSM.16.M88.4 R8, [R231] ;  /* 0x00000000e708783b */ /* 0x000f280000000200 */
[----:B------:R-:W5:Y:S03]  /*4f90*/  LDSM.16.M88.4 R4, [R217+0x10800] ;  /* 0x01080000d904783b */ /* 0x000f660000000200 */
[C---:B--2---:R-:W-:Y:S08]  /*4fa0*/  HMMA.16816.F32 R16, R32.reuse, R168, R16 ;  /* 0x000000a82010723c */ /* 0x044ff00000001810 */
[C---:B------:R-:W-:Y:S01]  /*4fb0*/  HMMA.16816.F32 R12, R32.reuse, R170, R12 ;  /* 0x000000aa200c723c */ /* 0x040fe2000000180c */
[----:B------:R-:W2:Y:S07]  /*4fc0*/  LDSM.16.M88.4 R168, [R217+0x11800] ;  /* 0x01180000d9a8783b */ /* 0x000eae0000000200 */
[C---:B------:R-:W-:Y:S08]  /*4fd0*/  HMMA.16816.F32 R192, R32.reuse, R24, R192 ;  /* 0x0000001820c0723c */ /* 0x040ff000000018c0 */
[C---:B------:R-:W-:Y:S01]  /*4fe0*/  HMMA.16816.F32 R188, R32.reuse, R26, R188 ;  /* 0x0000001a20bc723c */ /* 0x040fe200000018bc */
[----:B------:R-:W-:Y:S07]  /*4ff0*/  LDSM.16.M88.4 R24, [R213+0x4000] ;  /* 0x00400000d518783b */ /* 0x000fee0000000200 */
[C---:B---3--:R-:W-:Y:S08]  /*5000*/  HMMA.16816.F32 R184, R32.reuse, R20, R184 ;  /* 0x0000001420b8723c */ /* 0x048ff000000018b8 */
[C---:B------:R-:W-:Y:S01]  /*5010*/  HMMA.16816.F32 R180, R32.reuse, R22, R180 ;  /* 0x0000001620b4723c */ /* 0x040fe200000018b4 */
[----:B------:R-:W3:Y:S07]  /*5020*/  LDSM.16.M88.4 R20, [R236+UR5+0x12000] ;  /* 0x01200005ec14783b */ /* 0x000eee0008000200 */
[C---:B-1----:R-:W-:Y:S08]  /*5030*/  HMMA.16816.F32 R176, R32.reuse, R200, R176 ;  /* 0x000000c820b0723c */ /* 0x042ff000000018b0 */
[----:B------:R-:W-:Y:S01]  /*5040*/  HMMA.16816.F32 R172, R32, R202, R172 ;  /* 0x000000ca20ac723c */ /* 0x000fe200000018ac */
[----:B------:R-:W1:Y:S04]  /*5050*/  LDSM.16.M88.4 R200, [R236+UR5+0x13000] ;  /* 0x01300005ecc8783b */ /* 0x000e680008000200 */
[----:B------:R-:W1:Y:S03]  /*5060*/  LDSM.16.M88.4 R32, [R236+UR5+0x13800] ;  /* 0x01380005ec20783b */ /* 0x000e660008000200 */
[C---:B----4-:R-:W-:Y:S08]  /*5070*/  HMMA.16816.F32 R16, R8.reuse, R28, R16 ;  /* 0x0000001c0810723c */ /* 0x050ff00000001810 */
[C---:B------:R-:W-:Y:S01]  /*5080*/  HMMA.16816.F32 R12, R8.reuse, R30, R12 ;  /* 0x0000001e080c723c */ /* 0x040fe2000000180c */
[----:B------:R-:W-:Y:S07]  /*5090*/  LDSM.16.M88.4 R28, [R212+0x4000] ;  /* 0x00400000d41c783b */ /* 0x000fee0000000200 */
[C---:B-----5:R-:W-:Y:S08]  /*50a0*/  HMMA.16816.F32 R192, R8.reuse, R4, R192 ;  /* 0x0000000408c0723c */ /* 0x060ff000000018c0 */
[C---:B------:R-:W-:Y:S01]  /*50b0*/  HMMA.16816.F32 R188, R8.reuse, R6, R188 ;  /* 0x0000000608bc723c */ /* 0x040fe200000018bc */
[----:B------:R-:W4:Y:S07]  /*50c0*/  LDSM.16.M88.4 R4, [R230+0x12000] ;  /* 0x01200000e604783b */ /* 0x000f2e0000000200 */
        /* <DEDUP_REMOVED lines=10> */
[C---:B------:R-:W-:Y:S08]  /*5170*/  HMMA.16816.F32 R192, R24.reuse, R204, R192 ;  /* 0x000000cc18c0723c */ /* 0x040ff000000018c0 */
[C---:B------:R-:W-:Y:S01]  /*5180*/  HMMA.16816.F32 R188, R24.reuse, R206, R188 ;  /* 0x000000ce18bc723c */ /* 0x040fe200000018bc */
[----:B------:R-:W-:Y:S07]  /*5190*/  LDSM.16.M88.4 R204, [R231+0x4000] ;  /* 0x00400000e7cc783b */ /* 0x000fee0000000200 */
[C---:B-1----:R-:W-:Y:S08]  /*51a0*/  HMMA.16816.F32 R184, R24.reuse, R200, R184 ;  /* 0x000000c818b8723c */ /* 0x042ff000000018b8 */
[C---:B------:R-:W-:Y:S01]  /*51b0*/  HMMA.16816.F32 R180, R24.reuse, R202, R180 ;  /* 0x000000ca18b4723c */ /* 0x040fe200000018b4 */
[----:B------:R-:W-:Y:S07]  /*51c0*/  LDSM.16.M88.4 R200, [R236+UR5+0x15800] ;  /* 0x01580005ecc8783b */ /* 0x000fee0008000200 */
[C---:B------:R-:W-:Y:S08]  /*51d0*/  HMMA.16816.F32 R176, R24.reuse, R32, R176 ;  /* 0x0000002018b0723c */ /* 0x040ff000000018b0 */
[----:B------:R-:W-:Y:S01]  /*51e0*/  HMMA.16816.F32 R172, R24, R34, R172 ;  /* 0x0000002218ac723c */ /* 0x000fe200000018ac */
[----:B------:R-:W-:Y:S04]  /*51f0*/  LDSM.16.M88.4 R24, [R219+0x12000] ;  /* 0x01200000db18783b */ /* 0x000fe80000000200 */
[----:B------:R-:W-:Y:S03]  /*5200*/  LDSM.16.M88.4 R32, [R219+0x13000] ;  /* 0x01300000db20783b */ /* 0x000fe60000000200 */
[C---:B----4-:R-:W-:Y:S08]  /*5210*/  HMMA.16816.F32 R16, R28.reuse, R4, R16 ;  /* 0x000000041c10723c */ /* 0x050ff00000001810 */
        /* <DEDUP_REMOVED lines=20> */
[----:B------:R-:W-:Y:S07]  /*5360*/  LDSM.16.M88.4 R32, [R213+0x8000] ;  /* 0x00800000d520783b */ /* 0x000fee0000000200 */
[C---:B---3--:R-:W-:Y:S08]  /*5370*/  HMMA.16816.F32 R176, R4.reuse, R20, R176 ;  /* 0x0000001404b0723c */ /* 0x048ff000000018b0 */
[----:B------:R-:W-:Y:S01]  /*5380*/  HMMA.16816.F32 R172, R4, R22, R172 ;  /* 0x0000001604ac723c */ /* 0x000fe200000018ac */
[----:B------:R-:W3:Y:S04]  /*5390*/  LDSM.16.M88.4 R20, [R236+UR5+0x14800] ;  /* 0x01480005ec14783b */ /* 0x000ee80008000200 */
[----:B------:R-:W4:Y:S03]  /*53a0*/  LDSM.16.M88.4 R4, [R236+UR5+0x15000] ;  /* 0x01500005ec04783b */ /* 0x000f260008000200 */
[C---:B-1----:R-:W-:Y:S08]  /*53b0*/  HMMA.16816.F32 R192, R204.reuse, R24, R192 ;  /* 0x00000018ccc0723c */ /* 0x042ff000000018c0 */
[C---:B------:R-:W-:Y:S01]  /*53c0*/  HMMA.16816.F32 R188, R204.reuse, R26, R188 ;  /* 0x0000001accbc723c */ /* 0x040fe200000018bc */
[----:B------:R-:W-:Y:S07]  /*53d0*/  LDSM.16.M88.4 R24, [R230+0x14800] ;  /* 0x01480000e618783b */ /* 0x000fee0000000200 */
[C---:B------:R-:W-:Y:S08]  /*53e0*/  HMMA.16816.F32 R16, R204.reuse, R28, R16 ;  /* 0x0000001ccc10723c */ /* 0x040ff00000001810 */
        /* <DEDUP_REMOVED lines=15> */
[C---:B----4-:R-:W-:Y:S08]  /*54e0*/  HMMA.16816.F32 R184, R32.reuse, R4, R184 ;  /* 0x0000000420b8723c */ /* 0x050ff000000018b8 */
[C---:B------:R-:W-:Y:S01]  /*54f0*/  HMMA.16816.F32 R180, R32.reuse, R6, R180 ;  /* 0x0000000620b4723c */ /* 0x040fe200000018b4 */
[----:B------:R-:W4:Y:S07]  /*5500*/  LDSM.16.M88.4 R4, [R228+0x8000] ;  /* 0x00800000e404783b */ /* 0x000f2e0000000200 */
[C---:B------:R-:W-:Y:S08]  /*5510*/  HMMA.16816.F32 R176, R32.reuse, R200, R176 ;  /* 0x000000c820b0723c */ /* 0x040ff000000018b0 */
[----:B------:R-:W-:Y:S01]  /*5520*/  HMMA.16816.F32 R172, R32, R202, R172 ;  /* 0x000000ca20ac723c */ /* 0x000fe200000018ac */
[----:B------:R-:W5:Y:S04]  /*5530*/  LDSM.16.M88.4 R200, [R219+0x15000] ;  /* 0x01500000dbc8783b */ /* 0x000f680000000200 */
[----:B------:R-:W-:Y:S03]  /*5540*/  LDSM.16.M88.4 R32, [R231+0x8000] ;  /* 0x00800000e720783b */ /* 0x000fe60000000200 */
[C---:B-1----:R-:W-:Y:S08]  /*5550*/  HMMA.16816.F32 R16, R8.reuse, R28, R16 ;  /* 0x0000001c0810723c */ /* 0x042ff00000001810 */
[C---:B------:R-:W-:Y:S01]  /*5560*/  HMMA.16816.F32 R12, R8.reuse, R30, R12 ;  /* 0x0000001e080c723c */ /* 0x040fe2000000180c */
[----:B------:R-:W1:Y:S07]  /*5570*/  LDSM.16.M88.4 R28, [R219+0x15800] ;  /* 0x01580000db1c783b */ /* 0x000e6e0000000200 */
[C---:B------:R-:W-:Y:S08]  /*5580*/  HMMA.16816.F32 R192, R8.reuse, R24, R192 ;  /* 0x0000001808c0723c */ /* 0x040ff000000018c0 */
[C---:B------:R-:W-:Y:S01]  /*5590*/  HMMA.16816.F32 R188, R8.reuse, R26, R188 ;  /* 0x0000001a08bc723c */ /* 0x040fe200000018bc */
[----:B------:R-:W-:Y:S07]  /*55a0*/  LDSM.16.M88.4 R24, [R217+0x14000] ;  /* 0x01400000d918783b */ /* 0x000fee0000000200 */
[C---:B--2---:R-:W-:Y:S08]  /*55b0*/  HMMA.16816.F32 R184, R8.reuse, R208, R184 ;  /* 0x000000d008b8723c */ /* 0x044ff000000018b8 */
[C---:B------:R-:W-:Y:S01]  /*55c0*/  HMMA.16816.F32 R180, R8.reuse, R210, R180 ;  /* 0x000000d208b4723c */ /* 0x040fe200000018b4 */
[----:B------:R-:W-:Y:S07]  /*55d0*/  LDSM.16.M88.4 R208, [R230+0x16800] ;  /* 0x01680000e6d0783b */ /* 0x000fee0000000200 */
[C---:B---3--:R-:W-:Y:S08]  /*55e0*/  HMMA.16816.F32 R176, R8.reuse, R20, R176 ;  /* 0x0000001408b0723c */ /* 0x048ff000000018b0 */
[----:B------:R-:W-:Y:S01]  /*55f0*/  HMMA.16816.F32 R172, R8, R22, R172 ;  /* 0x0000001608ac723c */ /* 0x000fe200000018ac */
[----:B------:R-:W2:Y:S04]  /*5600*/  LDSM.16.M88.4 R20, [R217+0x14800] ;  /* 0x01480000d914783b */ /* 0x000ea80000000200 */
[----:B------:R-:W3:Y:S03]  /*5610*/  LDSM.16.M88.4 R8, [R217+0x15000] ;  /* 0x01500000d908783b */ /* 0x000ee60000000200 */
[C---:B----4-:R-:W-:Y:S08]  /*5620*/  HMMA.16816.F32 R16, R4.reuse, R168, R16 ;  /* 0x000000a80410723c */ /* 0x050ff00000001810 */
[C---:B------:R-:W-:Y:S01]  /*5630*/  HMMA.16816.F32 R12, R4.reuse, R170, R12 ;  /* 0x000000aa040c723c */ /* 0x040fe2000000180c */
[----:B------:R-:W4:Y:S07]  /*5640*/  LDSM.16.M88.4 R168, [R217+0x15800] ;  /* 0x01580000d9a8783b */ /* 0x000f2e0000000200 */
[C---:B------:R-:W-:Y:S08]  /*5650*/  HMMA.16816.F32 R192, R4.reuse, R204, R192 ;  /* 0x000000cc04c0723c */ /* 0x040ff000000018c0 */
[C---:B------:R-:W-:Y:S01]  /*5660*/  HMMA.16816.F32 R188, R4.reuse, R206, R188 ;  /* 0x000000ce04bc723c */ /* 0x040fe200000018bc */
[----:B------:R-:W-:Y:S07]  /*5670*/  LDSM.16.M88.4 R204, [R230+0x17000] ;  /* 0x01700000e6cc783b */ /* 0x000fee0000000200 */
[C---:B-----5:R-:W-:Y:S08]  /*5680*/  HMMA.16816.F32 R184, R4.reuse, R200, R184 ;  /* 0x000000c804b8723c */ /* 0x060ff000000018b8 */
[C---:B------:R-:W-:Y:S01]  /*5690*/  HMMA.16816.F32 R180, R4.reuse, R202, R180 ;  /* 0x000000ca04b4723c */ /* 0x040fe200000018b4 */
[----:B------:R-:W-:Y:S07]  /*56a0*/  LDSM.16.M88.4 R200, [R230+0x17800] ;  /* 0x01780000e6c8783b */ /* 0x000fee0000000200 */
[C---:B-1----:R-:W-:Y:S08]  /*56b0*/  HMMA.16816.F32 R176, R4.reuse, R28, R176 ;  /* 0x0000001c04b0723c */ /* 0x042ff000000018b0 */
[----:B------:R-:W-:Y:S01]  /*56c0*/  HMMA.16816.F32 R172, R4, R30, R172 ;  /* 0x0000001e04ac723c */ /* 0x000fe200000018ac */
[----:B------:R-:W-:Y:S04]  /*56d0*/  LDSM.16.M88.4 R4, [R213+0xc000] ;  /* 0x00c00000d504783b */ /* 0x000fe80000000200 */
[----:B------:R-:W1:Y:S03]  /*56e0*/  LDSM.16.M88.4 R28, [R236+UR5+0x16000] ;  /* 0x01600005ec1c783b */ /* 0x000e660008000200 */
[C---:B--2---:R-:W-:Y:S01]  /*56f0*/  HMMA.16816.F32 R192, R32.reuse, R20, R192 ;  /* 0x0000001420c0723c */ /* 0x044fe200000018c0 */
[----:B------:R-:W-:Y:S07]  /*5700*/  LDSM.16.M88.4 R212, [R212+0xc000] ;  /* 0x00c00000d4d4783b */ /* 0x000fee0000000200 */
[C---:B------:R-:W-:Y:S01]  /*5710*/  HMMA.16816.F32 R188, R32.reuse, R22, R188 ;  /* 0x0000001620bc723c */ /* 0x040fe200000018bc */
[----:B------:R-:W2:Y:S07]  /*5720*/  LDSM.16.M88.4 R20, [R236+UR5+0x17000] ;  /* 0x01700005ec14783b */ /* 0x000eae0008000200 */
[C---:B---3--:R-:W-:Y:S08]  /*5730*/  HMMA.16816.F32 R184, R32.reuse, R8, R184 ;  /* 0x0000000820b8723c */ /* 0x048ff000000018b8 */
[C---:B------:R-:W-:Y:S01]  /*5740*/  HMMA.16816.F32 R180, R32.reuse, R10, R180 ;  /* 0x0000000a20b4723c */ /* 0x040fe200000018b4 */
[----:B------:R-:W3:Y:S07]  /*5750*/  LDSM.16.M88.4 R8, [R236+UR5+0x17800] ;  /* 0x01780005ec08783b */ /* 0x000eee0008000200 */
[C---:B------:R-:W-:Y:S08]  /*5760*/  HMMA.16816.F32 R16, R32.reuse, R24, R16 ;  /* 0x000000182010723c */ /* 0x040ff00000001810 */
[C---:B------:R-:W-:Y:S01]  /*5770*/  HMMA.16816.F32 R12, R32.reuse, R26, R12 ;  /* 0x0000001a200c723c */ /* 0x040fe2000000180c */
[----:B------:R-:W5:Y:S07]  /*5780*/  LDSM.16.M88.4 R24, [R236+UR5+0x16800] ;  /* 0x01680005ec18783b */ /* 0x000f6e0008000200 */
[C---:B----4-:R-:W-:Y:S08]  /*5790*/  HMMA.16816.F32 R176, R32.reuse, R168, R176 ;  /* 0x000000a820b0723c */ /* 0x050ff000000018b0 */
[----:B------:R-:W-:Y:S01]  /*57a0*/  HMMA.16816.F32 R172, R32, R170, R172 ;  /* 0x000000aa20ac723c */ /* 0x000fe200000018ac */
[----:B------:R-:W-:Y:S04]  /*57b0*/  LDSM.16.M88.4 R168, [R228+0xc000] ;  /* 0x00c00000e4a8783b */ /* 0x000fe80000000200 */
[----:B------:R-:W4:Y:S03]  /*57c0*/  LDSM.16.M88.4 R32, [R219+0x16000] ;  /* 0x01600000db20783b */ /* 0x000f260000000200 */
[C---:B-1----:R-:W-:Y:S08]  /*57d0*/  HMMA.16816.F32 R16, R4.reuse, R28, R16 ;  /* 0x0000001c0410723c */ /* 0x042ff00000001810 */
[C---:B------:R-:W-:Y:S01]  /*57e0*/  HMMA.16816.F32 R12, R4.reuse, R30, R12 ;  /* 0x0000001e040c723c */ /* 0x040fe2000000180c */
[----:B------:R-:W-:Y:S07]  /*57f0*/  LDSM.16.M88.4 R28, [R219+0x16800] ;  /* 0x01680000db1c783b */ /* 0x000fee0000000200 */
[C---:B--2---:R-:W-:Y:S08]  /*5800*/  HMMA.16816.F32 R184, R4.reuse, R20, R184 ;  /* 0x0000001404b8723c */ /* 0x044ff000000018b8 */
[C---:B------:R-:W-:Y:S01]  /*5810*/  HMMA.16816.F32 R180, R4.reuse, R22, R180 ;  /* 0x0000001604b4723c */ /* 0x040fe200000018b4 */
[----:B------:R-:W1:Y:S07]  /*5820*/  LDSM.16.M88.4 R20, [R219+0x17800] ;  /* 0x01780000db14783b */ /* 0x000e6e0000000200 */
[C---:B---3--:R-:W-:Y:S08]  /*5830*/  HMMA.16816.F32 R176, R4.reuse, R8, R176 ;  /* 0x0000000804b0723c */ /* 0x048ff000000018b0 */
[C---:B------:R-:W-:Y:S01]  /*5840*/  HMMA.16816.F32 R172, R4.reuse, R10, R172 ;  /* 0x0000000a04ac723c */ /* 0x040fe200000018ac */
[----:B------:R-:W-:Y:S07]  /*5850*/  LDSM.16.M88.4 R8, [R231+0xc000] ;  /* 0x00c00000e708783b */ /* 0x000fee0000000200 */
[C---:B-----5:R-:W-:Y:S08]  /*5860*/  HMMA.16816.F32 R192, R4.reuse, R24, R192 ;  /* 0x0000001804c0723c */ /* 0x060ff000000018c0 */
[----:B------:R-:W-:Y:S01]  /*5870*/  HMMA.16816.F32 R188, R4, R26, R188 ;  /* 0x0000001a04bc723c */ /* 0x000fe200000018bc */
[----:B------:R-:W2:Y:S04]  /*5880*/  LDSM.16.M88.4 R4, [R217+0x16000] ;  /* 0x01600000d904783b */ /* 0x000ea80000000200 */
[----:B------:R-:W3:Y:S03]  /*5890*/  LDSM.16.M88.4 R24, [R219+0x17000] ;  /* 0x01700000db18783b */ /* 0x000ee60000000200 */
[C---:B------:R-:W-:Y:S08]  /*58a0*/  HMMA.16816.F32 R16, R212.reuse, R232, R16 ;  /* 0x000000e8d410723c */ /* 0x040ff00000001810 */
[C---:B------:R-:W-:Y:S08]  /*58b0*/  HMMA.16816.F32 R12, R212.reuse, R234, R12 ;  /* 0x000000ead40c723c */ /* 0x040ff0000000180c */
[C---:B------:R-:W-:Y:S08]  /*58c0*/  HMMA.16816.F32 R176, R212.reuse, R200, R176 ;  /* 0x000000c8d4b0723c */ /* 0x040ff000000018b0 */
[----:B------:R-:W-:Y:S01]  /*58d0*/  HMMA.16816.F32 R200, R212, R202, R172 ;  /* 0x000000cad4c8723c */ /* 0x000fe200000018ac */
[----:B------:R-:W5:Y:S07]  /*58e0*/  LDSM.16.M88.4 R172, [R217+0x16800] ;  /* 0x01680000d9ac783b */ /* 0x000f6e0000000200 */
[----:B----4-:R-:W-:Y:S08]  /*58f0*/  HMMA.16816.F32 R16, R168, R32, R16 ;  /* 0x00000020a810723c */ /* 0x010ff00000001810 */
[----:B------:R-:W-:Y:S08]  /*5900*/  HMMA.16816.F32 R192, R212, R208, R192 ;  /* 0x000000d0d4c0723c */ /* 0x000ff000000018c0 */
[----:B------:R-:W-:Y:S08]  /*5910*/  HMMA.16816.F32 R12, R168, R34, R12 ;  /* 0x00000022a80c723c */ /* 0x000ff0000000180c */
[----:B------:R-:W-:Y:S08]  /*5920*/  HMMA.16816.F32 R188, R212, R210, R188 ;  /* 0x000000d2d4bc723c */ /* 0x000ff000000018bc */
[C---:B-1----:R-:W-:Y:S08]  /*5930*/  HMMA.16816.F32 R176, R168.reuse, R20, R176 ;  /* 0x00000014a8b0723c */ /* 0x042ff000000018b0 */
[----:B------:R-:W-:Y:S01]  /*5940*/  HMMA.16816.F32 R200, R168, R22, R200 ;  /* 0x00000016a8c8723c */ /* 0x000fe200000018c8 */
[----:B------:R-:W1:Y:S07]  /*5950*/  LDSM.16.M88.4 R20, [R217+0x17000] ;  /* 0x01700000d914783b */ /* 0x000e6e0000000200 */
[----:B------:R-:W-:Y:S08]  /*5960*/  HMMA.16816.F32 R184, R212, R204, R184 ;  /* 0x000000ccd4b8723c */ /* 0x000ff000000018b8 */
        /* <DEDUP_REMOVED lines=10> */
[----:B------:R-:W-:-:S03]  /*5a10*/  FSEL R18, R18, -INF , !P5 ;  /* 0xff80000012127808 */ /* 0x000fc60006800000 */
[----:B------:R-:W-:Y:S01]  /*5a20*/  HMMA.16816.F32 R12, R8, R6, R12 ;  /* 0x00000006080c723c */ /* 0x000fe2000000180c */
[----:B------:R-:W2:Y:S01]  /*5a30*/  LDSM.16.M88.4 R4, [R217+0x17800] ;  /* 0x01780000d904783b */ /* 0x000ea20000000200 */
[----:B------:R-:W-:-:S06]  /*5a40*/  DEPBAR.LE SB0, 0x0 ;  /* 0x000080000000791a */ /* 0x000fcc0000000000 */
[C---:B------:R-:W-:Y:S08]  /*5a50*/  HMMA.16816.F32 R188, R168.reuse, R30, R188 ;  /* 0x0000001ea8bc723c */ /* 0x040ff000000018bc */
[----:B---3--:R-:W-:Y:S01]  /*5a60*/  HMMA.16816.F32 R184, R168, R24, R184 ;  /* 0x00000018a8b8723c */ /* 0x008fe200000018b8 */
[C---:B------:R-:W-:Y:S02]  /*5a70*/  VIADD R24, R216.reuse, 0xffffff88 ;  /* 0xffffff88d8187836 */ /* 0x040fe40000000000 */
[----:B------:R-:W-:-:S03]  /*5a80*/  VIADD R25, R216, 0xffffff89 ;  /* 0xffffff89d8197836 */ /* 0x000fc60000000000 */
[CC--:B------:R-:W-:Y:S02]  /*5a90*/  ISETP.GE.AND P1, PT, R24.reuse, R199.reuse, PT ;  /* 0x000000c71800720c */ /* 0x0c0fe40003f26270 */
[----:B------:R-:W-:Y:S01]  /*5aa0*/  HMMA.16816.F32 R180, R168, R26, R180 ;  /* 0x0000001aa8b4723c */ /* 0x000fe200000018b4 */
[-C--:B------:R-:W-:Y:S02]  /*5ab0*/  ISETP.GE.AND P3, PT, R24, R198.reuse, PT ;  /* 0x000000c61800720c */ /* 0x080fe40003f66270 */
[----:B------:R-:W-:Y:S01]  /*5ac0*/  FSEL R24, R17, -INF , !P2 ;  /* 0xff80000011187808 */ /* 0x000fe20005000000 */
[C---:B------:R-:W-:Y:S01]  /*5ad0*/  VIADD R17, R216.reuse, 0xffffff90 ;  /* 0xffffff90d8117836 */ /* 0x040fe20000000000 */
[----:B------:R-:W-:Y:S01]  /*5ae0*/  FSEL R26, R19, -INF , !P4 ;  /* 0xff800000131a7808 */ /* 0x000fe20006000000 */
[----:B------:R-:W-:Y:S01]  /*5af0*/  VIADD R19, R216, 0xffffff91 ;  /* 0xffffff91d8137836 */ /* 0x000fe20000000000 */
[C---:B------:R-:W-:Y:S01]  /*5b00*/  ISETP.GE.AND P5, PT, R25.reuse, R199, PT ;  /* 0x000000c71900720c */ /* 0x040fe20003fa6270 */
[----:B-----5:R-:W-:Y:S01]  /*5b10*/  HMMA.16816.F32 R192, R8, R172, R192 ;  /* 0x000000ac08c0723c */ /* 0x020fe200000018c0 */
[----:B------:R-:W-:-:S02]  /*5b20*/  ISETP.GE.AND P2, PT, R25, R198, PT ;  /* 0x000000c61900720c */ /* 0x000fc40003f46270 */
[----:B------:R-:W-:Y:S02]  /*5b30*/  FSEL R28, R12, -INF , !P1 ;  /* 0xff8000000c1c7808 */ /* 0x000fe40004800000 */
[----:B------:R-:W-:Y:S02]  /*5b40*/  FSEL R14, R14, -INF , !P3 ;  /* 0xff8000000e0e7808 */ /* 0x000fe40005800000 */
[----:B------:R-:W-:Y:S01]  /*5b50*/  FSEL R12, R13, -INF , !P5 ;  /* 0xff8000000d0c7808 */ /* 0x000fe20006800000 */
[----:B------:R-:W-:Y:S01]  /*5b60*/  HMMA.16816.F32 R188, R8, R174, R188 ;  /* 0x000000ae08bc723c */ /* 0x000fe200000018bc */
[CC--:B------:R-:W-:Y:S01]  /*5b70*/  ISETP.GE.AND P4, PT, R17.reuse, R199.reuse, PT ;  /* 0x000000c71100720c */ /* 0x0c0fe20003f86270 */
[----:B------:R-:W-:Y:S01]  /*5b80*/  VIADD R13, R216, 0xffffff98 ;  /* 0xffffff98d80d7836 */ /* 0x000fe20000000000 */
[----:B------:R-:W-:Y:S02]  /*5b90*/  ISETP.GE.AND P1, PT, R17, R198, PT ;  /* 0x000000c61100720c */ /* 0x000fe40003f26270 */
[----:B------:R-:W-:-:S02]  /*5ba0*/  ISETP.GE.AND P3, PT, R19, R199, PT ;  /* 0x000000c71300720c */ /* 0x000fc40003f66270 */
[----:B------:R-:W-:Y:S01]  /*5bb0*/  ISETP.GE.AND P5, PT, R19, R198, PT ;  /* 0x000000c61300720c */ /* 0x000fe20003fa6270 */
[C---:B-1----:R-:W-:Y:S01]  /*5bc0*/  HMMA.16816.F32 R184, R8.reuse, R20, R184 ;  /* 0x0000001408b8723c */ /* 0x042fe200000018b8 */
[----:B------:R-:W-:Y:S01]  /*5bd0*/  FSEL R20, R15, -INF , !P2 ;  /* 0xff8000000f147808 */ /* 0x000fe20005000000 */
[----:B------:R-:W-:Y:S01]  /*5be0*/  VIADD R15, R216, 0xffffff99 ;  /* 0xffffff99d80f7836 */ /* 0x000fe20000000000 */
[----:B------:R-:W-:Y:S02]  /*5bf0*/  FSEL R214, R192, -INF , !P4 ;  /* 0xff800000c0d67808 */ /* 0x000fe40006000000 */
[----:B------:R-:W-:Y:S02]  /*5c00*/  FSEL R172, R194, -INF , !P1 ;  /* 0xff800000c2ac7808 */ /* 0x000fe40004800000 */
[----:B------:R-:W-:Y:S01]  /*5c10*/  FSEL R212, R193, -INF , !P3 ;  /* 0xff800000c1d47808 */ /* 0x000fe20005800000 */
[----:B------:R-:W-:Y:S01]  /*5c20*/  HMMA.16816.F32 R180, R8, R22, R180 ;  /* 0x0000001608b4723c */ /* 0x000fe200000018b4 */
[----:B------:R-:W-:Y:S01]  /*5c30*/  BAR.SYNC.DEFER_BLOCKING 0x0 ;  /* 0x0000000000007b1d */ /* 0x000fe20000010000 */
[----:B------:R-:W-:-:S02]  /*5c40*/  ISETP.GE.AND P2, PT, R13, R199, PT ;  /* 0x000000c70d00720c */ /* 0x000fc40003f46270 */
[-C--:B------:R-:W-:Y:S01]  /*5c50*/  ISETP.GE.AND P4, PT, R13, R198.reuse, PT ;  /* 0x000000c60d00720c */ /* 0x080fe20003f86270 */
[C---:B------:R-:W-:Y:S01]  /*5c60*/  VIADD R13, R216.reuse, 0xffffffa0 ;  /* 0xffffffa0d80d7836 */ /* 0x040fe20000000000 */
[C---:B------:R-:W-:Y:S02]  /*5c70*/  ISETP.GE.AND P1, PT, R15.reuse, R199, PT ;  /* 0x000000c70f00720c */ /* 0x040fe40003f26270 */
[----:B------:R-:W-:Y:S01]  /*5c80*/  ISETP.GE.AND P3, PT, R15, R198, PT ;  /* 0x000000c60f00720c */ /* 0x000fe20003f66270 */
[C---:B------:R-:W-:Y:S01]  /*5c90*/  VIADD R15, R216.reuse, 0xffffffa1 ;  /* 0xffffffa1d80f7836 */ /* 0x040fe20000000000 */
[----:B--2---:R-:W-:Y:S01]  /*5ca0*/  HMMA.16816.F32 R176, R8, R4, R176 ;  /* 0x0000000408b0723c */ /* 0x004fe200000018b0 */
[----:B------:R-:W-:Y:S01]  /*5cb0*/  FSEL R170, R195, -INF , !P5 ;  /* 0xff800000c3aa7808 */ /* 0x000fe20006800000 */
[----:B------:R-:W-:Y:S01]  /*5cc0*/  VIADD R4, R216, 0xffffffa9 ;  /* 0xffffffa9d8047836 */ /* 0x000fe20000000000 */
[----:B------:R-:W-:Y:S02]  /*5cd0*/  FSEL R188, R188, -INF , !P2 ;  /* 0xff800000bcbc7808 */ /* 0x000fe40005000000 */
[----:B------:R-:W-:-:S02]  /*5ce0*/  FSEL R190, R190, -INF , !P4 ;  /* 0xff800000bebe7808 */ /* 0x000fc40006000000 */
[CC--:B------:R-:W-:Y:S01]  /*5cf0*/  ISETP.GE.AND P5, PT, R13.reuse, R199.reuse, PT ;  /* 0x000000c70d00720c */ /* 0x0c0fe20003fa6270 */
[----:B------:R-:W-:Y:S01]  /*5d00*/  HMMA.16816.F32 R200, R8, R6, R200 ;  /* 0x0000000608c8723c */ /* 0x000fe200000018c8 */
[----:B------:R-:W-:Y:S01]  /*5d10*/  ISETP.GE.AND P2, PT, R13, R198, PT ;  /* 0x000000c60d00720c */ /* 0x000fe20003f46270 */
[C---:B------:R-:W-:Y:S01]  /*5d20*/  VIADD R13, R216.reuse, 0xffffffa8 ;  /* 0xffffffa8d80d7836 */ /* 0x040fe20000000000 */
[----:B------:R-:W-:Y:S01]  /*5d30*/  ISETP.GE.AND P4, PT, R15, R199, PT ;  /* 0x000000c70f00720c */ /* 0x000fe20003f86270 */
[----:B------:R-:W-:Y:S01]  /*5d40*/  VIADD R6, R216, 0xffffffb1 ;  /* 0xffffffb1d8067836 */ /* 0x000fe20000000000 */
[----:B------:R-:W-:Y:S02]  /*5d50*/  FSEL R186, R186, -INF , !P2 ;  /* 0xff800000baba7808 */ /* 0x000fe40005000000 */
[----:B------:R-:W-:Y:S02]  /*5d60*/  FSEL R248, R185, -INF , !P4 ;  /* 0xff800000b9f87808 */ /* 0x000fe40006000000 */
[----:B------:R-:W-:-:S02]  /*5d70*/  FSEL R174, R189, -INF , !P1 ;  /* 0xff800000bdae7808 */ /* 0x000fc40004800000 */
[----:B------:R-:W-:Y:S02]  /*5d80*/  FSEL R168, R191, -INF , !P3 ;  /* 0xff800000bfa87808 */ /* 0x000fe40005800000 */
[CC--:B------:R-:W-:Y:S02]  /*5d90*/  ISETP.GE.AND P2, PT, R4.reuse, R199.reuse, PT ;  /* 0x000000c70400720c */ /* 0x0c0fe40003f46270 */
[-C--:B------:R-:W-:Y:S01]  /*5da0*/  ISETP.GE.AND P4, PT, R4, R198.reuse, PT ;  /* 0x000000c60400720c */ /* 0x080fe20003f86270 */
[----:B------:R-:W-:Y:S01]  /*5db0*/  VIADD R4, R216, 0xffffffb0 ;  /* 0xffffffb0d8047836 */ /* 0x000fe20000000000 */
[----:B------:R-:W-:Y:S02]  /*5dc0*/  ISETP.GE.AND P1, PT, R15, R198, PT ;  /* 0x000000c60f00720c */ /* 0x000fe40003f26270 */
[----:B------:R-:W-:Y:S02]  /*5dd0*/  ISETP.GE.AND P3, PT, R13, R199, PT ;  /* 0x000000c70d00720c */ /* 0x000fe40003f66270 */
[----:B------:R-:W-:-:S02]  /*5de0*/  FSEL R252, R184, -INF , !P5 ;  /* 0xff800000b8fc7808 */ /* 0x000fc40006800000 */
[----:B------:R-:W-:Y:S02]  /*5df0*/  FMNMX3.FTZ R7, R164, R16, R24, !PT ;  /* 0x00000010a4077276 */ /* 0x000fe40007810018 */
[----:B------:R-:W-:Y:S02]  /*5e00*/  FSEL R184, R187, -INF , !P1 ;  /* 0xff800000bbb87808 */ /* 0x000fe40004800000 */
[----:B------:R-:W-:Y:S02]  /*5e10*/  FSEL R185, R180, -INF , !P3 ;  /* 0xff800000b4b97808 */ /* 0x000fe40005800000 */
[C---:B------:R-:W-:Y:S02]  /*5e20*/  ISETP.GE.AND P1, PT, R4.reuse, R199, PT ;  /* 0x000000c70400720c */ /* 0x040fe40003f26270 */
[----:B------:R-:W-:Y:S01]  /*5e30*/  ISETP.GE.AND P3, PT, R4, R198, PT ;  /* 0x000000c60400720c */ /* 0x000fe20003f66270 */
[C---:B------:R-:W-:Y:S01]  /*5e40*/  VIADD R4, R216.reuse, 0xffffffb8 ;  /* 0xffffffb8d8047836 */ /* 0x040fe20000000000 */
[----:B------:R-:W-:Y:S01]  /*5e50*/  FMNMX3.FTZ R7, R7, R28, R12, !PT ;  /* 0x0000001c07077276 */ /* 0x000fe2000781000c */
[----:B------:R-:W-:Y:S01]  /*5e60*/  VIADD R216, R216, 0xffffffb9 ;  /* 0xffffffb9d8d87836 */ /* 0x000fe20000000000 */
[----:B------:R-:W-:-:S02]  /*5e70*/  FSEL R246, R176, -INF , !P1 ;  /* 0xff800000b0f67808 */ /* 0x000fc40004800000 */
[----:B------:R-:W-:Y:S02]  /*5e80*/  FMNMX3.FTZ R7, R7, R214, R212, !PT ;  /* 0x000000d607077276 */ /* 0x000fe400078100d4 */
[----:B------:R-:W-:Y:S02]  /*5e90*/  ISETP.GE.AND P1, PT, R4, R199, PT ;  /* 0x000000c70400720c */ /* 0x000fe40003f26270 */
[----:B------:R-:W-:Y:S02]  /*5ea0*/  FMNMX3.FTZ R7, R7, R188, R174, !PT ;  /* 0x000000bc07077276 */ /* 0x000fe400078100ae */
[----:B------:R-:W-:Y:S02]  /*5eb0*/  FSEL R242, R200, -INF , !P1 ;  /* 0xff800000c8f27808 */ /* 0x000fe40004800000 */
[----:B------:R-:W-:Y:S02]  /*5ec0*/  ISETP.GE.U32.AND P1, PT, R2, 0x3, PT ;  /* 0x000000030200780c */ /* 0x000fe40003f26070 */
[----:B------:R-:W-:-:S02]  /*5ed0*/  FSEL R250, R181, -INF , !P2 ;  /* 0xff800000b5fa7808 */ /* 0x000fc40005000000 */
[-C--:B------:R-:W-:Y:S02]  /*5ee0*/  ISETP.GE.AND P2, PT, R6, R199.reuse, PT ;  /* 0x000000c70600720c */ /* 0x080fe40003f46270 */
[----:B------:R-:W-:Y:S02]  /*5ef0*/  FMNMX3.FTZ R7, R7, R252, R248, !PT ;  /* 0x000000fc07077276 */ /* 0x000fe400078100f8 */
[----:B------:R-:W-:Y:S02]  /*5f00*/  FSEL R244, R177, -INF , !P2 ;  /* 0xff800000b1f47808 */ /* 0x000fe40005000000 */
[----:B------:R-:W-:Y:S02]  /*5f10*/  FMNMX3.FTZ R5, R3, R18, R26, !PT ;  /* 0x0000001203057276 */ /* 0x000fe4000781001a */
[----:B------:R-:W-:Y:S02]  /*5f20*/  ISETP.GE.AND P2, PT, R216, R199, PT ;  /* 0x000000c7d800720c */ /* 0x000fe40003f46270 */
[----:B------:R-:W-:-:S02]  /*5f30*/  FMNMX3.FTZ R7, R7, R185, R250, !PT ;  /* 0x000000b907077276 */ /* 0x000fc400078100fa */
[----:B------:R-:W-:Y:S02]  /*5f40*/  FMNMX3.FTZ R5, R5, R14, R20, !PT ;  /* 0x0000000e05057276 */ /* 0x000fe40007810014 */
[----:B------:R-:W-:Y:S02]  /*5f50*/  FSEL R240, R201, -INF , !P2 ;  /* 0xff800000c9f07808 */ /* 0x000fe40005000000 */
[----:B------:R-:W-:Y:S02]  /*5f60*/  FMNMX3.FTZ R7, R7, R246, R244, !PT ;  /* 0x000000f607077276 */ /* 0x000fe400078100f4 */
[----:B------:R-:W-:Y:S02]  /*5f70*/  FMNMX3.FTZ R11, R5, R172, R170, !PT ;  /* 0x000000ac050b7276 */ /* 0x000fe400078100aa */
[----:B------:R-:W-:Y:S02]  /*5f80*/  ISETP.GE.AND P5, PT, R13, R198, PT ;  /* 0x000000c60d00720c */ /* 0x000fe40003fa6270 */
[----:B------:R-:W-:Y:S01]  /*5f90*/  FMNMX3.FTZ R5, R7, R242, R240, !PT ;  /* 0x000000f207057276 */ /* 0x000fe200078100f0 */
[----:B------:R-:W-:Y:S10]  /*5fa0*/  @!P1 BRA `(.L_x_187) ;  /* 0x00000000005c9947 */ /* 0x000ff40003800000 */
[----:B------:R-:W-:-:S04]  /*5fb0*/  VIADD R7, R2, 0xfffffffd ;  /* 0xfffffffd02077836 */ /* 0x000fc80000000000 */
[----:B------:R-:W-:-:S04]  /*5fc0*/  IMAD.WIDE.U32 R22, R7, R166, RZ ;  /* 0x000000a607167225 */ /* 0x000fc800078e00ff */
[----:B------:R-:W-:Y:S02]  /*5fd0*/  IMAD R7, R7, R167, R23 ;  /* 0x000000a707077224 */ /* 0x000fe400078e0217 */
[----:B------:R-:W-:-:S03]  /*5fe0*/  IMAD.SHL.U32 R9, R22, 0x40, RZ ;  /* 0x0000004016097824 */ /* 0x000fc600078e00ff */
[----:B------:R-:W-:Y:S02]  /*5ff0*/  SHF.L.U64.HI R8, R22, 0x6, R7 ;  /* 0x0000000616087819 */ /* 0x000fe40000010207 */
[----:B------:R-:W-:-:S04]  /*6000*/  LEA R9, P2, R166, R9, 0x5 ;  /* 0x00000009a6097211 */ /* 0x000fc800078428ff */
[----:B------:R-:W-:Y:S02]  /*6010*/  LEA.HI.X R8, R166, R8, R167, 0x5, P2 ;  /* 0x00000008a6087211 */ /* 0x000fe400010f2ca7 */
[----:B------:R-:W-:-:S04]  /*6020*/  LEA R30, P2, R22, R223, 0x7 ;  /* 0x000000df161e7211 */ /* 0x000fc800078438ff */
[----:B------:R-:W-:Y:S02]  /*6030*/  LEA.HI.X R31, R22, R222, R7, 0x7, P2 ;  /* 0x000000de161f7211 */ /* 0x000fe400010f3c07 */
[----:B------:R-:W-:-:S03]  /*6040*/  LEA R22, P2, R9, R223, 0x1 ;  /* 0x000000df09167211 */ /* 0x000fc600078408ff */
[----:B------:R-:W-:Y:S01]  /*6050*/  @!PT LDS RZ, [RZ] ;  /* 0x00000000fffff984 */ /* 0x000fe20000000800 */
[----:B------:R-:W-:Y:S01]  /*6060*/  @!PT LDS RZ, [RZ] ;  /* 0x00000000fffff984 */ /* 0x000fe20000000800 */
[----:B------:R-:W-:Y:S01]  /*6070*/  @!PT LDS RZ, [RZ] ;  /* 0x00000000fffff984 */ /* 0x000fe20000000800 */
        /* <DEDUP_REMOVED lines=10> */
.L_x_187:
[----:B------:R-:W-:Y:S01]  /*6120*/  FMNMX3.FTZ R11, R11, R190, R168, !PT ;  /* 0x000000be0b0b7276 */ /* 0x000fe200078100a8 */
[----:B------:R-:W2:Y:S01]  /*6130*/  S2UR UR6, SR_CgaCtaId ;  /* 0x00000000000679c3 */ /* 0x000ea20000008800 */
[----:B------:R-:W-:Y:S01]  /*6140*/  ISETP.GE.AND P2, PT, R6, R198, PT ;  /* 0x000000c60600720c */ /* 0x000fe20003f46270 */
[----:B------:R-:W3:Y:S01]  /*6150*/  LDCU UR4, c[0x0][0x45c] ;  /* 0x00008b80ff0477ac */ /* 0x000ee20008000800 */
[----:B------:R-:W-:Y:S01]  /*6160*/  FSEL R194, R182, -INF , !P5 ;  /* 0xff800000b6c27808 */ /* 0x000fe20006800000 */
[----:B------:R-:W4:Y:S01]  /*6170*/  SHFL.BFLY PT, R6, R5, 0x2, 0x1f ;  /* 0x0c401f0005067f89 */ /* 0x000f2200000e0000 */
[----:B------:R-:W-:Y:S01]  /*6180*/  FSEL R192, R183, -INF , !P4 ;  /* 0xff800000b7c07808 */ /* 0x000fe20006000000 */
[----:B------:R-:W-:Y:S01]  /*6190*/  UMOV UR5, 0x400 ;  /* 0x0000040000057882 */ /* 0x000fe20000000000 */
[----:B------:R-:W-:Y:S02]  /*61a0*/  FMNMX3.FTZ R11, R11, R186, R184, !PT ;  /* 0x000000ba0b0b7276 */ /* 0x000fe400078100b8 */
[----:B------:R-:W-:-:S02]  /*61b0*/  ISETP.GE.AND P5, PT, R4, R198, PT ;  /* 0x000000c60400720c */ /* 0x000fc40003fa6270 */
[----:B------:R-:W-:Y:S02]  /*61c0*/  ISETP.GE.AND P4, PT, R216, R198, PT ;  /* 0x000000c6d800720c */ /* 0x000fe40003f86270 */
[----:B------:R-:W-:Y:S02]  /*61d0*/  FSEL R238, R178, -INF , !P3 ;  /* 0xff800000b2ee7808 */ /* 0x000fe40005800000 */
[----:B------:R-:W-:Y:S02]  /*61e0*/  FSEL R236, R179, -INF , !P2 ;  /* 0xff800000b3ec7808 */ /* 0x000fe40005000000 */
[----:B------:R-:W-:Y:S02]  /*61f0*/  FMNMX3.FTZ R11, R11, R194, R192, !PT ;  /* 0x000000c20b0b7276 */ /* 0x000fe400078100c0 */
[----:B------:R-:W-:Y:S02]  /*6200*/  FSEL R234, R202, -INF , !P5 ;  /* 0xff800000caea7808 */ /* 0x000fe40006800000 */
[----:B------:R-:W-:-:S02]  /*6210*/  FSEL R232, R203, -INF , !P4 ;  /* 0xff800000cbe87808 */ /* 0x000fc40006000000 */
[----:B------:R-:W-:Y:S01]  /*6220*/  FMNMX3.FTZ R7, R11, R238, R236, !PT ;  /* 0x000000ee0b077276 */ /* 0x000fe200078100ec */
[----:B--2---:R-:W-:-:S03]  /*6230*/  ULEA UR5, UR6, UR5, 0x18 ;  /* 0x0000000506057291 */ /* 0x004fc6000f8ec0ff */
[----:B------:R-:W-:Y:S02]  /*6240*/  FMNMX3.FTZ R7, R7, R234, R232, !PT ;  /* 0x000000ea07077276 */ /* 0x000fe400078100e8 */
[----:B----4-:R-:W-:Y:S02]  /*6250*/  FMNMX.FTZ R6, R5, R6, !PT ;  /* 0x0000000605067209 */ /* 0x010fe40007810000 */
[----:B------:R-:W-:Y:S01]  /*6260*/  LEA R197, R197, UR5, 0x1 ;  /* 0x00000005c5c57c11 */ /* 0x000fe2000f8e08ff */
[----:B------:R-:W2:Y:S03]  /*6270*/  SHFL.BFLY PT, R4, R7, 0x2, 0x1f ;  /* 0x0c401f0007047f89 */ /* 0x000ea600000e0000 */
[----:B------:R-:W-:Y:S01]  /*6280*/  IADD3 R219, PT, PT, R197, 0x18040, RZ ;  /* 0x00018040c5db7810 */ /* 0x000fe20007ffe0ff */
[----:B------:R-:W4:Y:S01]  /*6290*/  SHFL.BFLY PT, R217, R6, 0x1, 0x1f ;  /* 0x0c201f0006d97f89 */ /* 0x000f2200000e0000 */
[----:B--2---:R-:W-:-:S02]  /*62a0*/  FMNMX.FTZ R5, R7, R4, !PT ;  /* 0x0000000407057209 */ /* 0x004fc40007810000 */
[----:B----4-:R-:W-:-:S03]  /*62b0*/  FMNMX.FTZ R217, R6, R217, !PT ;  /* 0x000000d906d97209 */ /* 0x010fc60007810000 */
[----:B------:R-:W2:Y:S01]  /*62c0*/  SHFL.BFLY PT, R216, R5, 0x1, 0x1f ;  /* 0x0c201f0005d87f89 */ /* 0x000ea200000e0000 */
[C---:B------:R-:W-:Y:S01]  /*62d0*/  FSETP.NEU.FTZ.AND P3, PT, R217.reuse, -INF , PT ;  /* 0xff800000d900780b */ /* 0x040fe20003f7d000 */
[----:B---3--:R-:W-:-:S05]  /*62e0*/  FMUL.FTZ R233, R217, UR4 ;  /* 0x00000004d9e97c20 */ /* 0x008fca0008410000 */
[----:B------:R-:W-:-:S05]  /*62f0*/  FSEL R233, R233, RZ, P3 ;  /* 0x000000ffe9e97208 */ /* 0x000fca0001800000 */
[--C-:B------:R-:W-:Y:S01]  /*6300*/  FFMA.FTZ R205, R24, UR4, -R233.reuse ;  /* 0x0000000418cd7c23 */ /* 0x100fe200080108e9 */
[----:B------:R-:W-:Y:S01]  /*6310*/  MOV R24, 0x20 ;  /* 0x0000002000187802 */ /* 0x000fe20000000f00 */
[--C-:B------:R-:W-:Y:S01]  /*6320*/  FFMA.FTZ R206, R16, UR4, -R233.reuse ;  /* 0x0000000410ce7c23 */ /* 0x100fe200080108e9 */
[--C-:B------:R-:W-:Y:S01]  /*6330*/  FFMA.FTZ R204, R28, UR4, -R233.reuse ;  /* 0x000000041ccc7c23 */ /* 0x100fe200080108e9 */
[--C-:B------:R-:W-:Y:S01]  /*6340*/  FFMA.FTZ R203, R12, UR4, -R233.reuse ;  /* 0x000000040ccb7c23 */ /* 0x100fe200080108e9 */
[----:B------:R-:W-:Y:S01]  /*6350*/  SEL R24, R24, 0xffffffe0, !P0 ;  /* 0xffffffe018187807 */ /* 0x000fe20004000000 */
[----:B------:R-:W-:Y:S01]  /*6360*/  MUFU.EX2 R205, R205 ;  /* 0x000000cd00cd7308 */ /* 0x000fe20000000800 */
[--C-:B------:R-:W-:Y:S01]  /*6370*/  FFMA.FTZ R209, R214, UR4, -R233.reuse ;  /* 0x00000004d6d17c23 */ /* 0x100fe200080108e9 */
[--C-:B------:R-:W-:Y:S01]  /*6380*/  FFMA.FTZ R235, R252, UR4, -R233.reuse ;  /* 0x00000004fceb7c23 */ /* 0x100fe200080108e9 */
[----:B------:R-:W-:Y:S01]  /*6390*/  IADD3 R230, PT, PT, R24, R197, RZ ;  /* 0x000000c518e67210 */ /* 0x000fe20007ffe0ff */
[--C-:B------:R-:W-:Y:S01]  /*63a0*/  FFMA.FTZ R248, R248, UR4, -R233.reuse ;  /* 0x00000004f8f87c23 */ /* 0x100fe200080108e9 */
[----:B--2---:R-:W-:Y:S01]  /*63b0*/  FMNMX.FTZ R216, R5, R216, !PT ;  /* 0x000000d805d87209 */ /* 0x004fe20007810000 */
[----:B------:R-:W-:Y:S01]  /*63c0*/  FFMA.FTZ R237, R185, UR4, -R233 ;  /* 0x00000004b9ed7c23 */ /* 0x000fe200080108e9 */
[----:B------:R-:W-:Y:S01]  /*63d0*/  FSEL R5, R217, RZ, P3 ;  /* 0x000000ffd9057208 */ /* 0x000fe20001800000 */
[----:B------:R-:W2:Y:S01]  /*63e0*/  MUFU.EX2 R206, R206 ;  /* 0x000000ce00ce7308 */ /* 0x000ea20000000800 */
[C---:B------:R-:W-:Y:S01]  /*63f0*/  FSETP.NEU.FTZ.AND P2, PT, R216.reuse, -INF , PT ;  /* 0xff800000d800780b */ /* 0x040fe20003f5d000 */
[----:B------:R-:W-:Y:S01]  /*6400*/  FMUL.FTZ R231, R216, UR4 ;  /* 0x00000004d8e77c20 */ /* 0x000fe20008410000 */
[----:B------:R-:W-:Y:S01]  /*6410*/  LDSM.16.MT88.4 R180, [R230+0x1e800] ;  /* 0x01e80000e6b4783b */ /* 0x000fe20000004200 */
[----:B------:R-:W-:Y:S01]  /*6420*/  FADD.FTZ R210, R164, -R5 ;  /* 0x80000005a4d27221 */ /* 0x000fe20000010000 */
[----:B------:R-:W-:Y:S01]  /*6430*/  FSEL R208, R216, RZ, P2 ;  /* 0x000000ffd8d07208 */ /* 0x000fe20001000000 */
[----:B------:R-:W-:Y:S01]  /*6440*/  FFMA.FTZ R164, R212, UR4, -R233 ;  /* 0x00000004d4a47c23 */ /* 0x000fe200080108e9 */
[----:B------:R-:W-:Y:S01]  /*6450*/  FSEL R231, R231, RZ, P2 ;  /* 0x000000ffe7e77208 */ /* 0x000fe20001000000 */
[----:B------:R-:W-:Y:S01]  /*6460*/  FMUL.FTZ R210, R210, UR4 ;  /* 0x00000004d2d27c20 */ /* 0x000fe20008410000 */
[----:B------:R-:W-:Y:S01]  /*6470*/  MUFU.EX2 R204, R204 ;  /* 0x000000cc00cc7308 */ /* 0x000fe20000000800 */
[----:B------:R-:W-:Y:S01]  /*6480*/  FADD.FTZ R208, R3, -R208 ;  /* 0x800000d003d07221 */ /* 0x000fe20000010000 */
[----:B------:R-:W-:Y:S01]  /*6490*/  IADD3 R3, PT, PT, R197, 0x18000, RZ ;  /* 0x00018000c5037810 */ /* 0x000fe20007ffe0ff */
[--C-:B------:R-:W-:Y:S01]  /*64a0*/  FFMA.FTZ R202, R18, UR4, -R231.reuse ;  /* 0x0000000412ca7c23 */ /* 0x100fe200080108e7 */
[--C-:B------:R-:W-:Y:S01]  /*64b0*/  FFMA.FTZ R201, R26, UR4, -R231.reuse ;  /* 0x000000041ac97c23 */ /* 0x100fe200080108e7 */
[----:B------:R-:W-:Y:S01]  /*64c0*/  FMUL.FTZ R208, R208, UR4 ;  /* 0x00000004d0d07c20 */ /* 0x000fe20008410000 */
[----:B------:R-:W-:Y:S01]  /*64d0*/  @P6 IADD3 R219, PT, PT, R3, -0x40, RZ ;  /* 0xffffffc003db6810 */ /* 0x000fe20007ffe0ff */
[--C-:B------:R-:W-:Y:S01]  /*64e0*/  FFMA.FTZ R200, R14, UR4, -R231.reuse ;  /* 0x000000040ec87c23 */ /* 0x100fe200080108e7 */
[----:B------:R-:W3:Y:S01]  /*64f0*/  MUFU.EX2 R210, R210 ;  /* 0x000000d200d27308 */ /* 0x000ee20000000800 */
[----:B------:R-:W-:Y:S01]  /*6500*/  FFMA.FTZ R207, R20, UR4, -R231 ;  /* 0x0000000414cf7c23 */ /* 0x000fe200080108e7 */
[----:B------:R-:W-:Y:S01]  /*6510*/  IADD3 R211, PT, PT, R24, R219, RZ ;  /* 0x000000db18d37210 */ /* 0x000fe20007ffe0ff */
[----:B-1----:R-:W-:Y:S01]  /*6520*/  LDSM.16.MT88.4 R20, [R230+0x18000] ;  /* 0x01800000e614783b */ /* 0x002fe20000004200 */
[----:B--2---:R-:W-:Y:S01]  /*6530*/  F2FP.F16.F32.PACK_AB R4, R205, R206 ;  /* 0x000000cecd04723e */ /* 0x004fe200000000ff */
[--C-:B------:R-:W-:Y:S01]  /*6540*/  FFMA.FTZ R212, R188, UR4, -R233.reuse ;  /* 0x00000004bcd47c23 */ /* 0x100fe200080108e9 */
[----:B------:R-:W-:Y:S01]  /*6550*/  FFMA.FTZ R3, R174, UR4, -R233 ;  /* 0x00000004ae037c23 */ /* 0x000fe200080108e9 */
[----:B------:R-:W-:Y:S01]  /*6560*/  LDSM.16.MT88.4 R28, [R219] ;  /* 0x00000000db1c783b */ /* 0x000fe20000004200 */
[----:B------:R-:W1:Y:S01]  /*6570*/  MUFU.EX2 R208, R208 ;  /* 0x000000d000d07308 */ /* 0x000e620000000800 */
[--C-:B------:R-:W-:Y:S01]  /*6580*/  FFMA.FTZ R228, R172, UR4, -R231.reuse ;  /* 0x00000004ace47c23 */ /* 0x100fe200080108e7 */
[--C-:B------:R-:W-:Y:S01]  /*6590*/  FFMA.FTZ R213, R170, UR4, -R231.reuse ;  /* 0x00000004aad57c23 */ /* 0x100fe200080108e7 */
[----:B------:R-:W-:Y:S01]  /*65a0*/  LDSM.16.MT88.4 R12, [R197+0x18000] ;  /* 0x01800000c50c783b */ /* 0x000fe20000004200 */
[--C-:B------:R-:W-:Y:S01]  /*65b0*/  FFMA.FTZ R215, R190, UR4, -R231.reuse ;  /* 0x00000004bed77c23 */ /* 0x100fe200080108e7 */
[----:B------:R-:W-:Y:S01]  /*65c0*/  FFMA.FTZ R214, R168, UR4, -R231 ;  /* 0x00000004a8d67c23 */ /* 0x000fe200080108e7 */
[----:B------:R-:W-:Y:S01]  /*65d0*/  FFMA.FTZ R250, R250, UR4, -R233 ;  /* 0x00000004fafa7c23 */ /* 0x000fe200080108e9 */
[----:B------:R-:W-:Y:S01]  /*65e0*/  LDSM.16.MT88.4 R168, [R211+0x2800] ;  /* 0x00280000d3a8783b */ /* 0x000fe20000004200 */
[----:B------:R-:W2:Y:S01]  /*65f0*/  MUFU.EX2 R203, R203 ;  /* 0x000000cb00cb7308 */ /* 0x000ea20000000800 */
[-C--:B---3--:R-:W-:Y:S01]  /*6600*/  FMUL.FTZ R16, R36, R210.reuse ;  /* 0x000000d224107220 */ /* 0x088fe20000410000 */
        /* <DEDUP_REMOVED lines=13> */
[----:B------:R-:W-:Y:S01]  /*66e0*/  FMUL.FTZ R35, R55, R208 ;  /* 0x000000d037237220 */ /* 0x000fe20000410000 */
[----:B------:R-:W3:Y:S01]  /*66f0*/  MUFU.EX2 R201, R201 ;  /* 0x000000c900c97308 */ /* 0x000ee20000000800 */
[----:B------:R-:W4:Y:S01]  /*6700*/  LDSM.16.MT88.4 R44, [R197+0x1a000] ;  /* 0x01a00000c52c783b */ /* 0x000f220000004200 */
[----:B--2---:R-:W-:Y:S01]  /*6710*/  F2FP.F16.F32.PACK_AB R6, R203, R204 ;  /* 0x000000cccb06723e */ /* 0x004fe200000000ff */
[----:B------:R-:W-:Y:S01]  /*6720*/  FMUL.FTZ R57, R57, R210 ;  /* 0x000000d239397220 */ /* 0x000fe20000410000 */
[-C--:B------:R-:W-:Y:S01]  /*6730*/  FMUL.FTZ R58, R58, R208.reuse ;  /* 0x000000d03a3a7220 */ /* 0x080fe20000410000 */
[----:B------:R-:W2:Y:S01]  /*6740*/  LDSM.16.MT88.4 R52, [R230+0x1a000] ;  /* 0x01a00000e634783b */ /* 0x000ea20000004200 */
[----:B------:R-:W-:Y:S01]  /*6750*/  FMUL.FTZ R59, R59, R208 ;  /* 0x000000d03b3b7220 */ /* 0x000fe20000410000 */
[-C--:B------:R-:W-:Y:S01]  /*6760*/  FMUL.FTZ R40, R40, R210.reuse ;  /* 0x000000d228287220 */ /* 0x080fe20000410000 */
[----:B------:R-:W-:Y:S01]  /*6770*/  MUFU.EX2 R200, R200 ;  /* 0x000000c800c87308 */ /* 0x000fe20000000800 */
[----:B------:R-:W-:Y:S01]  /*6780*/  FMUL.FTZ R41, R41, R210 ;  /* 0x000000d229297220 */ /* 0x000fe20000410000 */
[-C--:B------:R-:W-:Y:S01]  /*6790*/  FMUL.FTZ R42, R42, R208.reuse ;  /* 0x000000d02a2a7220 */ /* 0x080fe20000410000 */
[----:B------:R-:W-:Y:S01]  /*67a0*/  FMUL.FTZ R43, R43, R208 ;  /* 0x000000d02b2b7220 */ /* 0x000fe20000410000 */
[-C--:B------:R-:W-:Y:S01]  /*67b0*/  FMUL.FTZ R48, R48, R210.reuse ;  /* 0x000000d230307220 */ /* 0x080fe20000410000 */
[----:B------:R-:W-:Y:S01]  /*67c0*/  FMUL.FTZ R49, R49, R210 ;  /* 0x000000d231317220 */ /* 0x000fe20000410000 */
[-C--:B------:R-:W-:Y:S01]  /*67d0*/  FMUL.FTZ R50, R50, R208.reuse ;  /* 0x000000d032327220 */ /* 0x080fe20000410000 */
[----:B------:R-:W-:Y:S01]  /*67e0*/  FMUL.FTZ R51, R51, R208 ;  /* 0x000000d033337220 */ /* 0x000fe20000410000 */
[----:B------:R-:W5:Y:S01]  /*67f0*/  MUFU.EX2 R207, R207 ;  /* 0x000000cf00cf7308 */ /* 0x000f620000000800 */
[----:B---3--:R-:W-:Y:S01]  /*6800*/  F2FP.F16.F32.PACK_AB R5, R201, R202 ;  /* 0x000000cac905723e */ /* 0x008fe200000000ff */
[-C--:B------:R-:W-:Y:S01]  /*6810*/  FMUL.FTZ R64, R64, R210.reuse ;  /* 0x000000d240407220 */ /* 0x080fe20000410000 */
[----:B------:R-:W-:Y:S01]  /*6820*/  FMUL.FTZ R65, R65, R210 ;  /* 0x000000d241417220 */ /* 0x000fe20000410000 */
        /* <DEDUP_REMOVED lines=12> */
[----:B------:R-:W-:Y:S01]  /*68f0*/  FMUL.FTZ R82, R82, R208 ;  /* 0x000000d052527220 */ /* 0x000fe20000410000 */
[----:B-----5:R-:W-:Y:S01]  /*6900*/  F2FP.F16.F32.PACK_AB R7, R207, R200 ;  /* 0x000000c8cf07723e */ /* 0x020fe200000000ff */
[----:B------:R-:W-:Y:S01]  /*6910*/  FMUL.FTZ R83, R83, R208 ;  /* 0x000000d053537220 */ /* 0x000fe20000410000 */
[-C--:B------:R-:W-:Y:S01]  /*6920*/  FMUL.FTZ R88, R88, R210.reuse ;  /* 0x000000d258587220 */ /* 0x080fe20000410000 */
[----:B------:R-:W-:Y:S01]  /*6930*/  FMUL.FTZ R89, R89, R210 ;  /* 0x000000d259597220 */ /* 0x000fe20000410000 */
[-C--:B------:R-:W-:Y:S01]  /*6940*/  FMUL.FTZ R90, R90, R208.reuse ;  /* 0x000000d05a5a7220 */ /* 0x080fe20000410000 */
[----:B------:R-:W-:Y:S01]  /*6950*/  FMUL.FTZ R91, R91, R208 ;  /* 0x000000d05b5b7220 */ /* 0x000fe20000410000 */
[-C--:B------:R-:W-:Y:S01]  /*6960*/  FMUL.FTZ R104, R104, R210.reuse ;  /* 0x000000d268687220 */ /* 0x080fe20000410000 */
[C---:B-1----:R-:W-:Y:S01]  /*6970*/  HMMA.16816.F32 R32, R4.reuse, R36, R32 ;  /* 0x000000240420723c */ /* 0x042fe20000001820 */
[----:B------:R-:W-:Y:S01]  /*6980*/  FMUL.FTZ R105, R105, R210 ;  /* 0x000000d269697220 */ /* 0x000fe20000410000 */
[-C--:B------:R-:W-:Y:S01]  /*6990*/  FMUL.FTZ R106, R106, R208.reuse ;  /* 0x000000d06a6a7220 */ /* 0x080fe20000410000 */
[----:B------:R-:W-:Y:S01]  /*69a0*/  FMUL.FTZ R107, R107, R208 ;  /* 0x000000d06b6b7220 */ /* 0x000fe20000410000 */
[-C--:B------:R-:W-:Y:S01]  /*69b0*/  FMUL.FTZ R112, R112, R210.reuse ;  /* 0x000000d270707220 */ /* 0x080fe20000410000 */
[----:B------:R-:W-:Y:S01]  /*69c0*/  FMUL.FTZ R113, R113, R210 ;  /* 0x000000d271717220 */ /* 0x000fe20000410000 */
[-C--:B------:R-:W-:Y:S01]  /*69d0*/  FMUL.FTZ R114, R114, R208.reuse ;  /* 0x000000d072727220 */ /* 0x080fe20000410000 */
[----:B------:R-:W-:Y:S01]  /*69e0*/  FMUL.FTZ R115, R115, R208 ;  /* 0x000000d073737220 */ /* 0x000fe20000410000 */
[C---:B------:R-:W-:Y:S01]  /*69f0*/  HMMA.16816.F32 R36, R4.reuse, R38, R56 ;  /* 0x000000260424723c */ /* 0x040fe20000001838 */
[-C--:B------:R-:W-:Y:S01]  /*6a00*/  FMUL.FTZ R56, R76, R210.reuse ;  /* 0x000000d24c387220 */ /* 0x080fe20000410000 */
[----:B------:R-:W-:Y:S01]  /*6a10*/  FMUL.FTZ R57, R77, R210 ;  /* 0x000000d24d397220 */ /* 0x000fe20000410000 */
[-C--:B------:R-:W-:Y:S01]  /*6a20*/  FMUL.FTZ R58, R78, R208.reuse ;  /* 0x000000d04e3a7220 */ /* 0x080fe20000410000 */
[----:B------:R-:W-:Y:S01]  /*6a30*/  FMUL.FTZ R59, R79, R208 ;  /* 0x000000d04f3b7220 */ /* 0x000fe20000410000 */
[-C--:B------:R-:W-:Y:S01]  /*6a40*/  FMUL.FTZ R136, R136, R210.reuse ;  /* 0x000000d288887220 */ /* 0x080fe20000410000 */
[----:B------:R-:W-:Y:S01]  /*6a50*/  LDSM.16.MT88.4 R76, [R197+0x1c000] ;  /* 0x01c00000c54c783b */ /* 0x000fe20000004200 */
[----:B------:R-:W-:Y:S01]  /*6a60*/  FMUL.FTZ R137, R137, R210 ;  /* 0x000000d289897220 */ /* 0x000fe20000410000 */
[C---:B------:R-:W-:Y:S01]  /*6a70*/  HMMA.16816.F32 R16, R4.reuse, R20, R16 ;  /* 0x000000140410723c */ /* 0x040fe20000001810 */
[-C--:B------:R-:W-:Y:S01]  /*6a80*/  FMUL.FTZ R138, R138, R208.reuse ;  /* 0x000000d08a8a7220 */ /* 0x080fe20000410000 */
[----:B------:R-:W-:Y:S01]  /*6a90*/  FMUL.FTZ R139, R139, R208 ;  /* 0x000000d08b8b7220 */ /* 0x000fe20000410000 */
[-C--:B------:R-:W-:Y:S01]  /*6aa0*/  FMUL.FTZ R8, R160, R210.reuse ;  /* 0x000000d2a0087220 */ /* 0x080fe20000410000 */
[----:B------:R-:W-:Y:S01]  /*6ab0*/  FMUL.FTZ R9, R161, R210 ;  /* 0x000000d2a1097220 */ /* 0x000fe20000410000 */
[-C--:B------:R-:W-:Y:S01]  /*6ac0*/  FMUL.FTZ R10, R162, R208.reuse ;  /* 0x000000d0a20a7220 */ /* 0x080fe20000410000 */
[----:B------:R-:W-:Y:S01]  /*6ad0*/  FMUL.FTZ R11, R163, R208 ;  /* 0x000000d0a30b7220 */ /* 0x000fe20000410000 */
[-C--:B------:R-:W-:Y:S01]  /*6ae0*/  FMUL.FTZ R156, R156, R210.reuse ;  /* 0x000000d29c9c7220 */ /* 0x080fe20000410000 */
[C---:B------:R-:W-:Y:S01]  /*6af0*/  HMMA.16816.F32 R20, R4.reuse, R22, R40 ;  /* 0x000000160414723c */ /* 0x040fe20000001828 */
[-C--:B------:R-:W-:Y:S01]  /*6b00*/  FMUL.FTZ R40, R60, R210.reuse ;  /* 0x000000d23c287220 */ /* 0x080fe20000410000 */
[----:B------:R-:W-:Y:S01]  /*6b10*/  FMUL.FTZ R41, R61, R210 ;  /* 0x000000d23d297220 */ /* 0x000fe20000410000 */
[-C--:B------:R-:W-:Y:S01]  /*6b20*/  FMUL.FTZ R42, R62, R208.reuse ;  /* 0x000000d03e2a7220 */ /* 0x080fe20000410000 */
[----:B------:R-:W-:Y:S01]  /*6b30*/  FMUL.FTZ R43, R63, R208 ;  /* 0x000000d03f2b7220 */ /* 0x000fe20000410000 */
[----:B------:R-:W-:Y:S01]  /*6b40*/  FMUL.FTZ R157, R157, R210 ;  /* 0x000000d29d9d7220 */ /* 0x000fe20000410000 */
[----:B------:R-:W1:Y:S01]  /*6b50*/  LDSM.16.MT88.4 R60, [R219+0x2000] ;  /* 0x00200000db3c783b */ /* 0x000e620000004200 */
[-C--:B------:R-:W-:Y:S01]  /*6b60*/  FMUL.FTZ R158, R158, R208.reuse ;  /* 0x000000d09e9e7220 */ /* 0x080fe20000410000 */
[C---:B------:R-:W-:Y:S01]  /*6b70*/  HMMA.16816.F32 R24, R4.reuse, R28, R24 ;  /* 0x0000001c0418723c */ /* 0x040fe20000001818 */
[----:B------:R-:W-:Y:S01]  /*6b80*/  FMUL.FTZ R159, R159, R208 ;  /* 0x000000d09f9f7220 */ /* 0x000fe20000410000 */
[-C--:B------:R-:W-:Y:S01]  /*6b90*/  FMUL.FTZ R120, R120, R210.reuse ;  /* 0x000000d278787220 */ /* 0x080fe20000410000 */
[----:B------:R-:W-:Y:S01]  /*6ba0*/  FMUL.FTZ R121, R121, R210 ;  /* 0x000000d279797220 */ /* 0x000fe20000410000 */
[-C--:B------:R-:W-:Y:S01]  /*6bb0*/  FMUL.FTZ R122, R122, R208.reuse ;  /* 0x000000d07a7a7220 */ /* 0x080fe20000410000 */
[----:B------:R-:W-:Y:S01]  /*6bc0*/  FMUL.FTZ R123, R123, R208 ;  /* 0x000000d07b7b7220 */ /* 0x000fe20000410000 */
[----:B------:R-:W-:Y:S01]  /*6bd0*/  MUFU.EX2 R209, R209 ;  /* 0x000000d100d17308 */ /* 0x000fe20000000800 */
[-C--:B------:R-:W-:Y:S01]  /*6be0*/  FMUL.FTZ R128, R128, R210.reuse ;  /* 0x000000d280807220 */ /* 0x080fe20000410000 */
[C---:B------:R-:W-:Y:S01]  /*6bf0*/  HMMA.16816.F32 R28, R4.reuse, R30, R48 ;  /* 0x0000001e041c723c */ /* 0x040fe20000001830 */
[-C--:B------:R-:W-:Y:S01]  /*6c00*/  FMUL.FTZ R48, R68, R210.reuse ;  /* 0x000000d244307220 */ /* 0x080fe20000410000 */
[----:B------:R-:W-:Y:S01]  /*6c10*/  FMUL.FTZ R49, R69, R210 ;  /* 0x000000d245317220 */ /* 0x000fe20000410000 */
[-C--:B------:R-:W-:Y:S01]  /*6c20*/  FMUL.FTZ R50, R70, R208.reuse ;  /* 0x000000d046327220 */ /* 0x080fe20000410000 */
[----:B------:R-:W-:Y:S01]  /*6c30*/  FMUL.FTZ R51, R71, R208 ;  /* 0x000000d047337220 */ /* 0x000fe20000410000 */
[----:B------:R-:W-:Y:S01]  /*6c40*/  FMUL.FTZ R129, R129, R210 ;  /* 0x000000d281817220 */ /* 0x000fe20000410000 */
[----:B------:R-:W3:Y:S01]  /*6c50*/  LDSM.16.MT88.4 R68, [R211+0x2000] ;  /* 0x00200000d344783b */ /* 0x000ee20000004200 */
[----:B------:R-:W5:Y:S01]  /*6c60*/  MUFU.EX2 R164, R164 ;  /* 0x000000a400a47308 */ /* 0x000f620000000800 */
[C---:B----4-:R-:W-:Y:S01]  /*6c70*/  HMMA.16816.F32 R40, R4.reuse, R44, R40 ;  /* 0x0000002c0428723c */ /* 0x050fe20000001828 */
[-C--:B------:R-:W-:Y:S01]  /*6c80*/  FMUL.FTZ R130, R130, R208.reuse ;  /* 0x000000d082827220 */ /* 0x080fe20000410000 */
[----:B------:R-:W-:Y:S01]  /*6c90*/  FMUL.FTZ R131, R131, R208 ;  /* 0x000000d083837220 */ /* 0x000fe20000410000 */
[-C--:B------:R-:W-:Y:S01]  /*6ca0*/  FMUL.FTZ R152, R152, R210.reuse ;  /* 0x000000d298987220 */ /* 0x080fe20000410000 */
[----:B------:R-:W-:Y:S01]  /*6cb0*/  FMUL.FTZ R153, R153, R210 ;  /* 0x000000d299997220 */ /* 0x000fe20000410000 */
[-C--:B------:R-:W-:Y:S01]  /*6cc0*/  FMUL.FTZ R154, R154, R208.reuse ;  /* 0x000000d09a9a7220 */ /* 0x080fe20000410000 */
[----:B------:R-:W-:Y:S01]  /*6cd0*/  FMUL.FTZ R155, R155, R208 ;  /* 0x000000d09b9b7220 */ /* 0x000fe20000410000 */
[----:B------:R-:W-:Y:S01]  /*6ce0*/  MUFU.EX2 R212, R212 ;  /* 0x000000d400d47308 */ /* 0x000fe20000000800 */
[C---:B------:R-:W-:Y:S01]  /*6cf0*/  HMMA.16816.F32 R44, R4.reuse, R46, R64 ;  /* 0x0000002e042c723c */ /* 0x040fe20000001840 */
[-C--:B------:R-:W-:Y:S01]  /*6d00*/  FMUL.FTZ R64, R84, R210.reuse ;  /* 0x000000d254407220 */ /* 0x080fe20000410000 */
[----:B------:R-:W-:Y:S01]  /*6d10*/  FMUL.FTZ R65, R85, R210 ;  /* 0x000000d255417220 */ /* 0x000fe20000410000 */
[-C--:B------:R-:W-:Y:S01]  /*6d20*/  FMUL.FTZ R66, R86, R208.reuse ;  /* 0x000000d056427220 */ /* 0x080fe20000410000 */
[----:B------:R-:W-:Y:S01]  /*6d30*/  FMUL.FTZ R67, R87, R208 ;  /* 0x000000d057437220 */ /* 0x000fe20000410000 */
[----:B------:R-:W-:Y:S01]  /*6d40*/  LDSM.16.MT88.4 R172, [R219+0x4800] ;  /* 0x00480000dbac783b */ /* 0x000fe20000004200 */
[--C-:B------:R-:W-:Y:S01]  /*6d50*/  FFMA.FTZ R239, R186, UR4, -R231.reuse ;  /* 0x00000004baef7c23 */ /* 0x100fe200080108e7 */
[----:B------:R-:W-:Y:S01]  /*6d60*/  MUFU.EX2 R3, R3 ;  /* 0x0000000300037308 */ /* 0x000fe20000000800 */
[C---:B--2---:R-:W-:Y:S01]  /*6d70*/  HMMA.16816.F32 R48, R4.reuse, R52, R48 ;  /* 0x000000340430723c */ /* 0x044fe20000001830 */
[----:B------:R-:W2:Y:S01]  /*6d80*/  LDSM.16.MT88.4 R84, [R230+0x1c000] ;  /* 0x01c00000e654783b */ /* 0x000ea20000004200 */
[--C-:B------:R-:W-:Y:S01]  /*6d90*/  FFMA.FTZ R252, R184, UR4, -R231.reuse ;  /* 0x00000004b8fc7c23 */ /* 0x100fe200080108e7 */
[--C-:B------:R-:W-:Y:S01]  /*6da0*/  FFMA.FTZ R241, R194, UR4, -R231.reuse ;  /* 0x00000004c2f17c23 */ /* 0x100fe200080108e7 */
[----:B------:R-:W-:Y:S01]  /*6db0*/  FFMA.FTZ R243, R192, UR4, -R231 ;  /* 0x00000004c0f37c23 */ /* 0x000fe200080108e7 */
[----:B------:R-:W-:Y:S01]  /*6dc0*/  LDSM.16.MT88.4 R188, [R219+0x6800] ;  /* 0x00680000dbbc783b */ /* 0x000fe20000004200 */
[--C-:B------:R-:W-:Y:S01]  /*6dd0*/  FFMA.FTZ R245, R246, UR4, -R233.reuse ;  /* 0x00000004f6f57c23 */ /* 0x100fe200080108e9 */
        /* <DEDUP_REMOVED lines=8> */
[----:B------:R-:W4:Y:S01]  /*6e60*/  MUFU.EX2 R213, R213 ;  /* 0x000000d500d57308 */ /* 0x000f220000000800 */
[C---:B-1----:R-:W-:Y:S01]  /*6e70*/  HMMA.16816.F32 R56, R4.reuse, R60, R56 ;  /* 0x0000003c0438723c */ /* 0x042fe20000001838 */
[----:B------:R-:W1:Y:S01]  /*6e80*/  LDSM.16.MT88.4 R92, [R219+0x4000] ;  /* 0x00400000db5c783b */ /* 0x000e620000004200 */
[----:B------:R-:W-:Y:S01]  /*6e90*/  FFMA.FTZ R242, R242, UR4, -R233 ;  /* 0x00000004f2f27c23 */ /* 0x000fe200080108e9 */
[--C-:B------:R-:W-:Y:S01]  /*6ea0*/  FFMA.FTZ R238, R238, UR4, -R231.reuse ;  /* 0x00000004eeee7c23 */ /* 0x100fe200080108e7 */
[--C-:B------:R-:W-:Y:S01]  /*6eb0*/  FFMA.FTZ R247, R236, UR4, -R231.reuse ;  /* 0x00000004ecf77c23 */ /* 0x100fe200080108e7 */
[----:B------:R-:W-:Y:S01]  /*6ec0*/  FFMA.FTZ R234, R234, UR4, -R231 ;  /* 0x00000004eaea7c23 */ /* 0x000fe200080108e7 */
[----:B------:R-:W-:Y:S01]  /*6ed0*/  FFMA.FTZ R233, R240, UR4, -R233 ;  /* 0x00000004f0e97c23 */ /* 0x000fe200080108e9 */
[----:B------:R-:W-:Y:S01]  /*6ee0*/  MUFU.EX2 R215, R215 ;  /* 0x000000d700d77308 */ /* 0x000fe20000000800 */
[----:B------:R-:W-:Y:S01]  /*6ef0*/  HMMA.16816.F32 R72, R4, R76, R72 ;  /* 0x0000004c0448723c */ /* 0x000fe20000001848 */
[----:B------:R-:W-:Y:S01]  /*6f00*/  FFMA.FTZ R231, R232, UR4, -R231 ;  /* 0x00000004e8e77c23 */ /* 0x000fe200080108e7 */
[----:B------:R-:W-:Y:S01]  /*6f10*/  FFMA.FTZ R206, R229, R210, R206 ;  /* 0x000000d2e5ce7223 */ /* 0x000fe200000100ce */
[----:B------:R-:W-:-:S03]  /*6f20*/  FFMA.FTZ R202, R227, R208, R202 ;  /* 0x000000d0e3ca7223 */ /* 0x000fc600000100ca */
[----:B------:R-:W-:Y:S01]  /*6f30*/  FADD.FTZ R205, R205, R206 ;  /* 0x000000cecdcd7221 */ /* 0x000fe20000010000 */
[----:B------:R-:W4:Y:S01]  /*6f40*/  MUFU.EX2 R214, R214 ;  /* 0x000000d600d67308 */ /* 0x000f220000000800 */
[C---:B------:R-:W-:Y:S01]  /*6f50*/  HMMA.16816.F32 R76, R4.reuse, R78, R96 ;  /* 0x0000004e044c723c */ /* 0x040fe20000001860 */
[-C--:B------:R-:W-:Y:S01]  /*6f60*/  FMUL.FTZ R96, R116, R210.reuse ;  /* 0x000000d274607220 */ /* 0x080fe20000410000 */
[----:B------:R-:W-:Y:S01]  /*6f70*/  FMUL.FTZ R97, R117, R210 ;  /* 0x000000d275617220 */ /* 0x000fe20000410000 */
[-C--:B------:R-:W-:Y:S01]  /*6f80*/  FMUL.FTZ R98, R118, R208.reuse ;  /* 0x000000d076627220 */ /* 0x080fe20000410000 */
[----:B------:R-:W-:Y:S01]  /*6f90*/  FMUL.FTZ R99, R119, R208 ;  /* 0x000000d077637220 */ /* 0x000fe20000410000 */
[----:B------:R-:W-:Y:S01]  /*6fa0*/  FADD.FTZ R201, R201, R202 ;  /* 0x000000cac9c97221 */ /* 0x000fe20000010000 */
[----:B------:R-:W5:Y:S01]  /*6fb0*/  LDSM.16.MT88.4 R116, [R230+0x1e000] ;  /* 0x01e00000e674783b */ /* 0x000f620000004200 */
[----:B------:R-:W-:Y:S01]  /*6fc0*/  MUFU.EX2 R235, R235 ;  /* 0x000000eb00eb7308 */ /* 0x000fe20000000800 */
[C---:B------:R-:W-:Y:S01]  /*6fd0*/  HMMA.16816.F32 R60, R4.reuse, R62, R80 ;  /* 0x0000003e043c723c */ /* 0x040fe20000001850 */
[-C--:B------:R-:W-:Y:S01]  /*6fe0*/  FMUL.FTZ R80, R100, R210.reuse ;  /* 0x000000d264507220 */ /* 0x080fe20000410000 */
[----:B------:R-:W-:Y:S01]  /*6ff0*/  FMUL.FTZ R81, R101, R210 ;  /* 0x000000d265517220 */ /* 0x000fe20000410000 */
[-C--:B------:R-:W-:Y:S01]  /*7000*/  FMUL.FTZ R82, R102, R208.reuse ;  /* 0x000000d066527220 */ /* 0x080fe20000410000 */
[----:B------:R-:W-:Y:S01]  /*7010*/  FMUL.FTZ R83, R103, R208 ;  /* 0x000000d067537220 */ /* 0x000fe20000410000 */
[----:B------:R-:W-:Y:S01]  /*7020*/  FADD.FTZ R204, R204, R205 ;  /* 0x000000cdcccc7221 */ /* 0x000fe20000010000 */
[----:B------:R-:W4:Y:S01]  /*7030*/  LDSM.16.MT88.4 R100, [R211+0x4000] ;  /* 0x00400000d364783b */ /* 0x000f220000004200 */
[----:B------:R-:W4:Y:S01]  /*7040*/  MUFU.EX2 R248, R248 ;  /* 0x000000f800f87308 */ /* 0x000f220000000800 */
[----:B---3--:R-:W-:Y:S01]  /*7050*/  HMMA.16816.F32 R64, R4, R68, R64 ;  /* 0x000000440440723c */ /* 0x008fe20000001840 */
[----:B------:R-:W-:Y:S01]  /*7060*/  FADD.FTZ R200, R200, R201 ;  /* 0x000000c9c8c87221 */ /* 0x000fe20000010000 */
[----:B------:R-:W-:-:S03]  /*7070*/  FADD.FTZ R204, R203, R204 ;  /* 0x000000cccbcc7221 */ /* 0x000fc60000010000 */
[----:B------:R-:W-:Y:S02]  /*7080*/  FADD.FTZ R207, R207, R200 ;  /* 0x000000c8cfcf7221 */ /* 0x000fe40000010000 */
[----:B------:R-:W-:Y:S01]  /*7090*/  MUFU.EX2 R237, R237 ;  /* 0x000000ed00ed7308 */ /* 0x000fe20000000800 */
[C---:B------:R-:W-:Y:S01]  /*70a0*/  HMMA.16816.F32 R68, R4.reuse, R70, R88 ;  /* 0x000000460444723c */ /* 0x040fe20000001858 */
[-C--:B------:R-:W-:Y:S01]  /*70b0*/  FMUL.FTZ R88, R108, R210.reuse ;  /* 0x000000d26c587220 */ /* 0x080fe20000410000 */
[----:B------:R-:W-:Y:S01]  /*70c0*/  FMUL.FTZ R89, R109, R210 ;  /* 0x000000d26d597220 */ /* 0x000fe20000410000 */
[-C--:B------:R-:W-:Y:S01]  /*70d0*/  FMUL.FTZ R90, R110, R208.reuse ;  /* 0x000000d06e5a7220 */ /* 0x080fe20000410000 */
[----:B------:R-:W-:Y:S02]  /*70e0*/  FMUL.FTZ R91, R111, R208 ;  /* 0x000000d06f5b7220 */ /* 0x000fe40000410000 */
[----:B------:R-:W3:Y:S01]  /*70f0*/  LDSM.16.MT88.4 R108, [R197+0x1e000] ;  /* 0x01e00000c56c783b */ /* 0x000ee20000004200 */
[----:B------:R-:W-:Y:S01]  /*7100*/  MUFU.EX2 R250, R250 ;  /* 0x000000fa00fa7308 */ /* 0x000fe20000000800 */
[C---:B--2---:R-:W-:Y:S07]  /*7110*/  HMMA.16816.F32 R80, R4.reuse, R84, R80 ;  /* 0x000000540450723c */ /* 0x044fee0000001850 */
[----:B------:R-:W-:Y:S01]  /*7120*/  MUFU.EX2 R239, R239 ;  /* 0x000000ef00ef7308 */ /* 0x000fe20000000800 */
[----:B------:R-:W-:Y:S01]  /*7130*/  HMMA.16816.F32 R84, R4, R86, R104 ;  /* 0x000000560454723c */ /* 0x000fe20000001868 */
[-C--:B------:R-:W-:Y:S01]  /*7140*/  FMUL.FTZ R104, R124, R210.reuse ;  /* 0x000000d27c687220 */ /* 0x080fe20000410000 */
[----:B------:R-:W-:Y:S01]  /*7150*/  FMUL.FTZ R105, R125, R210 ;  /* 0x000000d27d697220 */ /* 0x000fe20000410000 */
[-C--:B------:R-:W-:Y:S01]  /*7160*/  FMUL.FTZ R106, R126, R208.reuse ;  /* 0x000000d07e6a7220 */ /* 0x080fe20000410000 */
[----:B------:R-:W-:-:S02]  /*7170*/  FMUL.FTZ R107, R127, R208 ;  /* 0x000000d07f6b7220 */ /* 0x000fc40000410000 */
[----:B------:R-:W2:Y:S01]  /*7180*/  LDSM.16.MT88.4 R124, [R219+0x6000] ;  /* 0x00600000db7c783b */ /* 0x000ea20000004200 */
[----:B------:R-:W2:Y:S01]  /*7190*/  MUFU.EX2 R252, R252 ;  /* 0x000000fc00fc7308 */ /* 0x000ea20000000800 */
[C---:B-1----:R-:W-:Y:S07]  /*71a0*/  HMMA.16816.F32 R88, R4.reuse, R92, R88 ;  /* 0x0000005c0458723c */ /* 0x042fee0000001858 */
[----:B------:R-:W-:Y:S01]  /*71b0*/  MUFU.EX2 R241, R241 ;  /* 0x000000f100f17308 */ /* 0x000fe20000000800 */
[----:B------:R-:W-:Y:S01]  /*71c0*/  HMMA.16816.F32 R92, R4, R94, R112 ;  /* 0x0000005e045c723c */ /* 0x000fe20000001870 */
[-C--:B------:R-:W-:Y:S01]  /*71d0*/  FMUL.FTZ R112, R132, R210.reuse ;  /* 0x000000d284707220 */ /* 0x080fe20000410000 */
[----:B------:R-:W-:Y:S01]  /*71e0*/  FMUL.FTZ R113, R133, R210 ;  /* 0x000000d285717220 */ /* 0x000fe20000410000 */
[-C--:B------:R-:W-:Y:S01]  /*71f0*/  FMUL.FTZ R114, R134, R208.reuse ;  /* 0x000000d086727220 */ /* 0x080fe20000410000 */
[----:B------:R-:W-:-:S02]  /*7200*/  FMUL.FTZ R115, R135, R208 ;  /* 0x000000d087737220 */ /* 0x000fc40000410000 */
[----:B------:R-:W1:Y:S01]  /*7210*/  LDSM.16.MT88.4 R132, [R211+0x6000] ;  /* 0x00600000d384783b */ /* 0x000e620000004200 */
[----:B------:R-:W1:Y:S01]  /*7220*/  MUFU.EX2 R243, R243 ;  /* 0x000000f300f37308 */ /* 0x000e620000000800 */
[C---:B------:R-:W-:Y:S07]  /*7230*/  HMMA.16816.F32 R8, R4.reuse, R12, R8 ;  /* 0x0000000c0408723c */ /* 0x040fee0000001808 */
[----:B------:R-:W-:Y:S01]  /*7240*/  MUFU.EX2 R245, R245 ;  /* 0x000000f500f57308 */ /* 0x000fe20000000800 */
[C---:B-----5:R-:W-:Y:S07]  /*7250*/  HMMA.16816.F32 R112, R4.reuse, R116, R112 ;  /* 0x000000740470723c */ /* 0x060fee0000001870 */
[----:B------:R-:W5:Y:S01]  /*7260*/  MUFU.EX2 R244, R244 ;  /* 0x000000f400f47308 */ /* 0x000f620000000800 */
[C---:B------:R-:W-:Y:S01]  /*7270*/  HMMA.16816.F32 R116, R4.reuse, R118, R136 ;  /* 0x000000760474723c */ /* 0x040fe20000001888 */
[----:B------:R-:W5:Y:S06]  /*7280*/  LDSM.16.MT88.4 R136, [R197+0x18800] ;  /* 0x01880000c588783b */ /* 0x000f6c0000004200 */
[----:B------:R-:W-:Y:S01]  /*7290*/  MUFU.EX2 R242, R242 ;  /* 0x000000f200f27308 */ /* 0x000fe20000000800 */
[C---:B------:R-:W-:Y:S01]  /*72a0*/  HMMA.16816.F32 R12, R4.reuse, R14, R156 ;  /* 0x0000000e040c723c */ /* 0x040fe2000000189c */
[----:B------:R-:W5:Y:S06]  /*72b0*/  LDSM.16.MT88.4 R156, [R230+0x18800] ;  /* 0x01880000e69c783b */ /* 0x000f6c0000004200 */
[----:B------:R-:W-:Y:S01]  /*72c0*/  MUFU.EX2 R233, R233 ;  /* 0x000000e900e97308 */ /* 0x000fe20000000800 */
[C---:B----4-:R-:W-:Y:S07]  /*72d0*/  HMMA.16816.F32 R96, R4.reuse, R100, R96 ;  /* 0x000000640460723c */ /* 0x050fee0000001860 */
[----:B------:R-:W-:Y:S01]  /*72e0*/  MUFU.EX2 R238, R238 ;  /* 0x000000ee00ee7308 */ /* 0x000fe20000000800 */
        /* <DEDUP_REMOVED lines=8> */
[C---:B---3--:R-:W-:Y:S01]  /*7370*/  HMMA.16816.F32 R104, R4.reuse, R108, R104 ;  /* 0x0000006c0468723c */ /* 0x048fe20000001868 */
[----:B------:R-:W-:Y:S01]  /*7380*/  FMUL.FTZ R143, R151, R208 ;  /* 0x000000d0978f7220 */ /* 0x000fe20000410000 */
[----:B------:R-:W3:Y:S01]  /*7390*/  MUFU.EX2 R247, R247 ;  /* 0x000000f700f77308 */ /* 0x000ee20000000800 */
[----:B------:R-:W-:Y:S05]  /*73a0*/  LDSM.16.MT88.4 R148, [R211+0x800] ;  /* 0x00080000d394783b */ /* 0x000fea0000004200 */
[C---:B------:R-:W-:Y:S01]  /*73b0*/  HMMA.16816.F32 R108, R4.reuse, R110, R128 ;  /* 0x0000006e046c723c */ /* 0x040fe20000001880 */
[-C--:B------:R-:W-:Y:S01]  /*73c0*/  FMUL.FTZ R128, R144, R210.reuse ;  /* 0x000000d290807220 */ /* 0x080fe20000410000 */
[----:B------:R-:W-:Y:S01]  /*73d0*/  FMUL.FTZ R129, R145, R210 ;  /* 0x000000d291817220 */ /* 0x000fe20000410000 */
[-C--:B------:R-:W-:Y:S01]  /*73e0*/  FMUL.FTZ R130, R146, R208.reuse ;  /* 0x000000d092827220 */ /* 0x080fe20000410000 */
[----:B------:R-:W-:Y:S01]  /*73f0*/  FMUL.FTZ R131, R147, R208 ;  /* 0x000000d093837220 */ /* 0x000fe20000410000 */
[----:B------:R-:W-:Y:S01]  /*7400*/  MUFU.EX2 R234, R234 ;  /* 0x000000ea00ea7308 */ /* 0x000fe20000000800 */
[----:B------:R-:W-:Y:S02]  /*7410*/  LDSM.16.MT88.4 R144, [R219+0x2800] ;  /* 0x00280000db90783b */ /* 0x000fe40000004200 */
[C---:B--2---:R-:W-:Y:S05]  /*7420*/  HMMA.16816.F32 R120, R4.reuse, R124, R120 ;  /* 0x0000007c0478723c */ /* 0x044fea0000001878 */
[----:B------:R-:W2:Y:S03]  /*7430*/  MUFU.EX2 R231, R231 ;  /* 0x000000e700e77308 */ /* 0x000ea60000000800 */
[C---:B------:R-:W-:Y:S01]  /*7440*/  HMMA.16816.F32 R124, R4.reuse, R126, R152 ;  /* 0x0000007e047c723c */ /* 0x040fe20000001898 */
[----:B------:R-:W4:Y:S07]  /*7450*/  LDSM.16.MT88.4 R152, [R219+0x800] ;  /* 0x00080000db98783b */ /* 0x000f2e0000004200 */
[----:B-1----:R-:W-:Y:S01]  /*7460*/  HMMA.16816.F32 R128, R4, R132, R128 ;  /* 0x000000840480723c */ /* 0x002fe20000001880 */
[----:B------:R-:W-:Y:S01]  /*7470*/  F2FP.F16.F32.PACK_AB R132, R164, R209 ;  /* 0x000000d1a484723e */ /* 0x000fe200000000ff */
[----:B------:R-:W-:Y:S01]  /*7480*/  FADD.FTZ R209, R209, R204 ;  /* 0x000000ccd1d17221 */ /* 0x000fe20000010000 */
[----:B------:R-:W-:Y:S01]  /*7490*/  F2FP.F16.F32.PACK_AB R133, R213, R228 ;  /* 0x000000e4d585723e */ /* 0x000fe200000000ff */
[----:B------:R-:W-:-:S02]  /*74a0*/  FADD.FTZ R228, R228, R207 ;  /* 0x000000cfe4e47221 */ /* 0x000fc40000010000 */
[----:B------:R-:W-:Y:S01]  /*74b0*/  FADD.FTZ R209, R164, R209 ;  /* 0x000000d1a4d17221 */ /* 0x000fe20000010000 */
[----:B------:R-:W-:Y:S01]  /*74c0*/  MOV R164, R217 ;  /* 0x000000d900a47202 */ /* 0x000fe20000000f00 */
        /* <DEDUP_REMOVED lines=8> */
[----:B-----5:R-:W-:Y:S01]  /*7550*/  HMMA.16816.F32 R8, R132, R136, R8 ;  /* 0x000000888408723c */ /* 0x020fe20000001808 */
[----:B------:R-:W-:Y:S01]  /*7560*/  MOV R3, R216 ;  /* 0x000000d800037202 */ /* 0x000fe20000000f00 */
[----:B------:R-:W-:-:S06]  /*7570*/  FADD.FTZ R214, R214, R215 ;  /* 0x000000d7d6d67221 */ /* 0x000fcc0000010000 */
[C---:B------:R-:W-:Y:S01]  /*7580*/  HMMA.16816.F32 R12, R132.reuse, R138, R12 ;  /* 0x0000008a840c723c */ /* 0x040fe2000000180c */
[----:B------:R-:W1:Y:S07]  /*7590*/  LDSM.16.MT88.4 R136, [R230+0x1a800] ;  /* 0x01a80000e688783b */ /* 0x000e6e0000004200 */
[C---:B------:R-:W-:Y:S08]  /*75a0*/  HMMA.16816.F32 R16, R132.reuse, R156, R16 ;  /* 0x0000009c8410723c */ /* 0x040ff00000001810 */
[C---:B------:R-:W-:Y:S01]  /*75b0*/  HMMA.16816.F32 R20, R132.reuse, R158, R20 ;  /* 0x0000009e8414723c */ /* 0x040fe20000001814 */
[----:B------:R-:W5:Y:S07]  /*75c0*/  LDSM.16.MT88.4 R156, [R211+0x4800] ;  /* 0x00480000d39c783b */ /* 0x000f6e0000004200 */
[C---:B----4-:R-:W-:Y:S08]  /*75d0*/  HMMA.16816.F32 R24, R132.reuse, R152, R24 ;  /* 0x000000988418723c */ /* 0x050ff00000001818 */
[C---:B------:R-:W-:Y:S01]  /*75e0*/  HMMA.16816.F32 R28, R132.reuse, R154, R28 ;  /* 0x0000009a841c723c */ /* 0x040fe2000000181c */
[----:B------:R-:W4:Y:S07]  /*75f0*/  LDSM.16.MT88.4 R152, [R230+0x1c800] ;  /* 0x01c80000e698783b */ /* 0x000f2e0000004200 */
[C---:B------:R-:W-:Y:S08]  /*7600*/  HMMA.16816.F32 R32, R132.reuse, R148, R32 ;  /* 0x000000948420723c */ /* 0x040ff00000001820 */
[C---:B------:R-:W-:Y:S08]  /*7610*/  HMMA.16816.F32 R36, R132.reuse, R150, R36 ;  /* 0x000000968424723c */ /* 0x040ff00000001824 */
[C---:B-1----:R-:W-:Y:S08]  /*7620*/  HMMA.16816.F32 R48, R132.reuse, R136, R48 ;  /* 0x000000888430723c */ /* 0x042ff00000001830 */
[C---:B------:R-:W-:Y:S01]  /*7630*/  HMMA.16816.F32 R136, R132.reuse, R138, R52 ;  /* 0x0000008a8488723c */ /* 0x040fe20000001834 */
[----:B------:R-:W1:Y:S07]  /*7640*/  LDSM.16.MT88.4 R52, [R197+0x1e800] ;  /* 0x01e80000c534783b */ /* 0x000e6e0000004200 */
[C---:B------:R-:W-:Y:S01]  /*7650*/  HMMA.16816.F32 R148, R132.reuse, R168, R64 ;  /* 0x000000a88494723c */ /* 0x040fe20000001840 */
[----:B------:R-:W3:Y:S07]  /*7660*/  LDSM.16.MT88.4 R64, [R211+0x6800] ;  /* 0x00680000d340783b */ /* 0x000eee0000004200 */
[C---:B-----5:R-:W-:Y:S01]  /*7670*/  HMMA.16816.F32 R176, R132.reuse, R156, R96 ;  /* 0x0000009c84b0723c */ /* 0x060fe20000001860 */
[----:B------:R-:W-:Y:S07]  /*7680*/  LDSM.16.MT88.4 R96, [R197+0x1d000] ;  /* 0x01d00000c560783b */ /* 0x000fee0000004200 */
[C---:B------:R-:W-:Y:S01]  /*7690*/  HMMA.16816.F32 R100, R132.reuse, R158, R100 ;  /* 0x0000009e8464723c */ /* 0x040fe20000001864 */
[----:B------:R-:W5:Y:S07]  /*76a0*/  LDSM.16.MT88.4 R156, [R197+0x19000] ;  /* 0x01900000c59c783b */ /* 0x000f6e0000004200 */
[C---:B----4-:R-:W-:Y:S08]  /*76b0*/  HMMA.16816.F32 R80, R132.reuse, R152, R80 ;  /* 0x000000988450723c */ /* 0x050ff00000001850 */
[C---:B------:R-:W-:Y:S08]  /*76c0*/  HMMA.16816.F32 R68, R132.reuse, R170, R68 ;  /* 0x000000aa8444723c */ /* 0x040ff00000001844 */
[C---:B------:R-:W-:Y:S01]  /*76d0*/  HMMA.16816.F32 R152, R132.reuse, R154, R84 ;  /* 0x0000009a8498723c */ /* 0x040fe20000001854 */
[----:B------:R-:W4:Y:S07]  /*76e0*/  LDSM.16.MT88.4 R84, [R219+0x3000] ;  /* 0x00300000db54783b */ /* 0x000f2e0000004200 */
[C---:B------:R-:W-:Y:S01]  /*76f0*/  HMMA.16816.F32 R168, R132.reuse, R172, R88 ;  /* 0x000000ac84a8723c */ /* 0x040fe20000001858 */
[----:B------:R-:W2:Y:S07]  /*7700*/  LDSM.16.MT88.4 R88, [R211+0x3000] ;  /* 0x00300000d358783b */ /* 0x000eae0000004200 */
[C---:B------:R-:W-:Y:S08]  /*7710*/  HMMA.16816.F32 R40, R132.reuse, R140, R40 ;  /* 0x0000008c8428723c */ /* 0x040ff00000001828 */
[C---:B------:R-:W-:Y:S08]  /*7720*/  HMMA.16816.F32 R44, R132.reuse, R142, R44 ;  /* 0x0000008e842c723c */ /* 0x040ff0000000182c */
[C---:B------:R-:W-:Y:S01]  /*7730*/  HMMA.16816.F32 R140, R132.reuse, R144, R56 ;  /* 0x00000090848c723c */ /* 0x040fe20000001838 */
[----:B------:R-:W-:Y:S07]  /*7740*/  LDSM.16.MT88.4 R56, [R211+0x1000] ;  /* 0x00100000d338783b */ /* 0x000fee0000004200 */
[C---:B------:R-:W-:Y:S08]  /*7750*/  HMMA.16816.F32 R112, R132.reuse, R180, R112 ;  /* 0x000000b48470723c */ /* 0x040ff00000001870 */
[C---:B------:R-:W-:Y:S01]  /*7760*/  HMMA.16816.F32 R184, R132.reuse, R188, R120 ;  /* 0x000000bc84b8723c */ /* 0x040fe20000001878 */
[----:B------:R-:W-:Y:S07]  /*7770*/  LDSM.16.MT88.4 R120, [R211+0x5000] ;  /* 0x00500000d378783b */ /* 0x000fee0000004200 */
[C---:B------:R-:W-:Y:S01]  /*7780*/  HMMA.16816.F32 R144, R132.reuse, R146, R60 ;  /* 0x000000928490723c */ /* 0x040fe2000000183c */
[----:B------:R-:W-:Y:S07]  /*7790*/  LDSM.16.MT88.4 R60, [R230+0x19000] ;  /* 0x01900000e63c783b */ /* 0x000fee0000004200 */
[C---:B------:R-:W-:Y:S08]  /*77a0*/  HMMA.16816.F32 R72, R132.reuse, R160, R72 ;  /* 0x000000a08448723c */ /* 0x040ff00000001848 */
[C---:B------:R-:W-:Y:S08]  /*77b0*/  HMMA.16816.F32 R76, R132.reuse, R162, R76 ;  /* 0x000000a2844c723c */ /* 0x040ff0000000184c */
[C---:B------:R-:W-:Y:S01]  /*77c0*/  HMMA.16816.F32 R172, R132.reuse, R174, R92 ;  /* 0x000000ae84ac723c */ /* 0x040fe2000000185c */
[----:B------:R-:W2:Y:S07]  /*77d0*/  LDSM.16.MT88.4 R92, [R230+0x1b000] ;  /* 0x01b00000e65c783b */ /* 0x000eae0000004200 */
[C---:B-1----:R-:W-:Y:S08]  /*77e0*/  HMMA.16816.F32 R104, R132.reuse, R52, R104 ;  /* 0x000000348468723c */ /* 0x042ff00000001868 */
[C---:B------:R-:W-:Y:S01]  /*77f0*/  HMMA.16816.F32 R108, R132.reuse, R54, R108 ;  /* 0x00000036846c723c */ /* 0x040fe2000000186c */
[----:B------:R-:W-:Y:S07]  /*7800*/  LDSM.16.MT88.4 R52, [R219+0x1000] ;  /* 0x00100000db34783b */ /* 0x000fee0000004200 */
[C---:B------:R-:W-:Y:S01]  /*7810*/  HMMA.16816.F32 R180, R132.reuse, R182, R116 ;  /* 0x000000b684b4723c */ /* 0x040fe20000001874 */
[----:B------:R-:W-:Y:S07]  /*7820*/  LDSM.16.MT88.4 R116, [R219+0x5000] ;  /* 0x00500000db74783b */ /* 0x000fee0000004200 */
[C---:B------:R-:W-:Y:S08]  /*7830*/  HMMA.16816.F32 R188, R132.reuse, R190, R124 ;  /* 0x000000be84bc723c */ /* 0x040ff0000000187c */
[C---:B---3--:R-:W-:Y:S01]  /*7840*/  HMMA.16816.F32 R192, R132.reuse, R64, R128 ;  /* 0x0000004084c0723c */ /* 0x048fe20000001880 */
[----:B------:R-:W-:Y:S07]  /*7850*/  LDSM.16.MT88.4 R128, [R197+0x1f000] ;  /* 0x01f00000c580783b */ /* 0x000fee0000004200 */
[----:B------:R-:W-:Y:S01]  /*7860*/  HMMA.16816.F32 R4, R132, R66, R4 ;  /* 0x000000428404723c */ /* 0x000fe20000001804 */
[----:B------:R-:W-:Y:S01]  /*7870*/  F2FP.F16.F32.PACK_AB R132, R248, R235 ;  /* 0x000000ebf884723e */ /* 0x000fe200000000ff */
[----:B------:R-:W-:Y:S01]  /*7880*/  LDSM.16.MT88.4 R64, [R197+0x1b000] ;  /* 0x01b00000c540783b */ /* 0x000fe20000004200 */
[----:B------:R-:W-:Y:S01]  /*7890*/  F2FP.F16.F32.PACK_AB R133, R252, R239 ;  /* 0x000000effc85723e */ /* 0x000fe200000000ff */
[----:B------:R-:W-:Y:S01]  /*78a0*/  FADD.FTZ R235, R235, R212 ;  /* 0x000000d4ebeb7221 */ /* 0x000fe20000010000 */
[----:B------:R-:W-:Y:S01]  /*78b0*/  F2FP.F16.F32.PACK_AB R134, R250, R237 ;  /* 0x000000edfa86723e */ /* 0x000fe200000000ff */
[----:B------:R-:W-:Y:S01]  /*78c0*/  FADD.FTZ R239, R239, R214 ;  /* 0x000000d6efef7221 */ /* 0x000fe20000010000 */
[----:B------:R-:W-:Y:S01]  /*78d0*/  F2FP.F16.F32.PACK_AB R135, R243, R241 ;  /* 0x000000f1f387723e */ /* 0x000fe200000000ff */
[----:B------:R-:W-:-:S04]  /*78e0*/  FADD.FTZ R248, R248, R235 ;  /* 0x000000ebf8f87221 */ /* 0x000fc80000010000 */
[----:B------:R-:W-:Y:S02]  /*78f0*/  FADD.FTZ R237, R237, R248 ;  /* 0x000000f8eded7221 */ /* 0x000fe40000010000 */
[----:B-----5:R-:W-:Y:S02]  /*7900*/  HMMA.16816.F32 R160, R132, R156, R8 ;  /* 0x0000009c84a0723c */ /* 0x020fe40000001808 */
[----:B------:R-:W-:-:S06]  /*7910*/  FADD.FTZ R250, R250, R237 ;  /* 0x000000edfafa7221 */ /* 0x000fcc0000010000 */
[C---:B------:R-:W-:Y:S01]  /*7920*/  HMMA.16816.F32 R156, R132.reuse, R158, R12 ;  /* 0x0000009e849c723c */ /* 0x040fe2000000180c */
[----:B------:R-:W1:Y:S07]  /*7930*/  LDSM.16.MT88.4 R12, [R230+0x1d000] ;  /* 0x01d00000e60c783b */ /* 0x000e6e0000004200 */
[C---:B----4-:R-:W-:Y:S08]  /*7940*/  HMMA.16816.F32 R140, R132.reuse, R84, R140 ;  /* 0x00000054848c723c */ /* 0x050ff0000000188c */
[C---:B------:R-:W-:Y:S08]  /*7950*/  HMMA.16816.F32 R8, R132.reuse, R86, R144 ;  /* 0x000000568408723c */ /* 0x040ff00000001890 */
[C---:B--2---:R-:W-:Y:S01]  /*7960*/  HMMA.16816.F32 R84, R132.reuse, R88, R148 ;  /* 0x000000588454723c */ /* 0x044fe20000001894 */
[----:B------:R-:W2:Y:S07]  /*7970*/  LDSM.16.MT88.4 R148, [R211+0x7000] ;  /* 0x00700000d394783b */ /* 0x000eae0000004200 */
[C---:B------:R-:W-:Y:S08]  /*7980*/  HMMA.16816.F32 R48, R132.reuse, R92, R48 ;  /* 0x0000005c8430723c */ /* 0x040ff00000001830 */
[C---:B------:R-:W-:Y:S08]  /*7990*/  HMMA.16816.F32 R136, R132.reuse, R94, R136 ;  /* 0x0000005e8488723c */ /* 0x040ff00000001888 */
[C---:B-1----:R-:W-:Y:S08]  /*79a0*/  HMMA.16816.F32 R80, R132.reuse, R12, R80 ;  /* 0x0000000c8450723c */ /* 0x042ff00000001850 */
[C---:B------:R-:W-:Y:S01]  /*79b0*/  HMMA.16816.F32 R152, R132.reuse, R14, R152 ;  /* 0x0000000e8498723c */ /* 0x040fe20000001898 */
[----:B------:R-:W1:Y:S07]  /*79c0*/  LDSM.16.MT88.4 R12, [R230+0x1f000] ;  /* 0x01f00000e60c783b */ /* 0x000e6e0000004200 */
[C---:B------:R-:W-:Y:S01]  /*79d0*/  HMMA.16816.F32 R92, R132.reuse, R96, R72 ;  /* 0x00000060845c723c */ /* 0x040fe20000001848 */
[----:B------:R-:W3:Y:S07]  /*79e0*/  LDSM.16.MT88.4 R72, [R230+0x1b800] ;  /* 0x01b80000e648783b */ /* 0x000eee0000004200 */
[C---:B--2---:R-:W-:Y:S01]  /*79f0*/  HMMA.16816.F32 R144, R132.reuse, R148, R192 ;  /* 0x000000948490723c */ /* 0x044fe200000018c0 */
[----:B------:R-:W2:Y:S07]  /*7a00*/  LDSM.16.MT88.4 R192, [R230+0x1f800] ;  /* 0x01f80000e6c0783b */ /* 0x000eae0000004200 */
[C---:B------:R-:W-:Y:S08]  /*7a10*/  HMMA.16816.F32 R16, R132.reuse, R60, R16 ;  /* 0x0000003c8410723c */ /* 0x040ff00000001810 */
[C---:B------:R-:W-:Y:S08]  /*7a20*/  HMMA.16816.F32 R20, R132.reuse, R62, R20 ;  /* 0x0000003e8414723c */ /* 0x040ff00000001814 */
[C---:B------:R-:W-:Y:S01]  /*7a30*/  HMMA.16816.F32 R60, R132.reuse, R64, R40 ;  /* 0x00000040843c723c */ /* 0x040fe20000001828 */
[----:B------:R-:W-:Y:S07]  /*7a40*/  LDSM.16.MT88.4 R40, [R230+0x19800] ;  /* 0x01980000e628783b */ /* 0x000fee0000004200 */
[C---:B------:R-:W-:Y:S01]  /*7a50*/  HMMA.16816.F32 R124, R132.reuse, R128, R104 ;  /* 0x00000080847c723c */ /* 0x040fe20000001868 */
[----:B------:R-:W4:Y:S07]  /*7a60*/  LDSM.16.MT88.4 R104, [R230+0x1d800] ;  /* 0x01d80000e668783b */ /* 0x000f2e0000004200 */
[C---:B------:R-:W-:Y:S08]  /*7a70*/  HMMA.16816.F32 R64, R132.reuse, R66, R44 ;  /* 0x000000428440723c */ /* 0x040ff0000000182c */
[C---:B------:R-:W-:Y:S01]  /*7a80*/  HMMA.16816.F32 R128, R132.reuse, R130, R108 ;  /* 0x000000828480723c */ /* 0x040fe2000000186c */
[----:B------:R-:W5:Y:S07]  /*7a90*/  LDSM.16.MT88.4 R108, [R219+0x3800] ;  /* 0x00380000db6c783b */ /* 0x000f6e0000004200 */
[C---:B-1----:R-:W-:Y:S01]  /*7aa0*/  HMMA.16816.F32 R44, R132.reuse, R12, R112 ;  /* 0x0000000c842c723c */ /* 0x042fe20000001870 */
[----:B------:R-:W-:Y:S07]  /*7ab0*/  LDSM.16.MT88.4 R112, [R219+0x5800] ;  /* 0x00580000db70783b */ /* 0x000fee0000004200 */
[C---:B------:R-:W-:Y:S01]  /*7ac0*/  HMMA.16816.F32 R12, R132.reuse, R14, R180 ;  /* 0x0000000e840c723c */ /* 0x040fe200000018b4 */
[----:B------:R-:W-:Y:S07]  /*7ad0*/  LDSM.16.MT88.4 R180, [R219+0x7800] ;  /* 0x00780000dbb4783b */ /* 0x000fee0000004200 */
[----:B------:R-:W-:Y:S01]  /*7ae0*/  HMMA.16816.F32 R148, R132, R150, R4 ;  /* 0x000000968494723c */ /* 0x000fe20000001804 */
[----:B------:R-:W-:Y:S01]  /*7af0*/  F2FP.F16.F32.PACK_AB R4, R244, R245 ;  /* 0x000000f5f404723e */ /* 0x000fe200000000ff */
[----:B------:R-:W-:Y:S01]  /*7b00*/  FADD.FTZ R245, R245, R250 ;  /* 0x000000faf5f57221 */ /* 0x000fe20000010000 */
[----:B------:R-:W-:-:S02]  /*7b10*/  F2FP.F16.F32.PACK_AB R5, R247, R238 ;  /* 0x000000eef705723e */ /* 0x000fc400000000ff */
[----:B------:R-:W-:Y:S01]  /*7b20*/  F2FP.F16.F32.PACK_AB R6, R233, R242 ;  /* 0x000000f2e906723e */ /* 0x000fe200000000ff */
[----:B------:R-:W-:Y:S01]  /*7b30*/  FADD.FTZ R245, R244, R245 ;  /* 0x000000f5f4f57221 */ /* 0x000fe20000010000 */
[----:B------:R-:W-:Y:S01]  /*7b40*/  F2FP.F16.F32.PACK_AB R7, R231, R234 ;  /* 0x000000eae707723e */ /* 0x000fe200000000ff */
[----:B------:R-:W-:Y:S02]  /*7b50*/  HMMA.16816.F32 R24, R132, R52, R24 ;  /* 0x000000348418723c */ /* 0x000fe40000001818 */
[----:B------:R-:W-:-:S04]  /*7b60*/  FADD.FTZ R242, R242, R245 ;  /* 0x000000f5f2f27221 */ /* 0x000fc80000010000 */
[----:B------:R-:W-:Y:S02]  /*7b70*/  FADD.FTZ R229, R233, R242 ;  /* 0x000000f2e9e57221 */ /* 0x000fe40000010000 */
[C---:B------:R-:W-:Y:S08]  /*7b80*/  HMMA.16816.F32 R28, R132.reuse, R54, R28 ;  /* 0x00000036841c723c */ /* 0x040ff0000000181c */
[C---:B------:R-:W-:Y:S08]  /*7b90*/  HMMA.16816.F32 R88, R132.reuse, R90, R68 ;  /* 0x0000005a8458723c */ /* 0x040ff00000001844 */
[----:B------:R-:W-:Y:S01]  /*7ba0*/  HMMA.16816.F32 R52, R132, R56, R32 ;  /* 0x000000388434723c */ /* 0x000fe20000001820 */
[----:B------:R-:W1:Y:S07]  /*7bb0*/  LDSM.16.MT88.4 R32, [R219+0x7000] ;  /* 0x00700000db20783b */ /* 0x000e6e0000004200 */
[C---:B---3--:R-:W-:Y:S08]  /*7bc0*/  HMMA.16816.F32 R68, R4.reuse, R72, R48 ;  /* 0x000000480444723c */ /* 0x048ff00000001830 */
[----:B------:R-:W-:Y:S08]  /*7bd0*/  HMMA.16816.F32 R72, R4, R74, R136 ;  /* 0x0000004a0448723c */ /* 0x000ff00000001888 */
[----:B------:R-:W-:Y:S01]  /*7be0*/  HMMA.16816.F32 R96, R132, R98, R76 ;  /* 0x000000628460723c */ /* 0x000fe2000000184c */
[----:B------:R-:W3:Y:S07]  /*7bf0*/  LDSM.16.MT88.4 R76, [R219+0x1800] ;  /* 0x00180000db4c783b */ /* 0x000eee0000004200 */
[----:B--2---:R-:W-:Y:S01]  /*7c00*/  HMMA.16816.F32 R136, R4, R194, R12 ;  /* 0x000000c20488723c */ /* 0x004fe2000000180c */
[----:B------:R-:W2:Y:S07]  /*7c10*/  LDSM.16.MT88.4 R12, [R197+0x1d800] ;  /* 0x01d80000c50c783b */ /* 0x000eae0000004200 */
[C---:B------:R-:W-:Y:S08]  /*7c20*/  HMMA.16816.F32 R168, R132.reuse, R116, R168 ;  /* 0x0000007484a8723c */ /* 0x040ff000000018a8 */
[C---:B------:R-:W-:Y:S08]  /*7c30*/  HMMA.16816.F32 R172, R132.reuse, R118, R172 ;  /* 0x0000007684ac723c */ /* 0x040ff000000018ac */
[C---:B------:R-:W-:Y:S01]  /*7c40*/  HMMA.16816.F32 R116, R132.reuse, R120, R176 ;  /* 0x000000788474723c */ /* 0x040fe200000018b0 */
[----:B------:R-:W-:Y:S07]  /*7c50*/  LDSM.16.MT88.4 R176, [R197+0x19800] ;  /* 0x01980000c5b0783b */ /* 0x000fee0000004200 */
[----:B------:R-:W-:Y:S08]  /*7c60*/  HMMA.16816.F32 R120, R132, R122, R100 ;  /* 0x0000007a8478723c */ /* 0x000ff00000001864 */
[C---:B----4-:R-:W-:Y:S08]  /*7c70*/  HMMA.16816.F32 R100, R4.reuse, R104, R80 ;  /* 0x000000680464723c */ /* 0x050ff00000001850 */
[----:B-----5:R-:W-:Y:S01]  /*7c80*/  HMMA.16816.F32 R80, R4, R110, R8 ;  /* 0x0000006e0450723c */ /* 0x020fe20000001808 */
[----:B------:R-:W4:Y:S07]  /*7c90*/  LDSM.16.MT88.4 R8, [R211+0x5800] ;  /* 0x00580000d308783b */ /* 0x000f2e0000004200 */
[C---:B------:R-:W-:Y:S08]  /*7ca0*/  HMMA.16816.F32 R56, R132.reuse, R58, R36 ;  /* 0x0000003a8438723c */ /* 0x040ff00000001824 */
[C---:B-1----:R-:W-:Y:S08]  /*7cb0*/  HMMA.16816.F32 R184, R132.reuse, R32, R184 ;  /* 0x0000002084b8723c */ /* 0x042ff000000018b8 */
[----:B------:R-:W-:Y:S01]  /*7cc0*/  HMMA.16816.F32 R188, R132, R34, R188 ;  /* 0x0000002284bc723c */ /* 0x000fe200000018bc */
[----:B------:R-:W1:Y:S07]  /*7cd0*/  LDSM.16.MT88.4 R32, [R211+0x1800] ;  /* 0x00180000d320783b */ /* 0x000e6e0000004200 */
[C---:B------:R-:W-:Y:S01]  /*7ce0*/  HMMA.16816.F32 R36, R4.reuse, R40, R16 ;  /* 0x000000280424723c */ /* 0x040fe20000001810 */
[----:B------:R-:W-:Y:S07]  /*7cf0*/  LDSM.16.MT88.4 R16, [R211+0x3800] ;  /* 0x00380000d310783b */ /* 0x000fee0000004200 */
[C---:B------:R-:W-:Y:S08]  /*7d00*/  HMMA.16816.F32 R132, R4.reuse, R192, R44 ;  /* 0x000000c00484723c */ /* 0x040ff0000000182c */
[C---:B------:R-:W-:Y:S01]  /*7d10*/  HMMA.16816.F32 R40, R4.reuse, R42, R20 ;  /* 0x0000002a0428723c */ /* 0x040fe20000001814 */
[----:B------:R-:W5:Y:S07]  /*7d20*/  LDSM.16.MT88.4 R20, [R197+0x1b800] ;  /* 0x01b80000c514783b */ /* 0x000f6e0000004200 */
[C---:B---3--:R-:W-:Y:S01]  /*7d30*/  HMMA.16816.F32 R44, R4.reuse, R76, R24 ;  /* 0x0000004c042c723c */ /* 0x048fe20000001818 */
[----:B------:R-:W3:Y:S07]  /*7d40*/  LDSM.16.MT88.4 R24, [R197+0x1f800] ;  /* 0x01f80000c518783b */ /* 0x000eee0000004200 */
[C---:B--2---:R-:W-:Y:S08]  /*7d50*/  HMMA.16816.F32 R92, R4.reuse, R12, R92 ;  /* 0x0000000c045c723c */ /* 0x044ff0000000185c */
[C---:B------:R-:W-:Y:S01]  /*7d60*/  HMMA.16816.F32 R96, R4.reuse, R14, R96 ;  /* 0x0000000e0460723c */ /* 0x040fe20000001860 */
[----:B------:R-:W2:Y:S07]  /*7d70*/  LDSM.16.MT88.4 R12, [R211+0x7800] ;  /* 0x00780000d30c783b */ /* 0x000eae0000004200 */
[----:B----4-:R-:W-:Y:S01]  /*7d80*/  HMMA.16816.F32 R116, R4, R8, R116 ;  /* 0x000000080474723c */ /* 0x010fe20000001874 */
        /* <DEDUP_REMOVED lines=9> */
[----:B------:R-:W-:-:S07]  /*7e20*/  FADD.FTZ R227, R231, R234 ;  /* 0x000000eae7e37221 */ /* 0x000fce0000010000 */
[C---:B------:R-:W-:Y:S08]  /*7e30*/  HMMA.16816.F32 R108, R4.reuse, R112, R168 ;  /* 0x00000070046c723c */ /* 0x040ff000000018a8 */
[C---:B------:R-:W-:Y:S08]  /*7e40*/  HMMA.16816.F32 R112, R4.reuse, R114, R172 ;  /* 0x000000720470723c */ /* 0x040ff000000018ac */
[C---:B------:R-:W-:Y:S08]  /*7e50*/  HMMA.16816.F32 R140, R4.reuse, R180, R184 ;  /* 0x000000b4048c723c */ /* 0x040ff000000018b8 */
[C---:B------:R-:W-:Y:S08]  /*7e60*/  HMMA.16816.F32 R152, R4.reuse, R182, R188 ;  /* 0x000000b60498723c */ /* 0x040ff000000018bc */
[C---:B------:R-:W-:Y:S08]  /*7e70*/  HMMA.16816.F32 R160, R4.reuse, R176, R160 ;  /* 0x000000b004a0723c */ /* 0x040ff000000018a0 */
[C---:B------:R-:W-:Y:S08]  /*7e80*/  HMMA.16816.F32 R156, R4.reuse, R178, R156 ;  /* 0x000000b2049c723c */ /* 0x040ff0000000189c */
[C---:B-1----:R-:W-:Y:S08]  /*7e90*/  HMMA.16816.F32 R52, R4.reuse, R32, R52 ;  /* 0x000000200434723c */ /* 0x042ff00000001834 */
[C---:B------:R-:W-:Y:S08]  /*7ea0*/  HMMA.16816.F32 R56, R4.reuse, R34, R56 ;  /* 0x000000220438723c */ /* 0x040ff00000001838 */
[C---:B-----5:R-:W-:Y:S08]  /*7eb0*/  HMMA.16816.F32 R60, R4.reuse, R20, R60 ;  /* 0x00000014043c723c */ /* 0x060ff0000000183c */
[C---:B------:R-:W-:Y:S08]  /*7ec0*/  HMMA.16816.F32 R64, R4.reuse, R22, R64 ;  /* 0x000000160440723c */ /* 0x040ff00000001840 */
[C---:B------:R-:W-:Y:S08]  /*7ed0*/  HMMA.16816.F32 R84, R4.reuse, R16, R84 ;  /* 0x000000100454723c */ /* 0x040ff00000001854 */
[C---:B------:R-:W-:Y:S08]  /*7ee0*/  HMMA.16816.F32 R88, R4.reuse, R18, R88 ;  /* 0x000000120458723c */ /* 0x040ff00000001858 */
[C---:B------:R-:W-:Y:S08]  /*7ef0*/  HMMA.16816.F32 R120, R4.reuse, R10, R120 ;  /* 0x0000000a0478723c */ /* 0x040ff00000001878 */
[C---:B---3--:R-:W-:Y:S08]  /*7f00*/  HMMA.16816.F32 R124, R4.reuse, R24, R124 ;  /* 0x00000018047c723c */ /* 0x048ff0000000187c */
[C---:B------:R-:W-:Y:S08]  /*7f10*/  HMMA.16816.F32 R128, R4.reuse, R26, R128 ;  /* 0x0000001a0480723c */ /* 0x040ff00000001880 */
[C---:B--2---:R-:W-:Y:S08]  /*7f20*/  HMMA.16816.F32 R144, R4.reuse, R12, R144 ;  /* 0x0000000c0490723c */ /* 0x044ff00000001890 */
        /* <DEDUP_REMOVED lines=8> */
[----:B------:R-:W-:Y:S01]  /*7fb0*/  SHF.R.U32.HI R12, RZ, 0x1, R196 ;  /* 0x00000001ff0c7819 */ /* 0x000fe200000116c4 */
[----:B------:R-:W-:Y:S01]  /*7fc0*/  IMAD.SHL.U32 R6, R196, 0x20, RZ ;  /* 0x00000020c4067824 */ /* 0x000fe200078e00ff */
[----:B------:R-:W-:Y:S01]  /*7fd0*/  LOP3.LUT R230, R0, 0x400, RZ, 0xc0, !PT ;  /* 0x0000040000e67812 */ /* 0x000fe200078ec0ff */
[----:B------:R-:W-:Y:S01]  /*7fe0*/  IMAD.MOV.U32 R208, RZ, RZ, 0x20 ;  /* 0x00000020ffd07424 */ /* 0x000fe200078e00ff */
[----:B------:R-:W-:Y:S02]  /*7ff0*/  LOP3.LUT R165, R165, 0x38, RZ, 0xc0, !PT ;  /* 0x00000038a5a57812 */ /* 0x000fe400078ec0ff */
[----:B------:R-:W-:Y:S02]  /*8000*/  LOP3.LUT R6, R9, 0x7c00, R6, 0xf8, !PT ;  /* 0x00007c0009067812 */ /* 0x000fe400078ef806 */
[----:B------:R-:W-:-:S02]  /*8010*/  LOP3.LUT R9, R165, 0x1c0, R0, 0xf8, !PT ;  /* 0x000001c0a5097812 */ /* 0x000fc400078ef800 */
[----:B------:R-:W-:Y:S01]  /*8020*/  SEL R208, R208, 0xffffffe0, !P0 ;  /* 0xffffffe0d0d07807 */ /* 0x000fe20004000000 */
[----:B-1----:R-:W-:-:S04]  /*8030*/  IMAD.WIDE.U32 R10, R7, R4, RZ ;  /* 0x00000004070a7225 */ /* 0x002fc800078e00ff */
[----:B------:R-:W-:Y:S01]  /*8040*/  IMAD R7, R7, R5, R11 ;  /* 0x0000000507077224 */ /* 0x000fe200078e020b */
[----:B------:R-:W-:Y:S01]  /*8050*/  BAR.SYNC.DEFER_BLOCKING 0x0 ;  /* 0x0000000000007b1d */ /* 0x000fe20000010000 */
[C---:B------:R-:W-:Y:S01]  /*8060*/  IMAD.SHL.U32 R3, R10.reuse, 0x40, RZ ;  /* 0x000000400a037824 */ /* 0x040fe200078e00ff */
[C---:B------:R-:W-:Y:S02]  /*8070*/  LEA R16, P2, R10.reuse, R221, 0x7 ;  /* 0x000000dd0a107211 */ /* 0x040fe400078438ff */
[----:B------:R-:W-:Y:S02]  /*8080*/  SHF.L.U64.HI R11, R10, 0x6, R7 ;  /* 0x000000060a0b7819 */ /* 0x000fe40000010207 */
[C---:B------:R-:W-:Y:S02]  /*8090*/  LEA R8, P1, R4.reuse, R3, 0x5 ;  /* 0x0000000304087211 */ /* 0x040fe400078228ff */
[----:B------:R-:W-:Y:S02]  /*80a0*/  LOP3.LUT R3, R9, 0x8, R12, 0x78, !PT ;  /* 0x0000000809037812 */ /* 0x000fe400078e780c */
[----:B------:R-:W-:-:S02]  /*80b0*/  LEA.HI.X R5, R4, R11, R5, 0x5, P1 ;  /* 0x0000000b04057211 */ /* 0x000fc400008f2c05 */
[----:B------:R-:W-:Y:S02]  /*80c0*/  LEA R4, P1, R8, R221, 0x1 ;  /* 0x000000dd08047211 */ /* 0x000fe400078208ff */
[-C--:B------:R-:W-:Y:S02]  /*80d0*/  LEA.HI.X R17, R10, R220.reuse, R7, 0x7, P2 ;  /* 0x000000dc0a117211 */ /* 0x080fe400010f3c07 */
[----:B------:R-:W-:Y:S02]  /*80e0*/  LOP3.LUT R9, R9, 0x8, R196, 0x78, !PT ;  /* 0x0000000809097812 */ /* 0x000fe400078e78c4 */
[----:B------:R-:W-:Y:S02]  /*80f0*/  LOP3.LUT R3, R6, R3, RZ, 0xfc, !PT ;  /* 0x0000000306037212 */ /* 0x000fe400078efcff */
[----:B------:R-:W-:Y:S01]  /*8100*/  LEA.HI.X R5, R8, R220, R5, 0x1, P1 ;  /* 0x000000dc08057211 */ /* 0x000fe200008f0c05 */
[----:B------:R-:W-:Y:S01]  /*8110*/  IMAD R230, R9, 0x2, R230 ;  /* 0x0000000209e67824 */ /* 0x000fe200078e02e6 */
[----:B------:R-:W-:Y:S01]  /*8120*/  LEA R213, R3, UR5, 0x1 ;  /* 0x0000000503d57c11 */ /* 0x000fe2000f8e08ff */
[----:B------:R-:W-:Y:S01]  /*8130*/  @!PT LDS RZ, [RZ] ;  /* 0x00000000fffff984 */ /* 0x000fe20000000800 */
[----:B------:R-:W-:Y:S01]  /*8140*/  @!PT LDS RZ, [RZ] ;  /* 0x00000000fffff984 */ /* 0x000fe20000000800 */
[----:B------:R-:W-:Y:S01]  /*8150*/  @!PT LDS RZ, [RZ] ;  /* 0x00000000fffff984 */ /* 0x000fe20000000800 */
[----:B------:R-:W-:Y:S02]  /*8160*/  LDGSTS.E.BYPASS.LTC128B.128 [R226+0x18000], desc[UR12][R16.64] ;  /* 0x1800000010e27fae */ /* 0x000fe4000b981a0c */
[----:B------:R-:W-:-:S02]  /*8170*/  VIADD R3, R230, UR5 ;  /* 0x00000005e6037c36 */ /* 0x000fc40008000000 */
[----:B------:R-:W-:Y:S01]  /*8180*/  IMAD.IADD R212, R208, 0x1, R213 ;  /* 0x00000001d0d47824 */ /* 0x000fe200078e02d5 */
[----:B------:R-:W-:Y:S01]  /*8190*/  LDGSTS.E.BYPASS.LTC128B.128 [R226+0x1a000], desc[UR12][R16.64+0x80] ;  /* 0x1a00008010e27fae */ /* 0x000fe2000b981a0c */
[----:B------:R-:W-:-:S03]  /*81a0*/  IMAD.IADD R228, R3, 0x1, R208 ;  /* 0x0000000103e47824 */ /* 0x000fc600078e02d0 */
        /* <DEDUP_REMOVED lines=8> */
[----:B------:R-:W-:Y:S04]  /*8230*/  LDSM.16.M88.4 R24, [R228+0x10000] ;  /* 0x01000000e418783b */ /* 0x000fe80000000200 */
[----:B------:R-:W3:Y:S04]  /*8240*/  LDSM.16.M88.4 R188, [R230+UR5+0x10800] ;  /* 0x01080005e6bc783b */ /* 0x000ee80008000200 */
[----:B------:R-:W-:Y:S04]  /*8250*/  LDSM.16.M88.4 R180, [R230+UR5+0x11000] ;  /* 0x01100005e6b4783b */ /* 0x000fe80008000200 */
[----:B------:R-:W-:Y:S04]  /*8260*/  LDSM.16.M88.4 R28, [R230+UR5+0x11800] ;  /* 0x01180005e61c783b */ /* 0x000fe80008000200 */
[----:B-1----:R-:W1:Y:S04]  /*8270*/  LDSM.16.M88.4 R4, [R212] ;  /* 0x00000000d404783b */ /* 0x002e680000000200 */
[----:B------:R-:W4:Y:S04]  /*8280*/  LDSM.16.M88.4 R20, [R228+0x10800] ;  /* 0x01080000e414783b */ /* 0x000f280000000200 */
[----:B------:R-:W5:Y:S04]  /*8290*/  LDSM.16.M88.4 R8, [R228+0x11000] ;  /* 0x01100000e408783b */ /* 0x000f680000000200 */
[----:B------:R-:W5:Y:S04]  /*82a0*/  LDSM.16.M88.4 R204, [R228+0x11800] ;  /* 0x01180000e4cc783b */ /* 0x000f680000000200 */
[----:B------:R-:W0:Y:S01]  /*82b0*/  LDGDEPBAR ;  /* 0x00000000000079af */ /* 0x000e220000000000 */
[C---:B--2---:R-:W-:Y:S08]  /*82c0*/  HMMA.16816.F32 R16, R172.reuse, R12, RZ ;  /* 0x0000000cac10723c */ /* 0x044ff000000018ff */
[C---:B------:R-:W-:Y:S08]  /*82d0*/  HMMA.16816.F32 R12, R172.reuse, R14, RZ ;  /* 0x0000000eac0c723c */ /* 0x040ff000000018ff */
[----:B---3--:R-:W-:Y:S08]  /*82e0*/  HMMA.16816.F32 R192, R172, R188, RZ ;  /* 0x000000bcacc0723c */ /* 0x008ff000000018ff */
[----:B-1----:R-:W-:Y:S01]  /*82f0*/  HMMA.16816.F32 R16, R4, R24, R16 ;  /* 0x000000180410723c */ /* 0x002fe20000001810 */
[----:B------:R-:W-:-:S05]  /*8300*/  IMAD.MOV.U32 R24, RZ, RZ, 0x40 ;  /* 0x00000040ff187424 */ /* 0x000fca00078e00ff */
[----:B------:R-:W-:Y:S02]  /*8310*/  SEL R24, R24, 0xffffffc0, !P6 ;  /* 0xffffffc018187807 */ /* 0x000fe40007000000 */
[C---:B------:R-:W-:Y:S03]  /*8320*/  HMMA.16816.F32 R184, R172.reuse, R180, RZ ;  /* 0x000000b4acb8723c */ /* 0x040fe600000018ff */
[----:B------:R-:W-:Y:S02]  /*8330*/  IMAD.IADD R225, R24, 0x1, R213 ;  /* 0x0000000118e17824 */ /* 0x000fe400078e02d5 */
[----:B------:R-:W-:Y:S02]  /*8340*/  IMAD.IADD R164, R3, 0x1, R24 ;  /* 0x0000000103a47824 */ /* 0x000fe400078e0218 */
[C---:B------:R-:W-:Y:S01]  /*8350*/  IMAD.IADD R219, R208.reuse, 0x1, R225 ;  /* 0x00000001d0db7824 */ /* 0x040fe200078e02e1 */
[C---:B------:R-:W-:Y:S01]  /*8360*/  HMMA.16816.F32 R188, R172.reuse, R190, RZ ;  /* 0x000000beacbc723c */ /* 0x040fe200000018ff */
[----:B------:R-:W-:Y:S01]  /*8370*/  IMAD.IADD R3, R208, 0x1, R164 ;  /* 0x00000001d0037824 */ /* 0x000fe200078e02a4 */
[----:B------:R-:W-:Y:S04]  /*8380*/  LDSM.16.M88.4 R200, [R164+0x10000] ;  /* 0x01000000a4c8783b */ /* 0x000fe80000000200 */
[----:B------:R-:W-:Y:S02]  /*8390*/  LDSM.16.M88.4 R168, [R164+0x10800] ;  /* 0x01080000a4a8783b */ /* 0x000fe40000000200 */
[----:B------:R-:W-:Y:S02]  /*83a0*/  HMMA.16816.F32 R180, R172, R182, RZ ;  /* 0x000000b6acb4723c */ /* 0x000fe400000018ff */
[----:B------:R-:W-:Y:S04]  /*83b0*/  LDSM.16.M88.4 R32, [R164+0x11000] ;  /* 0x01100000a420783b */ /* 0x000fe80000000200 */
[----:B------:R-:W-:Y:S02]  /*83c0*/  LDSM.16.M88.4 R208, [R230+UR5+0x12000] ;  /* 0x01200005e6d0783b */ /* 0x000fe40008000200 */
[----:B------:R-:W-:Y:S02]  /*83d0*/  HMMA.16816.F32 R12, R4, R26, R12 ;  /* 0x0000001a040c723c */ /* 0x000fe4000000180c */
[----:B------:R-:W1:Y:S06]  /*83e0*/  LDSM.16.M88.4 R24, [R225] ;  /* 0x00000000e118783b */ /* 0x000e6c0000000200 */
[C---:B------:R-:W-:Y:S08]  /*83f0*/  HMMA.16816.F32 R176, R172.reuse, R28, RZ ;  /* 0x0000001cacb0723c */ /* 0x040ff000000018ff */
[----:B------:R-:W-:Y:S01]  /*8400*/  HMMA.16816.F32 R172, R172, R30, RZ ;  /* 0x0000001eacac723c */ /* 0x000fe200000018ff */
[----:B------:R-:W2:Y:S07]  /*8410*/  LDSM.16.M88.4 R28, [R164+0x11800] ;  /* 0x01180000a41c783b */ /* 0x000eae0000000200 */
[C---:B----4-:R-:W-:Y:S08]  /*8420*/  HMMA.16816.F32 R192, R4.reuse, R20, R192 ;  /* 0x0000001404c0723c */ /* 0x050ff000000018c0 */
[C---:B------:R-:W-:Y:S01]  /*8430*/  HMMA.16816.F32 R188, R4.reuse, R22, R188 ;  /* 0x0000001604bc723c */ /* 0x040fe200000018bc */
[----:B------:R-:W-:Y:S07]  /*8440*/  LDSM.16.M88.4 R20, [R3+0x10000] ;  /* 0x010000000314783b */ /* 0x000fee0000000200 */
[C---:B-----5:R-:W-:Y:S08]  /*8450*/  HMMA.16816.F32 R184, R4.reuse, R8, R184 ;  /* 0x0000000804b8723c */ /* 0x060ff000000018b8 */
        /* <DEDUP_REMOVED lines=148> */
[----:B------:R-:W1:Y:S04]  /*8da0*/  LDSM.16.M88.4 R28, [R164+0x16800] ;  /* 0x01680000a41c783b */ /* 0x000e680000000200 */
[----:B------:R-:W-:Y:S03]  /*8db0*/  LDSM.16.M88.4 R8, [R219+0xc000] ;  /* 0x00c00000db08783b */ /* 0x000fe60000000200 */
[C---:B--2---:R-:W-:Y:S08]  /*8dc0*/  HMMA.16816.F32 R16, R212.reuse, R4, R16 ;  /* 0x00000004d410723c */ /* 0x044ff00000001810 */
[C---:B------:R-:W-:Y:S01]  /*8dd0*/  HMMA.16816.F32 R12, R212.reuse, R6, R12 ;  /* 0x00000006d40c723c */ /* 0x040fe2000000180c */
[----:B------:R-:W2:Y:S07]  /*8de0*/  LDSM.16.M88.4 R4, [R3+0x16000] ;  /* 0x016000000304783b */ /* 0x000eae0000000200 */
[C---:B-----5:R-:W-:Y:S08]  /*8df0*/  HMMA.16816.F32 R184, R212.reuse, R204, R184 ;  /* 0x000000ccd4b8723c */ /* 0x060ff000000018b8 */
[C---:B------:R-:W-:Y:S08]  /*8e00*/  HMMA.16816.F32 R176, R212.reuse, R200, R176 ;  /* 0x000000c8d4b0723c */ /* 0x040ff000000018b0 */
[C---:B------:R-:W-:Y:S01]  /*8e10*/  HMMA.16816.F32 R200, R212.reuse, R202, R172 ;  /* 0x000000cad4c8723c */ /* 0x040fe200000018ac */
[----:B------:R-:W5:Y:S07]  /*8e20*/  LDSM.16.M88.4 R172, [R3+0x16800] ;  /* 0x0168000003ac783b */ /* 0x000f6e0000000200 */
[----:B------:R-:W-:Y:S08]  /*8e30*/  HMMA.16816.F32 R192, R212, R208, R192 ;  /* 0x000000d0d4c0723c */ /* 0x000ff000000018c0 */
[----:B---3--:R-:W-:Y:S08]  /*8e40*/  HMMA.16816.F32 R16, R168, R32, R16 ;  /* 0x00000020a810723c */ /* 0x008ff00000001810 */
[----:B------:R-:W-:Y:S08]  /*8e50*/  HMMA.16816.F32 R188, R212, R210, R188 ;  /* 0x000000d2d4bc723c */ /* 0x000ff000000018bc */
[C---:B------:R-:W-:Y:S08]  /*8e60*/  HMMA.16816.F32 R12, R168.reuse, R34, R12 ;  /* 0x00000022a80c723c */ /* 0x040ff0000000180c */
[----:B----4-:R-:W-:Y:S01]  /*8e70*/  HMMA.16816.F32 R184, R168, R24, R184 ;  /* 0x00000018a8b8723c */ /* 0x010fe200000018b8 */
[----:B------:R-:W-:-:S05]  /*8e80*/  IMAD.SHL.U32 R25, R196, 0x2, RZ ;  /* 0x00000002c4197824 */ /* 0x000fca00078e00ff */
[----:B------:R-:W-:Y:S02]  /*8e90*/  LOP3.LUT R25, R25, 0x6, RZ, 0xc0, !PT ;  /* 0x0000000619197812 */ /* 0x000fe400078ec0ff */
[----:B-1----:R-:W-:Y:S03]  /*8ea0*/  HMMA.16816.F32 R176, R168, R20, R176 ;  /* 0x00000014a8b0723c */ /* 0x002fe600000018b0 */
[----:B------:R-:W-:-:S05]  /*8eb0*/  IMAD R24, R2, 0x40, R25 ;  /* 0x0000004002187824 */ /* 0x000fca00078e0219 */
[----:B------:R-:W-:Y:S01]  /*8ec0*/  HMMA.16816.F32 R200, R168, R22, R200 ;  /* 0x00000016a8c8723c */ /* 0x000fe200000018c8 */
[----:B------:R-:W1:Y:S07]  /*8ed0*/  LDSM.16.M88.4 R20, [R3+0x17000] ;  /* 0x017000000314783b */ /* 0x000e6e0000000200 */
[----:B------:R-:W-:Y:S08]  /*8ee0*/  HMMA.16816.F32 R180, R212, R206, R180 ;  /* 0x000000ced4b4723c */ /* 0x000ff000000018b4 */
[----:B------:R-:W-:Y:S01]  /*8ef0*/  HMMA.16816.F32 R192, R168, R28, R192 ;  /* 0x0000001ca8c0723c */ /* 0x000fe200000018c0 */
[----:B------:R-:W-:-:S07]  /*8f00*/  VIADD R28, R24, 0xffffff51 ;  /* 0xffffff51181c7836 */ /* 0x000fce0000000000 */
[----:B--2---:R-:W-:Y:S01]  /*8f10*/  HMMA.16816.F32 R16, R8, R4, R16 ;  /* 0x000000040810723c */ /* 0x004fe20000001810 */
[C---:B------:R-:W-:Y:S02]  /*8f20*/  VIADD R4, R24.reuse, 0xffffff40 ;  /* 0xffffff4018047836 */ /* 0x040fe40000000000 */
[----:B------:R-:W-:-:S03]  /*8f30*/  VIADD R5, R24, 0xffffff41 ;  /* 0xffffff4118057836 */ /* 0x000fc60000000000 */
[CC--:B------:R-:W-:Y:S02]  /*8f40*/  ISETP.GE.AND P3, PT, R4.reuse, R199.reuse, PT ;  /* 0x000000c70400720c */ /* 0x0c0fe40003f66270 */
[----:B------:R-:W-:Y:S01]  /*8f50*/  HMMA.16816.F32 R188, R168, R30, R188 ;  /* 0x0000001ea8bc723c */ /* 0x000fe200000018bc */
[-C--:B------:R-:W-:Y:S02]  /*8f60*/  ISETP.GE.AND P5, PT, R4, R198.reuse, PT ;  /* 0x000000c60400720c */ /* 0x080fe40003fa6270 */
[C---:B------:R-:W-:Y:S02]  /*8f70*/  ISETP.GE.AND P1, PT, R5.reuse, R199, PT ;  /* 0x000000c70500720c */ /* 0x040fe40003f26270 */
[----:B------:R-:W-:-:S03]  /*8f80*/  ISETP.GE.AND P4, PT, R5, R198, PT ;  /* 0x000000c60500720c */ /* 0x000fc60003f86270 */
[----:B------:R-:W-:Y:S01]  /*8f90*/  HMMA.16816.F32 R12, R8, R6, R12 ;  /* 0x00000006080c723c */ /* 0x000fe2000000180c */
[----:B------:R2:W3:Y:S01]  /*8fa0*/  LDSM.16.M88.4 R4, [R3+0x17800] ;  /* 0x017800000304783b */ /* 0x0004e20000000200 */
[----:B------:R-:W-:-:S04]  /*8fb0*/  DEPBAR.LE SB0, 0x0 ;  /* 0x000080000000791a */ /* 0x000fc80000000000 */
[----:B------:R-:W-:Y:S02]  /*8fc0*/  FSEL R25, R16, -INF , !P3 ;  /* 0xff80000010197808 */ /* 0x000fe40005800000 */
[----:B------:R-:W-:Y:S01]  /*8fd0*/  HMMA.16816.F32 R180, R168, R26, R180 ;  /* 0x0000001aa8b4723c */ /* 0x000fe200000018b4 */
[----:B------:R-:W-:Y:S01]  /*8fe0*/  VIADD R26, R24, 0xffffff48 ;  /* 0xffffff48181a7836 */ /* 0x000fe20000000000 */
[----:B------:R-:W-:Y:S01]  /*8ff0*/  FSEL R18, R18, -INF , !P5 ;  /* 0xff80000012127808 */ /* 0x000fe20006800000 */
[----:B------:R-:W-:Y:S01]  /*9000*/  VIADD R27, R24, 0xffffff49 ;  /* 0xffffff49181b7836 */ /* 0x000fe20000000000 */
[----:B------:R-:W-:Y:S02]  /*9010*/  FSEL R17, R17, -INF , !P1 ;  /* 0xff80000011117808 */ /* 0x000fe40004800000 */
[CC--:B------:R-:W-:Y:S02]  /*9020*/  ISETP.GE.AND P2, PT, R26.reuse, R199.reuse, PT ;  /* 0x000000c71a00720c */ /* 0x0c0fe40003f46270 */
[----:B-----5:R-:W-:Y:S01]  /*9030*/  HMMA.16816.F32 R192, R8, R172, R192 ;  /* 0x000000ac08c0723c */ /* 0x020fe200000018c0 */
[----:B------:R-:W-:Y:S01]  /*9040*/  ISETP.GE.AND P3, PT, R26, R198, PT ;  /* 0x000000c61a00720c */ /* 0x000fe20003f66270 */
[----:B------:R-:W-:Y:S01]  /*9050*/  VIADD R26, R24, 0xffffff50 ;  /* 0xffffff50181a7836 */ /* 0x000fe20000000000 */
[----:B------:R-:W-:Y:S01]  /*9060*/  BAR.SYNC.DEFER_BLOCKING 0x0 ;  /* 0x0000000000007b1d */ /* 0x000fe20000010000 */
[----:B------:R-:W-:-:S02]  /*9070*/  ISETP.GE.AND P5, PT, R27, R199, PT ;  /* 0x000000c71b00720c */ /* 0x000fc40003fa6270 */
[-C--:B------:R-:W-:Y:S02]  /*9080*/  ISETP.GE.AND P1, PT, R27, R198.reuse, PT ;  /* 0x000000c61b00720c */ /* 0x080fe40003f26270 */
[C---:B------:R-:W-:Y:S01]  /*9090*/  HMMA.16816.F32 R188, R8.reuse, R174, R188 ;  /* 0x000000ae08bc723c */ /* 0x040fe200000018bc */
[----:B------:R-:W-:Y:S01]  /*90a0*/  FSEL R16, R19, -INF , !P4 ;  /* 0xff80000013107808 */ /* 0x000fe20006000000 */
[----:B--2---:R-:W-:Y:S01]  /*90b0*/  VIADD R3, R24, 0xffffff58 ;  /* 0xffffff5818037836 */ /* 0x004fe20000000000 */
[----:B------:R-:W-:Y:S01]  /*90c0*/  FSEL R27, R12, -INF , !P2 ;  /* 0xff8000000c1b7808 */ /* 0x000fe20005000000 */
[----:B------:R-:W-:Y:S01]  /*90d0*/  VIADD R12, R24, 0xffffff59 ;  /* 0xffffff59180c7836 */ /* 0x000fe20000000000 */
[C---:B------:R-:W-:Y:S02]  /*90e0*/  ISETP.GE.AND P4, PT, R26.reuse, R199, PT ;  /* 0x000000c71a00720c */ /* 0x040fe40003f86270 */
[----:B------:R-:W-:Y:S01]  /*90f0*/  ISETP.GE.AND P2, PT, R26, R198, PT ;  /* 0x000000c61a00720c */ /* 0x000fe20003f46270 */
[----:B-1----:R-:W-:Y:S01]  /*9100*/  HMMA.16816.F32 R184, R8, R20, R184 ;  /* 0x0000001408b8723c */ /* 0x002fe200000018b8 */
[----:B------:R-:W-:-:S02]  /*9110*/  FSEL R26, R14, -INF , !P3 ;  /* 0xff8000000e1a7808 */ /* 0x000fc40005800000 */
[----:B------:R-:W-:Y:S02]  /*9120*/  ISETP.GE.AND P3, PT, R28, R199, PT ;  /* 0x000000c71c00720c */ /* 0x000fe40003f66270 */
[----:B------:R-:W-:Y:S02]  /*9130*/  FSEL R19, R13, -INF , !P5 ;  /* 0xff8000000d137808 */ /* 0x000fe40006800000 */
[----:B------:R-:W-:Y:S01]  /*9140*/  FSEL R194, R194, -INF , !P2 ;  /* 0xff800000c2c27808 */ /* 0x000fe20005000000 */
[----:B------:R-:W-:Y:S01]  /*9150*/  HMMA.16816.F32 R20, R8, R22, R180 ;  /* 0x000000160814723c */ /* 0x000fe200000018b4 */
[----:B------:R-:W-:Y:S02]  /*9160*/  FSEL R171, R193, -INF , !P3 ;  /* 0xff800000c1ab7808 */ /* 0x000fe40005800000 */
[----:B------:R-:W-:Y:S02]  /*9170*/  ISETP.GE.AND P5, PT, R28, R198, PT ;  /* 0x000000c61c00720c */ /* 0x000fe40003fa6270 */
[----:B------:R-:W-:-:S02]  /*9180*/  FSEL R175, R192, -INF , !P4 ;  /* 0xff800000c0af7808 */ /* 0x000fc40006000000 */
[CC--:B------:R-:W-:Y:S01]  /*9190*/  ISETP.GE.AND P2, PT, R12.reuse, R199.reuse, PT ;  /* 0x000000c70c00720c */ /* 0x0c0fe20003f46270 */
[----:B---3--:R-:W-:Y:S01]  /*91a0*/  HMMA.16816.F32 R200, R8, R6, R200 ;  /* 0x0000000608c8723c */ /* 0x008fe200000018c8 */
[-C--:B------:R-:W-:Y:S01]  /*91b0*/  ISETP.GE.AND P3, PT, R12, R198.reuse, PT ;  /* 0x000000c60c00720c */ /* 0x080fe20003f66270 */
[C---:B------:R-:W-:Y:S01]  /*91c0*/  VIADD R12, R24.reuse, 0xffffff61 ;  /* 0xffffff61180c7836 */ /* 0x040fe20000000000 */
        /* <DEDUP_REMOVED lines=8> */
[----:B------:R-:W-:Y:S01]  /*9250*/  FSEL R172, R195, -INF , !P5 ;  /* 0xff800000c3ac7808 */ /* 0x000fe20006800000 */
[----:B------:R-:W-:Y:S01]  /*9260*/  HMMA.16816.F32 R12, R8, R4, R176 ;  /* 0x00000004080c723c */ /* 0x000fe200000018b0 */
[----:B------:R-:W-:Y:S01]  /*9270*/  FSEL R173, R188, -INF , !P1 ;  /* 0xff800000bcad7808 */ /* 0x000fe20004800000 */
[----:B------:R-:W-:Y:S01]  /*9280*/  VIADD R4, R24, 0xffffff69 ;  /* 0xffffff6918047836 */ /* 0x000fe20000000000 */
[----:B------:R-:W-:-:S02]  /*9290*/  ISETP.GE.AND P5, PT, R3, R199, PT ;  /* 0x000000c70300720c */ /* 0x000fc40003fa6270 */
[-C--:B------:R-:W-:Y:S01]  /*92a0*/  ISETP.GE.AND P1, PT, R3, R198.reuse, PT ;  /* 0x000000c60300720c */ /* 0x080fe20003f26270 */
[----:B------:R-:W-:Y:S01]  /*92b0*/  VIADD R3, R24, 0xffffff68 ;  /* 0xffffff6818037836 */ /* 0x000fe20000000000 */
[----:B------:R-:W-:Y:S02]  /*92c0*/  FSEL R170, R191, -INF , !P3 ;  /* 0xff800000bfaa7808 */ /* 0x000fe40005800000 */
[----:B------:R-:W-:Y:S02]  /*92d0*/  FSEL R191, R184, -INF , !P5 ;  /* 0xff800000b8bf7808 */ /* 0x000fe40006800000 */
[C---:B------:R-:W-:Y:S02]  /*92e0*/  ISETP.GE.AND P3, PT, R3.reuse, R199, PT ;  /* 0x000000c70300720c */ /* 0x040fe40003f66270 */
[----:B------:R-:W-:Y:S01]  /*92f0*/  ISETP.GE.AND P5, PT, R3, R198, PT ;  /* 0x000000c60300720c */ /* 0x000fe20003fa6270 */
[----:B------:R-:W-:Y:S01]  /*9300*/  VIADD R3, R24, 0xffffff70 ;  /* 0xffffff7018037836 */ /* 0x000fe20000000000 */
[----:B------:R-:W-:-:S02]  /*9310*/  FSEL R186, R186, -INF , !P1 ;  /* 0xff800000baba7808 */ /* 0x000fc40004800000 */
[----:B------:R-:W-:Y:S02]  /*9320*/  FSEL R189, R185, -INF , !P4 ;  /* 0xff800000b9bd7808 */ /* 0x000fe40006000000 */
[C---:B------:R-:W-:Y:S02]  /*9330*/  ISETP.GE.AND P1, PT, R4.reuse, R199, PT ;  /* 0x000000c70400720c */ /* 0x040fe40003f26270 */
[----:B------:R-:W-:Y:S01]  /*9340*/  ISETP.GE.AND P4, PT, R4, R198, PT ;  /* 0x000000c60400720c */ /* 0x000fe20003f86270 */
[----:B------:R-:W-:Y:S01]  /*9350*/  VIADD R4, R24, 0xffffff71 ;  /* 0xffffff7118047836 */ /* 0x000fe20000000000 */
[----:B------:R-:W-:Y:S02]  /*9360*/  FSEL R188, R187, -INF , !P2 ;  /* 0xff800000bbbc7808 */ /* 0x000fe40005000000 */
[----:B------:R-:W-:Y:S02]  /*9370*/  FMNMX3.FTZ R6, R217, R25, R17, !PT ;  /* 0x00000019d9067276 */ /* 0x000fe40007810011 */
[----:B------:R-:W-:-:S02]  /*9380*/  FSEL R193, R20, -INF , !P3 ;  /* 0xff80000014c17808 */ /* 0x000fc40005800000 */
[CC--:B------:R-:W-:Y:S02]  /*9390*/  ISETP.GE.AND P2, PT, R3.reuse, R199.reuse, PT ;  /* 0x000000c70300720c */ /* 0x0c0fe40003f46270 */
[----:B------:R-:W-:Y:S01]  /*93a0*/  ISETP.GE.AND P3, PT, R3, R198, PT ;  /* 0x000000c60300720c */ /* 0x000fe20003f66270 */
[C---:B------:R-:W-:Y:S01]  /*93b0*/  VIADD R3, R24.reuse, 0xffffff78 ;  /* 0xffffff7818037836 */ /* 0x040fe20000000000 */
[----:B------:R-:W-:Y:S01]  /*93c0*/  FSEL R187, R21, -INF , !P1 ;  /* 0xff80000015bb7808 */ /* 0x000fe20004800000 */
[----:B------:R-:W-:Y:S01]  /*93d0*/  VIADD R24, R24, 0xffffff79 ;  /* 0xffffff7918187836 */ /* 0x000fe20000000000 */
[----:B------:R-:W-:Y:S02]  /*93e0*/  ISETP.GE.AND P1, PT, R4, R199, PT ;  /* 0x000000c70400720c */ /* 0x000fe40003f26270 */
[----:B------:R-:W-:Y:S02]  /*93f0*/  FMNMX3.FTZ R6, R6, R27, R19, !PT ;  /* 0x0000001b06067276 */ /* 0x000fe40007810013 */
[----:B------:R-:W-:-:S02]  /*9400*/  FSEL R183, R13, -INF , !P1 ;  /* 0xff8000000db77808 */ /* 0x000fc40004800000 */
[----:B------:R-:W-:Y:S02]  /*9410*/  FMNMX3.FTZ R6, R6, R175, R171, !PT ;  /* 0x000000af06067276 */ /* 0x000fe400078100ab */
[----:B------:R-:W-:Y:S02]  /*9420*/  ISETP.GE.AND P1, PT, R24, R199, PT ;  /* 0x000000c71800720c */ /* 0x000fe40003f26270 */
[----:B------:R-:W-:Y:S02]  /*9430*/  FMNMX3.FTZ R6, R6, R173, R169, !PT ;  /* 0x000000ad06067276 */ /* 0x000fe400078100a9 */
[----:B------:R-:W-:Y:S02]  /*9440*/  FSEL R179, R201, -INF , !P1 ;  /* 0xff800000c9b37808 */ /* 0x000fe40004800000 */
[----:B------:R-:W-:Y:S02]  /*9450*/  ISETP.NE.AND P1, PT, R2, 0x3, PT ;  /* 0x000000030200780c */ /* 0x000fe40003f25270 */
[----:B------:R-:W-:-:S02]  /*9460*/  FMNMX3.FTZ R6, R6, R191, R189, !PT ;  /* 0x000000bf06067276 */ /* 0x000fc400078100bd */
[----:B------:R-:W-:Y:S02]  /*9470*/  FSEL R185, R12, -INF , !P2 ;  /* 0xff8000000cb97808 */ /* 0x000fe40005000000 */
[----:B------:R-:W-:Y:S02]  /*9480*/  ISETP.GE.AND P2, PT, R3, R199, PT ;  /* 0x000000c70300720c */ /* 0x000fe40003f46270 */
[----:B------:R-:W-:Y:S02]  /*9490*/  FMNMX3.FTZ R5, R216, R18, R16, !PT ;  /* 0x00000012d8057276 */ /* 0x000fe40007810010 */
[----:B------:R-:W-:Y:S02]  /*94a0*/  FMNMX3.FTZ R6, R6, R193, R187, !PT ;  /* 0x000000c106067276 */ /* 0x000fe400078100bb */
[----:B------:R-:W-:Y:S02]  /*94b0*/  FSEL R181, R200, -INF , !P2 ;  /* 0xff800000c8b57808 */ /* 0x000fe40005000000 */
[----:B------:R-:W-:-:S02]  /*94c0*/  ISETP.GE.AND P2, PT, R4, R198, PT ;  /* 0x000000c60400720c */ /* 0x000fc40003f46270 */
[----:B------:R-:W-:Y:S02]  /*94d0*/  FMNMX3.FTZ R5, R5, R26, R28, !PT ;  /* 0x0000001a05057276 */ /* 0x000fe4000781001c */
[----:B------:R-:W-:Y:S02]  /*94e0*/  FMNMX3.FTZ R4, R6, R185, R183, !PT ;  /* 0x000000b906047276 */ /* 0x000fe400078100b7 */
[----:B------:R-:W-:Y:S02]  /*94f0*/  FMNMX3.FTZ R9, R5, R194, R172, !PT ;  /* 0x000000c205097276 */ /* 0x000fe400078100ac */
[----:B------:R-:W-:Y:S01]  /*9500*/  FMNMX3.FTZ R4, R4, R181, R179, !PT ;  /* 0x000000b504047276 */ /* 0x000fe200078100b3 */
[----:B------:R-:W-:Y:S06]  /*9510*/  @!P1 BRA `(.L_x_188) ;  /* 0x00000000005c9947 */ /* 0x000fec0003800000 */
        /* <DEDUP_REMOVED lines=23> */
.L_x_188:
[----:B------:R-:W-:Y:S01]  /*9690*/  FMNMX3.FTZ R5, R9, R168, R170, !PT ;  /* 0x000000a809057276 */ /* 0x000fe200078100aa */
[----:B------:R-:W2:Y:S01]  /*96a0*/  LDCU UR4, c[0x0][0x45c] ;  /* 0x00008b80ff0477ac */ /* 0x000ea20008000800 */
[----:B------:R-:W-:Y:S02]  /*96b0*/  FSEL R192, R22, -INF , !P5 ;  /* 0xff80000016c07808 */ /* 0x000fe40006800000 */
[----:B------:R-:W-:Y:S02]  /*96c0*/  FSEL R190, R23, -INF , !P4 ;  /* 0xff80000017be7808 */ /* 0x000fe40006000000 */
[----:B------:R-:W-:Y:S02]  /*96d0*/  FMNMX3.FTZ R5, R5, R186, R188, !PT ;  /* 0x000000ba05057276 */ /* 0x000fe400078100bc */
[-C--:B------:R-:W-:Y:S02]  /*96e0*/  ISETP.GE.AND P1, PT, R3, R198.reuse, PT ;  /* 0x000000c60300720c */ /* 0x080fe40003f26270 */
[----:B------:R-:W-:Y:S01]  /*96f0*/  ISETP.GE.AND P4, PT, R24, R198, PT ;  /* 0x000000c61800720c */ /* 0x000fe20003f86270 */
[----:B------:R-:W3:Y:S01]  /*9700*/  SHFL.BFLY PT, R3, R4, 0x2, 0x1f ;  /* 0x0c401f0004037f89 */ /* 0x000ee200000e0000 */
[----:B------:R-:W-:-:S02]  /*9710*/  FSEL R182, R14, -INF , !P3 ;  /* 0xff8000000eb67808 */ /* 0x000fc40005800000 */
[----:B------:R-:W-:Y:S02]  /*9720*/  FSEL R180, R15, -INF , !P2 ;  /* 0xff8000000fb47808 */ /* 0x000fe40005000000 */
[----:B------:R-:W-:Y:S01]  /*9730*/  FMNMX3.FTZ R5, R5, R192, R190, !PT ;  /* 0x000000c005057276 */ /* 0x000fe200078100be */
[----:B-1----:R-:W-:Y:S01]  /*9740*/  LDSM.16.MT88.4 R12, [R197+0x18000] ;  /* 0x01800000c50c783b */ /* 0x002fe20000004200 */
[----:B------:R-:W-:Y:S02]  /*9750*/  FSEL R178, R202, -INF , !P1 ;  /* 0xff800000cab27808 */ /* 0x000fe40004800000 */
[----:B------:R-:W-:Y:S02]  /*9760*/  FSEL R176, R203, -INF , !P4 ;  /* 0xff800000cbb07808 */ /* 0x000fe40006000000 */
[----:B------:R-:W-:Y:S02]  /*9770*/  FMNMX3.FTZ R5, R5, R182, R180, !PT ;  /* 0x000000b605057276 */ /* 0x000fe400078100b4 */
[----:B------:R-:W-:-:S02]  /*9780*/  MOV R212, 0x20 ;  /* 0x0000002000d47802 */ /* 0x000fc40000000f00 */
[----:B------:R-:W-:Y:S02]  /*9790*/  FMNMX3.FTZ R6, R5, R178, R176, !PT ;  /* 0x000000b205067276 */ /* 0x000fe400078100b0 */
[----:B------:R-:W-:Y:S02]  /*97a0*/  SEL R212, R212, 0xffffffe0, !P0 ;  /* 0xffffffe0d4d47807 */ /* 0x000fe40004000000 */
[----:B------:R-:W-:Y:S01]  /*97b0*/  IADD3 R219, PT, PT, R197, 0x18040, RZ ;  /* 0x00018040c5db7810 */ /* 0x000fe20007ffe0ff */
[----:B------:R-:W1:Y:S01]  /*97c0*/  SHFL.BFLY PT, R5, R6, 0x2, 0x1f ;  /* 0x0c401f0006057f89 */ /* 0x000e6200000e0000 */
[----:B------:R-:W-:Y:S02]  /*97d0*/  IADD3 R225, PT, PT, R212, R197, RZ ;  /* 0x000000c5d4e17210 */ /* 0x000fe40007ffe0ff */
[----:B---3--:R-:W-:-:S03]  /*97e0*/  FMNMX.FTZ R7, R4, R3, !PT ;  /* 0x0000000304077209 */ /* 0x008fc60007810000 */
[----:B------:R-:W-:Y:S04]  /*97f0*/  LDSM.16.MT88.4 R20, [R225+0x18000] ;  /* 0x01800000e114783b */ /* 0x000fe80000004200 */
[----:B------:R-:W3:Y:S04]  /*9800*/  SHFL.BFLY PT, R164, R7, 0x1, 0x1f ;  /* 0x0c201f0007a47f89 */ /* 0x000ee800000e0000 */
[----:B------:R-:W-:Y:S01]  /*9810*/  LDSM.16.MT88.4 R200, [R225+0x19800] ;  /* 0x01980000e1c8783b */ /* 0x000fe20000004200 */
[----:B-1----:R-:W-:-:S05]  /*9820*/  FMNMX.FTZ R4, R6, R5, !PT ;  /* 0x0000000506047209 */ /* 0x002fca0007810000 */
[----:B------:R-:W1:Y:S01]  /*9830*/  SHFL.BFLY PT, R3, R4, 0x1, 0x1f ;  /* 0x0c201f0004037f89 */ /* 0x000e6200000e0000 */
[----:B---3--:R-:W-:-:S04]  /*9840*/  FMNMX.FTZ R164, R7, R164, !PT ;  /* 0x000000a407a47209 */ /* 0x008fc80007810000 */
[C---:B------:R-:W-:Y:S01]  /*9850*/  FSETP.NEU.FTZ.AND P2, PT, R164.reuse, -INF , PT ;  /* 0xff800000a400780b */ /* 0x040fe20003f5d000 */
[----:B--2---:R-:W-:-:S05]  /*9860*/  FMUL.FTZ R184, R164, UR4 ;  /* 0x00000004a4b87c20 */ /* 0x004fca0008410000 */
[----:B------:R-:W-:-:S05]  /*9870*/  FSEL R184, R184, RZ, P2 ;  /* 0x000000ffb8b87208 */ /* 0x000fca0001000000 */
[--C-:B------:R-:W-:Y:S01]  /*9880*/  FFMA.FTZ R206, R25, UR4, -R184.reuse ;  /* 0x0000000419ce7c23 */ /* 0x100fe200080108b8 */
[--C-:B------:R-:W-:Y:S01]  /*9890*/  FFMA.FTZ R205, R17, UR4, -R184.reuse ;  /* 0x0000000411cd7c23 */ /* 0x100fe200080108b8 */
[--C-:B------:R-:W-:Y:S01]  /*98a0*/  FFMA.FTZ R204, R27, UR4, -R184.reuse ;  /* 0x000000041bcc7c23 */ /* 0x100fe200080108b8 */
[--C-:B------:R-:W-:Y:S01]  /*98b0*/  FFMA.FTZ R199, R19, UR4, -R184.reuse ;  /* 0x0000000413c77c23 */ /* 0x100fe200080108b8 */
[----:B-1----:R-:W-:Y:S01]  /*98c0*/  FMNMX.FTZ R3, R4, R3, !PT ;  /* 0x0000000304037209 */ /* 0x002fe20007810000 */
[--C-:B------:R-:W-:Y:S01]  /*98d0*/  FFMA.FTZ R211, R173, UR4, -R184.reuse ;  /* 0x00000004add37c23 */ /* 0x100fe200080108b8 */
[----:B------:R-:W-:Y:S01]  /*98e0*/  FSEL R4, R164, RZ, P2 ;  /* 0x000000ffa4047208 */ /* 0x000fe20001000000 */
[----:B------:R-:W-:Y:S01]  /*98f0*/  MUFU.EX2 R206, R206 ;  /* 0x000000ce00ce7308 */ /* 0x000fe20000000800 */
[C---:B------:R-:W-:Y:S01]  /*9900*/  FSETP.NEU.FTZ.AND P1, PT, R3.reuse, -INF , PT ;  /* 0xff8000000300780b */ /* 0x040fe20003f3d000 */
[----:B------:R-:W-:Y:S01]  /*9910*/  FMUL.FTZ R177, R3, UR4 ;  /* 0x0000000403b17c20 */ /* 0x000fe20008410000 */
[----:B------:R-:W-:Y:S01]  /*9920*/  FFMA.FTZ R210, R169, UR4, -R184 ;  /* 0x00000004a9d27c23 */ /* 0x000fe200080108b8 */
[----:B------:R-:W-:Y:S01]  /*9930*/  FADD.FTZ R209, R217, -R4 ;  /* 0x80000004d9d17221 */ /* 0x000fe20000010000 */
[----:B------:R-:W-:Y:S01]  /*9940*/  FSEL R5, R3, RZ, P1 ;  /* 0x000000ff03057208 */ /* 0x000fe20000800000 */
[--C-:B------:R-:W-:Y:S01]  /*9950*/  FFMA.FTZ R217, R175, UR4, -R184.reuse ;  /* 0x00000004afd97c23 */ /* 0x100fe200080108b8 */
[----:B------:R-:W-:Y:S01]  /*9960*/  FSEL R177, R177, RZ, P1 ;  /* 0x000000ffb1b17208 */ /* 0x000fe20000800000 */
[----:B------:R-:W-:Y:S01]  /*9970*/  FMUL.FTZ R209, R209, UR4 ;  /* 0x00000004d1d17c20 */ /* 0x000fe20008410000 */
[----:B------:R-:W1:Y:S01]  /*9980*/  MUFU.EX2 R205, R205 ;  /* 0x000000cd00cd7308 */ /* 0x000e620000000800 */
[----:B------:R-:W-:Y:S01]  /*9990*/  FADD.FTZ R208, R216, -R5 ;  /* 0x80000005d8d07221 */ /* 0x000fe20000010000 */
[--C-:B------:R-:W-:Y:S01]  /*99a0*/  FFMA.FTZ R216, R171, UR4, -R184.reuse ;  /* 0x00000004abd87c23 */ /* 0x100fe200080108b8 */
[--C-:B------:R-:W-:Y:S01]  /*99b0*/  FFMA.FTZ R167, R16, UR4, -R177.reuse ;  /* 0x0000000410a77c23 */ /* 0x100fe200080108b1 */
[----:B------:R-:W-:Y:S01]  /*99c0*/  IADD3 R16, PT, PT, R197, 0x18000, RZ ;  /* 0x00018000c5107810 */ /* 0x000fe20007ffe0ff */
[----:B------:R-:W-:Y:S01]  /*99d0*/  FMUL.FTZ R208, R208, UR4 ;  /* 0x00000004d0d07c20 */ /* 0x000fe20008410000 */
[--C-:B------:R-:W-:Y:S01]  /*99e0*/  FFMA.FTZ R207, R28, UR4, -R177.reuse ;  /* 0x000000041ccf7c23 */ /* 0x100fe200080108b1 */
[--C-:B------:R-:W-:Y:S01]  /*99f0*/  FFMA.FTZ R198, R18, UR4, -R177.reuse ;  /* 0x0000000412c67c23 */ /* 0x100fe200080108b1 */
[----:B------:R-:W2:Y:S01]  /*9a00*/  MUFU.EX2 R209, R209 ;  /* 0x000000d100d17308 */ /* 0x000ea20000000800 */
[----:B------:R-:W-:Y:S01]  /*9a10*/  @P6 IADD3 R219, PT, PT, R16, -0x40, RZ ;  /* 0xffffffc010db6810 */ /* 0x000fe20007ffe0ff */
[--C-:B------:R-:W-:Y:S01]  /*9a20*/  FFMA.FTZ R166, R26, UR4, -R177.reuse ;  /* 0x000000041aa67c23 */ /* 0x100fe200080108b1 */
[--C-:B------:R-:W-:Y:S01]  /*9a30*/  FFMA.FTZ R215, R194, UR4, -R177.reuse ;  /* 0x00000004c2d77c23 */ /* 0x100fe200080108b1 */
[--C-:B------:R-:W-:Y:S01]  /*9a40*/  FFMA.FTZ R214, R172, UR4, -R177.reuse ;  /* 0x00000004acd67c23 */ /* 0x100fe200080108b1 */
[----:B------:R-:W-:Y:S01]  /*9a50*/  IADD3 R212, PT, PT, R212, R219, RZ ;  /* 0x000000dbd4d47210 */ /* 0x000fe20007ffe0ff */
[----:B------:R-:W3:Y:S01]  /*9a60*/  LDSM.16.MT88.4 R28, [R219] ;  /* 0x00000000db1c783b */ /* 0x000ee20000004200 */
[--C-:B------:R-:W-:Y:S01]  /*9a70*/  FFMA.FTZ R213, R168, UR4, -R177.reuse ;  /* 0x00000004a8d57c23 */ /* 0x100fe200080108b1 */
[----:B------:R-:W4:Y:S01]  /*9a80*/  MUFU.EX2 R208, R208 ;  /* 0x000000d000d07308 */ /* 0x000f220000000800 */
[----:B-1----:R-:W-:Y:S01]  /*9a90*/  F2FP.F16.F32.PACK_AB R4, R205, R206 ;  /* 0x000000cecd04723e */ /* 0x002fe200000000ff */
[--C-:B------:R-:W-:Y:S01]  /*9aa0*/  FFMA.FTZ R228, R170, UR4, -R177.reuse ;  /* 0x00000004aae47c23 */ /* 0x100fe200080108b1 */
[----:B------:R-:W-:Y:S01]  /*9ab0*/  LDSM.16.MT88.4 R172, [R212+0x800] ;  /* 0x00080000d4ac783b */ /* 0x000fe20000004200 */
[--C-:B------:R-:W-:Y:S01]  /*9ac0*/  FFMA.FTZ R230, R191, UR4, -R184.reuse ;  /* 0x00000004bfe67c23 */ /* 0x100fe200080108b8 */
[--C-:B------:R-:W-:Y:S01]  /*9ad0*/  FFMA.FTZ R231, R189, UR4, -R184.reuse ;  /* 0x00000004bde77c23 */ /* 0x100fe200080108b8 */
[--C-:B------:R-:W-:Y:S01]  /*9ae0*/  FFMA.FTZ R232, R193, UR4, -R184.reuse ;  /* 0x00000004c1e87c23 */ /* 0x100fe200080108b8 */
[----:B------:R-:W-:Y:S01]  /*9af0*/  LDSM.16.MT88.4 R168, [R219+0x2800] ;  /* 0x00280000dba8783b */ /* 0x000fe20000004200 */
[----:B------:R-:W-:Y:S01]  /*9b00*/  MUFU.EX2 R204, R204 ;  /* 0x000000cc00cc7308 */ /* 0x000fe20000000800 */
[-C--:B--2---:R-:W-:Y:S01]  /*9b10*/  FMUL.FTZ R16, R36, R209.reuse ;  /* 0x000000d124107220 */ /* 0x084fe20000410000 */
[-C--:B------:R-:W-:Y:S01]  /*9b20*/  FMUL.FTZ R17, R37, R209.reuse ;  /* 0x000000d125117220 */ /* 0x080fe20000410000 */
[-C--:B------:R-:W-:Y:S01]  /*9b30*/  FMUL.FTZ R24, R44, R209.reuse ;  /* 0x000000d12c187220 */ /* 0x080fe20000410000 */
[-C--:B------:R-:W-:Y:S01]  /*9b40*/  FMUL.FTZ R25, R45, R209.reuse ;  /* 0x000000d12d197220 */ /* 0x080fe20000410000 */
[-C--:B------:R-:W-:Y:S01]  /*9b50*/  FMUL.FTZ R32, R52, R209.reuse ;  /* 0x000000d134207220 */ /* 0x080fe20000410000 */
[-C--:B------:R-:W-:Y:S01]  /*9b60*/  FMUL.FTZ R33, R53, R209.reuse ;  /* 0x000000d135217220 */ /* 0x080fe20000410000 */
[-C--:B------:R-:W-:Y:S01]  /*9b70*/  FMUL.FTZ R40, R40, R209.reuse ;  /* 0x000000d128287220 */ /* 0x080fe20000410000 */
[----:B------:R-:W1:Y:S01]  /*9b80*/  MUFU.EX2 R199, R199 ;  /* 0x000000c700c77308 */ /* 0x000e620000000800 */
[-C--:B----4-:R-:W-:Y:S01]  /*9b90*/  FMUL.FTZ R18, R38, R208.reuse ;  /* 0x000000d026127220 */ /* 0x090fe20000410000 */
[-C--:B------:R-:W-:Y:S01]  /*9ba0*/  FMUL.FTZ R19, R39, R208.reuse ;  /* 0x000000d027137220 */ /* 0x080fe20000410000 */
[-C--:B------:R-:W-:Y:S01]  /*9bb0*/  FMUL.FTZ R26, R46, R208.reuse ;  /* 0x000000d02e1a7220 */ /* 0x080fe20000410000 */
[-C--:B------:R-:W-:Y:S01]  /*9bc0*/  FMUL.FTZ R27, R47, R208.reuse ;  /* 0x000000d02f1b7220 */ /* 0x080fe20000410000 */
[----:B------:R-:W2:Y:S01]  /*9bd0*/  LDSM.16.MT88.4 R36, [R212] ;  /* 0x00000000d424783b */ /* 0x000ea20000004200 */
[-C--:B------:R-:W-:Y:S01]  /*9be0*/  FMUL.FTZ R34, R54, R208.reuse ;  /* 0x000000d036227220 */ /* 0x080fe20000410000 */
[-C--:B------:R-:W-:Y:S01]  /*9bf0*/  FMUL.FTZ R35, R55, R208.reuse ;  /* 0x000000d037237220 */ /* 0x080fe20000410000 */
[----:B------:R-:W-:Y:S01]  /*9c00*/  MUFU.EX2 R198, R198 ;  /* 0x000000c600c67308 */ /* 0x000fe20000000800 */
[----:B------:R-:W4:Y:S01]  /*9c10*/  LDSM.16.MT88.4 R44, [R197+0x1a000] ;  /* 0x01a00000c52c783b */ /* 0x000f220000004200 */
[-C--:B------:R-:W-:Y:S01]  /*9c20*/  FMUL.FTZ R41, R41, R209.reuse ;  /* 0x000000d129297220 */ /* 0x080fe20000410000 */
[-C--:B------:R-:W-:Y:S01]  /*9c30*/  FMUL.FTZ R42, R42, R208.reuse ;  /* 0x000000d02a2a7220 */ /* 0x080fe20000410000 */
[----:B------:R-:W-:Y:S01]  /*9c40*/  FMUL.FTZ R43, R43, R208 ;  /* 0x000000d02b2b7220 */ /* 0x000fe20000410000 */
[----:B------:R-:W5:Y:S01]  /*9c50*/  LDSM.16.MT88.4 R52, [R225+0x1a000] ;  /* 0x01a00000e134783b */ /* 0x000f620000004200 */
[-C--:B------:R-:W-:Y:S01]  /*9c60*/  FMUL.FTZ R48, R48, R209.reuse ;  /* 0x000000d130307220 */ /* 0x080fe20000410000 */
[-C--:B------:R-:W-:Y:S01]  /*9c70*/  FMUL.FTZ R49, R49, R209.reuse ;  /* 0x000000d131317220 */ /* 0x080fe20000410000 */
[----:B------:R-:W3:Y:S01]  /*9c80*/  MUFU.EX2 R167, R167 ;  /* 0x000000a700a77308 */ /* 0x000ee20000000800 */
[----:B-1----:R-:W-:Y:S01]  /*9c90*/  F2FP.F16.F32.PACK_AB R6, R199, R204 ;  /* 0x000000ccc706723e */ /* 0x002fe200000000ff */
        /* <DEDUP_REMOVED lines=14> */
[----:B------:R-:W1:Y:S01]  /*9d80*/  MUFU.EX2 R207, R207 ;  /* 0x000000cf00cf7308 */ /* 0x000e620000000800 */
[----:B---3--:R-:W-:Y:S01]  /*9d90*/  F2FP.F16.F32.PACK_AB R5, R167, R198 ;  /* 0x000000c6a705723e */ /* 0x008fe200000000ff */
        /* <DEDUP_REMOVED lines=14> */
[-C--:B------:R-:W-:Y:S01]  /*9e80*/  FMUL.FTZ R105, R105, R209.reuse ;  /* 0x000000d169697220 */ /* 0x080fe20000410000 */
[----:B-1----:R-:W-:Y:S01]  /*9e90*/  F2FP.F16.F32.PACK_AB R7, R207, R166 ;  /* 0x000000a6cf07723e */ /* 0x002fe200000000ff */
        /* <DEDUP_REMOVED lines=35> */
[----:B------:R-:W-:Y:S01]  /*a0d0*/  MUFU.EX2 R217, R217 ;  /* 0x000000d900d97308 */ /* 0x000fe20000000800 */
[----:B------:R-:W3:Y:S01]  /*a0e0*/  LDSM.16.MT88.4 R68, [R212+0x2000] ;  /* 0x00200000d444783b */ /* 0x000ee20000004200 */
[-C--:B------:R-:W-:Y:S01]  /*a0f0*/  FMUL.FTZ R136, R136, R209.reuse ;  /* 0x000000d188887220 */ /* 0x080fe20000410000 */
[C---:B--2---:R-:W-:Y:S01]  /*a100*/  HMMA.16816.F32 R32, R4.reuse, R36, R32 ;  /* 0x000000240420723c */ /* 0x044fe20000001820 */
[-C--:B------:R-:W-:Y:S01]  /*a110*/  FMUL.FTZ R137, R137, R209.reuse ;  /* 0x000000d189897220 */ /* 0x080fe20000410000 */
[-C--:B------:R-:W-:Y:S01]  /*a120*/  FMUL.FTZ R138, R138, R208.reuse ;  /* 0x000000d08a8a7220 */ /* 0x080fe20000410000 */
[-C--:B------:R-:W-:Y:S01]  /*a130*/  FMUL.FTZ R139, R139, R208.reuse ;  /* 0x000000d08b8b7220 */ /* 0x080fe20000410000 */
[-C--:B------:R-:W-:Y:S01]  /*a140*/  FMUL.FTZ R152, R152, R209.reuse ;  /* 0x000000d198987220 */ /* 0x080fe20000410000 */
[----:B------:R-:W2:Y:S01]  /*a150*/  MUFU.EX2 R216, R216 ;  /* 0x000000d800d87308 */ /* 0x000ea20000000800 */
[-C--:B------:R-:W-:Y:S01]  /*a160*/  FMUL.FTZ R153, R153, R209.reuse ;  /* 0x000000d199997220 */ /* 0x080fe20000410000 */
[-C--:B------:R-:W-:Y:S01]  /*a170*/  FMUL.FTZ R154, R154, R208.reuse ;  /* 0x000000d09a9a7220 */ /* 0x080fe20000410000 */
[C---:B----4-:R-:W-:Y:S01]  /*a180*/  HMMA.16816.F32 R40, R4.reuse, R44, R40 ;  /* 0x0000002c0428723c */ /* 0x050fe20000001828 */
[-C--:B------:R-:W-:Y:S01]  /*a190*/  FMUL.FTZ R155, R155, R208.reuse ;  /* 0x000000d09b9b7220 */ /* 0x080fe20000410000 */
[-C--:B------:R-:W-:Y:S01]  /*a1a0*/  FMUL.FTZ R148, R148, R209.reuse ;  /* 0x000000d194947220 */ /* 0x080fe20000410000 */
[-C--:B------:R-:W-:Y:S01]  /*a1b0*/  FMUL.FTZ R149, R149, R209.reuse ;  /* 0x000000d195957220 */ /* 0x080fe20000410000 */
[-C--:B------:R-:W-:Y:S01]  /*a1c0*/  FMUL.FTZ R150, R150, R208.reuse ;  /* 0x000000d096967220 */ /* 0x080fe20000410000 */
[----:B------:R-:W-:Y:S01]  /*a1d0*/  MUFU.EX2 R211, R211 ;  /* 0x000000d300d37308 */ /* 0x000fe20000000800 */
[-C--:B------:R-:W-:Y:S01]  /*a1e0*/  FMUL.FTZ R151, R151, R208.reuse ;  /* 0x000000d097977220 */ /* 0x080fe20000410000 */
[----:B------:R-:W-:Y:S01]  /*a1f0*/  LDSM.16.MT88.4 R160, [R197+0x18800] ;  /* 0x01880000c5a0783b */ /* 0x000fe20000004200 */
[C---:B------:R-:W-:Y:S01]  /*a200*/  HMMA.16816.F32 R36, R4.reuse, R38, R56 ;  /* 0x000000260424723c */ /* 0x040fe20000001838 */
[-C--:B------:R-:W-:Y:S01]  /*a210*/  FMUL.FTZ R56, R76, R209.reuse ;  /* 0x000000d14c387220 */ /* 0x080fe20000410000 */
[-C--:B------:R-:W-:Y:S01]  /*a220*/  FMUL.FTZ R57, R77, R209.reuse ;  /* 0x000000d14d397220 */ /* 0x080fe20000410000 */
[-C--:B------:R-:W-:Y:S01]  /*a230*/  FMUL.FTZ R58, R78, R208.reuse ;  /* 0x000000d04e3a7220 */ /* 0x080fe20000410000 */
[-C--:B------:R-:W-:Y:S01]  /*a240*/  FMUL.FTZ R59, R79, R208.reuse ;  /* 0x000000d04f3b7220 */ /* 0x080fe20000410000 */
[----:B------:R-:W-:Y:S01]  /*a250*/  MUFU.EX2 R210, R210 ;  /* 0x000000d200d27308 */ /* 0x000fe20000000800 */
[----:B------:R-:W4:Y:S01]  /*a260*/  LDSM.16.MT88.4 R76, [R197+0x1c000] ;  /* 0x01c00000c54c783b */ /* 0x000f220000004200 */
[--C-:B------:R-:W-:Y:S01]  /*a270*/  FFMA.FTZ R233, R187, UR4, -R184.reuse ;  /* 0x00000004bbe97c23 */ /* 0x100fe200080108b8 */
[C---:B------:R-:W-:Y:S01]  /*a280*/  HMMA.16816.F32 R44, R4.reuse, R46, R64 ;  /* 0x0000002e042c723c */ /* 0x040fe20000001840 */
[-C--:B------:R-:W-:Y:S01]  /*a290*/  FMUL.FTZ R64, R84, R209.reuse ;  /* 0x000000d154407220 */ /* 0x080fe20000410000 */
[-C--:B------:R-:W-:Y:S01]  /*a2a0*/  FMUL.FTZ R65, R85, R209.reuse ;  /* 0x000000d155417220 */ /* 0x080fe20000410000 */
[-C--:B------:R-:W-:Y:S01]  /*a2b0*/  FMUL.FTZ R66, R86, R208.reuse ;  /* 0x000000d056427220 */ /* 0x080fe20000410000 */
[-C--:B------:R-:W-:Y:S01]  /*a2c0*/  FMUL.FTZ R67, R87, R208.reuse ;  /* 0x000000d057437220 */ /* 0x080fe20000410000 */
[----:B------:R-:W-:Y:S01]  /*a2d0*/  MUFU.EX2 R215, R215 ;  /* 0x000000d700d77308 */ /* 0x000fe20000000800 */
[----:B------:R-:W2:Y:S01]  /*a2e0*/  LDSM.16.MT88.4 R84, [R225+0x1c000] ;  /* 0x01c00000e154783b */ /* 0x000ea20000004200 */
[--C-:B------:R-:W-:Y:S01]  /*a2f0*/  FFMA.FTZ R234, R186, UR4, -R177.reuse ;  /* 0x00000004baea7c23 */ /* 0x100fe200080108b1 */
[C---:B-----5:R-:W-:Y:S01]  /*a300*/  HMMA.16816.F32 R48, R4.reuse, R52, R48 ;  /* 0x000000340430723c */ /* 0x060fe20000001830 */
[--C-:B------:R-:W-:Y:S01]  /*a310*/  FFMA.FTZ R235, R188, UR4, -R177.reuse ;  /* 0x00000004bceb7c23 */ /* 0x100fe200080108b1 */
[--C-:B------:R-:W-:Y:S01]  /*a320*/  FFMA.FTZ R236, R192, UR4, -R177.reuse ;  /* 0x00000004c0ec7c23 */ /* 0x100fe200080108b1 */
[--C-:B------:R-:W-:Y:S01]  /*a330*/  FFMA.FTZ R237, R190, UR4, -R177.reuse ;  /* 0x00000004beed7c23 */ /* 0x100fe200080108b1 */
[--C-:B------:R-:W-:Y:S01]  /*a340*/  FFMA.FTZ R239, R183, UR4, -R184.reuse ;  /* 0x00000004b7ef7c23 */ /* 0x100fe200080108b8 */
[----:B------:R-:W5:Y:S01]  /*a350*/  MUFU.EX2 R214, R214 ;  /* 0x000000d600d67308 */ /* 0x000f620000000800 */
[--C-:B------:R-:W-:Y:S01]  /*a360*/  FFMA.FTZ R240, R181, UR4, -R184.reuse ;  /* 0x00000004b5f07c23 */ /* 0x100fe200080108b8 */
        /* <DEDUP_REMOVED lines=9> */
[C---:B-1----:R-:W-:Y:S01]  /*a400*/  HMMA.16816.F32 R56, R4.reuse, R60, R56 ;  /* 0x0000003c0438723c */ /* 0x042fe20000001838 */
[--C-:B------:R-:W-:Y:S01]  /*a410*/  FFMA.FTZ R238, R185, UR4, -R184.reuse ;  /* 0x00000004b9ee7c23 */ /* 0x100fe200080108b8 */
[----:B------:R-:W-:Y:S01]  /*a420*/  LDSM.16.MT88.4 R188, [R225+0x1f800] ;  /* 0x01f80000e1bc783b */ /* 0x000fe20000004200 */
[----:B------:R-:W-:Y:S01]  /*a430*/  FFMA.FTZ R241, R179, UR4, -R184 ;  /* 0x00000004b3f17c23 */ /* 0x000fe200080108b8 */
[--C-:B------:R-:W-:Y:S01]  /*a440*/  FFMA.FTZ R244, R178, UR4, -R177.reuse ;  /* 0x00000004b2f47c23 */ /* 0x100fe200080108b1 */
[----:B------:R-:W1:Y:S01]  /*a450*/  MUFU.EX2 R228, R228 ;  /* 0x000000e400e47308 */ /* 0x000e620000000800 */
[----:B------:R-:W-:Y:S01]  /*a460*/  LDSM.16.MT88.4 R180, [R219+0x5800] ;  /* 0x00580000dbb4783b */ /* 0x000fe20000004200 */
[----:B------:R-:W-:Y:S01]  /*a470*/  FFMA.FTZ R245, R176, UR4, -R177 ;  /* 0x00000004b0f57c23 */ /* 0x000fe200080108b1 */
[C---:B------:R-:W-:Y:S01]  /*a480*/  HMMA.16816.F32 R60, R4.reuse, R62, R80 ;  /* 0x0000003e043c723c */ /* 0x040fe20000001850 */
[-C--:B------:R-:W-:Y:S01]  /*a490*/  FMUL.FTZ R80, R100, R209.reuse ;  /* 0x000000d164507220 */ /* 0x080fe20000410000 */
[-C--:B------:R-:W-:Y:S01]  /*a4a0*/  FMUL.FTZ R81, R101, R209.reuse ;  /* 0x000000d165517220 */ /* 0x080fe20000410000 */
[-C--:B------:R-:W-:Y:S01]  /*a4b0*/  FMUL.FTZ R82, R102, R208.reuse ;  /* 0x000000d066527220 */ /* 0x080fe20000410000 */
[-C--:B------:R-:W-:Y:S01]  /*a4c0*/  FMUL.FTZ R83, R103, R208.reuse ;  /* 0x000000d067537220 */ /* 0x080fe20000410000 */
[----:B------:R-:W-:Y:S01]  /*a4d0*/  MUFU.EX2 R230, R230 ;  /* 0x000000e600e67308 */ /* 0x000fe20000000800 */
[----:B------:R-:W1:Y:S01]  /*a4e0*/  LDSM.16.MT88.4 R100, [R212+0x4000] ;  /* 0x00400000d464783b */ /* 0x000e620000004200 */
[----:B------:R-:W-:Y:S01]  /*a4f0*/  FFMA.FTZ R206, R229, R209, R206 ;  /* 0x000000d1e5ce7223 */ /* 0x000fe200000100ce */
[----:B---3--:R-:W-:Y:S01]  /*a500*/  HMMA.16816.F32 R64, R4, R68, R64 ;  /* 0x000000440440723c */ /* 0x008fe20000001840 */
[----:B------:R-:W-:Y:S01]  /*a510*/  FFMA.FTZ R198, R227, R208, R198 ;  /* 0x000000d0e3c67223 */ /* 0x000fe200000100c6 */
[----:B------:R-:W-:Y:S01]  /*a520*/  LDSM.16.MT88.4 R192, [R225+0x1b800] ;  /* 0x01b80000e1c0783b */ /* 0x000fe20000004200 */
[----:B------:R-:W-:-:S02]  /*a530*/  FADD.FTZ R205, R205, R206 ;  /* 0x000000cecdcd7221 */ /* 0x000fc40000010000 */
[----:B------:R-:W3:Y:S01]  /*a540*/  MUFU.EX2 R231, R231 ;  /* 0x000000e700e77308 */ /* 0x000ee20000000800 */
[----:B------:R-:W-:Y:S01]  /*a550*/  LDSM.16.MT88.4 R184, [R219+0x1800] ;  /* 0x00180000dbb8783b */ /* 0x000fe20000004200 */
[----:B------:R-:W-:Y:S01]  /*a560*/  FADD.FTZ R167, R167, R198 ;  /* 0x000000c6a7a77221 */ /* 0x000fe20000010000 */
[C---:B------:R-:W-:Y:S01]  /*a570*/  HMMA.16816.F32 R68, R4.reuse, R70, R88 ;  /* 0x000000460444723c */ /* 0x040fe20000001858 */
[-C--:B------:R-:W-:Y:S01]  /*a580*/  FMUL.FTZ R88, R108, R209.reuse ;  /* 0x000000d16c587220 */ /* 0x080fe20000410000 */
[-C--:B------:R-:W-:Y:S01]  /*a590*/  FMUL.FTZ R89, R109, R209.reuse ;  /* 0x000000d16d597220 */ /* 0x080fe20000410000 */
[-C--:B------:R-:W-:Y:S01]  /*a5a0*/  FMUL.FTZ R90, R110, R208.reuse ;  /* 0x000000d06e5a7220 */ /* 0x080fe20000410000 */
[-C--:B------:R-:W-:Y:S01]  /*a5b0*/  FMUL.FTZ R91, R111, R208.reuse ;  /* 0x000000d06f5b7220 */ /* 0x080fe20000410000 */
[----:B------:R-:W-:Y:S01]  /*a5c0*/  MUFU.EX2 R232, R232 ;  /* 0x000000e800e87308 */ /* 0x000fe20000000800 */
[----:B------:R-:W3:Y:S02]  /*a5d0*/  LDSM.16.MT88.4 R108, [R197+0x1e000] ;  /* 0x01e00000c56c783b */ /* 0x000ee40000004200 */
[C---:B----4-:R-:W-:Y:S02]  /*a5e0*/  HMMA.16816.F32 R72, R4.reuse, R76, R72 ;  /* 0x0000004c0448723c */ /* 0x050fe40000001848 */
[----:B------:R-:W-:Y:S03]  /*a5f0*/  LDSM.16.MT88.4 R176, [R219+0x7800] ;  /* 0x00780000dbb0783b */ /* 0x000fe60000004200 */
[----:B------:R-:W-:Y:S03]  /*a600*/  MUFU.EX2 R233, R233 ;  /* 0x000000e900e97308 */ /* 0x000fe60000000800 */
[C---:B--2---:R-:W-:Y:S05]  /*a610*/  HMMA.16816.F32 R80, R4.reuse, R84, R80 ;  /* 0x000000540450723c */ /* 0x044fea0000001850 */
[----:B------:R-:W-:Y:S03]  /*a620*/  MUFU.EX2 R234, R234 ;  /* 0x000000ea00ea7308 */ /* 0x000fe60000000800 */
[C---:B------:R-:W-:Y:S01]  /*a630*/  HMMA.16816.F32 R76, R4.reuse, R78, R96 ;  /* 0x0000004e044c723c */ /* 0x040fe20000001860 */
[-C--:B------:R-:W-:Y:S01]  /*a640*/  FMUL.FTZ R96, R116, R209.reuse ;  /* 0x000000d174607220 */ /* 0x080fe20000410000 */
[-C--:B------:R-:W-:Y:S01]  /*a650*/  FMUL.FTZ R97, R117, R209.reuse ;  /* 0x000000d175617220 */ /* 0x080fe20000410000 */
[-C--:B------:R-:W-:Y:S01]  /*a660*/  FMUL.FTZ R98, R118, R208.reuse ;  /* 0x000000d076627220 */ /* 0x080fe20000410000 */
[-C--:B------:R-:W-:Y:S01]  /*a670*/  FMUL.FTZ R99, R119, R208.reuse ;  /* 0x000000d077637220 */ /* 0x080fe20000410000 */
[----:B------:R-:W2:Y:S01]  /*a680*/  MUFU.EX2 R235, R235 ;  /* 0x000000eb00eb7308 */ /* 0x000ea20000000800 */
[----:B------:R-:W4:Y:S02]  /*a690*/  LDSM.16.MT88.4 R116, [R225+0x1e000] ;  /* 0x01e00000e174783b */ /* 0x000f240000004200 */
[C---:B------:R-:W-:Y:S01]  /*a6a0*/  HMMA.16816.F32 R84, R4.reuse, R86, R104 ;  /* 0x000000560454723c */ /* 0x040fe20000001868 */
[-C--:B------:R-:W-:Y:S01]  /*a6b0*/  FMUL.FTZ R104, R124, R209.reuse ;  /* 0x000000d17c687220 */ /* 0x080fe20000410000 */
[-C--:B------:R-:W-:Y:S01]  /*a6c0*/  FMUL.FTZ R105, R125, R209.reuse ;  /* 0x000000d17d697220 */ /* 0x080fe20000410000 */
[-C--:B------:R-:W-:Y:S01]  /*a6d0*/  FMUL.FTZ R106, R126, R208.reuse ;  /* 0x000000d07e6a7220 */ /* 0x080fe20000410000 */
[-C--:B------:R-:W-:Y:S01]  /*a6e0*/  FMUL.FTZ R107, R127, R208.reuse ;  /* 0x000000d07f6b7220 */ /* 0x080fe20000410000 */
[----:B------:R-:W-:Y:S01]  /*a6f0*/  MUFU.EX2 R236, R236 ;  /* 0x000000ec00ec7308 */ /* 0x000fe20000000800 */
[----:B------:R-:W2:Y:S02]  /*a700*/  LDSM.16.MT88.4 R124, [R219+0x6000] ;  /* 0x00600000db7c783b */ /* 0x000ea40000004200 */
[C---:B-----5:R-:W-:Y:S05]  /*a710*/  HMMA.16816.F32 R88, R4.reuse, R92, R88 ;  /* 0x0000005c0458723c */ /* 0x060fea0000001858 */
[----:B------:R-:W5:Y:S03]  /*a720*/  MUFU.EX2 R237, R237 ;  /* 0x000000ed00ed7308 */ /* 0x000f660000000800 */
[C---:B------:R-:W-:Y:S01]  /*a730*/  HMMA.16816.F32 R92, R4.reuse, R94, R112 ;  /* 0x0000005e045c723c */ /* 0x040fe20000001870 */
[-C--:B------:R-:W-:Y:S01]  /*a740*/  FMUL.FTZ R112, R132, R209.reuse ;  /* 0x000000d184707220 */ /* 0x080fe20000410000 */
[-C--:B------:R-:W-:Y:S01]  /*a750*/  FMUL.FTZ R113, R133, R209.reuse ;  /* 0x000000d185717220 */ /* 0x080fe20000410000 */
[-C--:B------:R-:W-:Y:S01]  /*a760*/  FMUL.FTZ R114, R134, R208.reuse ;  /* 0x000000d086727220 */ /* 0x080fe20000410000 */
[-C--:B------:R-:W-:Y:S01]  /*a770*/  FMUL.FTZ R115, R135, R208.reuse ;  /* 0x000000d087737220 */ /* 0x080fe20000410000 */
[----:B------:R-:W-:Y:S01]  /*a780*/  MUFU.EX2 R238, R238 ;  /* 0x000000ee00ee7308 */ /* 0x000fe20000000800 */
[----:B------:R-:W5:Y:S02]  /*a790*/  LDSM.16.MT88.4 R132, [R212+0x6000] ;  /* 0x00600000d484783b */ /* 0x000f640000004200 */
[C---:B------:R-:W-:Y:S05]  /*a7a0*/  HMMA.16816.F32 R8, R4.reuse, R12, R8 ;  /* 0x0000000c0408723c */ /* 0x040fea0000001808 */
[----:B------:R-:W5:Y:S03]  /*a7b0*/  MUFU.EX2 R239, R239 ;  /* 0x000000ef00ef7308 */ /* 0x000f660000000800 */
[C---:B------:R-:W-:Y:S01]  /*a7c0*/  HMMA.16816.F32 R12, R4.reuse, R14, R156 ;  /* 0x0000000e040c723c */ /* 0x040fe2000000189c */
[----:B------:R-:W5:Y:S04]  /*a7d0*/  LDSM.16.MT88.4 R156, [R225+0x18800] ;  /* 0x01880000e19c783b */ /* 0x000f680000004200 */
[----:B------:R-:W-:Y:S03]  /*a7e0*/  MUFU.EX2 R240, R240 ;  /* 0x000000f000f07308 */ /* 0x000fe60000000800 */
[C---:B-1----:R-:W-:Y:S05]  /*a7f0*/  HMMA.16816.F32 R96, R4.reuse, R100, R96 ;  /* 0x000000640460723c */ /* 0x042fea0000001860 */
        /* <DEDUP_REMOVED lines=8> */
[C---:B---3--:R-:W-:Y:S05]  /*a880*/  HMMA.16816.F32 R104, R4.reuse, R108, R104 ;  /* 0x0000006c0468723c */ /* 0x048fea0000001868 */
[----:B------:R-:W1:Y:S03]  /*a890*/  MUFU.EX2 R243, R243 ;  /* 0x000000f300f37308 */ /* 0x000e660000000800 */
[C---:B------:R-:W-:Y:S01]  /*a8a0*/  HMMA.16816.F32 R108, R4.reuse, R110, R128 ;  /* 0x0000006e046c723c */ /* 0x040fe20000001880 */
[-C--:B------:R-:W-:Y:S01]  /*a8b0*/  FMUL.FTZ R128, R144, R209.reuse ;  /* 0x000000d190807220 */ /* 0x080fe20000410000 */
[----:B------:R-:W-:Y:S01]  /*a8c0*/  FMUL.FTZ R129, R145, R209 ;  /* 0x000000d191817220 */ /* 0x000fe20000410000 */
[-C--:B------:R-:W-:Y:S01]  /*a8d0*/  FMUL.FTZ R130, R146, R208.reuse ;  /* 0x000000d092827220 */ /* 0x080fe20000410000 */
[----:B------:R-:W-:Y:S01]  /*a8e0*/  FMUL.FTZ R131, R147, R208 ;  /* 0x000000d093837220 */ /* 0x000fe20000410000 */
[----:B------:R-:W-:Y:S01]  /*a8f0*/  MUFU.EX2 R244, R244 ;  /* 0x000000f400f47308 */ /* 0x000fe20000000800 */
[----:B------:R-:W-:Y:S02]  /*a900*/  LDSM.16.MT88.4 R144, [R225+0x1c800] ;  /* 0x01c80000e190783b */ /* 0x000fe40000004200 */
[C---:B----4-:R-:W-:Y:S05]  /*a910*/  HMMA.16816.F32 R112, R4.reuse, R116, R112 ;  /* 0x000000740470723c */ /* 0x050fea0000001870 */
[----:B------:R-:W3:Y:S03]  /*a920*/  MUFU.EX2 R245, R245 ;  /* 0x000000f500f57308 */ /* 0x000ee60000000800 */
[C---:B--2---:R-:W-:Y:S08]  /*a930*/  HMMA.16816.F32 R120, R4.reuse, R124, R120 ;  /* 0x0000007c0478723c */ /* 0x044ff00000001878 */
[C---:B------:R-:W-:Y:S01]  /*a940*/  HMMA.16816.F32 R116, R4.reuse, R118, R136 ;  /* 0x000000760474723c */ /* 0x040fe20000001888 */
[----:B------:R-:W-:Y:S07]  /*a950*/  LDSM.16.MT88.4 R136, [R225+0x1a800] ;  /* 0x01a80000e188783b */ /* 0x000fee0000004200 */
[C---:B------:R-:W-:Y:S01]  /*a960*/  HMMA.16816.F32 R124, R4.reuse, R126, R152 ;  /* 0x0000007e047c723c */ /* 0x040fe20000001898 */
[----:B------:R-:W-:Y:S07]  /*a970*/  LDSM.16.MT88.4 R152, [R219+0x800] ;  /* 0x00080000db98783b */ /* 0x000fee0000004200 */
[----:B-----5:R-:W-:Y:S01]  /*a980*/  HMMA.16816.F32 R128, R4, R132, R128 ;  /* 0x000000840480723c */ /* 0x020fe20000001880 */
[----:B------:R-:W-:-:S02]  /*a990*/  F2FP.F16.F32.PACK_AB R132, R216, R217 ;  /* 0x000000d9d884723e */ /* 0x000fc400000000ff */
[----:B------:R-:W-:-:S05]  /*a9a0*/  F2FP.F16.F32.PACK_AB R133, R214, R215 ;  /* 0x000000d7d685723e */ /* 0x000fca00000000ff */
[----:B------:R-:W-:Y:S01]  /*a9b0*/  HMMA.16816.F32 R4, R4, R134, R148 ;  /* 0x000000860404723c */ /* 0x000fe20000001894 */
[----:B------:R-:W-:Y:S01]  /*a9c0*/  F2FP.F16.F32.PACK_AB R134, R210, R211 ;  /* 0x000000d3d286723e */ /* 0x000fe200000000ff */
[----:B------:R-:W2:Y:S01]  /*a9d0*/  LDSM.16.MT88.4 R148, [R197+0x1c800] ;  /* 0x01c80000c594783b */ /* 0x000ea20000004200 */
[----:B------:R-:W-:-:S07]  /*a9e0*/  F2FP.F16.F32.PACK_AB R135, R228, R213 ;  /* 0x000000d5e487723e */ /* 0x000fce00000000ff */
[C---:B------:R-:W-:Y:S08]  /*a9f0*/  HMMA.16816.F32 R16, R132.reuse, R156, R16 ;  /* 0x0000009c8410723c */ /* 0x040ff00000001810 */
[C---:B------:R-:W-:Y:S01]  /*aa00*/  HMMA.16816.F32 R20, R132.reuse, R158, R20 ;  /* 0x0000009e8414723c */ /* 0x040fe20000001814 */
[----:B------:R-:W4:Y:S07]  /*aa10*/  LDSM.16.MT88.4 R156, [R219+0x4800] ;  /* 0x00480000db9c783b */ /* 0x000f2e0000004200 */
[C---:B------:R-:W-:Y:S08]  /*aa20*/  HMMA.16816.F32 R8, R132.reuse, R160, R8 ;  /* 0x000000a08408723c */ /* 0x040ff00000001808 */
[C---:B------:R-:W-:Y:S01]  /*aa30*/  HMMA.16816.F32 R12, R132.reuse, R162, R12 ;  /* 0x000000a2840c723c */ /* 0x040fe2000000180c */
[----:B------:R-:W5:Y:S07]  /*aa40*/  LDSM.16.MT88.4 R160, [R212+0x2800] ;  /* 0x00280000d4a0783b */ /* 0x000f6e0000004200 */
[C---:B--2---:R-:W-:Y:S08]  /*aa50*/  HMMA.16816.F32 R72, R132.reuse, R148, R72 ;  /* 0x000000948448723c */ /* 0x044ff00000001848 */
[C---:B------:R-:W-:Y:S08]  /*aa60*/  HMMA.16816.F32 R76, R132.reuse, R150, R76 ;  /* 0x00000096844c723c */ /* 0x040ff0000000184c */
[C---:B------:R-:W-:Y:S08]  /*aa70*/  HMMA.16816.F32 R48, R132.reuse, R136, R48 ;  /* 0x000000888430723c */ /* 0x040ff00000001830 */
[C---:B----4-:R-:W-:Y:S01]  /*aa80*/  HMMA.16816.F32 R148, R132.reuse, R156, R88 ;  /* 0x0000009c8494723c */ /* 0x050fe20000001858 */
[----:B------:R-:W2:Y:S07]  /*aa90*/  LDSM.16.MT88.4 R88, [R219+0x6800] ;  /* 0x00680000db58783b */ /* 0x000eae0000004200 */
[C---:B------:R-:W-:Y:S08]  /*aaa0*/  HMMA.16816.F32 R24, R132.reuse, R152, R24 ;  /* 0x000000988418723c */ /* 0x040ff00000001818 */
[C---:B------:R-:W-:Y:S01]  /*aab0*/  HMMA.16816.F32 R28, R132.reuse, R154, R28 ;  /* 0x0000009a841c723c */ /* 0x040fe2000000181c */
[----:B------:R-:W4:Y:S07]  /*aac0*/  LDSM.16.MT88.4 R152, [R212+0x4800] ;  /* 0x00480000d498783b */ /* 0x000f2e0000004200 */
[C---:B------:R-:W-:Y:S08]  /*aad0*/  HMMA.16816.F32 R40, R132.reuse, R140, R40 ;  /* 0x0000008c8428723c */ /* 0x040ff00000001828 */
[C---:B------:R-:W-:Y:S08]  /*aae0*/  HMMA.16816.F32 R44, R132.reuse, R142, R44 ;  /* 0x0000008e842c723c */ /* 0x040ff0000000182c */
[C---:B------:R-:W-:Y:S01]  /*aaf0*/  HMMA.16816.F32 R136, R132.reuse, R138, R52 ;  /* 0x0000008a8488723c */ /* 0x040fe20000001834 */
[----:B------:R-:W1:Y:S07]  /*ab00*/  LDSM.16.MT88.4 R52, [R197+0x1e800] ;  /* 0x01e80000c534783b */ /* 0x000e6e0000004200 */
[C---:B------:R-:W-:Y:S01]  /*ab10*/  HMMA.16816.F32 R140, R132.reuse, R168, R56 ;  /* 0x000000a8848c723c */ /* 0x040fe20000001838 */
[----:B------:R-:W3:Y:S07]  /*ab20*/  LDSM.16.MT88.4 R56, [R225+0x1e800] ;  /* 0x01e80000e138783b */ /* 0x000eee0000004200 */
[C---:B-----5:R-:W-:Y:S08]  /*ab30*/  HMMA.16816.F32 R64, R132.reuse, R160, R64 ;  /* 0x000000a08440723c */ /* 0x060ff00000001840 */
[C---:B------:R-:W-:Y:S01]  /*ab40*/  HMMA.16816.F32 R68, R132.reuse, R162, R68 ;  /* 0x000000a28444723c */ /* 0x040fe20000001844 */
[----:B------:R-:W5:Y:S07]  /*ab50*/  LDSM.16.MT88.4 R160, [R212+0x6800] ;  /* 0x00680000d4a0783b */ /* 0x000f6e0000004200 */
[C---:B------:R-:W-:Y:S08]  /*ab60*/  HMMA.16816.F32 R80, R132.reuse, R144, R80 ;  /* 0x000000908450723c */ /* 0x040ff00000001850 */
[C---:B------:R-:W-:Y:S01]  /*ab70*/  HMMA.16816.F32 R144, R132.reuse, R146, R84 ;  /* 0x000000928490723c */ /* 0x040fe20000001854 */
[----:B------:R-:W5:Y:S07]  /*ab80*/  LDSM.16.MT88.4 R84, [R197+0x19000] ;  /* 0x01900000c554783b */ /* 0x000f6e0000004200 */
[C---:B------:R-:W-:Y:S08]  /*ab90*/  HMMA.16816.F32 R92, R132.reuse, R158, R92 ;  /* 0x0000009e845c723c */ /* 0x040ff0000000185c */
[C---:B--2---:R-:W-:Y:S01]  /*aba0*/  HMMA.16816.F32 R156, R132.reuse, R88, R120 ;  /* 0x00000058849c723c */ /* 0x044fe20000001878 */
[----:B------:R-:W-:Y:S07]  /*abb0*/  LDSM.16.MT88.4 R120, [R197+0x1b000] ;  /* 0x01b00000c578783b */ /* 0x000fee0000004200 */
[C---:B------:R-:W-:Y:S01]  /*abc0*/  HMMA.16816.F32 R124, R132.reuse, R90, R124 ;  /* 0x0000005a847c723c */ /* 0x040fe2000000187c */
[----:B------:R-:W2:Y:S07]  /*abd0*/  LDSM.16.MT88.4 R88, [R225+0x19000] ;  /* 0x01900000e158783b */ /* 0x000eae0000004200 */
[C---:B----4-:R-:W-:Y:S08]  /*abe0*/  HMMA.16816.F32 R96, R132.reuse, R152, R96 ;  /* 0x000000988460723c */ /* 0x050ff00000001860 */
[C---:B------:R-:W-:Y:S08]  /*abf0*/  HMMA.16816.F32 R100, R132.reuse, R154, R100 ;  /* 0x0000009a8464723c */ /* 0x040ff00000001864 */
[C---:B-1----:R-:W-:Y:S08]  /*ac00*/  HMMA.16816.F32 R104, R132.reuse, R52, R104 ;  /* 0x000000348468723c */ /* 0x042ff00000001868 */
[C---:B------:R-:W-:Y:S01]  /*ac10*/  HMMA.16816.F32 R108, R132.reuse, R54, R108 ;  /* 0x00000036846c723c */ /* 0x040fe2000000186c */
[----:B------:R-:W1:Y:S07]  /*ac20*/  LDSM.16.MT88.4 R52, [R219+0x1000] ;  /* 0x00100000db34783b */ /* 0x000e6e0000004200 */
[C---:B---3--:R-:W-:Y:S08]  /*ac30*/  HMMA.16816.F32 R112, R132.reuse, R56, R112 ;  /* 0x000000388470723c */ /* 0x048ff00000001870 */
[C---:B------:R-:W-:Y:S01]  /*ac40*/  HMMA.16816.F32 R152, R132.reuse, R58, R116 ;  /* 0x0000003a8498723c */ /* 0x040fe20000001874 */
[----:B------:R-:W3:Y:S04]  /*ac50*/  LDSM.16.MT88.4 R56, [R212+0x1000] ;  /* 0x00100000d438783b */ /* 0x000ee80000004200 */
[----:B------:R-:W-:Y:S03]  /*ac60*/  LDSM.16.MT88.4 R116, [R197+0x1d000] ;  /* 0x01d00000c574783b */ /* 0x000fe60000004200 */
[C---:B------:R-:W-:Y:S08]  /*ac70*/  HMMA.16816.F32 R32, R132.reuse, R172, R32 ;  /* 0x000000ac8420723c */ /* 0x040ff00000001820 */
[C---:B------:R-:W-:Y:S08]  /*ac80*/  HMMA.16816.F32 R60, R132.reuse, R170, R60 ;  /* 0x000000aa843c723c */ /* 0x040ff0000000183c */
[C---:B------:R-:W-:Y:S08]  /*ac90*/  HMMA.16816.F32 R36, R132.reuse, R174, R36 ;  /* 0x000000ae8424723c */ /* 0x040ff00000001824 */
[C---:B-----5:R-:W-:Y:S08]  /*aca0*/  HMMA.16816.F32 R168, R132.reuse, R160, R128 ;  /* 0x000000a084a8723c */ /* 0x060ff00000001880 */
[----:B------:R-:W-:Y:S01]  /*acb0*/  HMMA.16816.F32 R4, R132, R162, R4 ;  /* 0x000000a28404723c */ /* 0x000fe20000001804 */
[----:B------:R-:W-:-:S02]  /*acc0*/  F2FP.F16.F32.PACK_AB R132, R231, R230 ;  /* 0x000000e6e784723e */ /* 0x000fc400000000ff */
[----:B------:R-:W-:Y:S02]  /*acd0*/  F2FP.F16.F32.PACK_AB R133, R235, R234 ;  /* 0x000000eaeb85723e */ /* 0x000fe400000000ff */
[----:B------:R-:W-:Y:S02]  /*ace0*/  F2FP.F16.F32.PACK_AB R134, R233, R232 ;  /* 0x000000e8e986723e */ /* 0x000fe400000000ff */
[----:B------:R-:W-:-:S07]  /*acf0*/  F2FP.F16.F32.PACK_AB R135, R237, R236 ;  /* 0x000000eced87723e */ /* 0x000fce00000000ff */
[C---:B------:R-:W-:Y:S01]  /*ad00*/  HMMA.16816.F32 R160, R132.reuse, R84, R8 ;  /* 0x0000005484a0723c */ /* 0x040fe20000001808 */
[----:B------:R-:W-:Y:S07]  /*ad10*/  LDSM.16.MT88.4 R8, [R219+0x3000] ;  /* 0x00300000db08783b */ /* 0x000fee0000004200 */
[C---:B------:R-:W-:Y:S01]  /*ad20*/  HMMA.16816.F32 R128, R132.reuse, R86, R12 ;  /* 0x000000568480723c */ /* 0x040fe2000000180c */
[----:B------:R-:W4:Y:S04]  /*ad30*/  LDSM.16.MT88.4 R84, [R225+0x1b000] ;  /* 0x01b00000e154783b */ /* 0x000f280000004200 */
[----:B------:R-:W-:Y:S03]  /*ad40*/  LDSM.16.MT88.4 R12, [R219+0x5000] ;  /* 0x00500000db0c783b */ /* 0x000fe60000004200 */
[C---:B--2---:R-:W-:Y:S08]  /*ad50*/  HMMA.16816.F32 R16, R132.reuse, R88, R16 ;  /* 0x000000588410723c */ /* 0x044ff00000001810 */
[C---:B------:R-:W-:Y:S01]  /*ad60*/  HMMA.16816.F32 R20, R132.reuse, R90, R20 ;  /* 0x0000005a8414723c */ /* 0x040fe20000001814 */
[----:B------:R-:W2:Y:S07]  /*ad70*/  LDSM.16.MT88.4 R88, [R212+0x3000] ;  /* 0x00300000d458783b */ /* 0x000eae0000004200 */
[C---:B-1----:R-:W-:Y:S08]  /*ad80*/  HMMA.16816.F32 R24, R132.reuse, R52, R24 ;  /* 0x000000348418723c */ /* 0x042ff00000001818 */
[C---:B------:R-:W-:Y:S08]  /*ad90*/  HMMA.16816.F32 R28, R132.reuse, R54, R28 ;  /* 0x00000036841c723c */ /* 0x040ff0000000181c */
[C---:B---3--:R-:W-:Y:S01]  /*ada0*/  HMMA.16816.F32 R52, R132.reuse, R56, R32 ;  /* 0x000000388434723c */ /* 0x048fe20000001820 */
[----:B------:R-:W1:Y:S07]  /*adb0*/  LDSM.16.MT88.4 R32, [R225+0x1d000] ;  /* 0x01d00000e120783b */ /* 0x000e6e0000004200 */
[C---:B------:R-:W-:Y:S08]  /*adc0*/  HMMA.16816.F32 R56, R132.reuse, R58, R36 ;  /* 0x0000003a8438723c */ /* 0x040ff00000001824 */
[C---:B----4-:R-:W-:Y:S08]  /*add0*/  HMMA.16816.F32 R48, R132.reuse, R84, R48 ;  /* 0x000000548430723c */ /* 0x050ff00000001830 */
[C---:B------:R-:W-:Y:S08]  /*ade0*/  HMMA.16816.F32 R136, R132.reuse, R86, R136 ;  /* 0x000000568488723c */ /* 0x040ff00000001888 */
[C---:B------:R-:W-:Y:S08]  /*adf0*/  HMMA.16816.F32 R40, R132.reuse, R120, R40 ;  /* 0x000000788428723c */ /* 0x040ff00000001828 */
[C---:B------:R-:W-:Y:S01]  /*ae00*/  HMMA.16816.F32 R36, R132.reuse, R122, R44 ;  /* 0x0000007a8424723c */ /* 0x040fe2000000182c */
[----:B------:R-:W3:Y:S07]  /*ae10*/  LDSM.16.MT88.4 R120, [R212+0x5000] ;  /* 0x00500000d478783b */ /* 0x000eee0000004200 */
[C---:B--2---:R-:W-:Y:S01]  /*ae20*/  HMMA.16816.F32 R84, R132.reuse, R88, R64 ;  /* 0x000000588454723c */ /* 0x044fe20000001840 */
[----:B------:R-:W-:Y:S07]  /*ae30*/  LDSM.16.MT88.4 R64, [R197+0x1b800] ;  /* 0x01b80000c540783b */ /* 0x000fee0000004200 */
[C---:B------:R-:W-:Y:S08]  /*ae40*/  HMMA.16816.F32 R140, R132.reuse, R8, R140 ;  /* 0x00000008848c723c */ /* 0x040ff0000000188c */
[C---:B------:R-:W-:Y:S08]  /*ae50*/  HMMA.16816.F32 R88, R132.reuse, R90, R68 ;  /* 0x0000005a8458723c */ /* 0x040ff00000001844 */
[C---:B------:R-:W-:Y:S01]  /*ae60*/  HMMA.16816.F32 R8, R132.reuse, R10, R60 ;  /* 0x0000000a8408723c */ /* 0x040fe2000000183c */
[----:B------:R-:W2:Y:S07]  /*ae70*/  LDSM.16.MT88.4 R60, [R197+0x1f000] ;  /* 0x01f00000c53c783b */ /* 0x000eae0000004200 */
[C---:B------:R-:W-:Y:S01]  /*ae80*/  HMMA.16816.F32 R68, R132.reuse, R118, R76 ;  /* 0x000000768444723c */ /* 0x040fe2000000184c */
[----:B------:R-:W4:Y:S07]  /*ae90*/  LDSM.16.MT88.4 R76, [R225+0x1f000] ;  /* 0x01f00000e14c783b */ /* 0x000f2e0000004200 */
[C---:B-1----:R-:W-:Y:S08]  /*aea0*/  HMMA.16816.F32 R80, R132.reuse, R32, R80 ;  /* 0x000000208450723c */ /* 0x042ff00000001850 */
[C---:B------:R-:W-:Y:S08]  /*aeb0*/  HMMA.16816.F32 R44, R132.reuse, R34, R144 ;  /* 0x00000022842c723c */ /* 0x040ff00000001890 */
[C---:B------:R-:W-:Y:S01]  /*aec0*/  HMMA.16816.F32 R32, R132.reuse, R12, R148 ;  /* 0x0000000c8420723c */ /* 0x040fe20000001894 */
[----:B------:R-:W1:Y:S07]  /*aed0*/  LDSM.16.MT88.4 R148, [R212+0x7000] ;  /* 0x00700000d494783b */ /* 0x000e6e0000004200 */
[C---:B------:R-:W-:Y:S01]  /*aee0*/  HMMA.16816.F32 R12, R132.reuse, R14, R92 ;  /* 0x0000000e840c723c */ /* 0x040fe2000000185c */
[----:B------:R-:W5:Y:S07]  /*aef0*/  LDSM.16.MT88.4 R92, [R219+0x7000] ;  /* 0x00700000db5c783b */ /* 0x000f6e0000004200 */
[C---:B------:R-:W-:Y:S08]  /*af00*/  HMMA.16816.F32 R72, R132.reuse, R116, R72 ;  /* 0x000000748448723c */ /* 0x040ff00000001848 */
[C---:B---3--:R-:W-:Y:S01]  /*af10*/  HMMA.16816.F32 R116, R132.reuse, R120, R96 ;  /* 0x000000788474723c */ /* 0x048fe20000001860 */
[----:B------:R-:W-:Y:S07]  /*af20*/  LDSM.16.MT88.4 R96, [R197+0x1d800] ;  /* 0x01d80000c560783b */ /* 0x000fee0000004200 */
[C---:B------:R-:W-:Y:S08]  /*af30*/  HMMA.16816.F32 R120, R132.reuse, R122, R100 ;  /* 0x0000007a8478723c */ /* 0x040ff00000001864 */
[C---:B--2---:R-:W-:Y:S08]  /*af40*/  HMMA.16816.F32 R104, R132.reuse, R60, R104 ;  /* 0x0000003c8468723c */ /* 0x044ff00000001868 */
[C---:B------:R-:W-:Y:S01]  /*af50*/  HMMA.16816.F32 R100, R132.reuse, R62, R108 ;  /* 0x0000003e8464723c */ /* 0x040fe2000000186c */
[----:B------:R-:W2:Y:S04]  /*af60*/  LDSM.16.MT88.4 R60, [R197+0x19800] ;  /* 0x01980000c53c783b */ /* 0x000ea80000004200 */
[----:B------:R-:W-:Y:S03]  /*af70*/  LDSM.16.MT88.4 R108, [R219+0x3800] ;  /* 0x00380000db6c783b */ /* 0x000fe60000004200 */
[C---:B----4-:R-:W-:Y:S08]  /*af80*/  HMMA.16816.F32 R112, R132.reuse, R76, R112 ;  /* 0x0000004c8470723c */ /* 0x050ff00000001870 */
[C---:B------:R-:W-:Y:S08]  /*af90*/  HMMA.16816.F32 R76, R132.reuse, R78, R152 ;  /* 0x0000004e844c723c */ /* 0x040ff00000001898 */
[C---:B-1----:R-:W-:Y:S01]  /*afa0*/  HMMA.16816.F32 R144, R132.reuse, R148, R168 ;  /* 0x000000948490723c */ /* 0x042fe200000018a8 */
[----:B------:R-:W1:Y:S07]  /*afb0*/  LDSM.16.MT88.4 R168, [R197+0x1f800] ;  /* 0x01f80000c5a8783b */ /* 0x000e6e0000004200 */
[C---:B-----5:R-:W-:Y:S08]  /*afc0*/  HMMA.16816.F32 R172, R132.reuse, R92, R156 ;  /* 0x0000005c84ac723c */ /* 0x060ff0000000189c */
[C---:B------:R-:W-:Y:S08]  /*afd0*/  HMMA.16816.F32 R152, R132.reuse, R94, R124 ;  /* 0x0000005e8498723c */ /* 0x040ff0000000187c */
[----:B------:R-:W-:Y:S01]  /*afe0*/  HMMA.16816.F32 R148, R132, R150, R4 ;  /* 0x000000968494723c */ /* 0x000fe20000001804 */
[----:B------:R3:W4:Y:S01]  /*aff0*/  LDSM.16.MT88.4 R132, [R225+0x1d800] ;  /* 0x01d80000e184783b */ /* 0x0007220000004200 */
[----:B------:R-:W-:-:S02]  /*b000*/  F2FP.F16.F32.PACK_AB R4, R239, R238 ;  /* 0x000000eeef04723e */ /* 0x000fc400000000ff */
[----:B------:R-:W-:Y:S02]  /*b010*/  F2FP.F16.F32.PACK_AB R5, R243, R242 ;  /* 0x000000f2f305723e */ /* 0x000fe400000000ff */
[----:B------:R-:W-:Y:S02]  /*b020*/  F2FP.F16.F32.PACK_AB R6, R241, R240 ;  /* 0x000000f0f106723e */ /* 0x000fe400000000ff */
[----:B------:R-:W-:-:S07]  /*b030*/  F2FP.F16.F32.PACK_AB R7, R245, R244 ;  /* 0x000000f4f507723e */ /* 0x000fce00000000ff */
[C---:B--2---:R-:W-:Y:S08]  /*b040*/  HMMA.16816.F32 R160, R4.reuse, R60, R160 ;  /* 0x0000003c04a0723c */ /* 0x044ff000000018a0 */
[----:B------:R-:W-:Y:S01]  /*b050*/  HMMA.16816.F32 R156, R4, R62, R128 ;  /* 0x0000003e049c723c */ /* 0x000fe20000001880 */
[----:B---3--:R-:W-:-:S07]  /*b060*/  IADD3 R225, PT, PT, R2, -0x4, RZ ;  /* 0xfffffffc02e17810 */ /* 0x008fce0007ffe0ff */
[C---:B------:R-:W-:Y:S08]  /*b070*/  HMMA.16816.F32 R60, R4.reuse, R64, R40 ;  /* 0x00000040043c723c */ /* 0x040ff00000001828 */
[C---:B-1----:R-:W-:Y:S08]  /*b080*/  HMMA.16816.F32 R128, R4.reuse, R170, R100 ;  /* 0x000000aa0480723c */ /* 0x042ff00000001864 */
[C---:B------:R-:W-:Y:S08]  /*b090*/  HMMA.16816.F32 R64, R4.reuse, R66, R36 ;  /* 0x000000420440723c */ /* 0x040ff00000001824 */
[C---:B----4-:R-:W-:Y:S08]  /*b0a0*/  HMMA.16816.F32 R100, R4.reuse, R132, R80 ;  /* 0x000000840464723c */ /* 0x050ff00000001850 */
[C---:B------:R-:W-:Y:S01]  /*b0b0*/  HMMA.16816.F32 R124, R4.reuse, R168, R104 ;  /* 0x000000a8047c723c */ /* 0x040fe20000001868 */
[----:B------:R-:W1:Y:S07]  /*b0c0*/  LDSM.16.MT88.4 R168, [R212+0x1800] ;  /* 0x00180000d4a8783b */ /* 0x000e6e0000004200 */
        /* <DEDUP_REMOVED lines=43> */
[C---:B------:R-:W-:Y:S08]  /*b380*/  HMMA.16816.F32 R44, R4.reuse, R184, R24 ;  /* 0x000000b8042c723c */ /* 0x040ff00000001818 */
[C---:B------:R-:W-:Y:S08]  /*b390*/  HMMA.16816.F32 R48, R4.reuse, R186, R28 ;  /* 0x000000ba0430723c */ /* 0x040ff0000000181c */
[C---:B------:R-:W-:Y:S08]  /*b3a0*/  HMMA.16816.F32 R108, R4.reuse, R180, R32 ;  /* 0x000000b4046c723c */ /* 0x040ff00000001820 */
[C---:B------:R-:W-:Y:S08]  /*b3b0*/  HMMA.16816.F32 R140, R4.reuse, R176, R172 ;  /* 0x000000b0048c723c */ /* 0x040ff000000018ac */
[C---:B------:R-:W-:Y:S08]  /*b3c0*/  HMMA.16816.F32 R152, R4.reuse, R178, R152 ;  /* 0x000000b20498723c */ /* 0x040ff00000001898 */
[C---:B-1----:R-:W-:Y:S08]  /*b3d0*/  HMMA.16816.F32 R52, R4.reuse, R168, R52 ;  /* 0x000000a80434723c */ /* 0x042ff00000001834 */
[C---:B------:R-:W-:Y:S08]  /*b3e0*/  HMMA.16816.F32 R56, R4.reuse, R170, R56 ;  /* 0x000000aa0438723c */ /* 0x040ff00000001838 */
[C---:B--2---:R-:W-:Y:S08]  /*b3f0*/  HMMA.16816.F32 R84, R4.reuse, R16, R84 ;  /* 0x000000100454723c */ /* 0x044ff00000001854 */
[C---:B------:R-:W-:Y:S08]  /*b400*/  HMMA.16816.F32 R88, R4.reuse, R18, R88 ;  /* 0x000000120458723c */ /* 0x040ff00000001858 */
[C---:B---3--:R-:W-:Y:S08]  /*b410*/  HMMA.16816.F32 R116, R4.reuse, R20, R116 ;  /* 0x000000140474723c */ /* 0x048ff00000001874 */
[C---:B------:R-:W-:Y:S08]  /*b420*/  HMMA.16816.F32 R120, R4.reuse, R22, R120 ;  /* 0x000000160478723c */ /* 0x040ff00000001878 */
[C---:B----4-:R-:W-:Y:S08]  /*b430*/  HMMA.16816.F32 R144, R4.reuse, R8, R144 ;  /* 0x000000080490723c */ /* 0x050ff00000001890 */
[----:B------:R-:W-:-:S15]  /*b440*/  HMMA.16816.F32 R148, R4, R10, R148 ;  /* 0x0000000a0494723c */ /* 0x000fde0000001894 */
[----:B------:R-:W-:-:S05]  /*b450*/  NOP ;  /* 0x0000000000007918 */ /* 0x000fca0000000000 */
.L_x_186:
[----:B------:R-:W-:-:S13]  /*b460*/  ISETP.GE.AND P1, PT, R225, RZ, PT ;  /* 0x000000ffe100720c */ /* 0x000fda0003f26270 */
[----:B------:R-:W-:Y:S05]  /*b470*/  @!P1 BRA `(.L_x_189) ;  /* 0x00000030000c9947 */ /* 0x000fea0003800000 */
[----:B------:R-:W-:Y:S01]  /*b480*/  LOP3.LUT R165, R165, 0x1c0, R0, 0xf8, !PT ;  /* 0x000001c0a5a57812 */ /* 0x000fe200078ef800 */
[----:B------:R-:W-:Y:S01]  /*b490*/  IMAD.SHL.U32 R4, R196, 0x20, RZ ;  /* 0x00000020c4047824 */ /* 0x000fe200078e00ff */
[C---:B------:R-:W-:Y:S01]  /*b4a0*/  LOP3.LUT R5, R0.reuse, 0x200, RZ, 0xc0, !PT ;  /* 0x0000020000057812 */ /* 0x040fe200078ec0ff */
[----:B------:R-:W1:Y:S01]  /*b4b0*/  LDCU.64 UR6, c[0x0][0x3c0] ;  /* 0x00007800ff0677ac */ /* 0x000e620008000a00 */
[--C-:B------:R-:W-:Y:S01]  /*b4c0*/  SHF.R.U32.HI R2, RZ, 0x1, R196.reuse ;  /* 0x00000001ff027819 */ /* 0x100fe200000116c4 */
[----:B------:R-:W-:Y:S01]  /*b4d0*/  IMAD.MOV.U32 R214, RZ, RZ, 0x40 ;  /* 0x00000040ffd67424 */ /* 0x000fe200078e00ff */
[----:B------:R-:W-:Y:S01]  /*b4e0*/  LOP3.LUT R219, R0, 0x400, RZ, 0xc0, !PT ;  /* 0x0000040000db7812 */ /* 0x000fe200078ec0ff */
[----:B------:R-:W-:Y:S01]  /*b4f0*/  IMAD.MOV.U32 R216, RZ, RZ, 0x20 ;  /* 0x00000020ffd87424 */ /* 0x000fe200078e00ff */
[----:B------:R-:W-:Y:S01]  /*b500*/  LOP3.LUT R196, R165, 0x8, R196, 0x78, !PT ;  /* 0x00000008a5c47812 */ /* 0x000fe200078e78c4 */
[----:B------:R-:W2:Y:S01]  /*b510*/  LDCU UR4, c[0x0][0x45c] ;  /* 0x00008b80ff0477ac */ /* 0x000ea20008000800 */
[----:B------:R-:W-:-:S02]  /*b520*/  LOP3.LUT R4, R5, 0x7c00, R4, 0xf8, !PT ;  /* 0x00007c0005047812 */ /* 0x000fc400078ef804 */
[----:B------:R-:W-:Y:S01]  /*b530*/  LOP3.LUT R165, R165, 0x8, R2, 0x78, !PT ;  /* 0x00000008a5a57812 */ /* 0x000fe200078e7802 */
[----:B------:R-:W-:Y:S01]  /*b540*/  IMAD R219, R196, 0x2, R219 ;  /* 0x00000002c4db7824 */ /* 0x000fe200078e02db */
[----:B------:R-:W-:Y:S02]  /*b550*/  SEL R214, R214, 0xffffffc0, !P6 ;  /* 0xffffffc0d6d67807 */ /* 0x000fe40007000000 */
[----:B------:R-:W-:Y:S01]  /*b560*/  LOP3.LUT R215, R4, R165, RZ, 0xfc, !PT ;  /* 0x000000a504d77212 */ /* 0x000fe200078efcff */
[----:B------:R-:W-:Y:S01]  /*b570*/  VIADD R219, R219, UR5 ;  /* 0x00000005dbdb7c36 */ /* 0x000fe20008000000 */
[----:B------:R-:W-:Y:S01]  /*b580*/  LOP3.LUT R213, R165, 0x200, R0, 0xf8, !PT ;  /* 0x00000200a5d57812 */ /* 0x000fe200078ef800 */
[----:B------:R-:W-:Y:S01]  /*b590*/  IMAD.MOV.U32 R0, RZ, RZ, R3 ;  /* 0x000000ffff007224 */ /* 0x000fe200078e0003 */
[----:B------:R-:W-:Y:S01]  /*b5a0*/  LEA R215, R215, UR5, 0x1 ;  /* 0x00000005d7d77c11 */ /* 0x000fe2000f8e08ff */
[----:B------:R-:W-:Y:S01]  /*b5b0*/  IMAD.IADD R217, R219, 0x1, R214 ;  /* 0x00000001dbd97824 */ /* 0x000fe200078e02d6 */
[----:B------:R-:W-:Y:S01]  /*b5c0*/  SEL R216, R216, 0xffffffe0, !P0 ;  /* 0xffffffe0d8d87807 */ /* 0x000fe20004000000 */
[----:B-1----:R-:W-:Y:S01]  /*b5d0*/  USHF.L.U64.HI UR8, UR6, 0x5, UR7 ;  /* 0x0000000506087899 */ /* 0x002fe20008010207 */
[----:B------:R-:W-:Y:S01]  /*b5e0*/  LEA R213, R213, UR5, 0x1 ;  /* 0x00000005d5d57c11 */ /* 0x000fe2000f8e08ff */
[----:B------:R-:W-:Y:S01]  /*b5f0*/  IMAD.IADD R214, R214, 0x1, R215 ;  /* 0x00000001d6d67824 */ /* 0x000fe200078e02d7 */
[----:B------:R-:W-:Y:S01]  /*b600*/  MOV R165, R164 ;  /* 0x000000a400a57202 */ /* 0x000fe20000000f00 */
[----:B------:R-:W-:Y:S01]  /*b610*/  IMAD.IADD R210, R219, 0x1, R216 ;  /* 0x00000001dbd27824 */ /* 0x000fe200078e02d8 */
[C---:B------:R-:W-:Y:S01]  /*b620*/  IADD3 R212, PT, PT, R216.reuse, R213, RZ ;  /* 0x000000d5d8d47210 */ /* 0x040fe20007ffe0ff */
[C---:B------:R-:W-:Y:S01]  /*b630*/  VIADD R230, R213.reuse, 0x18040 ;  /* 0x00018040d5e67836 */ /* 0x040fe20000000000 */
[C---:B------:R-:W-:Y:S01]  /*b640*/  IADD3 R209, PT, PT, R216.reuse, R215, RZ ;  /* 0x000000d7d8d17210 */ /* 0x040fe20007ffe0ff */
[----:B------:R-:W-:Y:S01]  /*b650*/  VIADD R228, R213, 0x18000 ;  /* 0x00018000d5e47836 */ /* 0x000fe20000000000 */
[----:B------:R-:W-:Y:S01]  /*b660*/  USHF.L.U32 UR9, UR6, 0x5, URZ ;  /* 0x0000000506097899 */ /* 0x000fe200080006ff */
[C---:B------:R-:W-:Y:S01]  /*b670*/  IMAD.IADD R211, R216.reuse, 0x1, R214 ;  /* 0x00000001d8d37824 */ /* 0x040fe200078e02d6 */
[----:B------:R-:W1:Y:S01]  /*b680*/  LDCU.64 UR6, c[0x0][0x3c0] ;  /* 0x00007800ff0677ac */ /* 0x000e620008000a00 */
[----:B------:R-:W-:Y:S01]  /*b690*/  IMAD.IADD R208, R216, 0x1, R217 ;  /* 0x00000001d8d07824 */ /* 0x000fe200078e02d9 */
[----:B--2---:R-:W-:Y:S08]  /*b6a0*/  BRA `(.L_x_190) ;  /* 0x0000000000647947 */ /* 0x004ff00003800000 */
.L_x_192:
[----:B------:R-:W1:Y:S01]  /*b6b0*/  LDC.64 R2, c[0x0][0x3b8] ;  /* 0x0000ee00ff027b82 */ /* 0x000e620000000a00 */
[----:B------:R-:W-:Y:S04]  /*b6c0*/  VIADD R171, R225, 0xffffffff ;  /* 0xffffffffe1ab7836 */ /* 0x000fe80000000000 */
[C---:B-1----:R-:W-:Y:S04]  /*b6d0*/  IMAD.WIDE.U32 R168, R171.reuse, R2, RZ ;  /* 0x00000002aba87225 */ /* 0x042fe800078e00ff */
[----:B------:R-:W-:Y:S01]  /*b6e0*/  IMAD R169, R171, R3, R169 ;  /* 0x00000003aba97224 */ /* 0x000fe200078e02a9 */
[C---:B------:R-:W-:Y:S01]  /*b6f0*/  LEA R170, P1, R168.reuse, R223, 0x7 ;  /* 0x000000dfa8aa7211 */ /* 0x040fe200078238ff */
[C---:B------:R-:W-:Y:S03]  /*b700*/  IMAD.SHL.U32 R173, R168.reuse, 0x40, RZ ;  /* 0x00000040a8ad7824 */ /* 0x040fe600078e00ff */
[--C-:B------:R-:W-:Y:S02]  /*b710*/  LEA.HI.X R171, R168, R222, R169.reuse, 0x7, P1 ;  /* 0x000000dea8ab7211 */ /* 0x100fe400008f3ca9 */
[----:B------:R-:W-:Y:S02]  /*b720*/  LEA R166, P0, R2, R173, 0x5 ;  /* 0x000000ad02a67211 */ /* 0x000fe400078028ff */
[----:B------:R-:W-:Y:S01]  /*b730*/  SHF.L.U64.HI R164, R168, 0x6, R169 ;  /* 0x00000006a8a47819 */ /* 0x000fe200000102a9 */
[----:B------:R-:W-:Y:S01]  /*b740*/  @!PT LDS RZ, [RZ] ;  /* 0x00000000fffff984 */ /* 0x000fe20000000800 */
[----:B------:R-:W-:Y:S01]  /*b750*/  @!PT LDS RZ, [RZ] ;  /* 0x00000000fffff984 */ /* 0x000fe20000000800 */
[----:B------:R-:W-:Y:S01]  /*b760*/  @!PT LDS RZ, [RZ] ;  /* 0x00000000fffff984 */ /* 0x000fe20000000800 */
[----:B------:R1:W-:Y:S03]  /*b770*/  LDGSTS.E.BYPASS.LTC128B.128 [R226+0x10000], desc[UR12][R170.64] ;  /* 0x10000000aae27fae */ /* 0x0003e6000b981a0c */
[----:B------:R-:W-:Y:S01]  /*b780*/  LEA.HI.X R3, R2, R164, R3, 0x5, P0 ;  /* 0x000000a402037211 */ /* 0x000fe200000f2c03 */
[----:B------:R1:W-:Y:S01]  /*b790*/  LDGSTS.E.BYPASS.LTC128B.128 [R226+0x12000], desc[UR12][R170.64+0x80] ;  /* 0x12000080aae27fae */ /* 0x0003e2000b981a0c */
[C---:B------:R-:W-:Y:S03]  /*b7a0*/  LEA R172, P0, R166.reuse, R223, 0x1 ;  /* 0x000000dfa6ac7211 */ /* 0x040fe600078008ff */
[----:B------:R1:W-:Y:S01]  /*b7b0*/  LDGSTS.E.BYPASS.LTC128B.128 [R226+0x14000], desc[UR12][R170.64+0x100] ;  /* 0x14000100aae27fae */ /* 0x0003e2000b981a0c */
[----:B------:R-:W-:Y:S03]  /*b7c0*/  LEA.HI.X R173, R166, R222, R3, 0x1, P0 ;  /* 0x000000dea6ad7211 */ /* 0x000fe600000f0c03 */
[----:B------:R1:W-:Y:S04]  /*b7d0*/  LDGSTS.E.BYPASS.LTC128B.128 [R226+0x16000], desc[UR12][R170.64+0x180] ;  /* 0x16000180aae27fae */ /* 0x0003e8000b981a0c */
[----:B------:R1:W-:Y:S04]  /*b7e0*/  LDGSTS.E.BYPASS.LTC128B.128 [R226+0x11000], desc[UR12][R172.64] ;  /* 0x11000000ace27fae */ /* 0x0003e8000b981a0c */
[----:B------:R1:W-:Y:S04]  /*b7f0*/  LDGSTS.E.BYPASS.LTC128B.128 [R226+0x13000], desc[UR12][R172.64+0x80] ;  /* 0x13000080ace27fae */ /* 0x0003e8000b981a0c */
[----:B------:R1:W-:Y:S04]  /*b800*/  LDGSTS.E.BYPASS.LTC128B.128 [R226+0x15000], desc[UR12][R172.64+0x100] ;  /* 0x15000100ace27fae */ /* 0x0003e8000b981a0c */
[----:B------:R1:W-:Y:S04]  /*b810*/  LDGSTS.E.BYPASS.LTC128B.128 [R226+0x17000], desc[UR12][R172.64+0x180] ;  /* 0x17000180ace27fae */ /* 0x0003e8000b981a0c */
[----:B------:R-:W0:Y:S01]  /*b820*/  LDGDEPBAR ;  /* 0x00000000000079af */ /* 0x000e220000000000 */
[----:B------:R-:W-:Y:S05]  /*b830*/  BRA `(.L_x_191) ;  /* 0x0000000c00e47947 */ /* 0x000fea0003800000 */
.L_x_190:
[----:B------:R-:W-:Y:S04]  /*b840*/  DEPBAR.LE SB0, 0x0 ;  /* 0x000080000000791a */ /* 0x000fe80000000000 */
[----:B------:R-:W-:Y:S01]  /*b850*/  BAR.SYNC.DEFER_BLOCKING 0x0 ;  /* 0x0000000000007b1d */ /* 0x000fe20000010000 */
[C---:B-1----:R-:W-:Y:S04]  /*b860*/  IMAD.WIDE.U32 R2, R225.reuse, UR6, RZ ;  /* 0x00000006e1027c25 */ /* 0x042fe8000f8e00ff */
[C---:B------:R-:W-:Y:S01]  /*b870*/  IMAD R3, R225.reuse, UR7, R3 ;  /* 0x00000007e1037c24 */ /* 0x040fe2000f8e0203 */
[CC--:B------:R-:W-:Y:S02]  /*b880*/  LEA R206, P1, R2.reuse, R221.reuse, 0x7 ;  /* 0x000000dd02ce7211 */ /* 0x0c0fe400078238ff */
[C---:B------:R-:W-:Y:S02]  /*b890*/  LEA R164, P0, R2.reuse, UR9, 0x6 ;  /* 0x0000000902a47c11 */ /* 0x040fe4000f8030ff */
[CCC-:B------:R-:W-:Y:S02]  /*b8a0*/  LEA.HI.X R207, R2.reuse, R220.reuse, R3.reuse, 0x7, P1 ;  /* 0x000000dc02cf7211 */ /* 0x1c0fe400008f3c03 */
[----:B------:R-:W-:Y:S02]  /*b8b0*/  LEA.HI.X R167, R2, UR8, R3, 0x6, P0 ;  /* 0x0000000802a77c11 */ /* 0x000fe400080f3403 */
[C---:B------:R-:W-:Y:S04]  /*b8c0*/  LEA R204, P0, R164.reuse, R221, 0x1 ;  /* 0x000000dda4cc7211 */ /* 0x040fe800078008ff */
[----:B------:R-:W-:Y:S02]  /*b8d0*/  LEA.HI.X R205, R164, R220, R167, 0x1, P0 ;  /* 0x000000dca4cd7211 */ /* 0x000fe400000f0ca7 */
[----:B------:R-:W-:Y:S01]  /*b8e0*/  ISETP.NE.AND P0, PT, R225, RZ, PT ;  /* 0x000000ffe100720c */ /* 0x000fe20003f05270 */
[----:B------:R-:W-:Y:S01]  /*b8f0*/  @!PT LDS RZ, [RZ] ;  /* 0x00000000fffff984 */ /* 0x000fe20000000800 */
[----:B------:R-:W-:Y:S01]  /*b900*/  @!PT LDS RZ, [RZ] ;  /* 0x00000000fffff984 */ /* 0x000fe20000000800 */
[----:B------:R-:W-:Y:S01]  /*b910*/  @!PT LDS RZ, [RZ] ;  /* 0x00000000fffff984 */ /* 0x000fe20000000800 */
[----:B------:R-:W-:Y:S05]  /*b920*/  LDGSTS.E.BYPASS.LTC128B.128 [R226+0x18000], desc[UR12][R206.64] ;  /* 0x18000000cee27fae */ /* 0x000fea000b981a0c */
[----:B------:R-:W-:Y:S05]  /*b930*/  LDGSTS.E.BYPASS.LTC128B.128 [R226+0x1a000], desc[UR12][R206.64+0x80] ;  /* 0x1a000080cee27fae */ /* 0x000fea000b981a0c */
[----:B------:R-:W-:Y:S05]  /*b940*/  LDGSTS.E.BYPASS.LTC128B.128 [R226+0x1c000], desc[UR12][R206.64+0x100] ;  /* 0x1c000100cee27fae */ /* 0x000fea000b981a0c */
[----:B------:R-:W-:Y:S05]  /*b950*/  LDGSTS.E.BYPASS.LTC128B.128 [R226+0x1e000], desc[UR12][R206.64+0x180] ;  /* 0x1e000180cee27fae */ /* 0x000fea000b981a0c */
[----:B------:R-:W-:Y:S05]  /*b960*/  LDGSTS.E.BYPASS.LTC128B.128 [R226+0x19000], desc[UR12][R204.64] ;  /* 0x19000000cce27fae */ /* 0x000fea000b981a0c */
[----:B------:R-:W-:Y:S05]  /*b970*/  LDGSTS.E.BYPASS.LTC128B.128 [R226+0x1b000], desc[UR12][R204.64+0x80] ;  /* 0x1b000080cce27fae */ /* 0x000fea000b981a0c */
[----:B------:R-:W-:Y:S05]  /*b980*/  LDGSTS.E.BYPASS.LTC128B.128 [R226+0x1d000], desc[UR12][R204.64+0x100] ;  /* 0x1d000100cce27fae */ /* 0x000fea000b981a0c */
[----:B------:R1:W-:Y:S05]  /*b990*/  LDGSTS.E.BYPASS.LTC128B.128 [R226+0x1f000], desc[UR12][R204.64+0x180] ;  /* 0x1f000180cce27fae */ /* 0x0003ea000b981a0c */
[----:B------:R-:W-:Y:S05]  /*b9a0*/  LDSM.16.M88.4 R168, [R215] ;  /* 0x00000000d7a8783b */ /* 0x000fea0000000200 */
[----:B------:R-:W2:Y:S05]  /*b9b0*/  LDSM.16.M88.4 R172, [R219+0x10000] ;  /* 0x01000000dbac783b */ /* 0x000eaa0000000200 */
[----:B------:R-:W3:Y:S05]  /*b9c0*/  LDSM.16.M88.4 R176, [R219+0x10800] ;  /* 0x01080000dbb0783b */ /* 0x000eea0000000200 */
[----:B------:R-:W4:Y:S05]  /*b9d0*/  LDSM.16.M88.4 R180, [R219+0x11000] ;  /* 0x01100000dbb4783b */ /* 0x000f2a0000000200 */
[----:B------:R-:W0:Y:S05]  /*b9e0*/  LDGDEPBAR ;  /* 0x00000000000079af */ /* 0x000e2a0000000000 */
[----:B------:R-:W5:Y:S05]  /*b9f0*/  LDSM.16.M88.4 R184, [R219+0x11800] ;  /* 0x01180000dbb8783b */ /* 0x000f6a0000000200 */
[----:B------:R-:W-:Y:S05]  /*ba00*/  LDSM.16.M88.4 R188, [R209] ;  /* 0x00000000d1bc783b */ /* 0x000fea0000000200 */
[----:B------:R-:W5:Y:S05]  /*ba10*/  LDSM.16.M88.4 R192, [R210+0x10000] ;  /* 0x01000000d2c0783b */ /* 0x000f6a0000000200 */
[----:B------:R-:W-:Y:S05]  /*ba20*/  LDSM.16.M88.4 R196, [R210+0x11000] ;  /* 0x01100000d2c4783b */ /* 0x000fea0000000200 */
[----:B------:R-:W-:Y:S01]  /*ba30*/  LDSM.16.M88.4 R200, [R210+0x11800] ;  /* 0x01180000d2c8783b */ /* 0x000fe20000000200 */
[C---:B--2---:R-:W-:Y:S04]  /*ba40*/  HMMA.16816.F32 R4, R168.reuse, R172, RZ ;  /* 0x000000aca804723c */ /* 0x044fe800000018ff */
[----:B-1----:R-:W-:Y:S04]  /*ba50*/  LDSM.16.M88.4 R204, [R219+0x12000] ;  /* 0x01200000dbcc783b */ /* 0x002fe80000000200 */
[C---:B------:R-:W-:Y:S01]  /*ba60*/  HMMA.16816.F32 R8, R168.reuse, R174, RZ ;  /* 0x000000aea808723c */ /* 0x040fe200000018ff */
[----:B------:R-:W1:Y:S07]  /*ba70*/  LDSM.16.M88.4 R172, [R210+0x10800] ;  /* 0x01080000d2ac783b */ /* 0x000e6e0000000200 */
[C---:B---3--:R-:W-:Y:S08]  /*ba80*/  HMMA.16816.F32 R12, R168.reuse, R176, RZ ;  /* 0x000000b0a80c723c */ /* 0x048ff000000018ff */
[C---:B------:R-:W-:Y:S01]  /*ba90*/  HMMA.16816.F32 R16, R168.reuse, R178, RZ ;  /* 0x000000b2a810723c */ /* 0x040fe200000018ff */
[----:B------:R-:W-:Y:S07]  /*baa0*/  LDSM.16.M88.4 R176, [R214] ;  /* 0x00000000d6b0783b */ /* 0x000fee0000000200 */
[C---:B----4-:R-:W-:Y:S08]  /*bab0*/  HMMA.16816.F32 R20, R168.reuse, R180, RZ ;  /* 0x000000b4a814723c */ /* 0x050ff000000018ff */
[C---:B------:R-:W-:Y:S01]  /*bac0*/  HMMA.16816.F32 R24, R168.reuse, R182, RZ ;  /* 0x000000b6a818723c */ /* 0x040fe200000018ff */
[----:B------:R-:W2:Y:S07]  /*bad0*/  LDSM.16.M88.4 R180, [R217+0x10000] ;  /* 0x01000000d9b4783b */ /* 0x000eae0000000200 */
[C---:B-----5:R-:W-:Y:S08]  /*bae0*/  HMMA.16816.F32 R28, R168.reuse, R184, RZ ;  /* 0x000000b8a81c723c */ /* 0x060ff000000018ff */
[----:B------:R-:W-:Y:S01]  /*baf0*/  HMMA.16816.F32 R32, R168, R186, RZ ;  /* 0x000000baa820723c */ /* 0x000fe200000018ff */
[----:B------:R-:W3:Y:S05]  /*bb00*/  LDSM.16.M88.4 R168, [R217+0x10800] ;  /* 0x01080000d9a8783b */ /* 0x000eea0000000200 */
[----:B------:R-:W4:Y:S02]  /*bb10*/  LDSM.16.M88.4 R184, [R217+0x11000] ;  /* 0x01100000d9b8783b */ /* 0x000f240000000200 */
[C---:B------:R-:W-:Y:S08]  /*bb20*/  HMMA.16816.F32 R4, R188.reuse, R192, R4 ;  /* 0x000000c0bc04723c */ /* 0x040ff00000001804 */
[C---:B------:R-:W-:Y:S01]  /*bb30*/  HMMA.16816.F32 R8, R188.reuse, R194, R8 ;  /* 0x000000c2bc08723c */ /* 0x040fe20000001808 */
[----:B------:R-:W-:Y:S07]  /*bb40*/  LDSM.16.M88.4 R192, [R211] ;  /* 0x00000000d3c0783b */ /* 0x000fee0000000200 */
[C---:B-1----:R-:W-:Y:S08]  /*bb50*/  HMMA.16816.F32 R12, R188.reuse, R172, R12 ;  /* 0x000000acbc0c723c */ /* 0x042ff0000000180c */
[C---:B------:R-:W-:Y:S01]  /*bb60*/  HMMA.16816.F32 R16, R188.reuse, R174, R16 ;  /* 0x000000aebc10723c */ /* 0x040fe20000001810 */
[----:B------:R-:W1:Y:S07]  /*bb70*/  LDSM.16.M88.4 R172, [R217+0x11800] ;  /* 0x01180000d9ac783b */ /* 0x000e6e0000000200 */
[C---:B------:R-:W-:Y:S08]  /*bb80*/  HMMA.16816.F32 R20, R188.reuse, R196, R20 ;  /* 0x000000c4bc14723c */ /* 0x040ff00000001814 */
[C---:B------:R-:W-:Y:S01]  /*bb90*/  HMMA.16816.F32 R24, R188.reuse, R198, R24 ;  /* 0x000000c6bc18723c */ /* 0x040fe20000001818 */
[----:B------:R-:W5:Y:S07]  /*bba0*/  LDSM.16.M88.4 R196, [R208+0x10000] ;  /* 0x01000000d0c4783b */ /* 0x000f6e0000000200 */
[C---:B------:R-:W-:Y:S08]  /*bbb0*/  HMMA.16816.F32 R28, R188.reuse, R200, R28 ;  /* 0x000000c8bc1c723c */ /* 0x040ff0000000181c */
[----:B------:R-:W-:Y:S01]  /*bbc0*/  HMMA.16816.F32 R32, R188, R202, R32 ;  /* 0x000000cabc20723c */ /* 0x000fe20000001820 */
[----:B------:R-:W5:Y:S05]  /*bbd0*/  LDSM.16.M88.4 R188, [R208+0x10800] ;  /* 0x01080000d0bc783b */ /* 0x000f6a0000000200 */
[----:B------:R-:W-:Y:S02]  /*bbe0*/  LDSM.16.M88.4 R200, [R215+0x4000] ;  /* 0x00400000d7c8783b */ /* 0x000fe40000000200 */
        /* <DEDUP_REMOVED lines=8> */
[----:B------:R-:W-:Y:S07]  /*bc70*/  LDSM.16.M88.4 R184, [R219+0x13800] ;  /* 0x01380000dbb8783b */ /* 0x000fee0000000200 */
[C---:B-1----:R-:W-:Y:S08]  /*bc80*/  HMMA.16816.F32 R28, R176.reuse, R172, R28 ;  /* 0x000000acb01c723c */ /* 0x042ff0000000181c */
[----:B------:R-:W-:Y:S01]  /*bc90*/  HMMA.16816.F32 R32, R176, R174, R32 ;  /* 0x000000aeb020723c */ /* 0x000fe20000001820 */
[----:B------:R-:W1:Y:S05]  /*bca0*/  LDSM.16.M88.4 R172, [R219+0x12800] ;  /* 0x01280000dbac783b */ /* 0x000e6a0000000200 */
[----:B------:R-:W3:Y:S02]  /*bcb0*/  LDSM.16.M88.4 R176, [R219+0x13000] ;  /* 0x01300000dbb0783b */ /* 0x000ee40000000200 */
[C---:B-----5:R-:W-:Y:S08]  /*bcc0*/  HMMA.16816.F32 R4, R192.reuse, R196, R4 ;  /* 0x000000c4c004723c */ /* 0x060ff00000001804 */
[C---:B------:R-:W-:Y:S01]  /*bcd0*/  HMMA.16816.F32 R8, R192.reuse, R198, R8 ;  /* 0x000000c6c008723c */ /* 0x040fe20000001808 */
[----:B------:R-:W-:Y:S07]  /*bce0*/  LDSM.16.M88.4 R196, [R211+0x4000] ;  /* 0x00400000d3c4783b */ /* 0x000fee0000000200 */
[C---:B------:R-:W-:Y:S08]  /*bcf0*/  HMMA.16816.F32 R12, R192.reuse, R188, R12 ;  /* 0x000000bcc00c723c */ /* 0x040ff0000000180c */
[C---:B------:R-:W-:Y:S01]  /*bd00*/  HMMA.16816.F32 R16, R192.reuse, R190, R16 ;  /* 0x000000bec010723c */ /* 0x040fe20000001810 */
[----:B------:R-:W-:Y:S07]  /*bd10*/  LDSM.16.M88.4 R188, [R210+0x13000] ;  /* 0x01300000d2bc783b */ /* 0x000fee0000000200 */
[C---:B--2---:R-:W-:Y:S08]  /*bd20*/  HMMA.16816.F32 R20, R192.reuse, R168, R20 ;  /* 0x000000a8c014723c */ /* 0x044ff00000001814 */
[C---:B------:R-:W-:Y:S01]  /*bd30*/  HMMA.16816.F32 R24, R192.reuse, R170, R24 ;  /* 0x000000aac018723c */ /* 0x040fe20000001818 */
[----:B------:R-:W-:Y:S07]  /*bd40*/  LDSM.16.M88.4 R168, [R209+0x4000] ;  /* 0x00400000d1a8783b */ /* 0x000fee0000000200 */
[C---:B------:R-:W-:Y:S08]  /*bd50*/  HMMA.16816.F32 R28, R192.reuse, R180, R28 ;  /* 0x000000b4c01c723c */ /* 0x040ff0000000181c */
[----:B------:R-:W-:Y:S01]  /*bd60*/  HMMA.16816.F32 R32, R192, R182, R32 ;  /* 0x000000b6c020723c */ /* 0x000fe20000001820 */
[----:B------:R-:W2:Y:S05]  /*bd70*/  LDSM.16.M88.4 R180, [R210+0x12000] ;  /* 0x01200000d2b4783b */ /* 0x000eaa0000000200 */
[----:B------:R-:W-:Y:S02]  /*bd80*/  LDSM.16.M88.4 R192, [R217+0x12000] ;  /* 0x01200000d9c0783b */ /* 0x000fe40000000200 */
[C---:B------:R-:W-:Y:S08]  /*bd90*/  HMMA.16816.F32 R4, R200.reuse, R204, R4 ;  /* 0x000000ccc804723c */ /* 0x040ff00000001804 */
[C---:B------:R-:W-:Y:S01]  /*bda0*/  HMMA.16816.F32 R8, R200.reuse, R206, R8 ;  /* 0x000000cec808723c */ /* 0x040fe20000001808 */
[----:B------:R-:W-:Y:S07]  /*bdb0*/  LDSM.16.M88.4 R204, [R208+0x12800] ;  /* 0x01280000d0cc783b */ /* 0x000fee0000000200 */
[C---:B-1----:R-:W-:Y:S08]  /*bdc0*/  HMMA.16816.F32 R12, R200.reuse, R172, R12 ;  /* 0x000000acc80c723c */ /* 0x042ff0000000180c */
[C---:B------:R-:W-:Y:S01]  /*bdd0*/  HMMA.16816.F32 R16, R200.reuse, R174, R16 ;  /* 0x000000aec810723c */ /* 0x040fe20000001810 */
[----:B------:R-:W1:Y:S07]  /*bde0*/  LDSM.16.M88.4 R172, [R210+0x12800] ;  /* 0x01280000d2ac783b */ /* 0x000e6e0000000200 */
[C---:B---3--:R-:W-:Y:S08]  /*bdf0*/  HMMA.16816.F32 R20, R200.reuse, R176, R20 ;  /* 0x000000b0c814723c */ /* 0x048ff00000001814 */
[C---:B------:R-:W-:Y:S01]  /*be00*/  HMMA.16816.F32 R24, R200.reuse, R178, R24 ;  /* 0x000000b2c818723c */ /* 0x040fe20000001818 */
[----:B------:R-:W3:Y:S07]  /*be10*/  LDSM.16.M88.4 R176, [R210+0x13800] ;  /* 0x01380000d2b0783b */ /* 0x000eee0000000200 */
[C---:B------:R-:W-:Y:S08]  /*be20*/  HMMA.16816.F32 R28, R200.reuse, R184, R28 ;  /* 0x000000b8c81c723c */ /* 0x040ff0000000181c */
[----:B------:R-:W-:Y:S01]  /*be30*/  HMMA.16816.F32 R32, R200, R186, R32 ;  /* 0x000000bac820723c */ /* 0x000fe20000001820 */
[----:B------:R-:W4:Y:S05]  /*be40*/  LDSM.16.M88.4 R184, [R214+0x4000] ;  /* 0x00400000d6b8783b */ /* 0x000f2a0000000200 */
[----:B------:R-:W-:Y:S02]  /*be50*/  LDSM.16.M88.4 R200, [R208+0x12000] ;  /* 0x01200000d0c8783b */ /* 0x000fe40000000200 */
        /* <DEDUP_REMOVED lines=11> */
[----:B------:R-:W3:Y:S05]  /*bf10*/  LDSM.16.M88.4 R168, [R208+0x13000] ;  /* 0x01300000d0a8783b */ /* 0x000eea0000000200 */
[----:B------:R-:W3:Y:S02]  /*bf20*/  LDSM.16.M88.4 R176, [R208+0x13800] ;  /* 0x01380000d0b0783b */ /* 0x000ee40000000200 */
[C---:B----4-:R-:W-:Y:S08]  /*bf30*/  HMMA.16816.F32 R4, R184.reuse, R192, R4 ;  /* 0x000000c0b804723c */ /* 0x050ff00000001804 */
[C---:B------:R-:W-:Y:S01]  /*bf40*/  HMMA.16816.F32 R8, R184.reuse, R194, R8 ;  /* 0x000000c2b808723c */ /* 0x040fe20000001808 */
[----:B------:R-:W-:Y:S07]  /*bf50*/  LDSM.16.M88.4 R192, [R210+0x14000] ;  /* 0x01400000d2c0783b */ /* 0x000fee0000000200 */
[C---:B--2---:R-:W-:Y:S08]  /*bf60*/  HMMA.16816.F32 R12, R184.reuse, R180, R12 ;  /* 0x000000b4b80c723c */ /* 0x044ff0000000180c */
[C---:B------:R-:W-:Y:S01]  /*bf70*/  HMMA.16816.F32 R16, R184.reuse, R182, R16 ;  /* 0x000000b6b810723c */ /* 0x040fe20000001810 */
[----:B------:R-:W-:Y:S07]  /*bf80*/  LDSM.16.M88.4 R180, [R219+0x14000] ;  /* 0x01400000dbb4783b */ /* 0x000fee0000000200 */
[C---:B-1----:R-:W-:Y:S08]  /*bf90*/  HMMA.16816.F32 R20, R184.reuse, R172, R20 ;  /* 0x000000acb814723c */ /* 0x042ff00000001814 */
[C---:B------:R-:W-:Y:S01]  /*bfa0*/  HMMA.16816.F32 R24, R184.reuse, R174, R24 ;  /* 0x000000aeb818723c */ /* 0x040fe20000001818 */
[----:B------:R-:W1:Y:S07]  /*bfb0*/  LDSM.16.M88.4 R172, [R215+0x8000] ;  /* 0x00800000d7ac783b */ /* 0x000e6e0000000200 */
[C---:B-----5:R-:W-:Y:S08]  /*bfc0*/  HMMA.16816.F32 R28, R184.reuse, R188, R28 ;  /* 0x000000bcb81c723c */ /* 0x060ff0000000181c */
[----:B------:R-:W-:Y:S01]  /*bfd0*/  HMMA.16816.F32 R32, R184, R190, R32 ;  /* 0x000000beb820723c */ /* 0x000fe20000001820 */
[----:B------:R-:W2:Y:S05]  /*bfe0*/  LDSM.16.M88.4 R184, [R219+0x14800] ;  /* 0x01480000dbb8783b */ /* 0x000eaa0000000200 */
[----:B------:R-:W4:Y:S02]  /*bff0*/  LDSM.16.M88.4 R188, [R219+0x15000] ;  /* 0x01500000dbbc783b */ /* 0x000f240000000200 */
        /* <DEDUP_REMOVED lines=8> */
[----:B------:R-:W3:Y:S07]  /*c080*/  LDSM.16.M88.4 R168, [R219+0x15800] ;  /* 0x01580000dba8783b */ /* 0x000eee0000000200 */
[C---:B------:R-:W-:Y:S08]  /*c090*/  HMMA.16816.F32 R28, R196.reuse, R176, R28 ;  /* 0x000000b0c41c723c */ /* 0x040ff0000000181c */
[----:B------:R-:W-:Y:S01]  /*c0a0*/  HMMA.16816.F32 R32, R196, R178, R32 ;  /* 0x000000b2c420723c */ /* 0x000fe20000001820 */
[----:B------:R-:W5:Y:S05]  /*c0b0*/  LDSM.16.M88.4 R176, [R209+0x8000] ;  /* 0x00800000d1b0783b */ /* 0x000f6a0000000200 */
[----:B------:R-:W-:Y:S02]  /*c0c0*/  LDSM.16.M88.4 R196, [R211+0x8000] ;  /* 0x00800000d3c4783b */ /* 0x000fe40000000200 */
        /* <DEDUP_REMOVED lines=11> */
[----:B------:R-:W-:Y:S05]  /*c180*/  LDSM.16.M88.4 R168, [R214+0x8000] ;  /* 0x00800000d6a8783b */ /* 0x000fea0000000200 */
[----:B------:R-:W3:Y:S02]  /*c190*/  LDSM.16.M88.4 R172, [R217+0x14000] ;  /* 0x01400000d9ac783b */ /* 0x000ee40000000200 */
        /* <DEDUP_REMOVED lines=11> */
[----:B------:R-:W-:Y:S05]  /*c250*/  LDSM.16.M88.4 R176, [R208+0x15000] ;  /* 0x01500000d0b0783b */ /* 0x000fea0000000200 */
[----:B------:R-:W-:Y:S02]  /*c260*/  LDSM.16.M88.4 R188, [R208+0x15800] ;  /* 0x01580000d0bc783b */ /* 0x000fe40000000200 */
[C---:B---3--:R-:W-:Y:S08]  /*c270*/  HMMA.16816.F32 R4, R168.reuse, R172, R4 ;  /* 0x000000aca804723c */ /* 0x048ff00000001804 */
[C---:B------:R-:W-:Y:S01]  /*c280*/  HMMA.16816.F32 R8, R168.reuse, R174, R8 ;  /* 0x000000aea808723c */ /* 0x040fe20000001808 */
[----:B------:R-:W3:Y:S07]  /*c290*/  LDSM.16.M88.4 R172, [R208+0x14800] ;  /* 0x01480000d0ac783b */ /* 0x000eee0000000200 */
[C---:B-----5:R-:W-:Y:S08]  /*c2a0*/  HMMA.16816.F32 R12, R168.reuse, R192, R12 ;  /* 0x000000c0a80c723c */ /* 0x060ff0000000180c */
[C---:B------:R-:W-:Y:S01]  /*c2b0*/  HMMA.16816.F32 R16, R168.reuse, R194, R16 ;  /* 0x000000c2a810723c */ /* 0x040fe20000001810 */
[----:B------:R-:W-:Y:S07]  /*c2c0*/  LDSM.16.M88.4 R192, [R219+0x17800] ;  /* 0x01780000dbc0783b */ /* 0x000fee0000000200 */
[C---:B-1----:R-:W-:Y:S08]  /*c2d0*/  HMMA.16816.F32 R20, R168.reuse, R180, R20 ;  /* 0x000000b4a814723c */ /* 0x042ff00000001814 */
[C---:B------:R-:W-:Y:S01]  /*c2e0*/  HMMA.16816.F32 R24, R168.reuse, R182, R24 ;  /* 0x000000b6a818723c */ /* 0x040fe20000001818 */
[----:B------:R-:W-:Y:S07]  /*c2f0*/  LDSM.16.M88.4 R180, [R219+0x16000] ;  /* 0x01600000dbb4783b */ /* 0x000fee0000000200 */
[C---:B--2---:R-:W-:Y:S08]  /*c300*/  HMMA.16816.F32 R28, R168.reuse, R184, R28 ;  /* 0x000000b8a81c723c */ /* 0x044ff0000000181c */
[----:B------:R-:W-:Y:S01]  /*c310*/  HMMA.16816.F32 R32, R168, R186, R32 ;  /* 0x000000baa820723c */ /* 0x000fe20000001820 */
[----:B------:R-:W1:Y:S05]  /*c320*/  LDSM.16.M88.4 R168, [R215+0xc000] ;  /* 0x00c00000d7a8783b */ /* 0x000e6a0000000200 */
[----:B------:R-:W-:Y:S02]  /*c330*/  LDSM.16.M88.4 R184, [R219+0x17000] ;  /* 0x01700000dbb8783b */ /* 0x000fe40000000200 */
[C---:B------:R-:W-:Y:S08]  /*c340*/  HMMA.16816.F32 R4, R196.reuse, R200, R4 ;  /* 0x000000c8c404723c */ /* 0x040ff00000001804 */
[C---:B------:R-:W-:Y:S01]  /*c350*/  HMMA.16816.F32 R8, R196.reuse, R202, R8 ;  /* 0x000000cac408723c */ /* 0x040fe20000001808 */
[----:B------:R-:W-:Y:S07]  /*c360*/  LDSM.16.M88.4 R200, [R210+0x16000] ;  /* 0x01600000d2c8783b */ /* 0x000fee0000000200 */
[C---:B---3--:R-:W-:Y:S08]  /*c370*/  HMMA.16816.F32 R12, R196.reuse, R172, R12 ;  /* 0x000000acc40c723c */ /* 0x048ff0000000180c */
[C---:B------:R-:W-:Y:S01]  /*c380*/  HMMA.16816.F32 R16, R196.reuse, R174, R16 ;  /* 0x000000aec410723c */ /* 0x040fe20000001810 */
[----:B------:R-:W2:Y:S07]  /*c390*/  LDSM.16.M88.4 R172, [R219+0x16800] ;  /* 0x01680000dbac783b */ /* 0x000eae0000000200 */
[C---:B------:R-:W-:Y:S08]  /*c3a0*/  HMMA.16816.F32 R20, R196.reuse, R176, R20 ;  /* 0x000000b0c414723c */ /* 0x040ff00000001814 */
[C---:B------:R-:W-:Y:S01]  /*c3b0*/  HMMA.16816.F32 R24, R196.reuse, R178, R24 ;  /* 0x000000b2c418723c */ /* 0x040fe20000001818 */
[----:B------:R-:W3:Y:S07]  /*c3c0*/  LDSM.16.M88.4 R176, [R209+0xc000] ;  /* 0x00c00000d1b0783b */ /* 0x000eee0000000200 */
[C---:B------:R-:W-:Y:S08]  /*c3d0*/  HMMA.16816.F32 R28, R196.reuse, R188, R28 ;  /* 0x000000bcc41c723c */ /* 0x040ff0000000181c */
[----:B------:R-:W-:Y:S01]  /*c3e0*/  HMMA.16816.F32 R32, R196, R190, R32 ;  /* 0x000000bec420723c */ /* 0x000fe20000001820 */
[----:B------:R-:W4:Y:S05]  /*c3f0*/  LDSM.16.M88.4 R188, [R210+0x17000] ;  /* 0x01700000d2bc783b */ /* 0x000f2a0000000200 */
[----:B------:R-:W-:Y:S02]  /*c400*/  LDSM.16.M88.4 R196, [R211+0xc000] ;  /* 0x00c00000d3c4783b */ /* 0x000fe40000000200 */
        /* <DEDUP_REMOVED lines=11> */
[----:B------:R-:W2:Y:S05]  /*c4c0*/  LDSM.16.M88.4 R168, [R214+0xc000] ;  /* 0x00c00000d6a8783b */ /* 0x000eaa0000000200 */
[----:B------:R-:W-:Y:S02]  /*c4d0*/  LDSM.16.M88.4 R192, [R217+0x17800] ;  /* 0x01780000d9c0783b */ /* 0x000fe40000000200 */
        /* <DEDUP_REMOVED lines=10> */
[----:B------:R-:W1:Y:S05]  /*c580*/  LDSM.16.M88.4 R176, [R208+0x16800] ;  /* 0x01680000d0b0783b */ /* 0x000e6a0000000200 */
[----:B------:R-:W4:Y:S02]  /*c590*/  LDSM.16.M88.4 R180, [R208+0x17000] ;  /* 0x01700000d0b4783b */ /* 0x000f240000000200 */
        /* <DEDUP_REMOVED lines=34> */
[----:B------:R-:W-:Y:S06]  /*c7c0*/  @P0 BRA `(.L_x_192) ;  /* 0xffffffec00b80947 */ /* 0x000fec000383ffff */
.L_x_191:
[----:B------:R-:W-:Y:S01]  /*c7d0*/  FMNMX3.FTZ R167, R167, R34, R35, !PT ;  /* 0x00000022a7a77276 */ /* 0x000fe20007810023 */
[----:B------:R-:W2:Y:S08]  /*c7e0*/  SHFL.BFLY PT, R3, R204, 0x2, 0x1f ;  /* 0x0c401f00cc037f89 */ /* 0x000eb000000e0000 */
        /* <DEDUP_REMOVED lines=222> */
[C---:B------:R-:W-:Y:S01]  /*d5d0*/  ISETP.NE.AND P0, PT, R225.reuse, RZ, PT ;  /* 0x000000ffe100720c */ /* 0x040fe20003f05270 */
[----:B------:R-:W-:Y:S01]  /*d5e0*/  FFMA.FTZ R197, R0, R227, R197 ;  /* 0x000000e300c57223 */ /* 0x000fe200000100c5 */
[----:B------:R-:W-:Y:S01]  /*d5f0*/  IADD3 R225, PT, PT, R225, -0x1, RZ ;  /* 0xffffffffe1e17810 */ /* 0x000fe20007ffe0ff */
        /* <DEDUP_REMOVED lines=12> */
[----:B------:R-:W-:Y:S01]  /*d6c0*/  MOV R0, R3 ;  /* 0x0000000300007202 */ /* 0x000fe20000000f00 */
[----:B------:R-:W-:Y:S01]  /*d6d0*/  FADD.FTZ R203, R203, R196 ;  /* 0x000000c4cbcb7221 */ /* 0x000fe20000010000 */
[----:B------:R-:W-:Y:S03]  /*d6e0*/  FADD.FTZ R202, R202, R201 ;  /* 0x000000c9caca7221 */ /* 0x000fe60000010000 */
        /* <DEDUP_REMOVED lines=219> */
[----:B------:R-:W-:Y:S11]  /*e4a0*/  @P0 BRA `(.L_x_190) ;  /* 0xffffffd000e40947 */ /* 0x000ff6000383ffff */
.L_x_189:
[----:B------:R-:W1:Y:S01]  /*e4b0*/  SHFL.BFLY PT, R12, R229, 0x2, 0x1f ;  /* 0x0c401f00e50c7f89 */ /* 0x000e6200000e0000 */
[----:B------:R-:W2:Y:S01]  /*e4c0*/  S2UR UR4, SR_CgaCtaId ;  /* 0x00000000000479c3 */ /* 0x000ea20000008800 */
[----:B------:R-:W-:Y:S02]  /*e4d0*/  UMOV UR5, 0x400 ;  /* 0x0000040000057882 */ /* 0x000fe40000000000 */
[----:B------:R-:W3:Y:S01]  /*e4e0*/  SHFL.BFLY PT, R0, R227, 0x2, 0x1f ;  /* 0x0c401f00e3007f89 */ /* 0x000ee200000e0000 */
[----:B------:R-:W4:Y:S04]  /*e4f0*/  S2R R4, SR_TID.X ;  /* 0x0000000000047919 */ /* 0x000f280000002100 */
[----:B------:R-:W5:Y:S01]  /*e500*/  LDC R23, c[0x0][0x434] ;  /* 0x00010d00ff177b82 */ /* 0x000f620000000800 */
[----:B------:R-:W5:Y:S07]  /*e510*/  S2R R18, SR_CTAID.Y ;  /* 0x0000000000127919 */ /* 0x000f6e0000002600 */
[----:B------:R-:W5:Y:S01]  /*e520*/  LDC R14, c[0x0][0x434] ;  /* 0x00010d00ff0e7b82 */ /* 0x000f620000000800 */
[----:B-1----:R-:W-:Y:S01]  /*e530*/  FADD.FTZ R12, R12, R229 ;  /* 0x000000e50c0c7221 */ /* 0x002fe20000010000 */
[----:B--2---:R-:W-:-:S06]  /*e540*/  ULEA UR4, UR4, UR5, 0x18 ;  /* 0x0000000504047291 */ /* 0x004fcc000f8ec0ff */
[----:B------:R-:W1:Y:S01]  /*e550*/  LDC.U8 R22, c[0x0][0x548] ;  /* 0x00015200ff167b82 */ /* 0x000e620000000000 */
[----:B---3--:R-:W-:Y:S01]  /*e560*/  FADD.FTZ R11, R0, R227 ;  /* 0x000000e3000b7221 */ /* 0x008fe20000010000 */
[----:B------:R-:W2:Y:S04]  /*e570*/  SHFL.BFLY PT, R7, R12, 0x1, 0x1f ;  /* 0x0c201f000c077f89 */ /* 0x000ea800000e0000 */
[----:B------:R-:W3:Y:S01]  /*e580*/  SHFL.BFLY PT, R6, R11, 0x1, 0x1f ;  /* 0x0c201f000b067f89 */ /* 0x000ee200000e0000 */
[C---:B----4-:R-:W-:Y:S02]  /*e590*/  SHF.L.U32 R2, R4.reuse, 0x1, RZ ;  /* 0x0000000104027819 */ /* 0x050fe400000006ff */
[C---:B------:R-:W-:Y:S02]  /*e5a0*/  SHF.L.U32 R9, R4.reuse, 0x4, RZ ;  /* 0x0000000404097819 */ /* 0x040fe400000006ff */
[----:B------:R-:W-:-:S02]  /*e5b0*/  SHF.L.U32 R0, R4, 0x5, RZ ;  /* 0x0000000504007819 */ /* 0x000fc400000006ff */
[----:B------:R-:W-:Y:S02]  /*e5c0*/  LOP3.LUT R5, R2, 0x6, RZ, 0xc0, !PT ;  /* 0x0000000602057812 */ /* 0x000fe400078ec0ff */
[----:B------:R-:W-:Y:S02]  /*e5d0*/  LOP3.LUT R9, R9, 0x1c0, RZ, 0xc0, !PT ;  /* 0x000001c009097812 */ /* 0x000fe400078ec0ff */
[----:B------:R-:W-:Y:S02]  /*e5e0*/  LOP3.LUT R0, R5, 0x7c00, R0, 0xf8, !PT ;  /* 0x00007c0005007812 */ /* 0x000fe400078ef800 */
[----:B------:R-:W-:Y:S01]  /*e5f0*/  LOP3.LUT R9, R9, 0x38, R2, 0xf8, !PT ;  /* 0x0000003809097812 */ /* 0x000fe200078ef802 */
[----:B--2---:R-:W-:Y:S01]  /*e600*/  FADD.FTZ R7, R12, R7 ;  /* 0x000000070c077221 */ /* 0x004fe20000010000 */
[----:B------:R-:W-:Y:S02]  /*e610*/  LOP3.LUT P1, RZ, R4, 0x10, RZ, 0xc0, !PT ;  /* 0x0000001004ff7812 */ /* 0x000fe4000782c0ff */
[----:B------:R-:W-:Y:S01]  /*e620*/  LOP3.LUT R0, R0, R9, RZ, 0xfc, !PT ;  /* 0x0000000900007212 */ /* 0x000fe200078efcff */
[----:B---3--:R-:W-:Y:S01]  /*e630*/  FADD.FTZ R6, R11, R6 ;  /* 0x000000060b067221 */ /* 0x008fe20000010000 */
[----:B------:R-:W2:Y:S01]  /*e640*/  MUFU.RCP R10, R7 ;  /* 0x00000007000a7308 */ /* 0x000ea20000001000 */
[----:B------:R-:W-:-:S02]  /*e650*/  FSETP.NE.FTZ.AND P4, PT, R7, RZ, PT ;  /* 0x000000ff0700720b */ /* 0x000fc40003f95000 */
[----:B------:R-:W-:Y:S02]  /*e660*/  MOV R2, 0x20 ;  /* 0x0000002000027802 */ /* 0x000fe40000000f00 */
[----:B------:R-:W-:Y:S02]  /*e670*/  FSETP.NE.FTZ.AND P3, PT, R6, RZ, PT ;  /* 0x000000ff0600720b */ /* 0x000fe40003f75000 */
[C---:B------:R-:W-:Y:S01]  /*e680*/  LOP3.LUT P2, RZ, R4.reuse, 0x8, RZ, 0xc0, !PT ;  /* 0x0000000804ff7812 */ /* 0x040fe2000784c0ff */
[----:B------:R-:W3:Y:S01]  /*e690*/  MUFU.RCP R8, R6 ;  /* 0x0000000600087308 */ /* 0x000ee20000001000 */
[----:B------:R-:W-:Y:S02]  /*e6a0*/  MOV R5, 0x10 ;  /* 0x0000001000057802 */ /* 0x000fe40000000f00 */
[----:B------:R-:W-:Y:S02]  /*e6b0*/  LOP3.LUT P0, RZ, R4, 0x4, RZ, 0xc0, !PT ;  /* 0x0000000404ff7812 */ /* 0x000fe4000780c0ff */
[----:B------:R-:W-:-:S02]  /*e6c0*/  LEA R9, R0, UR4, 0x1 ;  /* 0x0000000400097c11 */ /* 0x000fc4000f8e08ff */
[----:B------:R-:W4:Y:S01]  /*e6d0*/  LDC.U8 R0, c[0x0][0x549] ;  /* 0x00015240ff007b82 */ /* 0x000f220000000000 */
[----:B------:R-:W-:Y:S02]  /*e6e0*/  SEL R2, R2, 0xffffffe0, !P2 ;  /* 0xffffffe002027807 */ /* 0x000fe40005000000 */
[----:B--2---:R-:W-:Y:S02]  /*e6f0*/  FSEL R10, R10, 1, P4 ;  /* 0x3f8000000a0a7808 */ /* 0x004fe40002000000 */
[----:B------:R-:W-:Y:S02]  /*e700*/  SEL R5, R5, 0xfffffff0, !P0 ;  /* 0xfffffff005057807 */ /* 0x000fe40004000000 */
[C---:B------:R-:W-:Y:S01]  /*e710*/  IADD3 R15, PT, PT, R9.reuse, 0x40, RZ ;  /* 0x00000040090f7810 */ /* 0x040fe20007ffe0ff */
        /* <DEDUP_REMOVED lines=169> */
[----:B------:R-:W-:Y:S01]  /*f1b0*/  FMUL.FTZ R124, R10, R124 ;  /* 0x0000007c0a7c7220 */ /* 0x000fe20000410000 */
[----:B----4-:R-:W-:Y:S01]  /*f1c0*/  ISETP.NE.AND P2, PT, R0, RZ, PT ;  /* 0x000000ff0000720c */ /* 0x010fe20003f45270 */
[----:B------:R-:W-:Y:S01]  /*f1d0*/  STS [R21+0x4400], R82 ;  /* 0x0044005215007388 */ /* 0x000fe20000000800 */
[----:B------:R-:W-:Y:S01]  /*f1e0*/  FMUL.FTZ R125, R10, R125 ;  /* 0x0000007d0a7d7220 */ /* 0x000fe20000410000 */
        /* <DEDUP_REMOVED lines=30> */
[----:B------:R-:W-:Y:S01]  /*f3d0*/  ISETP.NE.AND P0, PT, R224, -0x1, PT ;  /* 0xffffffffe000780c */ /* 0x000fe20003f05270 */
        /* <DEDUP_REMOVED lines=23> */
[----:B------:R-:W5:Y:S01]  /*f550*/  @P2 LDC R2, c[0x0][0x430] ;  /* 0x00010c00ff022b82 */ /* 0x000f620000000800 */
        /* <DEDUP_REMOVED lines=18> */
[----:B------:R-:W-:-:S02]  /*f680*/  F2FP.F16.F32.PACK_AB R146, R147, R146 ;  /* 0x000000929392723e */ /* 0x000fc400000000ff */
[----:B------:R-:W-:Y:S01]  /*f690*/  SHF.L.U32 R20, R4, 0x3, RZ ;  /* 0x0000000304147819 */ /* 0x000fe200000006ff */
[----:B------:R-:W-:Y:S01]  /*f6a0*/  STS [R5+0x8000], R120 ;  /* 0x0080007805007388 */ /* 0x000fe20000000800 */
[----:B------:R-:W-:Y:S01]  /*f6b0*/  F2FP.F16.F32.PACK_AB R148, R149, R148 ;  /* 0x000000949594723e */ /* 0x000fe200000000ff */
[----:B-----5:R-:W-:Y:S01]  /*f6c0*/  @P2 IMAD R14, R2, R23, RZ ;  /* 0x00000017020e2224 */ /* 0x020fe200078e02ff */
[----:B------:R-:W-:Y:S01]  /*f6d0*/  F2FP.F16.F32.PACK_AB R150, R151, R150 ;  /* 0x000000969796723e */ /* 0x000fe200000000ff */
[----:B------:R-:W-:Y:S01]  /*f6e0*/  STS [R5+0x8400], R122 ;  /* 0x0084007a05007388 */ /* 0x000fe20000000800 */
[----:B------:R-:W-:-:S03]  /*f6f0*/  @P2 MOV R25, 0x1 ;  /* 0x0000000100192802 */ /* 0x000fc60000000f00 */
[----:B------:R-:W-:Y:S04]  /*f700*/  STS [R9+0xc000], R124 ;  /* 0x00c0007c09007388 */ /* 0x000fe80000000800 */
[----:B------:R2:W-:Y:S04]  /*f710*/  STS [R9+0xc400], R126 ;  /* 0x00c4007e09007388 */ /* 0x0005e80000000800 */
[----:B------:R-:W-:Y:S04]  /*f720*/  STS [R11+0xc000], R128 ;  /* 0x00c000800b007388 */ /* 0x000fe80000000800 */
[----:B------:R-:W-:Y:S04]  /*f730*/  STS [R11+0xc400], R130 ;  /* 0x00c400820b007388 */ /* 0x000fe80000000800 */
[----:B------:R-:W-:Y:S04]  /*f740*/  STS [R13+0xc000], R132 ;  /* 0x00c000840d007388 */ /* 0x000fe80000000800 */
[----:B------:R3:W-:Y:S04]  /*f750*/  STS [R13+0xc400], R134 ;  /* 0x00c400860d007388 */ /* 0x0007e80000000800 */
[----:B------:R-:W-:Y:S04]  /*f760*/  STS [R17+0xc000], R136 ;  /* 0x00c0008811007388 */ /* 0x000fe80000000800 */
[----:B------:R4:W-:Y:S01]  /*f770*/  STS [R17+0xc400], R138 ;  /* 0x00c4008a11007388 */ /* 0x0009e20000000800 */
[----:B--2---:R-:W-:-:S03]  /*f780*/  LOP3.LUT R9, R20, 0x1f8, RZ, 0xc0, !PT ;  /* 0x000001f814097812 */ /* 0x004fc600078ec0ff */
[----:B------:R-:W-:Y:S01]  /*f790*/  STS [R15+0xc000], R140 ;  /* 0x00c0008c0f007388 */ /* 0x000fe20000000800 */
[----:B------:R-:W-:-:S03]  /*f7a0*/  LOP3.LUT R9, R9, 0x38, R4, 0x78, !PT ;  /* 0x0000003809097812 */ /* 0x000fc600078e7804 */
[----:B------:R2:W-:Y:S01]  /*f7b0*/  STS [R15+0xc400], R142 ;  /* 0x00c4008e0f007388 */ /* 0x0005e20000000800 */
[----:B------:R-:W-:-:S03]  /*f7c0*/  LOP3.LUT R9, R9, 0x1e00, R20, 0xf8, !PT ;  /* 0x00001e0009097812 */ /* 0x000fc600078ef814 */
[----:B------:R-:W-:Y:S04]  /*f7d0*/  STS [R21+0xc000], R152 ;  /* 0x00c0009815007388 */ /* 0x000fe80000000800 */
[----:B------:R5:W-:Y:S01]  /*f7e0*/  STS [R21+0xc400], R154 ;  /* 0x00c4009a15007388 */ /* 0x000be20000000800 */
[----:B---3--:R-:W3:Y:S01]  /*f7f0*/  @P0 LDC.64 R12, c[0x0][0x408] ;  /* 0x00010200ff0c0b82 */ /* 0x008ee20000000a00 */
[----:B------:R-:W1:Y:S02]  /*f800*/  S2R R0, SR_CTAID.X ;  /* 0x0000000000007919 */ /* 0x000e640000002500 */
[----:B------:R1:W-:Y:S05]  /*f810*/  STS [R19+0xc000], R144 ;  /* 0x00c0009013007388 */ /* 0x0003ea0000000800 */
[----:B----4-:R-:W4:Y:S01]  /*f820*/  @!P0 LDC.64 R16, c[0x0][0x400] ;  /* 0x00010000ff108b82 */ /* 0x010f220000000a00 */
[----:B------:R1:W-:Y:S01]  /*f830*/  STS [R19+0xc400], R146 ;  /* 0x00c4009213007388 */ /* 0x0003e20000000800 */
[----:B--2---:R-:W2:Y:S06]  /*f840*/  S2R R15, SR_CTAID.Z ;  /* 0x00000000000f7919 */ /* 0x004eac0000002700 */
[----:B-----5:R-:W1:Y:S01]  /*f850*/  @P2 LDC R21, c[0x0][0x430] ;  /* 0x00010c00ff152b82 */ /* 0x020e620000000800 */
[----:B------:R-:W-:Y:S05]  /*f860*/  @P2 BRA `(.L_x_193) ;  /* 0x0000000000202947 */ /* 0x000fea0003800000 */
[----:B-1----:R-:W-:Y:S01]  /*f870*/  ISETP.NE.AND P1, PT, R22, RZ, PT ;  /* 0x000000ff1600720c */ /* 0x002fe20003f25270 */
[----:B------:R-:W1:-:S12]  /*f880*/  LDC R2, c[0x0][0x3e0] ;  /* 0x0000f800ff027b82 */ /* 0x000e580000000800 */
[----:B------:R-:W1:Y:S01]  /*f890*/  @P1 LDC R25, c[0x0][0x454] ;  /* 0x00011500ff191b82 */ /* 0x000e620000000800 */
[----:B------:R-:W-:Y:S02]  /*f8a0*/  @P1 MOV R21, 0x1 ;  /* 0x0000000100151802 */ /* 0x000fe40000000f00 */
[----:B------:R-:W-:-:S05]  /*f8b0*/  @!P1 MOV R21, 0x1 ;  /* 0x0000000100159802 */ /* 0x000fca0000000f00 */
[----:B------:R-:W2:Y:S01]  /*f8c0*/  @P1 LDC R14, c[0x0][0x454] ;  /* 0x00011500ff0e1b82 */ /* 0x000ea20000000800 */
[-C--:B-1----:R-:W-:Y:S02]  /*f8d0*/  @P1 IMAD R25, R25, R2.reuse, RZ ;  /* 0x0000000219191224 */ /* 0x082fe400078e02ff */
[----:B------:R-:W-:-:S07]  /*f8e0*/  @!P1 IMAD R25, R23, R2, RZ ;  /* 0x0000000217199224 */ /* 0x000fce00078e02ff */
.L_x_193:
[----:B------:R-:W-:Y:S01]  /*f8f0*/  STS [R5+0xc000], R148 ;  /* 0x00c0009405007388 */ /* 0x000fe20000000800 */
[----:B-1----:R-:W-:Y:S01]  /*f900*/  LEA R19, R9, UR4, 0x1 ;  /* 0x0000000409137c11 */ /* 0x002fe2000f8e08ff */
[----:B----4-:R-:W-:Y:S01]  /*f910*/  @!P0 IMAD.WIDE.U32 R26, R18, R16, RZ ;  /* 0x00000010121a8225 */ /* 0x010fe200078e00ff */
[----:B------:R-:W-:Y:S01]  /*f920*/  ISETP.NE.AND P1, PT, R22, RZ, !P2 ;  /* 0x000000ff1600720c */ /* 0x000fe20005725270 */
[----:B------:R1:W-:Y:S01]  /*f930*/  STS [R5+0xc400], R150 ;  /* 0x00c4009605007388 */ /* 0x0003e20000000800 */
[----:B------:R-:W-:Y:S01]  /*f940*/  ISETP.NE.AND P2, PT, R224, -0x1, PT ;  /* 0xffffffffe000780c */ /* 0x000fe20003f45270 */
[----:B------:R-:W-:Y:S01]  /*f950*/  @!P0 IMAD R17, R18, R17, R27 ;  /* 0x0000001112118224 */ /* 0x000fe200078e021b */
[----:B------:R-:W4:Y:S08]  /*f960*/  @P3 LDC R2, c[0x0][0x458] ;  /* 0x00011600ff023b82 */ /* 0x000f300000000800 */
[----:B------:R-:W-:Y:S01]  /*f970*/  BAR.SYNC.DEFER_BLOCKING 0x0 ;  /* 0x0000000000007b1d */ /* 0x000fe20000010000 */
[----:B---3--:R-:W-:Y:S01]  /*f980*/  @P0 IMAD.WIDE.U32 R28, R224, R12, RZ ;  /* 0x0000000ce01c0225 */ /* 0x008fe200078e00ff */
[----:B------:R-:W-:-:S02]  /*f990*/  SHF.R.U32.HI R22, RZ, 0x1, R4 ;  /* 0x00000001ff167819 */ /* 0x000fc40000011604 */
[----:B------:R-:W-:Y:S01]  /*f9a0*/  SHF.R.U32.HI R16, RZ, 0x2, R4 ;  /* 0x00000002ff107819 */ /* 0x000fe20000011604 */
[----:B------:R-:W-:Y:S01]  /*f9b0*/  @P0 IMAD R17, R224, R13, R29 ;  /* 0x0000000de0110224 */ /* 0x000fe200078e021d */
[----:B------:R-:W3:Y:S02]  /*f9c0*/  @P4 MUFU.LG2 R7, R7 ;  /* 0x0000000700074308 */ /* 0x000ee40000000c00 */
[----:B------:R-:W5:Y:S01]  /*f9d0*/  @P4 LDC R27, c[0x0][0x458] ;  /* 0x00011600ff1b4b82 */ /* 0x000f620000000800 */
[----:B------:R-:W-:Y:S01]  /*f9e0*/  LOP3.LUT P5, RZ, R4, 0x3, RZ, 0xc0, !PT ;  /* 0x0000000304ff7812 */ /* 0x000fe200078ac0ff */
[----:B--2---:R-:W-:Y:S01]  /*f9f0*/  IMAD R14, R15, R14, RZ ;  /* 0x0000000e0f0e7224 */ /* 0x004fe200078e02ff */
[----:B------:R-:W-:Y:S01]  /*fa00*/  BSSY.RECONVERGENT B0, `(.L_x_194) ;  /* 0x0000028000007945 */ /* 0x000fe20003800200 */
[----:B------:R-:W-:Y:S02]  /*fa10*/  @!P2 IMAD R224, R18, R23, RZ ;  /* 0x0000001712e0a224 */ /* 0x000fe400078e02ff */
[----:B------:R-:W-:Y:S01]  /*fa20*/  IMAD R23, R0, R21, RZ ;  /* 0x0000001500177224 */ /* 0x000fe200078e02ff */
[----:B------:R-:W2:Y:S01]  /*fa30*/  @P3 MUFU.LG2 R6, R6 ;  /* 0x0000000600063308 */ /* 0x000ea20000000c00 */
[----:B------:R-:W-:-:S02]  /*fa40*/  @!P1 IMAD R14, R18, R25, R14 ;  /* 0x00000019120e9224 */ /* 0x000fc400078e020e */
[----:B------:R-:W-:Y:S02]  /*fa50*/  IMAD.SHL.U32 R23, R23, 0x80, RZ ;  /* 0x0000008017177824 */ /* 0x000fe400078e00ff */
[----:B------:R-:W-:Y:S01]  /*fa60*/  IMAD.MOV.U32 R13, RZ, RZ, 0x7f800000 ;  /* 0x7f800000ff0d7424 */ /* 0x000fe200078e00ff */
[----:B------:R-:W-:Y:S01]  /*fa70*/  SHF.R.S32.HI R25, RZ, 0x1f, R14 ;  /* 0x0000001fff197819 */ /* 0x000fe2000001140e */
[----:B------:R-:W-:Y:S01]  /*fa80*/  IMAD.MOV.U32 R12, RZ, RZ, 0x7f800000 ;  /* 0x7f800000ff0c7424 */ /* 0x000fe200078e00ff */
[----:B-1----:R-:W-:Y:S01]  /*fa90*/  LOP3.LUT R5, R22, 0x70, RZ, 0xc0, !PT ;  /* 0x0000007016057812 */ /* 0x002fe200078ec0ff */
[----:B---3--:R-:W-:Y:S01]  /*faa0*/  @P4 FMUL.FTZ R7, R7, 0.69314718246459960938 ;  /* 0x3f31721807074820 */ /* 0x008fe20000410000 */
[----:B------:R1:W3:Y:S02]  /*fab0*/  LDS.128 R8, [R19+0x3000] ;  /* 0x0030000013087984 */ /* 0x0002e40000000c00 */
[----:B------:R-:W-:Y:S02]  /*fac0*/  LOP3.LUT R5, R5, 0x7, R16, 0xf8, !PT ;  /* 0x0000000705057812 */ /* 0x000fe400078ef810 */
[----:B------:R-:W-:-:S02]  /*fad0*/  SHF.R.S32.HI R16, RZ, 0x1f, R224 ;  /* 0x0000001fff107819 */ /* 0x000fc400000114e0 */
[----:B------:R-:W-:Y:S01]  /*fae0*/  SEL R224, R224, RZ, P1 ;  /* 0x000000ffe0e07207 */ /* 0x000fe20000800000 */
[----:B--2---:R-:W-:Y:S01]  /*faf0*/  @P3 FMUL.FTZ R6, R6, 0.69314718246459960938 ;  /* 0x3f31721806063820 */ /* 0x004fe20000410000 */
[----:B------:R-:W-:Y:S01]  /*fb00*/  SEL R18, R16, RZ, P1 ;  /* 0x000000ff10127207 */ /* 0x000fe20000800000 */
[----:B-----5:R-:W-:Y:S01]  /*fb10*/  @P4 FFMA.FTZ R13, R164, R27, R7 ;  /* 0x0000001ba40d4223 */ /* 0x020fe20000010007 */
[----:B------:R-:W-:Y:S01]  /*fb20*/  IADD3 R16, P2, P1, R23, R224, R14 ;  /* 0x000000e017107210 */ /* 0x000fe2000795e00e */
[----:B----4-:R-:W-:Y:S01]  /*fb30*/  @P3 FFMA.FTZ R12, R3, R2, R6 ;  /* 0x00000002030c3223 */ /* 0x010fe20000010006 */
[----:B------:R-:W-:-:S04]  /*fb40*/  SHF.R.S32.HI R23, RZ, 0x1f, R23 ;  /* 0x0000001fff177819 */ /* 0x000fc80000011417 */
[----:B------:R-:W-:Y:S01]  /*fb50*/  IADD3.X R18, PT, PT, R23, R18, R25, P2, P1 ;  /* 0x0000001217127210 */ /* 0x000fe200017e2419 */
[----:B-1----:R-:W-:Y:S06]  /*fb60*/  @P5 BRA `(.L_x_195) ;  /* 0x0000000000445947 */ /* 0x002fec0003800000 */
[C---:B------:R-:W-:Y:S01]  /*fb70*/  VIADD R14, R5.reuse, 0x8 ;  /* 0x00000008050e7836 */ /* 0x040fe20000000000 */
[----:B------:R-:W-:-:S04]  /*fb80*/  ISETP.GE.AND P4, PT, R5, R218, PT ;  /* 0x000000da0500720c */ /* 0x000fc80003f86270 */
[----:B------:R-:W-:-:S09]  /*fb90*/  ISETP.GE.AND P3, PT, R14, R218, PT ;  /* 0x000000da0e00720c */ /* 0x000fd20003f66270 */
[----:B------:R-:W1:Y:S01]  /*fba0*/  @!P4 LDC.64 R6, c[0x0][0x420] ;  /* 0x00010800ff06cb82 */ /* 0x000e620000000a00 */
[----:B------:R-:W-:-:S03]  /*fbb0*/  @!P4 IMAD R5, R5, R21, RZ ;  /* 0x000000150505c224 */ /* 0x000fc600078e02ff */
[----:B------:R-:W-:Y:S02]  /*fbc0*/  @!P3 IMAD R21, R14, R21, RZ ;  /* 0x000000150e15b224 */ /* 0x000fe400078e02ff */
[-C--:B------:R-:W-:Y:S02]  /*fbd0*/  @!P4 IADD3 R14, P2, PT, R5, R16.reuse, RZ ;  /* 0x00000010050ec210 */ /* 0x080fe40007f5e0ff */
[----:B------:R-:W2:Y:S01]  /*fbe0*/  @!P3 LDC.64 R2, c[0x0][0x420] ;  /* 0x00010800ff02bb82 */ /* 0x000ea20000000a00 */
[----:B------:R-:W-:Y:S02]  /*fbf0*/  @!P3 IADD3 R16, P1, PT, R21, R16, RZ ;  /* 0x000000101510b210 */ /* 0x000fe40007f3e0ff */
[-C--:B------:R-:W-:Y:S02]  /*fc00*/  @!P4 LEA.HI.X.SX32 R5, R5, R18.reuse, 0x1, P2 ;  /* 0x000000120505c211 */ /* 0x080fe400010f0eff */
[----:B------:R-:W-:Y:S02]  /*fc10*/  @!P3 LEA.HI.X.SX32 R18, R21, R18, 0x1, P1 ;  /* 0x000000121512b211 */ /* 0x000fe400008f0eff */
[----:B-1----:R-:W-:-:S04]  /*fc20*/  @!P4 LEA R6, P2, R14, R6, 0x2 ;  /* 0x000000060e06c211 */ /* 0x002fc800078410ff */
[----:B------:R-:W-:Y:S02]  /*fc30*/  @!P4 LEA.HI.X R7, R14, R7, R5, 0x2, P2 ;  /* 0x000000070e07c211 */ /* 0x000fe400010f1405 */
[----:B--2---:R-:W-:-:S03]  /*fc40*/  @!P3 LEA R2, P1, R16, R2, 0x2 ;  /* 0x000000021002b211 */ /* 0x004fc600078210ff */
[----:B------:R1:W-:Y:S01]  /*fc50*/  @!P4 STG.E desc[UR12][R6.64], R13 ;  /* 0x0000000d0600c986 */ /* 0x0003e2000c10190c */
[----:B------:R-:W-:-:S05]  /*fc60*/  @!P3 LEA.HI.X R3, R16, R3, R18, 0x2, P1 ;  /* 0x000000031003b211 */ /* 0x000fca00008f1412 */
[----:B------:R1:W-:Y:S04]  /*fc70*/  @!P3 STG.E desc[UR12][R2.64], R12 ;  /* 0x0000000c0200b986 */ /* 0x0003e8000c10190c */
.L_x_195:
[----:B------:R-:W-:Y:S05]  /*fc80*/  BSYNC.RECONVERGENT B0 ;  /* 0x0000000000007941 */ /* 0x000fea0003800200 */
.L_x_194:
[----:B------:R-:W2:Y:S01]  /*fc90*/  LDCU.64 UR4, c[0x0][0x410] ;  /* 0x00008200ff0477ac */ /* 0x000ea20008000a00 */
[----:B------:R-:W-:Y:S01]  /*fca0*/  @P0 IMAD.MOV.U32 R26, RZ, RZ, R28 ;  /* 0x000000ffff1a0224 */ /* 0x000fe200078e001c */
[----:B------:R-:W-:Y:S01]  /*fcb0*/  LOP3.LUT R5, R20, 0x38, RZ, 0xc0, !PT ;  /* 0x0000003814057812 */ /* 0x000fe200078ec0ff */
[----:B------:R-:W-:Y:S01]  /*fcc0*/  BSSY.RECONVERGENT B0, `(.L_x_196) ;  /* 0x0000021000007945 */ /* 0x000fe20003800200 */
[----:B-1----:R-:W-:Y:S01]  /*fcd0*/  SHF.R.U32.HI R3, RZ, 0x3, R4 ;  /* 0x00000003ff037819 */ /* 0x002fe20000011604 */
[----:B------:R1:W4:Y:S01]  /*fce0*/  LDS.128 R20, [R19+0x4000] ;  /* 0x0040000013147984 */ /* 0x0003220000000c00 */
[----:B------:R-:W-:Y:S02]  /*fcf0*/  IADD3 R28, P0, PT, R5, R26, RZ ;  /* 0x0000001a051c7210 */ /* 0x000fe40007f1e0ff */
[C---:B------:R-:W-:Y:S01]  /*fd00*/  ISETP.GE.AND P3, PT, R3.reuse, R218, PT ;  /* 0x000000da0300720c */ /* 0x040fe20003f66270 */
[----:B------:R-:W-:Y:S01]  /*fd10*/  VIADD R5, R3, 0x40 ;  /* 0x0000004003057836 */ /* 0x000fe20000000000 */
[----:B------:R1:W1:Y:S01]  /*fd20*/  LDS.128 R24, [R19] ;  /* 0x0000000013187984 */ /* 0x0002620000000c00 */
[----:B------:R-:W-:-:S02]  /*fd30*/  IMAD.X R29, RZ, RZ, R17, P0 ;  /* 0x000000ffff1d7224 */ /* 0x000fc400000e0611 */
[----:B------:R-:W-:Y:S01]  /*fd40*/  VIADD R7, R3, 0x20 ;  /* 0x0000002003077836 */ /* 0x000fe20000000000 */
[-C--:B------:R-:W-:Y:S01]  /*fd50*/  ISETP.GE.AND P1, PT, R5, R218.reuse, PT ;  /* 0x000000da0500720c */ /* 0x080fe20003f26270 */
[----:B------:R-:W-:Y:S02]  /*fd60*/  VIADD R5, R3, 0x60 ;  /* 0x0000006003057836 */ /* 0x000fe40000000000 */
[----:B------:R-:W-:Y:S01]  /*fd70*/  IMAD.WIDE.U32 R16, R0, 0x80, RZ ;  /* 0x0000008000107825 */ /* 0x000fe200078e00ff */
[-C--:B------:R-:W-:Y:S02]  /*fd80*/  ISETP.GE.AND P2, PT, R7, R218.reuse, PT ;  /* 0x000000da0700720c */ /* 0x080fe40003f46270 */
[----:B------:R-:W-:Y:S01]  /*fd90*/  ISETP.GE.AND P0, PT, R5, R218, PT ;  /* 0x000000da0500720c */ /* 0x000fe20003f06270 */
[----:B--2---:R-:W-:Y:S01]  /*fda0*/  IMAD.WIDE.U32 R28, R15, UR4, R28 ;  /* 0x000000040f1c7c25 */ /* 0x004fe2000f8e001c */
[----:B------:R2:W1:Y:S01]  /*fdb0*/  LDS.128 R4, [R19+0xc000] ;  /* 0x00c0000013047984 */ /* 0x0004620000000c00 */
[----:B------:R-:W-:-:S02]  /*fdc0*/  LOP3.LUT R2, R16, R3, RZ, 0xfc, !PT ;  /* 0x0000000310027212 */ /* 0x000fc400078efcff */
[----:B------:R-:W-:Y:S02]  /*fdd0*/  IMAD R31, R15, UR5, R29 ;  /* 0x000000050f1f7c24 */ /* 0x000fe4000f8e021d */
[----:B------:R2:W1:Y:S01]  /*fde0*/  LDS.128 R12, [R19+0x8000] ;  /* 0x00800000130c7984 */ /* 0x0004620000000c00 */
[----:B------:R-:W-:Y:S05]  /*fdf0*/  @P3 BRA `(.L_x_197) ;  /* 0x0000000000343947 */ /* 0x000fea0003800000 */
[----:B------:R-:W5:Y:S01]  /*fe00*/  LDCU.64 UR6, c[0x0][0x408] ;  /* 0x00008100ff0677ac */ /* 0x000f620008000a00 */
[----:B------:R-:W-:Y:S01]  /*fe10*/  MOV R30, R28 ;  /* 0x0000001c001e7202 */ /* 0x000fe20000000f00 */
[----:B------:R-:W3:Y:S01]  /*fe20*/  LDCU.64 UR4, c[0x0][0x3f0] ;  /* 0x00007e00ff0477ac */ /* 0x000ee20008000a00 */
[----:B-----5:R-:W-:-:S03]  /*fe30*/  IMAD R3, R17, UR6, RZ ;  /* 0x0000000611037c24 */ /* 0x020fc6000f8e02ff */
[----:B------:R-:W-:-:S04]  /*fe40*/  IMAD.WIDE.U32 R32, R2, UR6, R30 ;  /* 0x0000000602207c25 */ /* 0x000fc8000f8e001e */
[----:B------:R-:W-:Y:S01]  /*fe50*/  IMAD R0, R2, UR7, R3 ;  /* 0x0000000702007c24 */ /* 0x000fe2000f8e0203 */
[----:B---3--:R-:W-:-:S04]  /*fe60*/  LEA R34, P3, R32, UR4, 0x1 ;  /* 0x0000000420227c11 */ /* 0x008fc8000f8608ff */
[----:B------:R-:W-:-:S04]  /*fe70*/  IADD3 R0, PT, PT, R0, R33, RZ ;  /* 0x0000002100007210 */ /* 0x000fc80007ffe0ff */
[----:B------:R-:W-:-:S05]  /*fe80*/  LEA.HI.X R35, R32, UR5, R0, 0x1, P3 ;  /* 0x0000000520237c11 */ /* 0x000fca00098f0c00 */
[----:B-1----:R1:W-:Y:S04]  /*fe90*/  STG.E.128 desc[UR12][R34.64], R24 ;  /* 0x0000001822007986 */ /* 0x0023e8000c101d0c */
[----:B----4-:R1:W-:Y:S04]  /*fea0*/  STG.E.128 desc[UR12][R34.64+0x80], R20 ;  /* 0x0000801422007986 */ /* 0x0103e8000c101d0c */
[----:B------:R1:W-:Y:S04]  /*feb0*/  STG.E.128 desc[UR12][R34.64+0x100], R12 ;  /* 0x0001000c22007986 */ /* 0x0003e8000c101d0c */
[----:B------:R1:W-:Y:S02]  /*fec0*/  STG.E.128 desc[UR12][R34.64+0x180], R4 ;  /* 0x0001800422007986 */ /* 0x0003e4000c101d0c */
.L_x_197:
[----:B------:R-:W-:Y:S05]  /*fed0*/  BSYNC.RECONVERGENT B0 ;  /* 0x0000000000007941 */ /* 0x000fea0003800200 */
.L_x_196:
[----:B-1----:R1:W1:Y:S01]  /*fee0*/  LDS.128 R24, [R19+0x1000] ;  /* 0x0010000013187984 */ /* 0x0022620000000c00 */
[----:B------:R-:W-:Y:S03]  /*fef0*/  BSSY.RECONVERGENT B0, `(.L_x_198) ;  /* 0x0000015000007945 */ /* 0x000fe60003800200 */
[----:B----4-:R4:W1:Y:S04]  /*ff00*/  LDS.128 R20, [R19+0x5000] ;  /* 0x0050000013147984 */ /* 0x0108680000000c00 */
[----:B------:R4:W1:Y:S04]  /*ff10*/  LDS.128 R12, [R19+0x9000] ;  /* 0x00900000130c7984 */ /* 0x0008680000000c00 */
[----:B------:R4:W1:Y:S01]  /*ff20*/  LDS.128 R4, [R19+0xd000] ;  /* 0x00d0000013047984 */ /* 0x0008620000000c00 */
[----:B------:R-:W-:Y:S05]  /*ff30*/  @P2 BRA `(.L_x_199) ;  /* 0x0000000000402947 */ /* 0x000fea0003800000 */
[----:B------:R-:W5:Y:S01]  /*ff40*/  LDCU.64 UR6, c[0x0][0x408] ;  /* 0x00008100ff0677ac */ /* 0x000f620008000a00 */
[----:B------:R-:W-:Y:S01]  /*ff50*/  IADD3 R3, P2, PT, R2, 0x20, RZ ;  /* 0x0000002002037810 */ /* 0x000fe20007f5e0ff */
[----:B------:R-:W-:Y:S01]  /*ff60*/  IMAD.MOV.U32 R32, RZ, RZ, R28 ;  /* 0x000000ffff207224 */ /* 0x000fe200078e001c */
[----:B------:R-:W-:Y:S01]  /*ff70*/  MOV R33, R31 ;  /* 0x0000001f00217202 */ /* 0x000fe20000000f00 */
[----:B------:R-:W2:Y:S02]  /*ff80*/  LDCU.64 UR4, c[0x0][0x3f0] ;  /* 0x00007e00ff0477ac */ /* 0x000ea40008000a00 */
[----:B------:R-:W-:-:S04]  /*ff90*/  IMAD.X R0, RZ, RZ, R17, P2 ;  /* 0x000000ffff007224 */ /* 0x000fc800010e0611 */
[----:B-----5:R-:W-:Y:S02]  /*ffa0*/  IMAD R0, R0, UR6, RZ ;  /* 0x0000000600007c24 */ /* 0x020fe4000f8e02ff */
[----:B------:R-:W-:-:S04]  /*ffb0*/  IMAD.WIDE.U32 R32, R3, UR6, R32 ;  /* 0x0000000603207c25 */ /* 0x000fc8000f8e0020 */
[----:B------:R-:W-:Y:S01]  /*ffc0*/  IMAD R0, R3, UR7, R0 ;  /* 0x0000000703007c24 */ /* 0x000fe2000f8e0200 */
[----:B--2---:R-:W-:-:S04]  /*ffd0*/  LEA R34, P2, R32, UR4, 0x1 ;  /* 0x0000000420227c11 */ /* 0x004fc8000f8408ff */
[----:B------:R-:W-:-:S04]  /*ffe0*/  IADD3 R0, PT, PT, R0, R33, RZ ;  /* 0x0000002100007210 */ /* 0x000fc80007ffe0ff */
[----:B------:R-:W-:-:S05]  /*fff0*/  LEA.HI.X R35, R32, UR5, R0, 0x1, P2 ;  /* 0x0000000520237c11 */ /* 0x000fca00090f0c00 */
[----:B-1----:R1:W-:Y:S04]  /*10000*/  STG.E.128 desc[UR12][R34.64], R24 ;  /* 0x0000001822007986 */ /* 0x0023e8000c101d0c */
[----:B------:R1:W-:Y:S04]  /*10010*/  STG.E.128 desc[UR12][R34.64+0x80], R20 ;  /* 0x0000801422007986 */ /* 0x0003e8000c101d0c */
[----:B------:R1:W-:Y:S04]  /*10020*/  STG.E.128 desc[UR12][R34.64+0x100], R12 ;  /* 0x0001000c22007986 */ /* 0x0003e8000c101d0c */
[----:B------:R1:W-:Y:S02]  /*10030*/  STG.E.128 desc[UR12][R34.64+0x180], R4 ;  /* 0x0001800422007986 */ /* 0x0003e4000c101d0c */
.L_x_199:
[----:B------:R-:W-:Y:S05]  /*10040*/  BSYNC.RECONVERGENT B0 ;  /* 0x0000000000007941 */ /* 0x000fea0003800200 */
.L_x_198:
[----:B-1----:R1:W1:Y:S01]  /*10050*/  LDS.128 R24, [R19+0x2000] ;  /* 0x0020000013187984 */ /* 0x0022620000000c00 */
[----:B------:R-:W-:Y:S03]  /*10060*/  BSSY.RECONVERGENT B0, `(.L_x_200) ;  /* 0x0000015000007945 */ /* 0x000fe60003800200 */
[----:B------:R1:W1:Y:S04]  /*10070*/  LDS.128 R20, [R19+0x6000] ;  /* 0x0060000013147984 */ /* 0x0002680000000c00 */
        /* <DEDUP_REMOVED lines=19> */
.L_x_201:
[----:B------:R-:W-:Y:S05]  /*101b0*/  BSYNC.RECONVERGENT B0 ;  /* 0x0000000000007941 */ /* 0x000fea0003800200 */
.L_x_200:
[----:B-1----:R1:W1:Y:S04]  /*101c0*/  LDS.128 R12, [R19+0x7000] ;  /* 0x00700000130c7984 */ /* 0x0022680000000c00 */
[----:B------:R1:W1:Y:S04]  /*101d0*/  LDS.128 R4, [R19+0xb000] ;  /* 0x00b0000013047984 */ /* 0x0002680000000c00 */
[----:B------:R1:W1:Y:S01]  /*101e0*/  LDS.128 R20, [R19+0xf000] ;  /* 0x00f0000013147984 */ /* 0x0002620000000c00 */
[----:B------:R-:W-:Y:S05]  /*101f0*/  @P0 EXIT ;  /* 0x000000000000094d */ /* 0x000fea0003800000 */
[----:B------:R-:W5:Y:S01]  /*10200*/  LDCU.64 UR6, c[0x0][0x408] ;  /* 0x00008100ff0677ac */ /* 0x000f620008000a00 */
[----:B------:R-:W-:Y:S01]  /*10210*/  IADD3 R2, P0, PT, R2, 0x60, RZ ;  /* 0x0000006002027810 */ /* 0x000fe20007f1e0ff */
[----:B------:R-:W-:Y:S01]  /*10220*/  IMAD.MOV.U32 R16, RZ, RZ, R28 ;  /* 0x000000ffff107224 */ /* 0x000fe200078e001c */
[----:B------:R-:W2:Y:S03]  /*10230*/  LDCU.64 UR4, c[0x0][0x3f0] ;  /* 0x00007e00ff0477ac */ /* 0x000ea60008000a00 */
[----:B------:R-:W-:Y:S01]  /*10240*/  IMAD.X R3, RZ, RZ, R17, P0 ;  /* 0x000000ffff037224 */ /* 0x000fe200000e0611 */
[----:B------:R-:W-:-:S03]  /*10250*/  MOV R17, R31 ;  /* 0x0000001f00117202 */ /* 0x000fc60000000f00 */
[----:B-----5:R-:W-:Y:S02]  /*10260*/  IMAD R3, R3, UR6, RZ ;  /* 0x0000000603037c24 */ /* 0x020fe4000f8e02ff */
[----:B------:R-:W-:-:S04]  /*10270*/  IMAD.WIDE.U32 R16, R2, UR6, R16 ;  /* 0x0000000602107c25 */ /* 0x000fc8000f8e0010 */
[----:B------:R-:W-:Y:S01]  /*10280*/  IMAD R3, R2, UR7, R3 ;  /* 0x0000000702037c24 */ /* 0x000fe2000f8e0203 */
[----:B--2---:R-:W-:-:S04]  /*10290*/  LEA R2, P0, R16, UR4, 0x1 ;  /* 0x0000000410027c11 */ /* 0x004fc8000f8008ff */
[----:B------:R-:W-:-:S04]  /*102a0*/  IADD3 R3, PT, PT, R3, R17, RZ ;  /* 0x0000001103037210 */ /* 0x000fc80007ffe0ff */
[----:B------:R-:W-:-:S05]  /*102b0*/  LEA.HI.X R3, R16, UR5, R3, 0x1, P0 ;  /* 0x0000000510037c11 */ /* 0x000fca00080f0c03 */
[----:B---3--:R-:W-:Y:S04]  /*102c0*/  STG.E.128 desc[UR12][R2.64], R8 ;  /* 0x0000000802007986 */ /* 0x008fe8000c101d0c */
[----:B-1----:R-:W-:Y:S04]  /*102d0*/  STG.E.128 desc[UR12][R2.64+0x80], R12 ;  /* 0x0000800c02007986 */ /* 0x002fe8000c101d0c */
[----:B------:R-:W-:Y:S04]  /*102e0*/  STG.E.128 desc[UR12][R2.64+0x100], R4 ;  /* 0x0001000402007986 */ /* 0x000fe8000c101d0c */
[----:B------:R-:W-:Y:S01]  /*102f0*/  STG.E.128 desc[UR12][R2.64+0x180], R20 ;  /* 0x0001801402007986 */ /* 0x000fe2000c101d0c */
[----:B------:R-:W-:Y:S05]  /*10300*/  EXIT ;  /* 0x000000000000794d */ /* 0x000fea0003800000 */
.L_x_202:
        /* <DEDUP_REMOVED lines=15> */
.L_x_1186:


//--------------------- .text._ZN5flash16flash_fwd_kernelI23Flash_fwd_kernel_traitsILi256ELi128ELi64ELi8ELb0ELb0EN7cutlass6half_tE19Flash_kernel_traitsILi256ELi128ELi64ELi8ES3_EELb0ELb1ELb0ELb0ELb0ELb0ELb0ELb0EEEvNS_16Flash_fwd_paramsE --------------------------
	.section	.text._ZN5flash16flash_fwd_kernelI23Flash_fwd_kernel_traitsILi256ELi128ELi64ELi8ELb0ELb0EN7cutlass6half_tE19Flash_kernel_traitsILi256ELi128ELi64ELi8ES3_EELb0ELb1ELb0ELb0ELb0ELb0ELb0ELb0EEEvNS_16Flash_fwd_paramsE,"ax",@progbits
	.align	128
        .global         _ZN5flash16flash_fwd_kernelI23Flash_fwd_kernel_traitsILi256ELi128ELi64ELi8ELb0ELb0EN7cutlass6half_tE19Flash_kernel_traitsILi256ELi128ELi64ELi8ES3_EELb0ELb1ELb0ELb0ELb0ELb0ELb0ELb0EEEvNS_16Flash_fwd_paramsE
        .type           _ZN5flash16flash_fwd_kernelI23Flash_fwd_kernel_traitsILi256ELi128ELi64ELi8ELb0ELb0EN7cutlass6half_tE19Flash_kernel_traitsILi256ELi128ELi64ELi8ES3_EELb0ELb1ELb0ELb0ELb0ELb0ELb0ELb0EEEvNS_16Flash_fwd_paramsE,@function
        .size           _ZN5flash16flash_fwd_kernelI23Flash_fwd_kernel_traitsILi256ELi128ELi64ELi8ELb0ELb0EN7cutlass6half_tE19Flash_kernel_traitsILi256ELi128ELi64ELi8ES3_EELb0ELb1ELb0ELb0ELb0ELb0ELb0ELb0EEEvNS_16Flash_fwd_paramsE,(.L_x_1187 - _ZN5flash16flash_fwd_kernelI23Flash_fwd_kernel_traitsILi256ELi128ELi64ELi8ELb0ELb0EN7cutlass6half_tE19Flash_kernel_traitsILi256ELi128ELi64ELi8ES3_EELb0ELb1ELb0ELb0ELb0ELb0ELb0ELb0EEEvNS_16Flash_fwd_paramsE)
        .other          _ZN5flash16flash_fwd_kernelI23Flash_fwd_kernel_traitsILi256ELi128ELi64ELi8ELb0ELb0EN7cutlass6half_tE19Flash_kernel_traitsILi256ELi128ELi64ELi8ES3_EELb0ELb1ELb0ELb0ELb0ELb0ELb0ELb0EEEvNS_16Flash_fwd_paramsE,@"STO_CUDA_ENTRY STV_DEFAULT"
_ZN5flash16flash_fwd_kernelI23Flash_fwd_kernel_traitsILi256ELi128ELi64ELi8ELb0ELb0EN7cutlass6half_tE19Flash_kernel_traitsILi256ELi128ELi64ELi8ES3_EELb0ELb1ELb0ELb0ELb0ELb0ELb0ELb0EEEvNS_16Flash_fwd_paramsE:
.text._ZN5flash16flash_fwd_kernelI23Flash_fwd_kernel_traitsILi256ELi128ELi64ELi8ELb0ELb0EN7cutlass6half_tE19Flash_kernel_traitsILi256ELi128ELi64ELi8ES3_EELb0ELb1ELb0ELb0ELb0ELb0ELb0ELb0EEEvNS_16Flash_fwd_paramsE:
        /* <DEDUP_REMOVED lines=72> */
.L_x_203:
        /* <DEDUP_REMOVED lines=30> */
[----:B---3--:R-:W-:-:S03]  /*0660*/  @!UP0 UIMAD.WIDE.U32 UR12, UR15, UR8, URZ ;  /* 0x000000080f0c82a5 */ /* 0x008fc6000f8e00ff */
[----:B------:R-:W-:Y:S01]  /*0670*/  @UP1 UMOV UR8, 0x1 ;  /* 0x0000000100081882 */ /* 0x000fe20000000000 */
[----:B------:R-:W-:Y:S02]  /*0680*/  @!UP0 UIMAD UR9, UR15, UR9, UR13 ;  /* 0x000000090f0982a4 */ /* 0x000fe4000f8e020d */
[----:B-1----:R-:W-:Y:S01]  /*0690*/  @UP0 UIMAD.WIDE.U32 UR16, UR19, UR6, URZ ;  /* 0x00000006131002a5 */ /* 0x002fe2000f8e00ff */
[----:B------:R-:W1:Y:S03]  /*06a0*/  @UP1 LDCU UR6, c[0x0][0x430] ;  /* 0x00008600ff0617ac */ /* 0x000e660008000800 */
[----:B------:R-:W-:Y:S02]  /*06b0*/  @UP0 UIMAD UR9, UR19, UR7, UR17 ;  /* 0x00000007130902a4 */ /* 0x000fe4000f8e0211 */
[----:B----4-:R-:W-:Y:S01]  /*06c0*/  @UP1 UIMAD UR11, UR4, UR5, URZ ;  /* 0x00000005040b12a4 */ /* 0x010fe2000f8e02ff */
[----:B------:R-:W-:Y:S01]  /*06d0*/  @UP0 UMOV UR12, UR16 ;  /* 0x00000010000c0c82 */ /* 0x000fe20008000000 */
[----:B--2---:R-:W-:Y:S10]  /*06e0*/  BRA.U UP1, `(.L_x_205) ;  /* 0x0000000101287547 */ /* 0x004ff4000b800000 */
        /* <DEDUP_REMOVED lines=10> */
.L_x_205:
[----:B------:R-:W2:Y:S01]  /*0790*/  LDCU UR7, c[0x0][0x434] ;  /* 0x00008680ff0777ac */ /* 0x000ea20008000800 */
[----:B------:R-:W-:Y:S01]  /*07a0*/  IMAD.SHL.U32 R0, R214, 0x8, RZ ;  /* 0x00000008d6007824 */ /* 0x000fe200078e00ff */
[----:B------:R-:W-:Y:S01]  /*07b0*/  SHF.R.U32.HI R214, RZ, 0x3, R214 ;  /* 0x00000003ffd67819 */ /* 0x000fe200000116d6 */
[----:B------:R-:W-:Y:S01]  /*07c0*/  BSSY.RECONVERGENT B0, `(.L_x_206) ;  /* 0x0000037000007945 */ /* 0x000fe20003800200 */
[----:B------:R-:W3:Y:S02]  /*07d0*/  LDCU.64 UR4, c[0x0][0x410] ;  /* 0x00008200ff0477ac */ /* 0x000ee40008000a00 */
[----:B------:R-:W-:Y:S01]  /*07e0*/  LOP3.LUT R0, R0, 0x38, RZ, 0xc0, !PT ;  /* 0x0000003800007812 */ /* 0x000fe200078ec0ff */
[C---:B------:R-:W-:Y:S01]  /*07f0*/  VIADD R9, R214.reuse, 0x20 ;  /* 0x00000020d6097836 */ /* 0x040fe20000000000 */
[----:B------:R-:W-:Y:S01]  /*0800*/  UISETP.NE.AND UP1, UPT, UR10, URZ, !UP1 ;  /* 0x000000ff0a00728c */ /* 0x000fe2000cf25270 */
[----:B------:R-:W-:Y:S01]  /*0810*/  VIADD R8, R214, 0x40 ;  /* 0x00000040d6087836 */ /* 0x000fe20000000000 */
[----:B------:R-:W-:Y:S01]  /*0820*/  IADD3 R4, P0, PT, R0, UR12, RZ ;  /* 0x0000000c00047c10 */ /* 0x000fe2000ff1e0ff */
[----:B------:R-:W-:Y:S01]  /*0830*/  UIADD3 UR28, UPT, UPT, -UR26, UR28, URZ ;  /* 0x0000001c1a1c7290 */ /* 0x000fe2000fffe1ff */
[----:B------:R-:W-:Y:S01]  /*0840*/  VIADD R6, R214, 0x60 ;  /* 0x00000060d6067836 */ /* 0x000fe20000000000 */
[----:B------:R-:W-:Y:S01]  /*0850*/  UISETP.NE.AND UP0, UPT, UR19, -0x1, UPT ;  /* 0xffffffff1300788c */ /* 0x000fe2000bf05270 */
[----:B------:R-:W-:Y:S01]  /*0860*/  LOP3.LUT R12, R0, 0x40, RZ, 0xfc, !PT ;  /* 0x00000040000c7812 */ /* 0x000fe200078efcff */
[----:B------:R-:W-:Y:S01]  /*0870*/  IMAD.X R5, RZ, RZ, UR9, P0 ;  /* 0x00000009ff057e24 */ /* 0x000fe200080e06ff */
[----:B----4-:R-:W-:Y:S01]  /*0880*/  UIMAD UR11, UR32, UR11, URZ ;  /* 0x0000000b200b72a4 */ /* 0x010fe2000f8e02ff */
        /* <DEDUP_REMOVED lines=8> */
[----:B------:R-:W-:Y:S01]  /*0910*/  IMAD.U32 R17, RZ, RZ, UR5 ;  /* 0x00000005ff117e24 */ /* 0x000fe2000f8e00ff */
[----:B------:R-:W-:Y:S01]  /*0920*/  USHF.R.S32.HI UR4, URZ, 0x1f, UR7 ;  /* 0x0000001fff047899 */ /* 0x000fe20008011407 */
[----:B------:R-:W-:Y:S01]  /*0930*/  IMAD.WIDE.U32 R2, R2, UR32, R4 ;  /* 0x0000002002027c25 */ /* 0x000fe2000f8e0004 */
[----:B------:R-:W-:Y:S01]  /*0940*/  USEL UR7, UR7, URZ, UP1 ;  /* 0x000000ff07077287 */ /* 0x000fe20008800000 */
[C---:B------:R-:W-:Y:S01]  /*0950*/  LOP3.LUT R11, R0.reuse, 0x80, RZ, 0xfc, !PT ;  /* 0x00000080000b7812 */ /* 0x040fe200078efcff */
[----:B------:R-:W-:Y:S01]  /*0960*/  USEL UR4, UR4, URZ, UP1 ;  /* 0x000000ff04047287 */ /* 0x000fe20008800000 */
[----:B------:R-:W-:Y:S01]  /*0970*/  IMAD R17, R17, UR32, R3 ;  /* 0x0000002011117c24 */ /* 0x000fe2000f8e0203 */
[----:B------:R-:W-:Y:S01]  /*0980*/  USHF.R.S32.HI UR10, URZ, 0x1f, UR26 ;  /* 0x0000001fff0a7899 */ /* 0x000fe2000801141a */
[----:B------:R-:W-:Y:S01]  /*0990*/  LOP3.LUT R10, R0, 0xc0, RZ, 0xfc, !PT ;  /* 0x000000c0000a7812 */ /* 0x000fe200078efcff */
[----:B------:R-:W-:-:S02]  /*09a0*/  USHF.R.S32.HI UR5, URZ, 0x1f, UR11 ;  /* 0x0000001fff057899 */ /* 0x000fc4000801140b */
[----:B------:R-:W-:Y:S02]  /*09b0*/  UIADD3 UR7, UP1, UP0, UR26, UR7, UR11 ;  /* 0x000000071a077290 */ /* 0x000fe4000f83e00b */
[----:B------:R-:W-:Y:S02]  /*09c0*/  UIMAD.WIDE.U32 UR30, UR30, 0x80, URZ ;  /* 0x000000801e1e78a5 */ /* 0x000fe4000f8e00ff */
[----:B------:R-:W-:-:S04]  /*09d0*/  UIADD3.X UR10, UPT, UPT, UR10, UR4, UR5, UP1, UP0 ;  /* 0x000000040a0a7290 */ /* 0x000fc80008fe0405 */
[----:B------:R-:W-:Y:S01]  /*09e0*/  LOP3.LUT R5, R214, UR30, RZ, 0xfc, !PT ;  /* 0x0000001ed6057c12 */ /* 0x000fe2000f8efcff */
[----:B------:R-:W-:Y:S07]  /*09f0*/  @P0 BRA `(.L_x_207) ;  /* 0x00000000004c0947 */ /* 0x000fee0003800000 */
[----:B------:R-:W1:Y:S01]  /*0a00*/  LDCU.64 UR4, c[0x0][0x408] ;  /* 0x00008100ff0477ac */ /* 0x000e620008000a00 */
[----:B------:R-:W-:Y:S01]  /*0a10*/  IMAD.MOV.U32 R16, RZ, RZ, R2 ;  /* 0x000000ffff107224 */ /* 0x000fe200078e0002 */
[----:B------:R-:W2:Y:S01]  /*0a20*/  LDCU UR11, c[0x0][0x440] ;  /* 0x00008800ff0b77ac */ /* 0x000ea20008000800 */
[----:B------:R-:W3:Y:S01]  /*0a30*/  LDCU.64 UR8, c[0x0][0x3f0] ;  /* 0x00007e00ff0877ac */ /* 0x000ee20008000a00 */
[----:B-1----:R-:W-:Y:S01]  /*0a40*/  UIMAD UR12, UR31, UR4, URZ ;  /* 0x000000041f0c72a4 */ /* 0x002fe2000f8e02ff */
[----:B------:R-:W-:Y:S01]  /*0a50*/  IMAD.WIDE.U32 R14, R5, UR4, R16 ;  /* 0x00000004050e7c25 */ /* 0x000fe2000f8e0010 */
[----:B--2---:R-:W-:-:S04]  /*0a60*/  ISETP.GE.AND P6, PT, R0, UR11, PT ;  /* 0x0000000b00007c0c */ /* 0x004fc8000bfc6270 */
[----:B------:R-:W-:Y:S01]  /*0a70*/  IMAD.U32 R4, RZ, RZ, UR12 ;  /* 0x0000000cff047e24 */ /* 0x000fe2000f8e00ff */
[----:B------:R-:W-:Y:S02]  /*0a80*/  ISETP.GE.AND P5, PT, R12, UR11, PT ;  /* 0x0000000b0c007c0c */ /* 0x000fe4000bfa6270 */
[----:B------:R-:W-:Y:S01]  /*0a90*/  ISETP.GE.AND P4, PT, R11, UR11, PT ;  /* 0x0000000b0b007c0c */ /* 0x000fe2000bf86270 */
[----:B------:R-:W-:Y:S01]  /*0aa0*/  IMAD R4, R5, UR5, R4 ;  /* 0x0000000505047c24 */ /* 0x000fe2000f8e0204 */
[----:B------:R-:W-:Y:S02]  /*0ab0*/  ISETP.GE.AND P3, PT, R10, UR11, PT ;  /* 0x0000000b0a007c0c */ /* 0x000fe4000bf66270 */
[----:B---3--:R-:W-:Y:S01]  /*0ac0*/  LEA R18, P0, R14, UR8, 0x1 ;  /* 0x000000080e127c11 */ /* 0x008fe2000f8008ff */
[----:B------:R-:W-:-:S05]  /*0ad0*/  IMAD.IADD R4, R15, 0x1, R4 ;  /* 0x000000010f047824 */ /* 0x000fca00078e0204 */
[----:B------:R-:W-:-:S05]  /*0ae0*/  LEA.HI.X R19, R14, UR9, R4, 0x1, P0 ;  /* 0x000000090e137c11 */ /* 0x000fca00080f0c04 */
[----:B------:R1:W-:Y:S04]  /*0af0*/  @!P6 STG.E.128 desc[UR24][R18.64], RZ ;  /* 0x000000ff1200e986 */ /* 0x0003e8000c101d18 */
[----:B------:R1:W-:Y:S04]  /*0b00*/  @!P5 STG.E.128 desc[UR24][R18.64+0x80], RZ ;  /* 0x000080ff1200d986 */ /* 0x0003e8000c101d18 */
[----:B------:R1:W-:Y:S04]  /*0b10*/  @!P4 STG.E.128 desc[UR24][R18.64+0x100], RZ ;  /* 0x000100ff1200c986 */ /* 0x0003e8000c101d18 */
[----:B------:R1:W-:Y:S02]  /*0b20*/  @!P3 STG.E.128 desc[UR24][R18.64+0x180], RZ ;  /* 0x000180ff1200b986 */ /* 0x0003e4000c101d18 */
.L_x_207:
[----:B------:R-:W-:Y:S05]  /*0b30*/  BSYNC.RECONVERGENT B0 ;  /* 0x0000000000007941 */ /* 0x000fea0003800200 */
.L_x_206:
        /* <DEDUP_REMOVED lines=8> */
[----:B------:R-:W-:Y:S01]  /*0bc0*/  IMAD.X R4, RZ, RZ, UR31, P2 ;  /* 0x0000001fff047e24 */ /* 0x000fe200090e06ff */
        /* <DEDUP_REMOVED lines=15> */
.L_x_209:
[----:B------:R-:W-:Y:S05]  /*0cc0*/  BSYNC.RECONVERGENT B0 ;  /* 0x0000000000007941 */ /* 0x000fea0003800200 */
.L_x_208:
        /* <DEDUP_REMOVED lines=8> */
[----:B------:R-:W-:Y:S01]  /*0d50*/  IMAD.X R4, RZ, RZ, UR31, P1 ;  /* 0x0000001fff047e24 */ /* 0x000fe200088e06ff */
        /* <DEDUP_REMOVED lines=15> */
.L_x_211:
[----:B------:R-:W-:Y:S05]  /*0e50*/  BSYNC.RECONVERGENT B0 ;  /* 0x0000000000007941 */ /* 0x000fea0003800200 */
.L_x_210:
        /* <DEDUP_REMOVED lines=10> */
[----:B------:R-:W-:Y:S01]  /*0f00*/  IMAD.X R3, RZ, RZ, UR31, P0 ;  /* 0x0000001fff037e24 */ /* 0x000fe200080e06ff */
        /* <DEDUP_REMOVED lines=15> */
.L_x_213:
[----:B------:R-:W-:Y:S05]  /*1000*/  BSYNC.RECONVERGENT B0 ;  /* 0x0000000000007941 */ /* 0x000fea0003800200 */
.L_x_212:
        /* <DEDUP_REMOVED lines=10> */
.L_x_215:
[----:B------:R-:W-:Y:S05]  /*10b0*/  BSYNC.RECONVERGENT B0 ;  /* 0x0000000000007941 */ /* 0x000fea0003800200 */
.L_x_214:
        /* <DEDUP_REMOVED lines=10> */
.L_x_217:
[----:B------:R-:W-:Y:S05]  /*1160*/  BSYNC.RECONVERGENT B0 ;  /* 0x0000000000007941 */ /* 0x000fea0003800200 */
.L_x_216:
        /* <DEDUP_REMOVED lines=10> */
.L_x_219:
[----:B------:R-:W-:Y:S05]  /*1210*/  BSYNC.RECONVERGENT B0 ;  /* 0x0000000000007941 */ /* 0x000fea0003800200 */
.L_x_218:
        /* <DEDUP_REMOVED lines=10> */
.L_x_204:
        /* <DEDUP_REMOVED lines=21> */
.L_x_220:
[----:B------:R-:W1:Y:S01]  /*1410*/  LDCU.64 UR10, c[0x0][0x3b8] ;  /* 0x00007700ff0a77ac */ /* 0x000e620008000a00 */
[----:B------:R-:W-:-:S04]  /*1420*/  UIADD3 UR14, UPT, UPT, UR12, UR13, URZ ;  /* 0x0000000d0c0e7290 */ /* 0x000fc8000fffe0ff */
[----:B-1----:R-:W-:Y:S02]  /*1430*/  UIMAD.WIDE.U32 UR6, UR14, UR10, URZ ;  /* 0x0000000a0e0672a5 */ /* 0x002fe4000f8e00ff */
[----:B------:R-:W-:-:S04]  /*1440*/  UIMAD UR14, UR14, UR11, URZ ;  /* 0x0000000b0e0e72a4 */ /* 0x000fc8000f8e02ff */
[----:B------:R-:W-:Y:S02]  /*1450*/  UIADD3 UR14, UPT, UPT, UR7, UR14, URZ ;  /* 0x0000000e070e7290 */ /* 0x000fe4000fffe0ff */
.L_x_221:
        /* <DEDUP_REMOVED lines=38> */
.L_x_222:
[----:B------:R-:W1:Y:S01]  /*16c0*/  LDCU.64 UR8, c[0x0][0x3c0] ;  /* 0x00007800ff0877ac */ /* 0x000e620008000a00 */
[----:B------:R-:W-:-:S04]  /*16d0*/  UIADD3 UR12, UPT, UPT, UR12, UR13, URZ ;  /* 0x0000000d0c0c7290 */ /* 0x000fc8000fffe0ff */
[----:B-1----:R-:W-:Y:S02]  /*16e0*/  UIMAD.WIDE.U32 UR4, UR12, UR8, URZ ;  /* 0x000000080c0472a5 */ /* 0x002fe4000f8e00ff */
[----:B------:R-:W-:-:S04]  /*16f0*/  UIMAD UR12, UR12, UR9, URZ ;  /* 0x000000090c0c72a4 */ /* 0x000fc8000f8e02ff */
[----:B------:R-:W-:-:S12]  /*1700*/  UIADD3 UR15, UPT, UPT, UR5, UR12, URZ ;  /* 0x0000000c050f7290 */ /* 0x000fd8000fffe0ff */
.L_x_223:
[----:B------:R-:W-:Y:S01]  /*1710*/  IMAD.SHL.U32 R232, R214, 0x8, RZ ;  /* 0x00000008d6e87824 */ /* 0x000fe200078e00ff */
[----:B------:R-:W-:Y:S01]  /*1720*/  SHF.R.U32.HI R5, RZ, 0x3, R214 ;  /* 0x00000003ff057819 */ /* 0x000fe200000116d6 */
[----:B------:R-:W1:Y:S01]  /*1730*/  S2UR UR33, SR_CgaCtaId ;  /* 0x00000000002179c3 */ /* 0x000e620000008800 */
[----:B------:R-:W-:Y:S01]  /*1740*/  SHF.R.S32.HI R9, RZ, 0x1f, R2 ;  /* 0x0000001fff097819 */ /* 0x000fe20000011402 */
[----:B------:R-:W2:Y:S01]  /*1750*/  LDCU.64 UR12, c[0x0][0x3c8] ;  /* 0x00007900ff0c77ac */ /* 0x000ea20008000a00 */
[C---:B------:R-:W-:Y:S01]  /*1760*/  LOP3.LUT R215, R232.reuse, 0x38, RZ, 0xc0, !PT ;  /* 0x00000038e8d77812 */ /* 0x040fe200078ec0ff */
[----:B------:R-:W-:Y:S01]  /*1770*/  VIADD R0, R5, 0x40 ;  /* 0x0000004005007836 */ /* 0x000fe20000000000 */
[C---:B------:R-:W-:Y:S01]  /*1780*/  LOP3.LUT R7, R232.reuse, 0x1f8, RZ, 0xc0, !PT ;  /* 0x000001f8e8077812 */ /* 0x040fe200078ec0ff */
[----:B------:R-:W3:Y:S01]  /*1790*/  LDCU.64 UR16, c[0x0][0x388] ;  /* 0x00007100ff1077ac */ /* 0x000ee20008000a00 */
[----:B------:R-:W-:Y:S01]  /*17a0*/  IADD3 R10, P1, PT, R215, UR6, RZ ;  /* 0x00000006d70a7c10 */ /* 0x000fe2000ff3e0ff */
[----:B------:R-:W-:Y:S01]  /*17b0*/  VIADD R4, R5, 0x20 ;  /* 0x0000002005047836 */ /* 0x000fe20000000000 */
[----:B------:R-:W-:Y:S01]  /*17c0*/  IADD3 R16, P0, PT, R215, UR4, RZ ;  /* 0x00000004d7107c10 */ /* 0x000fe2000ff1e0ff */
[----:B------:R-:W4:Y:S01]  /*17d0*/  LDCU.128 UR4, c[0x0][0x3d0] ;  /* 0x00007a00ff0477ac */ /* 0x000f220008000c00 */
[----:B------:R-:W-:Y:S01]  /*17e0*/  LOP3.LUT R3, R232, 0x1e00, RZ, 0xc0, !PT ;  /* 0x00001e00e8037812 */ /* 0x000fe200078ec0ff */
[----:B------:R-:W-:Y:S01]  /*17f0*/  IMAD.X R11, RZ, RZ, UR14, P1 ;  /* 0x0000000eff0b7e24 */ /* 0x000fe200088e06ff */
[----:B------:R-:W-:Y:S01]  /*1800*/  LOP3.LUT R228, R7, 0x38, R214, 0x78, !PT ;  /* 0x0000003807e47812 */ /* 0x000fe200078e78d6 */
[----:B------:R-:W-:Y:S01]  /*1810*/  IMAD.X R17, RZ, RZ, UR15, P0 ;  /* 0x0000000fff117e24 */ /* 0x000fe200080e06ff */
[----:B------:R-:W5:Y:S01]  /*1820*/  LDCU.64 UR14, c[0x0][0x390] ;  /* 0x00007200ff0e77ac */ /* 0x000f620008000a00 */
[----:B------:R-:W-:Y:S01]  /*1830*/  IMAD.WIDE.U32 R10, R5, UR10, R10 ;  /* 0x0000000a050a7c25 */ /* 0x000fe2000f8e000a */
[----:B------:R-:W-:Y:S01]  /*1840*/  LOP3.LUT R228, R228, R3, RZ, 0xfc, !PT ;  /* 0x00000003e4e47212 */ /* 0x000fe200078efcff */
[----:B------:R-:W-:Y:S01]  /*1850*/  BSSY.RECONVERGENT B0, `(.L_x_224) ;  /* 0x000004d000007945 */ /* 0x000fe20003800200 */
[----:B------:R-:W-:Y:S01]  /*1860*/  IADD3 R14, P0, PT, R215, UR34, RZ ;  /* 0x00000022d70e7c10 */ /* 0x000fe2000ff1e0ff */
[----:B------:R-:W-:Y:S01]  /*1870*/  IMAD.WIDE.U32 R16, R5, UR8, R16 ;  /* 0x0000000805107c25 */ /* 0x000fe2000f8e0010 */
[----:B------:R-:W-:Y:S01]  /*1880*/  UIADD3 UR18, UPT, UPT, -UR26, UR28, URZ ;  /* 0x0000001c1a127290 */ /* 0x000fe2000fffe1ff */
[----:B------:R-:W-:Y:S01]  /*1890*/  LOP3.LUT R237, R215, 0x40, RZ, 0xfc, !PT ;  /* 0x00000040d7ed7812 */ /* 0x000fe200078efcff */
[----:B------:R-:W-:Y:S01]  /*18a0*/  UMOV UR23, 0x400 ;  /* 0x0000040000177882 */ /* 0x000fe20000000000 */
[C---:B------:R-:W-:Y:S01]  /*18b0*/  IMAD R11, R5.reuse, UR11, R11 ;  /* 0x0000000b050b7c24 */ /* 0x040fe2000f8e020b */
[----:B------:R-:W-:Y:S01]  /*18c0*/  IADD3.X R15, PT, PT, RZ, UR29, RZ, P0, !PT ;  /* 0x0000001dff0f7c10 */ /* 0x000fe200087fe4ff */
[----:B------:R-:W-:Y:S01]  /*18d0*/  IMAD R17, R5, UR9, R17 ;  /* 0x0000000905117c24 */ /* 0x000fe2000f8e0211 */
[----:B------:R-:W-:Y:S01]  /*18e0*/  UIMAD.WIDE.U32 UR30, UR30, 0x80, URZ ;  /* 0x000000801e1e78a5 */ /* 0x000fe2000f8e00ff */
[C---:B----4-:R-:W-:Y:S01]  /*18f0*/  IMAD R13, R9.reuse, UR4, RZ ;  /* 0x00000004090d7c24 */ /* 0x050fe2000f8e02ff */
[----:B------:R-:W-:Y:S01]  /*1900*/  USHF.L.U64.HI UR22, UR10, 0x6, UR11 ;  /* 0x000000060a167899 */ /* 0x000fe2000801020b */
[----:B------:R-:W-:Y:S01]  /*1910*/  IMAD R9, R9, UR6, RZ ;  /* 0x0000000609097c24 */ /* 0x000fe2000f8e02ff */
[----:B------:R-:W-:Y:S01]  /*1920*/  USHF.L.U32 UR29, UR10, 0x6, URZ ;  /* 0x000000060a1d7899 */ /* 0x000fe200080006ff */
[C---:B------:R-:W-:Y:S01]  /*1930*/  IMAD R13, R2.reuse, UR5, R13 ;  /* 0x00000005020d7c24 */ /* 0x040fe2000f8e020d */
[----:B-1----:R-:W-:Y:S01]  /*1940*/  ULEA UR5, UR33, UR23, 0x18 ;  /* 0x0000001721057291 */ /* 0x002fe2000f8ec0ff */
[----:B------:R-:W-:Y:S01]  /*1950*/  IMAD R9, R2, UR7, R9 ;  /* 0x0000000702097c24 */ /* 0x000fe2000f8e0209 */
[----:B------:R-:W-:Y:S01]  /*1960*/  ISETP.GE.AND P1, PT, R0, UR18, PT ;  /* 0x0000001200007c0c */ /* 0x000fe2000bf26270 */
[----:B------:R-:W-:Y:S01]  /*1970*/  IMAD.WIDE.U32 R10, R2, UR4, R10 ;  /* 0x00000004020a7c25 */ /* 0x000fe2000f8e000a */
[----:B------:R-:W-:Y:S01]  /*1980*/  UIADD3 UR4, UPT, UPT, UR20, -0x1, URZ ;  /* 0xffffffff14047890 */ /* 0x000fe2000fffe0ff */
[----:B------:R-:W-:-:S02]  /*1990*/  LOP3.LUT R236, R215, 0x80, RZ, 0xfc, !PT ;  /* 0x00000080d7ec7812 */ /* 0x000fc400078efcff */
[----:B------:R-:W-:Y:S01]  /*19a0*/  IMAD.WIDE.U32 R2, R2, UR6, R16 ;  /* 0x0000000602027c25 */ /* 0x000fe2000f8e0010 */
[----:B---3--:R-:W-:Y:S01]  /*19b0*/  LEA R227, P2, R10, UR16, 0x1 ;  /* 0x000000100ae37c11 */ /* 0x008fe2000f8408ff */
[----:B------:R-:W-:Y:S01]  /*19c0*/  USHF.L.U32 UR16, UR10, 0x5, URZ ;  /* 0x000000050a107899 */ /* 0x000fe200080006ff */
[----:B------:R-:W-:Y:S01]  /*19d0*/  LOP3.LUT R234, R215, 0xc0, RZ, 0xfc, !PT ;  /* 0x000000c0d7ea7812 */ /* 0x000fe200078efcff */
[----:B------:R-:W-:Y:S01]  /*19e0*/  IMAD.IADD R224, R3, 0x1, R9 ;  /* 0x0000000103e07824 */ /* 0x000fe200078e0209 */
[C---:B-----5:R-:W-:Y:S01]  /*19f0*/  LEA R225, P0, R2.reuse, UR14, 0x1 ;  /* 0x0000000e02e17c11 */ /* 0x060fe2000f8008ff */
[----:B--2---:R-:W-:Y:S01]  /*1a00*/  IMAD.U32 R6, RZ, RZ, UR12 ;  /* 0x0000000cff067e24 */ /* 0x004fe2000f8e00ff */
[----:B------:R-:W-:Y:S01]  /*1a10*/  MOV R9, UR13 ;  /* 0x0000000d00097c02 */ /* 0x000fe20008000f00 */
[----:B------:R-:W-:Y:S01]  /*1a20*/  IMAD.IADD R226, R11, 0x1, R13 ;  /* 0x000000010be27824 */ /* 0x000fe200078e020d */
[----:B------:R-:W-:Y:S01]  /*1a30*/  LEA.HI.X R224, R2, UR15, R224, 0x1, P0 ;  /* 0x0000000f02e07c11 */ /* 0x000fe200080f0ce0 */
[----:B------:R-:W-:Y:S01]  /*1a40*/  IMAD.WIDE.U32 R6, R6, UR32, R14 ;  /* 0x0000002006067c25 */ /* 0x000fe2000f8e000e */
[----:B------:R-:W-:Y:S01]  /*1a50*/  ISETP.GE.AND P0, PT, R5, UR18, PT ;  /* 0x0000001205007c0c */ /* 0x000fe2000bf06270 */
[----:B------:R-:W-:Y:S01]  /*1a60*/  USHF.L.U64.HI UR14, UR10, 0x5, UR11 ;  /* 0x000000050a0e7899 */ /* 0x000fe2000801020b */
[----:B------:R-:W-:Y:S01]  /*1a70*/  LEA.HI.X R226, R10, UR17, R226, 0x1, P2 ;  /* 0x000000110ae27c11 */ /* 0x000fe200090f0ce2 */
[----:B------:R-:W-:Y:S01]  /*1a80*/  USHF.L.U64.HI UR15, UR8, 0x6, UR9 ;  /* 0x00000006080f7899 */ /* 0x000fe20008010209 */
[----:B------:R-:W-:Y:S01]  /*1a90*/  IMAD R9, R9, UR32, R7 ;  /* 0x0000002009097c24 */ /* 0x000fe2000f8e0207 */
[----:B------:R-:W-:Y:S01]  /*1aa0*/  ISETP.GE.AND P2, PT, R4, UR18, PT ;  /* 0x0000001204007c0c */ /* 0x000fe2000bf46270 */
[C---:B------:R-:W-:Y:S01]  /*1ab0*/  VIADD R2, R5.reuse, 0x60 ;  /* 0x0000006005027836 */ /* 0x040fe20000000000 */
[----:B------:R-:W-:-:S02]  /*1ac0*/  LOP3.LUT R3, R5, UR30, RZ, 0xfc, !PT ;  /* 0x0000001e05037c12 */ /* 0x000fc4000f8efcff */
[----:B------:R-:W-:-:S04]  /*1ad0*/  LEA R228, R228, UR5, 0x1 ;  /* 0x00000005e4e47c11 */ /* 0x000fc8000f8e08ff */
[----:B------:R-:W-:Y:S05]  /*1ae0*/  @P0 BRA `(.L_x_225) ;  /* 0x00000000008c0947 */ /* 0x000fea0003800000 */
        /* <DEDUP_REMOVED lines=9> */
[----:B---3--:R-:W-:Y:S01]  /*1b80*/  LEA R12, P6, R10, UR12, 0x1 ;  /* 0x0000000c0a0c7c11 */ /* 0x008fe2000f8c08ff */
[----:B------:R-:W-:Y:S01]  /*1b90*/  IMAD R0, R3, UR7, R0 ;  /* 0x0000000703007c24 */ /* 0x000fe2000f8e0200 */
[----:B------:R-:W-:Y:S02]  /*1ba0*/  ISETP.GE.AND P3, PT, R236, UR17, PT ;  /* 0x00000011ec007c0c */ /* 0x000fe4000bf66270 */
[----:B------:R-:W-:Y:S01]  /*1bb0*/  ISETP.GE.AND P0, PT, R234, UR17, PT ;  /* 0x00000011ea007c0c */ /* 0x000fe2000bf06270 */
[----:B------:R-:W-:-:S05]  /*1bc0*/  IMAD.IADD R0, R11, 0x1, R0 ;  /* 0x000000010b007824 */ /* 0x000fca00078e0200 */
        /* <DEDUP_REMOVED lines=21> */
.L_x_225:
[----:B------:R-:W-:Y:S05]  /*1d20*/  BSYNC.RECONVERGENT B0 ;  /* 0x0000000000007941 */ /* 0x000fea0003800200 */
.L_x_224:
[----:B------:R-:W-:Y:S01]  /*1d30*/  UIMAD UR17, UR4, -0x40, UR27 ;  /* 0xffffffc0041178a4 */ /* 0x000fe2000f8e021b */
[----:B------:R-:W-:Y:S01]  /*1d40*/  BSSY.RECONVERGENT B0, `(.L_x_226) ;  /* 0x0000028000007945 */ /* 0x000fe20003800200 */
[----:B------:R-:W-:-:S03]  /*1d50*/  ISETP.GE.AND P0, PT, R2, UR18, PT ;  /* 0x0000001202007c0c */ /* 0x000fc6000bf06270 */
[----:B------:R-:W-:Y:S10]  /*1d60*/  @P2 BRA `(.L_x_227) ;  /* 0x0000000000942947 */ /* 0x000ff40003800000 */
[----:B------:R-:W2:Y:S01]  /*1d70*/  LDCU.64 UR12, c[0x0][0x3b0] ;  /* 0x00007600ff0c77ac */ /* 0x000ea20008000a00 */
[----:B------:R-:W-:Y:S01]  /*1d80*/  IADD3 R0, P2, PT, R3, 0x20, RZ ;  /* 0x0000002003007810 */ /* 0x000fe20007f5e0ff */
[----:B-1----:R-:W-:Y:S01]  /*1d90*/  IMAD.MOV.U32 R12, RZ, RZ, R6 ;  /* 0x000000ffff0c7224 */ /* 0x002fe200078e0006 */
[----:B------:R-:W1:Y:S01]  /*1da0*/  LDCU UR32, c[0x0][0x440] ;  /* 0x00008800ff2077ac */ /* 0x000e620008000800 */
[----:B------:R-:W-:Y:S02]  /*1db0*/  IMAD.MOV.U32 R13, RZ, RZ, R9 ;  /* 0x000000ffff0d7224 */ /* 0x000fe400078e0009 */
[----:B------:R-:W-:Y:S01]  /*1dc0*/  IMAD.X R11, RZ, RZ, UR31, P2 ;  /* 0x0000001fff0b7e24 */ /* 0x000fe200090e06ff */
        /* <DEDUP_REMOVED lines=31> */
.L_x_227:
[----:B------:R-:W-:Y:S05]  /*1fc0*/  BSYNC.RECONVERGENT B0 ;  /* 0x0000000000007941 */ /* 0x000fea0003800200 */
.L_x_226:
[----:B------:R-:W-:Y:S01]  /*1fd0*/  USHF.L.U32 UR32, UR8, 0x6, URZ ;  /* 0x0000000608207899 */ /* 0x000fe200080006ff */
[----:B------:R-:W-:Y:S01]  /*1fe0*/  BSSY.RECONVERGENT B0, `(.L_x_228) ;  /* 0x0000028000007945 */ /* 0x000fe20003800200 */
[----:B------:R-:W-:-:S03]  /*1ff0*/  ISETP.GE.AND P6, PT, R5, UR17, PT ;  /* 0x0000001105007c0c */ /* 0x000fc6000bfc6270 */
[----:B------:R-:W-:Y:S10]  /*2000*/  @P1 BRA `(.L_x_229) ;  /* 0x0000000000941947 */ /* 0x000ff40003800000 */
[----:B------:R-:W3:Y:S01]  /*2010*/  LDCU.64 UR12, c[0x0][0x3b0] ;  /* 0x00007600ff0c77ac */ /* 0x000ee20008000a00 */
[----:B------:R-:W-:Y:S01]  /*2020*/  IADD3 R0, P1, PT, R3, 0x40, RZ ;  /* 0x0000004003007810 */ /* 0x000fe20007f3e0ff */
[----:B--2---:R-:W-:Y:S01]  /*2030*/  IMAD.MOV.U32 R10, RZ, RZ, R6 ;  /* 0x000000ffff0a7224 */ /* 0x004fe200078e0006 */
[----:B------:R-:W2:Y:S01]  /*2040*/  LDCU UR33, c[0x0][0x440] ;  /* 0x00008800ff2177ac */ /* 0x000ea20008000800 */
[----:B------:R-:W-:Y:S02]  /*2050*/  IMAD.MOV.U32 R11, RZ, RZ, R9 ;  /* 0x000000ffff0b7224 */ /* 0x000fe400078e0009 */
[----:B------:R-:W-:Y:S01]  /*2060*/  IMAD.X R5, RZ, RZ, UR31, P1 ;  /* 0x0000001fff057e24 */ /* 0x000fe200088e06ff */
[----:B------:R-:W1:Y:S03]  /*2070*/  LDCU.64 UR6, c[0x0][0x380] ;  /* 0x00007000ff0677ac */ /* 0x000e660008000a00 */
[----:B---3--:R-:W-:-:S02]  /*2080*/  IMAD R5, R5, UR12, RZ ;  /* 0x0000000c05057c24 */ /* 0x008fc4000f8e02ff */
[----:B------:R-:W-:Y:S01]  /*2090*/  IMAD.WIDE.U32 R10, R0, UR12, R10 ;  /* 0x0000000c000a7c25 */ /* 0x000fe2000f8e000a */
[----:B--2---:R-:W-:-:S03]  /*20a0*/  ISETP.GE.AND P4, PT, R215, UR33, PT ;  /* 0x00000021d7007c0c */ /* 0x004fc6000bf86270 */
[----:B------:R-:W-:Y:S01]  /*20b0*/  IMAD R5, R0, UR13, R5 ;  /* 0x0000000d00057c24 */ /* 0x000fe2000f8e0205 */
[----:B------:R-:W-:Y:S02]  /*20c0*/  ISETP.GE.AND P3, PT, R237, UR33, PT ;  /* 0x00000021ed007c0c */ /* 0x000fe4000bf66270 */
[----:B-1----:R-:W-:Y:S01]  /*20d0*/  LEA R12, P5, R10, UR6, 0x1 ;  /* 0x000000060a0c7c11 */ /* 0x002fe2000f8a08ff */
        /* <DEDUP_REMOVED lines=24> */
.L_x_229:
[----:B------:R-:W-:Y:S05]  /*2260*/  BSYNC.RECONVERGENT B0 ;  /* 0x0000000000007941 */ /* 0x000fea0003800200 */
.L_x_228:
[----:B------:R-:W-:Y:S01]  /*2270*/  UIMAD.WIDE.U32 UR34, UR29, UR4, URZ ;  /* 0x000000041d2272a5 */ /* 0x000fe2000f8e00ff */
[----:B------:R-:W-:Y:S01]  /*2280*/  BSSY.RECONVERGENT B0, `(.L_x_230) ;  /* 0x0000027000007945 */ /* 0x000fe20003800200 */
[----:B------:R-:W-:-:S03]  /*2290*/  ISETP.GE.AND P5, PT, R4, UR17, PT ;  /* 0x0000001104007c0c */ /* 0x000fc6000bfa6270 */
[----:B------:R-:W-:Y:S10]  /*22a0*/  @P0 BRA `(.L_x_231) ;  /* 0x0000000000900947 */ /* 0x000ff40003800000 */
        /* <DEDUP_REMOVED lines=36> */
.L_x_231:
[----:B------:R-:W-:Y:S05]  /*24f0*/  BSYNC.RECONVERGENT B0 ;  /* 0x0000000000007941 */ /* 0x000fea0003800200 */
.L_x_230:
[----:B------:R-:W-:Y:S01]  /*2500*/  UIMAD UR7, UR22, UR4, URZ ;  /* 0x00000004160772a4 */ /* 0x000fe2000f8e02ff */
[----:B------:R-:W-:Y:S03]  /*2510*/  BSSY.RECONVERGENT B0, `(.L_x_232) ;  /* 0x0000021000007945 */ /* 0x000fe60003800200 */
[----:B------:R-:W-:Y:S01]  /*2520*/  UIADD3 UR7, UPT, UPT, UR35, UR7, URZ ;  /* 0x0000000723077290 */ /* 0x000fe2000fffe0ff */
[----:B------:R-:W-:Y:S11]  /*2530*/  @P6 BRA `(.L_x_233) ;  /* 0x0000000000786947 */ /* 0x000ff60003800000 */
[----:B------:R-:W5:Y:S01]  /*2540*/  LDCU UR6, c[0x0][0x440] ;  /* 0x00008800ff0677ac */ /* 0x000f620008000800 */
[----:B----4-:R-:W-:Y:S02]  /*2550*/  IMAD.U32 R2, RZ, RZ, UR34 ;  /* 0x00000022ff027e24 */ /* 0x010fe4000f8e00ff */
        /* <DEDUP_REMOVED lines=28> */
.L_x_233:
[----:B------:R-:W-:Y:S05]  /*2720*/  BSYNC.RECONVERGENT B0 ;  /* 0x0000000000007941 */ /* 0x000fea0003800200 */
.L_x_232:
[----:B------:R-:W-:Y:S04]  /*2730*/  BSSY.RECONVERGENT B0, `(.L_x_234) ;  /* 0x0000021000007945 */ /* 0x000fe80003800200 */
[----:B------:R-:W-:Y:S05]  /*2740*/  @P5 BRA `(.L_x_235) ;  /* 0x00000000007c5947 */ /* 0x000fea0003800000 */
[----:B------:R-:W5:Y:S01]  /*2750*/  LDCU UR6, c[0x0][0x440] ;  /* 0x00008800ff0677ac */ /* 0x000f620008000800 */
[----:B------:R-:W-:-:S04]  /*2760*/  UIADD3 UR13, UP0, UPT, UR16, UR34, URZ ;  /* 0x00000022100d7290 */ /* 0x000fc8000ff1e0ff */
[----:B------:R-:W-:Y:S02]  /*2770*/  UIADD3.X UR12, UPT, UPT, UR14, UR7, URZ, UP0, !UPT ;  /* 0x000000070e0c7290 */ /* 0x000fe400087fe4ff */
[----:B------:R-:W-:-:S04]  /*2780*/  IMAD.U32 R0, RZ, RZ, UR13 ;  /* 0x0000000dff007e24 */ /* 0x000fc8000f8e00ff */
[----:B----4-:R-:W-:Y:S01]  /*2790*/  IMAD.U32 R3, RZ, RZ, UR12 ;  /* 0x0000000cff037e24 */ /* 0x010fe2000f8e00ff */
        /* <DEDUP_REMOVED lines=26> */
.L_x_235:
[----:B------:R-:W-:Y:S05]  /*2940*/  BSYNC.RECONVERGENT B0 ;  /* 0x0000000000007941 */ /* 0x000fea0003800200 */
.L_x_234:
[----:B------:R-:W0:Y:S01]  /*2950*/  LDGDEPBAR ;  /* 0x00000000000079af */ /* 0x000e220000000000 */
[--C-:B------:R-:W-:Y:S01]  /*2960*/  SHF.R.U32.HI R216, RZ, 0x1, R214.reuse ;  /* 0x00000001ffd87819 */ /* 0x100fe200000116d6 */
[----:B----4-:R-:W-:Y:S01]  /*2970*/  IMAD.U32 R6, RZ, RZ, UR26 ;  /* 0x0000001aff067e24 */ /* 0x010fe2000f8e00ff */
[----:B------:R-:W-:Y:S01]  /*2980*/  SHF.R.U32.HI R3, RZ, 0x2, R214 ;  /* 0x00000002ff037819 */ /* 0x000fe200000116d6 */
        /* <DEDUP_REMOVED lines=21> */
[----:B------:R-:W4:Y:S01]  /*2ae0*/  LDCU UR6, c[0x0][0x440] ;  /* 0x00008800ff0677ac */ /* 0x000f220008000800 */
[----:B------:R-:W-:Y:S02]  /*2af0*/  IMAD.U32 R6, RZ, RZ, UR32 ;  /* 0x00000020ff067e24 */ /* 0x000fe4000f8e00ff */
[----:B------:R-:W-:Y:S02]  /*2b00*/  IMAD.U32 R5, RZ, RZ, UR4 ;  /* 0x00000004ff057e24 */ /* 0x000fe4000f8e00ff */
[----:B------:R-:W-:Y:S01]  /*2b10*/  IMAD.U32 R7, RZ, RZ, UR33 ;  /* 0x00000021ff077e24 */ /* 0x000fe2000f8e00ff */
[----:B------:R-:W-:-:S04]  /*2b20*/  LEA R8, P4, R6, R225, 0x1 ;  /* 0x000000e106087211 */ /* 0x000fc800078808ff */
[----:B------:R-:W-:Y:S02]  /*2b30*/  LEA.HI.X R9, R6, R224, R5, 0x1, P4 ;  /* 0x000000e006097211 */ /* 0x000fe400020f0c05 */
[----:B----4-:R-:W-:Y:S02]  /*2b40*/  ISETP.GE.AND P3, PT, R215, UR6, PT ;  /* 0x00000006d7007c0c */ /* 0x010fe4000bf66270 */
        /* <DEDUP_REMOVED lines=24> */
.L_x_237:
[----:B------:R4:W-:Y:S04]  /*2cd0*/  STS.128 [R228+0x18000], RZ ;  /* 0x018000ffe4007388 */ /* 0x0009e80000000c00 */
[----:B------:R4:W-:Y:S04]  /*2ce0*/  STS.128 [R228+0x1a000], RZ ;  /* 0x01a000ffe4007388 */ /* 0x0009e80000000c00 */
[----:B------:R4:W-:Y:S04]  /*2cf0*/  STS.128 [R228+0x1c000], RZ ;  /* 0x01c000ffe4007388 */ /* 0x0009e80000000c00 */
[----:B------:R4:W-:Y:S02]  /*2d00*/  STS.128 [R228+0x1e000], RZ ;  /* 0x01e000ffe4007388 */ /* 0x0009e40000000c00 */
.L_x_238:
[----:B------:R-:W-:Y:S05]  /*2d10*/  BSYNC.RECONVERGENT B0 ;  /* 0x0000000000007941 */ /* 0x000fea0003800200 */
.L_x_236:
[----:B------:R-:W-:Y:S01]  /*2d20*/  ISETP.GE.AND P0, PT, R4, UR17, PT ;  /* 0x0000001104007c0c */ /* 0x000fe2000bf06270 */
[----:B------:R-:W-:Y:S01]  /*2d30*/  BSSY.RECONVERGENT B0, `(.L_x_239) ;  /* 0x000002a000007945 */ /* 0x000fe20003800200 */
[----:B------:R-:W-:Y:S02]  /*2d40*/  LOP3.LUT R5, R214, 0x8, RZ, 0xc0, !PT ;  /* 0x00000008d6057812 */ /* 0x000fe400078ec0ff */
[----:B------:R-:W-:Y:S02]  /*2d50*/  LOP3.LUT R218, R2, 0x400, RZ, 0xc0, !PT ;  /* 0x0000040002da7812 */ /* 0x000fe400078ec0ff */
[----:B------:R-:W-:Y:S02]  /*2d60*/  LOP3.LUT R5, R0, R5, RZ, 0x3c, !PT ;  /* 0x0000000500057212 */ /* 0x000fe400078e3cff */
[----:B------:R-:W-:-:S03]  /*2d70*/  LEA R84, R84, UR5, 0x1 ;  /* 0x0000000554547c11 */ /* 0x000fc6000f8e08ff */
[----:B------:R-:W-:Y:S02]  /*2d80*/  IMAD R218, R5, 0x2, R218 ;  /* 0x0000000205da7824 */ /* 0x000fe400078e02da */
[----:B------:R1:W-:Y:S04]  /*2d90*/  @P0 STS.128 [R228+0x19000], RZ ;  /* 0x019000ffe4000388 */ /* 0x0003e80000000c00 */
[----:B------:R1:W-:Y:S04]  /*2da0*/  @P0 STS.128 [R228+0x1b000], RZ ;  /* 0x01b000ffe4000388 */ /* 0x0003e80000000c00 */
[----:B------:R1:W-:Y:S04]  /*2db0*/  @P0 STS.128 [R228+0x1d000], RZ ;  /* 0x01d000ffe4000388 */ /* 0x0003e80000000c00 */
[----:B------:R1:W-:Y:S01]  /*2dc0*/  @P0 STS.128 [R228+0x1f000], RZ ;  /* 0x01f000ffe4000388 */ /* 0x0003e20000000c00 */
[----:B------:R-:W-:Y:S05]  /*2dd0*/  @P0 BRA `(.L_x_240) ;  /* 0x00000000007c0947 */ /* 0x000fea0003800000 */
[----:B------:R-:W5:Y:S01]  /*2de0*/  LDCU UR6, c[0x0][0x440] ;  /* 0x00008800ff0677ac */ /* 0x000f620008000800 */
[----:B------:R-:W-:-:S04]  /*2df0*/  ULEA UR12, UP0, UR8, UR32, 0x5 ;  /* 0x00000020080c7291 */ /* 0x000fc8000f8028ff */
[----:B------:R-:W-:Y:S02]  /*2e00*/  ULEA.HI.X UR7, UR8, UR4, UR9, 0x5, UP0 ;  /* 0x0000000408077291 */ /* 0x000fe400080f2c09 */
[----:B------:R-:W-:-:S04]  /*2e10*/  IMAD.U32 R4, RZ, RZ, UR12 ;  /* 0x0000000cff047e24 */ /* 0x000fc8000f8e00ff */
[----:B------:R-:W-:Y:S01]  /*2e20*/  IMAD.U32 R5, RZ, RZ, UR7 ;  /* 0x00000007ff057e24 */ /* 0x000fe2000f8e00ff */
        /* <DEDUP_REMOVED lines=26> */
.L_x_240:
[----:B------:R-:W-:Y:S05]  /*2fd0*/  BSYNC.RECONVERGENT B0 ;  /* 0x0000000000007941 */ /* 0x000fea0003800200 */
.L_x_239:
[----:B------:R-:W-:Y:S01]  /*2fe0*/  LDSM.16.M88.4 R60, [R84] ;  /* 0x00000000543c783b */ /* 0x000fe20000000200 */
[----:B------:R-:W-:Y:S01]  /*2ff0*/  IMAD.MOV.U32 R165, RZ, RZ, 0x20 ;  /* 0x00000020ffa57424 */ /* 0x000fe200078e00ff */
[----:B------:R-:W-:Y:S01]  /*3000*/  LOP3.LUT P2, RZ, R214, 0x2, RZ, 0xc0, !PT ;  /* 0x00000002d6ff7812 */ /* 0x000fe2000784c0ff */
[----:B------:R-:W-:Y:S01]  /*3010*/  VIADD R78, R218, UR5 ;  /* 0x00000005da4e7c36 */ /* 0x000fe20008000000 */
[----:B------:R-:W5:Y:S01]  /*3020*/  LDSM.16.M88.4 R32, [R218+UR5+0x10000] ;  /* 0x01000005da20783b */ /* 0x000f620008000200 */
[----:B------:R-:W-:Y:S01]  /*3030*/  IMAD.MOV.U32 R219, RZ, RZ, 0x40 ;  /* 0x00000040ffdb7424 */ /* 0x000fe200078e00ff */
[----:B------:R-:W-:Y:S01]  /*3040*/  SEL R77, R165, 0xffffffe0, !P2 ;  /* 0xffffffe0a54d7807 */ /* 0x000fe20005000000 */
[----:B------:R-:W-:Y:S01]  /*3050*/  UISETP.NE.AND UP1, UPT, UR20, 0x1, UPT ;  /* 0x000000011400788c */ /* 0x000fe2000bf25270 */
[----:B------:R-:W3:Y:S01]  /*3060*/  LDSM.16.M88.4 R24, [R218+UR5+0x10800] ;  /* 0x01080005da18783b */ /* 0x000ee20008000200 */
[----:B------:R-:W-:Y:S01]  /*3070*/  LOP3.LUT P0, RZ, R214, 0x4, RZ, 0xc0, !PT ;  /* 0x00000004d6ff7812 */ /* 0x000fe2000780c0ff */
[----:B------:R-:W-:Y:S01]  /*3080*/  IMAD.U32 R220, RZ, RZ, UR20 ;  /* 0x00000014ffdc7e24 */ /* 0x000fe2000f8e00ff */
[----:B------:R-:W-:Y:S01]  /*3090*/  IADD3 R80, PT, PT, R78, R77, RZ ;  /* 0x0000004d4e507210 */ /* 0x000fe20007ffe0ff */
[----:B------:R-:W3:Y:S01]  /*30a0*/  LDSM.16.M88.4 R16, [R218+UR5+0x11000] ;  /* 0x01100005da10783b */ /* 0x000ee20008000200 */
[----:B------:R-:W-:Y:S01]  /*30b0*/  IMAD.IADD R83, R84, 0x1, R77 ;  /* 0x0000000154537824 */ /* 0x000fe200078e024d */
[----:B------:R-:W-:Y:S01]  /*30c0*/  SEL R219, R219, 0xffffffc0, !P0 ;  /* 0xffffffc0dbdb7807 */ /* 0x000fe20004000000 */
[----:B------:R-:W-:Y:S01]  /*30d0*/  IMAD.U32 R212, RZ, RZ, UR27 ;  /* 0x0000001bffd47e24 */ /* 0x000fe2000f8e00ff */
[----:B-1----:R-:W1:Y:S01]  /*30e0*/  LDSM.16.M88.4 R4, [R218+UR5+0x11800] ;  /* 0x01180005da04783b */ /* 0x002e620008000200 */
[----:B------:R-:W-:-:S02]  /*30f0*/  VIMNMX R213, PT, PT, R3, UR27, PT ;  /* 0x0000001b03d57c48 */ /* 0x000fc4000bfe0100 */
[----:B------:R-:W-:Y:S01]  /*3100*/  IMAD.IADD R82, R84, 0x1, R219 ;  /* 0x0000000154527824 */ /* 0x000fe200078e02db */
[----:B------:R-:W-:Y:S01]  /*3110*/  LDSM.16.M88.4 R40, [R83] ;  /* 0x000000005328783b */ /* 0x000fe20000000200 */
[----:B------:R-:W-:Y:S02]  /*3120*/  IADD3 R78, PT, PT, R78, R219, RZ ;  /* 0x000000db4e4e7210 */ /* 0x000fe40007ffe0ff */
[----:B------:R-:W-:Y:S01]  /*3130*/  IMAD.IADD R81, R77, 0x1, R82 ;  /* 0x000000014d517824 */ /* 0x000fe200078e0252 */
[----:B------:R-:W1:Y:S01]  /*3140*/  LDSM.16.M88.4 R52, [R80+0x10000] ;  /* 0x010000005034783b */ /* 0x000e620000000200 */
[----:B------:R-:W-:Y:S01]  /*3150*/  VIADDMNMX R212, R3, 0x8, R212, PT ;  /* 0x0000000803d47846 */ /* 0x000fe200038001d4 */
[----:B------:R-:W-:Y:S02]  /*3160*/  IMAD.IADD R76, R77, 0x1, R78 ;  /* 0x000000014d4c7824 */ /* 0x000fe400078e024e */
[----:B------:R-:W1:Y:S04]  /*3170*/  LDSM.16.M88.4 R48, [R80+0x10800] ;  /* 0x010800005030783b */ /* 0x000e680000000200 */
[----:B------:R-:W1:Y:S04]  /*3180*/  LDSM.16.M88.4 R56, [R80+0x11000] ;  /* 0x011000005038783b */ /* 0x000e680000000200 */
[----:B--2-4-:R-:W-:Y:S04]  /*3190*/  LDSM.16.M88.4 R8, [R82] ;  /* 0x000000005208783b */ /* 0x014fe80000000200 */
[----:B------:R-:W2:Y:S01]  /*31a0*/  LDSM.16.M88.4 R44, [R80+0x11800] ;  /* 0x01180000502c783b */ /* 0x000ea20000000200 */
[C---:B-----5:R-:W-:Y:S03]  /*31b0*/  HMMA.16816.F32 R36, R60.reuse, R32, RZ ;  /* 0x000000203c24723c */ /* 0x060fe600000018ff */
[----:B---3--:R-:W3:Y:S04]  /*31c0*/  LDSM.16.M88.4 R12, [R78+0x10000] ;  /* 0x010000004e0c783b */ /* 0x008ee80000000200 */
[----:B------:R-:W-:Y:S01]  /*31d0*/  LDSM.16.M88.4 R72, [R76+0x11800] ;  /* 0x011800004c48783b */ /* 0x000fe20000000200 */
[C---:B------:R-:W-:Y:S03]  /*31e0*/  HMMA.16816.F32 R28, R60.reuse, R24, RZ ;  /* 0x000000183c1c723c */ /* 0x040fe600000018ff */
[----:B------:R-:W-:Y:S04]  /*31f0*/  LDSM.16.M88.4 R68, [R218+UR5+0x12800] ;  /* 0x01280005da44783b */ /* 0x000fe80008000200 */
[----:B------:R-:W0:Y:S01]  /*3200*/  LDGDEPBAR ;  /* 0x00000000000079af */ /* 0x000e220000000000 */
[C---:B------:R-:W-:Y:S08]  /*3210*/  HMMA.16816.F32 R20, R60.reuse, R16, RZ ;  /* 0x000000103c14723c */ /* 0x040ff000000018ff */
        /* <DEDUP_REMOVED lines=8> */
[----:B------:R-:W4:Y:S07]  /*32a0*/  LDSM.16.M88.4 R52, [R78+0x11000] ;  /* 0x011000004e34783b */ /* 0x000f2e0000000200 */
[C---:B------:R-:W-:Y:S08]  /*32b0*/  HMMA.16816.F32 R28, R40.reuse, R48, R28 ;  /* 0x00000030281c723c */ /* 0x040ff0000000181c */
[C---:B------:R-:W-:Y:S01]  /*32c0*/  HMMA.16816.F32 R24, R40.reuse, R50, R24 ;  /* 0x000000322818723c */ /* 0x040fe20000001818 */
[----:B------:R-:W5:Y:S07]  /*32d0*/  LDSM.16.M88.4 R48, [R78+0x11800] ;  /* 0x011800004e30783b */ /* 0x000f6e0000000200 */
[C---:B------:R-:W-:Y:S08]  /*32e0*/  HMMA.16816.F32 R20, R40.reuse, R56, R20 ;  /* 0x000000382814723c */ /* 0x040ff00000001814 */
[C---:B------:R-:W-:Y:S01]  /*32f0*/  HMMA.16816.F32 R16, R40.reuse, R58, R16 ;  /* 0x0000003a2810723c */ /* 0x040fe20000001810 */
[----:B------:R-:W-:Y:S07]  /*3300*/  LDSM.16.M88.4 R56, [R218+UR5+0x13000] ;  /* 0x01300005da38783b */ /* 0x000fee0008000200 */
[C---:B--2---:R-:W-:Y:S08]  /*3310*/  HMMA.16816.F32 R64, R40.reuse, R44, R64 ;  /* 0x0000002c2840723c */ /* 0x044ff00000001840 */
[----:B------:R-:W-:Y:S01]  /*3320*/  HMMA.16816.F32 R60, R40, R46, R60 ;  /* 0x0000002e283c723c */ /* 0x000fe2000000183c */
[----:B------:R-:W-:Y:S04]  /*3330*/  LDSM.16.M88.4 R40, [R81] ;  /* 0x000000005128783b */ /* 0x000fe80000000200 */
[----:B------:R-:W-:Y:S03]  /*3340*/  LDSM.16.M88.4 R44, [R76+0x10000] ;  /* 0x010000004c2c783b */ /* 0x000fe60000000200 */
[C---:B---3--:R-:W-:Y:S08]  /*3350*/  HMMA.16816.F32 R36, R8.reuse, R12, R36 ;  /* 0x0000000c0824723c */ /* 0x048ff00000001824 */
[C---:B------:R-:W-:Y:S01]  /*3360*/  HMMA.16816.F32 R32, R8.reuse, R14, R32 ;  /* 0x0000000e0820723c */ /* 0x040fe20000001820 */
[----:B------:R-:W2:Y:S07]  /*3370*/  LDSM.16.M88.4 R12, [R76+0x10800] ;  /* 0x010800004c0c783b */ /* 0x000eae0000000200 */
[C---:B-1----:R-:W-:Y:S08]  /*3380*/  HMMA.16816.F32 R28, R8.reuse, R4, R28 ;  /* 0x00000004081c723c */ /* 0x042ff0000000181c */
[C---:B------:R-:W-:Y:S01]  /*3390*/  HMMA.16816.F32 R24, R8.reuse, R6, R24 ;  /* 0x000000060818723c */ /* 0x040fe20000001818 */
[----:B------:R-:W1:Y:S07]  /*33a0*/  LDSM.16.M88.4 R4, [R76+0x11000] ;  /* 0x011000004c04783b */ /* 0x000e6e0000000200 */
[C---:B----4-:R-:W-:Y:S08]  /*33b0*/  HMMA.16816.F32 R20, R8.reuse, R52, R20 ;  /* 0x000000340814723c */ /* 0x050ff00000001814 */
[C---:B------:R-:W-:Y:S01]  /*33c0*/  HMMA.16816.F32 R16, R8.reuse, R54, R16 ;  /* 0x000000360810723c */ /* 0x040fe20000001810 */
[----:B------:R-:W-:Y:S07]  /*33d0*/  LDSM.16.M88.4 R52, [R218+UR5+0x13800] ;  /* 0x01380005da34783b */ /* 0x000fee0008000200 */
[C---:B-----5:R-:W-:Y:S08]  /*33e0*/  HMMA.16816.F32 R64, R8.reuse, R48, R64 ;  /* 0x000000300840723c */ /* 0x060ff00000001840 */
        /* <DEDUP_REMOVED lines=162> */
[----:B------:R-:W-:-:S04]  /*3e10*/  SHF.L.U32 R4, R214, 0x1, RZ ;  /* 0x00000001d6047819 */ /* 0x000fc800000006ff */
[----:B------:R-:W-:-:S03]  /*3e20*/  LOP3.LUT R5, R4, 0x6, RZ, 0xc0, !PT ;  /* 0x0000000604057812 */ /* 0x000fc600078ec0ff */
[----:B------:R-:W-:Y:S01]  /*3e30*/  HMMA.16816.F32 R16, R80, R6, R16 ;  /* 0x000000065010723c */ /* 0x000fe20000001810 */
[----:B------:R-:W-:-:S04]  /*3e40*/  LEA R220, R220, R5, 0x6 ;  /* 0x00000005dcdc7211 */ /* 0x000fc800078e30ff */
[C---:B------:R-:W-:Y:S01]  /*3e50*/  IADD3 R6, PT, PT, R220.reuse, -0x3f, RZ ;  /* 0xffffffc1dc067810 */ /* 0x040fe20007ffe0ff */
[----:B------:R-:W-:Y:S01]  /*3e60*/  VIADD R7, R220, 0xffffffc0 ;  /* 0xffffffc0dc077836 */ /* 0x000fe20000000000 */
[----:B------:R-:W-:Y:S06]  /*3e70*/  BAR.SYNC.DEFER_BLOCKING 0x0 ;  /* 0x0000000000007b1d */ /* 0x000fec0000010000 */
[----:B------:R-:W-:Y:S07]  /*3e80*/  BRA.U !UP1, `(.L_x_241) ;  /* 0x0000000109f47547 */ /* 0x000fee000b800000 */
[----:B------:R-:W1:Y:S01]  /*3e90*/  LDCU UR4, c[0x0][0x440] ;  /* 0x00008800ff0477ac */ /* 0x000e620008000800 */
[----:B------:R-:W-:-:S04]  /*3ea0*/  UIADD3 UR6, UPT, UPT, UR20, -0x2, URZ ;  /* 0xfffffffe14067890 */ /* 0x000fc8000fffe0ff */
[----:B------:R-:W-:Y:S02]  /*3eb0*/  UIMAD.WIDE.U32 UR12, UR29, UR6, URZ ;  /* 0x000000061d0c72a5 */ /* 0x000fe4000f8e00ff */
[----:B------:R-:W-:Y:S02]  /*3ec0*/  UIMAD UR6, UR22, UR6, URZ ;  /* 0x00000006160672a4 */ /* 0x000fe4000f8e02ff */
[----:B------:R-:W-:Y:S02]  /*3ed0*/  UIADD3 UR16, UP0, UPT, UR16, UR12, URZ ;  /* 0x0000000c10107290 */ /* 0x000fe4000ff1e0ff */
[----:B------:R-:W-:Y:S01]  /*3ee0*/  UIADD3 UR6, UPT, UPT, UR13, UR6, URZ ;  /* 0x000000060d067290 */ /* 0x000fe2000fffe0ff */
[----:B------:R-:W-:Y:S02]  /*3ef0*/  IMAD.U32 R8, RZ, RZ, UR12 ;  /* 0x0000000cff087e24 */ /* 0x000fe4000f8e00ff */
[----:B------:R-:W-:Y:S01]  /*3f00*/  IMAD.U32 R9, RZ, RZ, UR13 ;  /* 0x0000000dff097e24 */ /* 0x000fe2000f8e00ff */
[----:B-1----:R-:W-:Y:S01]  /*3f10*/  ISETP.GE.AND P5, PT, R215, UR4, PT ;  /* 0x00000004d7007c0c */ /* 0x002fe2000bfa6270 */
[----:B------:R-:W-:Y:S01]  /*3f20*/  UIADD3.X UR14, UPT, UPT, UR14, UR6, URZ, UP0, !UPT ;  /* 0x000000060e0e7290 */ /* 0x000fe200087fe4ff */
[----:B------:R-:W-:Y:S01]  /*3f30*/  IMAD.U32 R5, RZ, RZ, UR6 ;  /* 0x00000006ff057e24 */ /* 0x000fe2000f8e00ff */
[----:B------:R-:W-:Y:S01]  /*3f40*/  LEA R12, P1, R8, R227, 0x1 ;  /* 0x000000e3080c7211 */ /* 0x000fe200078208ff */
[----:B------:R-:W-:Y:S01]  /*3f50*/  IMAD.U32 R4, RZ, RZ, UR16 ;  /* 0x00000010ff047e24 */ /* 0x000fe2000f8e00ff */
[----:B------:R-:W-:-:S02]  /*3f60*/  ISETP.GE.AND P4, PT, R237, UR4, PT ;  /* 0x00000004ed007c0c */ /* 0x000fc4000bf86270 */
[----:B------:R-:W-:Y:S01]  /*3f70*/  ISETP.GE.AND P3, PT, R236, UR4, PT ;  /* 0x00000004ec007c0c */ /* 0x000fe2000bf66270 */
[----:B------:R-:W-:Y:S01]  /*3f80*/  IMAD.U32 R3, RZ, RZ, UR14 ;  /* 0x0000000eff037e24 */ /* 0x000fe2000f8e00ff */
[-C--:B------:R-:W-:Y:S02]  /*3f90*/  LEA.HI.X R13, R8, R226.reuse, R5, 0x1, P1 ;  /* 0x000000e2080d7211 */ /* 0x080fe400008f0c05 */
        /* <DEDUP_REMOVED lines=44> */
.L_x_241:
[CC--:B------:R-:W-:Y:S01]  /*4260*/  ISETP.GE.AND P3, PT, R7.reuse, R213.reuse, PT ;  /* 0x000000d50700720c */ /* 0x0c0fe20003f66270 */
[C---:B------:R-:W-:Y:S01]  /*4270*/  VIADD R4, R220.reuse, 0xffffffc8 ;  /* 0xffffffc8dc047836 */ /* 0x040fe20000000000 */
[-C--:B------:R-:W-:Y:S01]  /*4280*/  ISETP.GE.AND P5, PT, R7, R212.reuse, PT ;  /* 0x000000d40700720c */ /* 0x080fe20003fa6270 */
[----:B------:R-:W-:Y:S01]  /*4290*/  VIADD R5, R220, 0xffffffc9 ;  /* 0xffffffc9dc057836 */ /* 0x000fe20000000000 */
[-C--:B------:R-:W-:Y:S01]  /*42a0*/  ISETP.GE.AND P1, PT, R6, R213.reuse, PT ;  /* 0x000000d50600720c */ /* 0x080fe20003f26270 */
[----:B------:R-:W-:Y:S01]  /*42b0*/  VIADD R20, R220, 0xffffffe1 ;  /* 0xffffffe1dc147836 */ /* 0x000fe20000000000 */
[----:B------:R-:W-:Y:S01]  /*42c0*/  FSEL R3, R36, -INF , !P3 ;  /* 0xff80000024037808 */ /* 0x000fe20005800000 */
[----:B------:R-:W-:Y:S01]  /*42d0*/  VIADD R14, R220, 0xffffffe8 ;  /* 0xffffffe8dc0e7836 */ /* 0x000fe20000000000 */
[-C--:B------:R-:W-:Y:S01]  /*42e0*/  ISETP.GE.AND P6, PT, R4, R213.reuse, PT ;  /* 0x000000d50400720c */ /* 0x080fe20003fc6270 */
[----:B-1----:R-:W-:Y:S01]  /*42f0*/  VIADD R12, R220, 0xffffffe9 ;  /* 0xffffffe9dc0c7836 */ /* 0x002fe20000000000 */
[-C--:B------:R-:W-:Y:S01]  /*4300*/  ISETP.GE.AND P3, PT, R4, R212.reuse, PT ;  /* 0x000000d40400720c */ /* 0x080fe20003f66270 */
[----:B------:R-:W-:Y:S01]  /*4310*/  VIADD R4, R220, 0xffffffd0 ;  /* 0xffffffd0dc047836 */ /* 0x000fe20000000000 */
[-C--:B------:R-:W-:Y:S01]  /*4320*/  ISETP.GE.AND P4, PT, R6, R212.reuse, PT ;  /* 0x000000d40600720c */ /* 0x080fe20003f86270 */
[----:B------:R-:W-:Y:S01]  /*4330*/  VIADD R10, R220, 0xfffffff0 ;  /* 0xfffffff0dc0a7836 */ /* 0x000fe20000000000 */
[----:B------:R-:W-:Y:S01]  /*4340*/  FSEL R15, R38, -INF , !P5 ;  /* 0xff800000260f7808 */ /* 0x000fe20006800000 */
[C---:B------:R-:W-:Y:S01]  /*4350*/  VIADD R8, R220.reuse, 0xfffffff1 ;  /* 0xfffffff1dc087836 */ /* 0x040fe20000000000 */
[----:B------:R-:W-:Y:S01]  /*4360*/  FSEL R37, R37, -INF , !P1 ;  /* 0xff80000025257808 */ /* 0x000fe20004800000 */
[C---:B------:R-:W-:Y:S01]  /*4370*/  VIADD R6, R220.reuse, 0xfffffff8 ;  /* 0xfffffff8dc067836 */ /* 0x040fe20000000000 */
[C---:B------:R-:W-:Y:S01]  /*4380*/  ISETP.GE.AND P5, PT, R5.reuse, R213, PT ;  /* 0x000000d50500720c */ /* 0x040fe20003fa6270 */
[----:B------:R-:W1:Y:S01]  /*4390*/  LDCU UR4, c[0x0][0x45c] ;  /* 0x00008b80ff0477ac */ /* 0x000e620008000800 */
[----:B------:R-:W-:Y:S01]  /*43a0*/  ISETP.GE.AND P1, PT, R5, R212, PT ;  /* 0x000000d40500720c */ /* 0x000fe20003f26270 */
[----:B------:R-:W-:Y:S01]  /*43b0*/  VIADD R5, R220, 0xffffffd1 ;  /* 0xffffffd1dc057836 */ /* 0x000fe20000000000 */
[----:B------:R-:W-:Y:S01]  /*43c0*/  FSEL R39, R39, -INF , !P4 ;  /* 0xff80000027277808 */ /* 0x000fe20006000000 */
[----:B------:R-:W-:Y:S01]  /*43d0*/  UMOV UR6, 0xffffffff ;  /* 0xffffffff00067882 */ /* 0x000fe20000000000 */
[----:B------:R-:W-:-:S02]  /*43e0*/  FSEL R21, R32, -INF , !P6 ;  /* 0xff80000020157808 */ /* 0x000fc40007000000 */
[CC--:B------:R-:W-:Y:S02]  /*43f0*/  ISETP.GE.AND P4, PT, R4.reuse, R213.reuse, PT ;  /* 0x000000d50400720c */ /* 0x0c0fe40003f86270 */
        /* <DEDUP_REMOVED lines=12> */
[----:B------:R-:W-:Y:S02]  /*44c0*/  FMNMX3.FTZ R22, R3, R37, R21, !PT ;  /* 0x0000002503167276 */ /* 0x000fe40007810015 */
[----:B------:R-:W-:Y:S02]  /*44d0*/  FSEL R11, R30, -INF , !P6 ;  /* 0xff8000001e0b7808 */ /* 0x000fe40007000000 */
[----:B------:R-:W-:-:S02]  /*44e0*/  ISETP.GE.AND P6, PT, R5, R213, PT ;  /* 0x000000d50500720c */ /* 0x000fc40003fc6270 */
[----:B------:R-:W-:Y:S02]  /*44f0*/  FSEL R29, R29, -INF , !P3 ;  /* 0xff8000001d1d7808 */ /* 0x000fe40005800000 */
[----:B------:R-:W-:Y:S02]  /*4500*/  ISETP.GE.AND P3, PT, R5, R212, PT ;  /* 0x000000d40500720c */ /* 0x000fe40003f66270 */
[----:B------:R-:W-:Y:S02]  /*4510*/  FSEL R31, R31, -INF , !P5 ;  /* 0xff8000001f1f7808 */ /* 0x000fe40006800000 */
[----:B------:R-:W-:Y:S02]  /*4520*/  ISETP.GE.AND P5, PT, R4, R213, PT ;  /* 0x000000d50400720c */ /* 0x000fe40003fa6270 */
[----:B------:R-:W-:Y:S02]  /*4530*/  FSEL R5, R24, -INF , !P1 ;  /* 0xff80000018057808 */ /* 0x000fe40004800000 */
[----:B------:R-:W-:-:S02]  /*4540*/  FMNMX3.FTZ R22, R22, R33, R7, !PT ;  /* 0x0000002116167276 */ /* 0x000fc40007810007 */
[----:B------:R-:W-:Y:S02]  /*4550*/  FSEL R9, R26, -INF , !P4 ;  /* 0xff8000001a097808 */ /* 0x000fe40006000000 */
[----:B------:R-:W-:Y:S02]  /*4560*/  FSEL R25, R25, -INF , !P6 ;  /* 0xff80000019197808 */ /* 0x000fe40007000000 */
[-C--:B------:R-:W-:Y:S02]  /*4570*/  ISETP.GE.AND P4, PT, R20, R213.reuse, PT ;  /* 0x000000d51400720c */ /* 0x080fe40003f86270 */
[----:B------:R-:W-:Y:S02]  /*4580*/  ISETP.GE.AND P6, PT, R14, R213, PT ;  /* 0x000000d50e00720c */ /* 0x000fe40003fc6270 */
[----:B------:R-:W-:Y:S02]  /*4590*/  FSEL R193, R68, -INF , !P5 ;  /* 0xff80000044c17808 */ /* 0x000fe40006800000 */
[----:B------:R-:W-:-:S02]  /*45a0*/  FMNMX3.FTZ R22, R22, R29, R5, !PT ;  /* 0x0000001d16167276 */ /* 0x000fc40007810005 */
[-C--:B------:R-:W-:Y:S02]  /*45b0*/  ISETP.GE.AND P5, PT, R12, R213.reuse, PT ;  /* 0x000000d50c00720c */ /* 0x080fe40003fa6270 */
[----:B------:R-:W-:Y:S02]  /*45c0*/  FSEL R239, R69, -INF , !P4 ;  /* 0xff80000045ef7808 */ /* 0x000fe40006000000 */
[----:B------:R-:W-:Y:S02]  /*45d0*/  FSEL R195, R16, -INF , !P6 ;  /* 0xff80000010c37808 */ /* 0x000fe40007000000 */
[----:B------:R-:W-:Y:S02]  /*45e0*/  ISETP.GE.AND P4, PT, R10, R213, PT ;  /* 0x000000d50a00720c */ /* 0x000fe40003f86270 */
[----:B------:R-:W-:Y:S02]  /*45f0*/  FMNMX3.FTZ R16, R22, R25, R193, !PT ;  /* 0x0000001916107276 */ /* 0x000fe400078100c1 */
[----:B------:R-:W-:Y:S01]  /*4600*/  ISETP.GE.AND P1, PT, R4, R212, PT ;  /* 0x000000d40400720c */ /* 0x000fe20003f26270 */
[----:B------:R-:W-:Y:S01]  /*4610*/  VIADD R4, R220, 0xfffffff9 ;  /* 0xfffffff9dc047836 */ /* 0x000fe20000000000 */
[----:B------:R-:W-:-:S02]  /*4620*/  FSEL R235, R17, -INF , !P5 ;  /* 0xff80000011eb7808 */ /* 0x000fc40006800000 */
[-C--:B------:R-:W-:Y:S02]  /*4630*/  ISETP.GE.AND P6, PT, R8, R213.reuse, PT ;  /* 0x000000d50800720c */ /* 0x080fe40003fc6270 */
[----:B------:R-:W-:Y:S02]  /*4640*/  ISETP.GE.AND P5, PT, R6, R213, PT ;  /* 0x000000d50600720c */ /* 0x000fe40003fa6270 */
[----:B------:R-:W-:Y:S02]  /*4650*/  FSEL R229, R64, -INF , !P4 ;  /* 0xff80000040e57808 */ /* 0x000fe40006000000 */
[----:B------:R-:W-:Y:S02]  /*4660*/  FMNMX3.FTZ R16, R16, R239, R195, !PT ;  /* 0x000000ef10107276 */ /* 0x000fe400078100c3 */
[----:B------:R-:W-:Y:S02]  /*4670*/  ISETP.GE.AND P4, PT, R4, R213, PT ;  /* 0x000000d50400720c */ /* 0x000fe40003f86270 */
[----:B------:R-:W-:-:S02]  /*4680*/  FSEL R223, R65, -INF , !P6 ;  /* 0xff80000041df7808 */ /* 0x000fc40007000000 */
[----:B------:R-:W-:Y:S02]  /*4690*/  FSEL R221, R60, -INF , !P5 ;  /* 0xff8000003cdd7808 */ /* 0x000fe40006800000 */
[----:B------:R-:W-:Y:S02]  /*46a0*/  FMNMX3.FTZ R16, R16, R235, R229, !PT ;  /* 0x000000eb10107276 */ /* 0x000fe400078100e5 */
[----:B------:R-:W-:Y:S02]  /*46b0*/  ISETP.GE.AND P6, PT, R20, R212, PT ;  /* 0x000000d41400720c */ /* 0x000fe40003fc6270 */
[----:B------:R-:W-:Y:S02]  /*46c0*/  FSEL R211, R61, -INF , !P4 ;  /* 0xff8000003dd37808 */ /* 0x000fe40006000000 */
[----:B------:R-:W-:Y:S02]  /*46d0*/  FMNMX3.FTZ R16, R16, R223, R221, !PT ;  /* 0x000000df10107276 */ /* 0x000fe400078100dd */
[----:B------:R-:W-:-:S02]  /*46e0*/  FMNMX3.FTZ R20, R15, R39, R13, !PT ;  /* 0x000000270f147276 */ /* 0x000fc4000781000d */
[-C--:B------:R-:W-:Y:S02]  /*46f0*/  ISETP.GE.AND P4, PT, R12, R212.reuse, PT ;  /* 0x000000d40c00720c */ /* 0x080fe40003f86270 */
[----:B------:R-:W-:Y:S02]  /*4700*/  ISETP.GE.AND P5, PT, R14, R212, PT ;  /* 0x000000d40e00720c */ /* 0x000fe40003fa6270 */
[----:B------:R-:W-:Y:S02]  /*4710*/  FMNMX.FTZ R12, R211, R16, !PT ;  /* 0x00000010d30c7209 */ /* 0x000fe40007810000 */
[----:B------:R-:W-:Y:S02]  /*4720*/  FMNMX3.FTZ R14, R20, R35, R11, !PT ;  /* 0x00000023140e7276 */ /* 0x000fe4000781000b */
[----:B------:R-:W-:Y:S01]  /*4730*/  FSEL R27, R27, -INF , !P3 ;  /* 0xff8000001b1b7808 */ /* 0x000fe20005800000 */
[----:B------:R-:W2:Y:S01]  /*4740*/  SHFL.BFLY PT, R17, R12, 0x2, 0x1f ;  /* 0x0c401f000c117f89 */ /* 0x000ea200000e0000 */
[----:B------:R-:W-:-:S02]  /*4750*/  FSEL R199, R70, -INF , !P1 ;  /* 0xff80000046c77808 */ /* 0x000fc40004800000 */
[----:B------:R-:W-:Y:S02]  /*4760*/  FMNMX3.FTZ R14, R14, R31, R9, !PT ;  /* 0x0000001f0e0e7276 */ /* 0x000fe40007810009 */
[-C--:B------:R-:W-:Y:S02]  /*4770*/  ISETP.GE.AND P3, PT, R10, R212.reuse, PT ;  /* 0x000000d40a00720c */ /* 0x080fe40003f66270 */
[----:B------:R-:W-:Y:S02]  /*4780*/  FSEL R233, R71, -INF , !P6 ;  /* 0xff80000047e97808 */ /* 0x000fe40007000000 */
[----:B------:R-:W-:Y:S02]  /*4790*/  FSEL R201, R18, -INF , !P5 ;  /* 0xff80000012c97808 */ /* 0x000fe40006800000 */
[----:B------:R-:W-:Y:S02]  /*47a0*/  FMNMX3.FTZ R14, R14, R27, R199, !PT ;  /* 0x0000001b0e0e7276 */ /* 0x000fe400078100c7 */
[----:B------:R-:W-:-:S02]  /*47b0*/  ISETP.GE.AND P1, PT, R8, R212, PT ;  /* 0x000000d40800720c */ /* 0x000fc40003f26270 */
[-C--:B------:R-:W-:Y:S02]  /*47c0*/  ISETP.GE.AND P5, PT, R6, R212.reuse, PT ;  /* 0x000000d40600720c */ /* 0x080fe40003fa6270 */
[----:B------:R-:W-:Y:S02]  /*47d0*/  FSEL R231, R19, -INF , !P4 ;  /* 0xff80000013e77808 */ /* 0x000fe40006000000 */
[----:B------:R-:W-:Y:S02]  /*47e0*/  FSEL R209, R66, -INF , !P3 ;  /* 0xff80000042d17808 */ /* 0x000fe40005800000 */
[----:B------:R-:W-:Y:S02]  /*47f0*/  FMNMX3.FTZ R14, R14, R233, R201, !PT ;  /* 0x000000e90e0e7276 */ /* 0x000fe400078100c9 */
[----:B------:R-:W-:Y:S02]  /*4800*/  ISETP.GE.AND P3, PT, R4, R212, PT ;  /* 0x000000d40400720c */ /* 0x000fe40003f66270 */
[----:B------:R-:W-:-:S02]  /*4810*/  FSEL R207, R67, -INF , !P1 ;  /* 0xff80000043cf7808 */ /* 0x000fc40004800000 */
[----:B------:R-:W-:Y:S02]  /*4820*/  FSEL R205, R62, -INF , !P5 ;  /* 0xff8000003ecd7808 */ /* 0x000fe40006800000 */
[----:B------:R-:W-:Y:S02]  /*4830*/  FMNMX3.FTZ R14, R14, R231, R209, !PT ;  /* 0x000000e70e0e7276 */ /* 0x000fe400078100d1 */
[----:B------:R-:W-:Y:S02]  /*4840*/  FSEL R203, R63, -INF , !P3 ;  /* 0xff8000003fcb7808 */ /* 0x000fe40005800000 */
[----:B------:R-:W-:Y:S02]  /*4850*/  FMNMX3.FTZ R6, R14, R207, R205, !PT ;  /* 0x000000cf0e067276 */ /* 0x000fe400078100cd */
[----:B--2---:R-:W-:Y:S02]  /*4860*/  FMNMX.FTZ R19, R12, R17, !PT ;  /* 0x000000110c137209 */ /* 0x004fe40007810000 */
[----:B------:R-:W-:-:S02]  /*4870*/  FMNMX.FTZ R6, R203, R6, !PT ;  /* 0x00000006cb067209 */ /* 0x000fc40007810000 */
[----:B------:R-:W-:Y:S01]  /*4880*/  LOP3.LUT R166, R79, 0x200, R2, 0xf8, !PT ;  /* 0x000002004fa67812 */ /* 0x000fe200078ef802 */
[----:B------:R-:W2:Y:S03]  /*4890*/  SHFL.BFLY PT, R164, R19, 0x1, 0x1f ;  /* 0x0c201f0013a47f89 */ /* 0x000ea600000e0000 */
[----:B------:R-:W-:Y:S01]  /*48a0*/  LEA R194, R166, UR5, 0x1 ;  /* 0x00000005a6c27c11 */ /* 0x000fe2000f8e08ff */
[----:B------:R-:W3:Y:S04]  /*48b0*/  SHFL.BFLY PT, R17, R6, 0x2, 0x1f ;  /* 0x0c401f0006117f89 */ /* 0x000ee800000e0000 */
[--C-:B------:R-:W-:Y:S01]  /*48c0*/  IMAD.IADD R197, R77, 0x1, R194.reuse ;  /* 0x000000014dc57824 */ /* 0x100fe200078e02c2 */
[----:B------:R-:W-:Y:S01]  /*48d0*/  LDSM.16.MT88.4 R156, [R194+0x18000] ;  /* 0x01800000c29c783b */ /* 0x000fe20000004200 */
[----:B------:R-:W-:-:S03]  /*48e0*/  IMAD.IADD R192, R219, 0x1, R194 ;  /* 0x00000001dbc07824 */ /* 0x000fc600078e02c2 */
        /* <DEDUP_REMOVED lines=18> */
[--C-:B------:R-:W-:Y:S01]  /*4a10*/  FFMA.FTZ R178, R5, UR4, -R206.reuse ;  /* 0x0000000405b27c23 */ /* 0x100fe200080108ce */
[----:B------:R-:W-:Y:S01]  /*4a20*/  MUFU.EX2 R190, R190 ;  /* 0x000000be00be7308 */ /* 0x000fe20000000800 */
[----:B------:R-:W3:Y:S01]  /*4a30*/  LDSM.16.MT88.4 R64, [R194+0x1a000] ;  /* 0x01a00000c240783b */ /* 0x000ee20000004200 */
[--C-:B------:R-:W-:Y:S01]  /*4a40*/  FFMA.FTZ R181, R29, UR4, -R206.reuse ;  /* 0x000000041db57c23 */ /* 0x100fe200080108ce */
[--C-:B------:R-:W-:Y:S01]  /*4a50*/  FFMA.FTZ R177, R25, UR4, -R206.reuse ;  /* 0x0000000419b17c23 */ /* 0x100fe200080108ce */
[--C-:B------:R-:W-:Y:S01]  /*4a60*/  FFMA.FTZ R193, R193, UR4, -R206.reuse ;  /* 0x00000004c1c17c23 */ /* 0x100fe200080108ce */
[----:B------:R-:W4:Y:S01]  /*4a70*/  LDSM.16.MT88.4 R80, [R192+0x1a000] ;  /* 0x01a00000c050783b */ /* 0x000f220000004200 */
[--C-:B------:R-:W-:Y:S01]  /*4a80*/  FFMA.FTZ R196, R239, UR4, -R206.reuse ;  /* 0x00000004efc47c23 */ /* 0x100fe200080108ce */
[--C-:B------:R-:W-:Y:S01]  /*4a90*/  FFMA.FTZ R195, R195, UR4, -R206.reuse ;  /* 0x00000004c3c37c23 */ /* 0x100fe200080108ce */
[----:B------:R-:W5:Y:S01]  /*4aa0*/  MUFU.EX2 R189, R189 ;  /* 0x000000bd00bd7308 */ /* 0x000f620000000800 */
[----:B------:R-:W4:Y:S01]  /*4ab0*/  LDSM.16.MT88.4 R88, [R191+0x1a000] ;  /* 0x01a00000bf58783b */ /* 0x000f220000004200 */
[--C-:B------:R-:W-:Y:S01]  /*4ac0*/  FFMA.FTZ R198, R235, UR4, -R206.reuse ;  /* 0x00000004ebc67c23 */ /* 0x100fe200080108ce */
[--C-:B------:R-:W-:Y:S01]  /*4ad0*/  FFMA.FTZ R208, R229, UR4, -R206.reuse ;  /* 0x00000004e5d07c23 */ /* 0x100fe200080108ce */
[--C-:B------:R-:W-:Y:S01]  /*4ae0*/  FFMA.FTZ R223, R223, UR4, -R206.reuse ;  /* 0x00000004dfdf7c23 */ /* 0x100fe200080108ce */
[----:B-1----:R-:W-:Y:S01]  /*4af0*/  FMNMX.FTZ R3, R17, R4, !PT ;  /* 0x0000000411037209 */ /* 0x002fe20007810000 */
[----:B------:R-:W1:Y:S01]  /*4b00*/  LDSM.16.MT88.4 R96, [R194+0x1c000] ;  /* 0x01c00000c260783b */ /* 0x000e620000004200 */
[--C-:B------:R-:W-:Y:S01]  /*4b10*/  FFMA.FTZ R210, R221, UR4, -R206.reuse ;  /* 0x00000004ddd27c23 */ /* 0x100fe200080108ce */
[----:B------:R-:W-:Y:S01]  /*4b20*/  MUFU.EX2 R186, R186 ;  /* 0x000000ba00ba7308 */ /* 0x000fe20000000800 */
        /* <DEDUP_REMOVED lines=37> */
[----:B------:R-:W4:Y:S01]  /*4d80*/  MUFU.EX2 R183, R183 ;  /* 0x000000b700b77308 */ /* 0x000f220000000800 */
[----:B---3--:R-:W-:Y:S01]  /*4d90*/  F2FP.F16.F32.PACK_AB R149, R187, R188 ;  /* 0x000000bcbb95723e */ /* 0x008fe200000000ff */
[----:B------:R-:W-:Y:S01]  /*4da0*/  LDSM.16.MT88.4 R172, [R197+0x1e800] ;  /* 0x01e80000c5ac783b */ /* 0x000fe20000004200 */
[----:B------:R-:W-:Y:S01]  /*4db0*/  FADD.FTZ R187, R188, R187 ;  /* 0x000000bbbcbb7221 */ /* 0x000fe20000010000 */
[----:B------:R-:W-:Y:S02]  /*4dc0*/  FADD.FTZ R185, R185, R186 ;  /* 0x000000bab9b97221 */ /* 0x000fe40000010000 */
        /* <DEDUP_REMOVED lines=235> */
[----:B------:R-:W-:-:S15]  /*5c80*/  BRA.U !UP1, `(.L_x_242) ;  /* 0x0000007109747547 */ /* 0x000fde000b800000 */
[----:B------:R-:W-:Y:S01]  /*5c90*/  UIADD3 UR12, UPT, UPT, UR20, -0x2, URZ ;  /* 0xfffffffe140c7890 */ /* 0x000fe2000fffe0ff */
[----:B------:R-:W-:-:S04]  /*5ca0*/  DEPBAR.LE SB0, 0x0 ;  /* 0x000080000000791a */ /* 0x000fc80000000000 */
[----:B------:R-:W-:Y:S01]  /*5cb0*/  UIMAD.WIDE.U32 UR14, UR12, UR8, URZ ;  /* 0x000000080c0e72a5 */ /* 0x000fe2000f8e00ff */
[----:B------:R-:W-:Y:S01]  /*5cc0*/  IMAD.SHL.U32 R217, R214, 0x20, RZ ;  /* 0x00000020d6d97824 */ /* 0x000fe200078e00ff */
[----:B------:R-:W1:Y:S01]  /*5cd0*/  LDCU UR4, c[0x0][0x440] ;  /* 0x00008800ff0477ac */ /* 0x000e620008000800 */
[----:B------:R-:W-:Y:S01]  /*5ce0*/  SHF.R.U32.HI R216, RZ, 0x1, R214 ;  /* 0x00000001ffd87819 */ /* 0x000fe200000116d6 */
[----:B------:R-:W-:Y:S01]  /*5cf0*/  IMAD.MOV.U32 R210, RZ, RZ, 0x20 ;  /* 0x00000020ffd27424 */ /* 0x000fe200078e00ff */
[----:B------:R-:W-:Y:S01]  /*5d00*/  USHF.L.U32 UR13, UR14, 0x6, URZ ;  /* 0x000000060e0d7899 */ /* 0x000fe200080006ff */
[----:B------:R-:W-:Y:S01]  /*5d10*/  IMAD.U32 R12, RZ, RZ, UR14 ;  /* 0x0000000eff0c7e24 */ /* 0x000fe2000f8e00ff */
[----:B------:R-:W-:Y:S01]  /*5d20*/  UIMAD UR12, UR12, UR9, UR15 ;  /* 0x000000090c0c72a4 */ /* 0x000fe2000f8e020f */
[----:B------:R-:W-:Y:S01]  /*5d30*/  LOP3.LUT R217, R217, 0x7c00, RZ, 0xc0, !PT ;  /* 0x00007c00d9d97812 */ /* 0x000fe200078ec0ff */
[----:B------:R-:W-:Y:S01]  /*5d40*/  ULEA UR13, UP0, UR8, UR13, 0x5 ;  /* 0x0000000d080d7291 */ /* 0x000fe2000f8028ff */
[----:B------:R-:W-:Y:S01]  /*5d50*/  LOP3.LUT R9, R216, 0x8, RZ, 0xc0, !PT ;  /* 0x00000008d8097812 */ /* 0x000fe200078ec0ff */
[----:B------:R-:W-:Y:S01]  /*5d60*/  USHF.L.U64.HI UR7, UR14, 0x6, UR12 ;  /* 0x000000060e077899 */ /* 0x000fe2000801020c */
[-C--:B------:R-:W-:Y:S01]  /*5d70*/  LEA R10, P3, R12, R225.reuse, 0x7 ;  /* 0x000000e10c0a7211 */ /* 0x080fe200078638ff */
[----:B------:R-:W-:Y:S01]  /*5d80*/  IMAD.U32 R7, RZ, RZ, UR12 ;  /* 0x0000000cff077e24 */ /* 0x000fe2000f8e00ff */
[----:B------:R-:W-:Y:S01]  /*5d90*/  LOP3.LUT R6, R217, 0x200, R2, 0xf8, !PT ;  /* 0x00000200d9067812 */ /* 0x000fe200078ef802 */
[----:B------:R-:W-:Y:S01]  /*5da0*/  ULEA.HI.X UR7, UR8, UR7, UR9, 0x5, UP0 ;  /* 0x0000000708077291 */ /* 0x000fe200080f2c09 */
[----:B------:R-:W-:Y:S01]  /*5db0*/  IMAD.U32 R4, RZ, RZ, UR13 ;  /* 0x0000000dff047e24 */ /* 0x000fe2000f8e00ff */
[----:B------:R-:W-:Y:S01]  /*5dc0*/  SEL R210, R210, 0xffffffe0, !P2 ;  /* 0xffffffe0d2d27807 */ /* 0x000fe20005000000 */
[----:B------:R-:W-:Y:S01]  /*5dd0*/  VIADD R167, R218, UR5 ;  /* 0x00000005daa77c36 */ /* 0x000fe20008000000 */
[----:B-1----:R-:W-:Y:S01]  /*5de0*/  ISETP.GE.AND P5, PT, R215, UR4, PT ;  /* 0x00000004d7007c0c */ /* 0x002fe2000bfa6270 */
[----:B------:R-:W-:Y:S01]  /*5df0*/  IMAD.U32 R13, RZ, RZ, UR15 ;  /* 0x0000000fff0d7e24 */ /* 0x000fe2000f8e00ff */
[----:B------:R-:W-:Y:S01]  /*5e00*/  BAR.SYNC.DEFER_BLOCKING 0x0 ;  /* 0x0000000000007b1d */ /* 0x000fe20000010000 */
[----:B------:R-:W-:Y:S01]  /*5e10*/  IMAD.U32 R5, RZ, RZ, UR7 ;  /* 0x00000007ff057e24 */ /* 0x000fe2000f8e00ff */
[----:B------:R-:W-:Y:S01]  /*5e20*/  LEA R8, P1, R4, R225, 0x1 ;  /* 0x000000e104087211 */ /* 0x000fe200078208ff */
[----:B------:R-:W-:Y:S01]  /*5e30*/  IMAD.IADD R222, R167, 0x1, R210 ;  /* 0x00000001a7de7824 */ /* 0x000fe200078e02d2 */
[----:B------:R-:W-:Y:S01]  /*5e40*/  ISETP.GE.AND P4, PT, R237, UR4, PT ;  /* 0x00000004ed007c0c */ /* 0x000fe2000bf86270 */
[----:B------:R-:W-:Y:S01]  /*5e50*/  IMAD.IADD R167, R167, 0x1, R219 ;  /* 0x00000001a7a77824 */ /* 0x000fe200078e02db */
[----:B------:R-:W-:Y:S01]  /*5e60*/  LEA.HI.X R11, R12, R224, R7, 0x7, P3 ;  /* 0x000000e00c0b7211 */ /* 0x000fe200018f3c07 */
[----:B------:R-:W-:Y:S01]  /*5e70*/  UISETP.GE.U32.AND UP0, UPT, UR20, 0x3, UPT ;  /* 0x000000031400788c */ /* 0x000fe2000bf06070 */
[----:B------:R-:W-:Y:S01]  /*5e80*/  LOP3.LUT R6, R6, R0, R9, 0xf6, !PT ;  /* 0x0000000006067212 */ /* 0x000fe200078ef609 */
        /* <DEDUP_REMOVED lines=10> */
[----:B------:R-:W-:Y:S03]  /*5f30*/  @!P5 LDGSTS.E.BYPASS.LTC128B.128 [R228+0x18000], desc[UR24][R10.64] ;  /* 0x180000000ae4dfae */ /* 0x000fe6000b981a18 */
[----:B------:R-:W-:Y:S01]  /*5f40*/  IMAD.IADD R229, R210, 0x1, R223 ;  /* 0x00000001d2e57824 */ /* 0x000fe200078e02df */
        /* <DEDUP_REMOVED lines=40> */
[----:B------:R-:W5:Y:S04]  /*61d0*/  LDSM.16.M88.4 R200, [R218+UR5+0x11800] ;  /* 0x01180005dac8783b */ /* 0x000f680008000200 */
[----:B------:R-:W-:Y:S04]  /*61e0*/  LDSM.16.M88.4 R188, [R230] ;  /* 0x00000000e6bc783b */ /* 0x000fe80000000200 */
[----:B------:R-:W5:Y:S04]  /*61f0*/  LDSM.16.M88.4 R16, [R222+0x10800] ;  /* 0x01080000de10783b */ /* 0x000f680000000200 */
[----:B------:R-:W5:Y:S04]  /*6200*/  LDSM.16.M88.4 R184, [R222+0x10000] ;  /* 0x01000000deb8783b */ /* 0x000f680000000200 */
[----:B------:R-:W5:Y:S04]  /*6210*/  LDSM.16.M88.4 R4, [R222+0x11000] ;  /* 0x01100000de04783b */ /* 0x000f680000000200 */
[----:B------:R-:W5:Y:S04]  /*6220*/  LDSM.16.M88.4 R192, [R222+0x11800] ;  /* 0x01180000dec0783b */ /* 0x000f680000000200 */
[----:B-1----:R-:W-:Y:S01]  /*6230*/  LDSM.16.M88.4 R8, [R223] ;  /* 0x00000000df08783b */ /* 0x002fe20000000200 */
[C---:B--2---:R-:W-:Y:S03]  /*6240*/  HMMA.16816.F32 R172, R196.reuse, R168, RZ ;  /* 0x000000a8c4ac723c */ /* 0x044fe600000018ff */
[----:B------:R-:W1:Y:S04]  /*6250*/  LDSM.16.M88.4 R180, [R167+0x10000] ;  /* 0x01000000a7b4783b */ /* 0x000e680000000200 */
[----:B------:R-:W2:Y:S01]  /*6260*/  LDSM.16.M88.4 R20, [R167+0x10800] ;  /* 0x01080000a714783b */ /* 0x000ea20000000200 */
[C---:B------:R-:W-:Y:S03]  /*6270*/  HMMA.16816.F32 R168, R196.reuse, R170, RZ ;  /* 0x000000aac4a8723c */ /* 0x040fe600000018ff */
[----:B------:R-:W2:Y:S04]  /*6280*/  LDSM.16.M88.4 R204, [R167+0x11000] ;  /* 0x01100000a7cc783b */ /* 0x000ea80000000200 */
[----:B------:R-:W0:Y:S01]  /*6290*/  LDGDEPBAR ;  /* 0x00000000000079af */ /* 0x000e220000000000 */
[C---:B---3--:R-:W-:Y:S08]  /*62a0*/  HMMA.16816.F32 R12, R196.reuse, R176, RZ ;  /* 0x000000b0c40c723c */ /* 0x048ff000000018ff */
[C---:B----4-:R-:W-:Y:S08]  /*62b0*/  HMMA.16816.F32 R32, R196.reuse, R28, RZ ;  /* 0x0000001cc420723c */ /* 0x050ff000000018ff */
[C---:B------:R-:W-:Y:S08]  /*62c0*/  HMMA.16816.F32 R176, R196.reuse, R178, RZ ;  /* 0x000000b2c4b0723c */ /* 0x040ff000000018ff */
[C---:B------:R-:W-:Y:S08]  /*62d0*/  HMMA.16816.F32 R28, R196.reuse, R30, RZ ;  /* 0x0000001ec41c723c */ /* 0x040ff000000018ff */
[C---:B-----5:R-:W-:Y:S08]  /*62e0*/  HMMA.16816.F32 R24, R196.reuse, R200, RZ ;  /* 0x000000c8c418723c */ /* 0x060ff000000018ff */
[----:B------:R-:W-:Y:S01]  /*62f0*/  HMMA.16816.F32 R196, R196, R202, RZ ;  /* 0x000000cac4c4723c */ /* 0x000fe200000018ff */
        /* <DEDUP_REMOVED lines=8> */
[C---:B------:R-:W-:Y:S01]  /*6380*/  HMMA.16816.F32 R28, R188.reuse, R6, R28 ;  /* 0x00000006bc1c723c */ /* 0x040fe2000000181c */
[----:B------:R-:W4:Y:S07]  /*6390*/  LDSM.16.M88.4 R4, [R229] ;  /* 0x00000000e504783b */ /* 0x000f2e0000000200 */
[C---:B------:R-:W-:Y:S08]  /*63a0*/  HMMA.16816.F32 R24, R188.reuse, R192, R24 ;  /* 0x000000c0bc18723c */ /* 0x040ff00000001818 */
[----:B------:R-:W-:Y:S01]  /*63b0*/  HMMA.16816.F32 R196, R188, R194, R196 ;  /* 0x000000c2bcc4723c */ /* 0x000fe200000018c4 */
[----:B------:R-:W5:Y:S04]  /*63c0*/  LDSM.16.M88.4 R192, [R221+0x11000] ;  /* 0x01100000ddc0783b */ /* 0x000f680000000200 */
[----:B------:R-:W5:Y:S03]  /*63d0*/  LDSM.16.M88.4 R188, [R221+0x11800] ;  /* 0x01180000ddbc783b */ /* 0x000f660000000200 */
[C---:B-1----:R-:W-:Y:S08]  /*63e0*/  HMMA.16816.F32 R12, R8.reuse, R180, R12 ;  /* 0x000000b4080c723c */ /* 0x042ff0000000180c */
[C---:B------:R-:W-:Y:S01]  /*63f0*/  HMMA.16816.F32 R176, R8.reuse, R182, R176 ;  /* 0x000000b608b0723c */ /* 0x040fe200000018b0 */
[----:B------:R-:W-:Y:S07]  /*6400*/  LDSM.16.M88.4 R180, [R208+0x4000] ;  /* 0x00400000d0b4783b */ /* 0x000fee0000000200 */
[C---:B--2---:R-:W-:Y:S08]  /*6410*/  HMMA.16816.F32 R172, R8.reuse, R20, R172 ;  /* 0x0000001408ac723c */ /* 0x044ff000000018ac */
[C---:B------:R-:W-:Y:S01]  /*6420*/  HMMA.16816.F32 R168, R8.reuse, R22, R168 ;  /* 0x0000001608a8723c */ /* 0x040fe200000018a8 */
[----:B------:R-:W1:Y:S07]  /*6430*/  LDSM.16.M88.4 R20, [R218+UR5+0x12000] ;  /* 0x01200005da14783b */ /* 0x000e6e0008000200 */
[C---:B------:R-:W-:Y:S08]  /*6440*/  HMMA.16816.F32 R32, R8.reuse, R204, R32 ;  /* 0x000000cc0820723c */ /* 0x040ff00000001820 */
[C---:B------:R-:W-:Y:S01]  /*6450*/  HMMA.16816.F32 R28, R8.reuse, R206, R28 ;  /* 0x000000ce081c723c */ /* 0x040fe2000000181c */
[----:B------:R-:W-:Y:S07]  /*6460*/  LDSM.16.M88.4 R204, [R222+0x13000] ;  /* 0x01300000decc783b */ /* 0x000fee0000000200 */
[C---:B---3--:R-:W-:Y:S08]  /*6470*/  HMMA.16816.F32 R24, R8.reuse, R16, R24 ;  /* 0x000000100818723c */ /* 0x048ff00000001818 */
[----:B------:R-:W-:Y:S01]  /*6480*/  HMMA.16816.F32 R196, R8, R18, R196 ;  /* 0x0000001208c4723c */ /* 0x000fe200000018c4 */
[----:B------:R-:W2:Y:S04]  /*6490*/  LDSM.16.M88.4 R16, [R218+UR5+0x12800] ;  /* 0x01280005da10783b */ /* 0x000ea80008000200 */
[----:B------:R-:W3:Y:S03]  /*64a0*/  LDSM.16.M88.4 R8, [R218+UR5+0x13000] ;  /* 0x01300005da08783b */ /* 0x000ee60008000200 */
[C---:B----4-:R-:W-:Y:S08]  /*64b0*/  HMMA.16816.F32 R12, R4.reuse, R184, R12 ;  /* 0x000000b8040c723c */ /* 0x050ff0000000180c */
[C---:B------:R-:W-:Y:S01]  /*64c0*/  HMMA.16816.F32 R176, R4.reuse, R186, R176 ;  /* 0x000000ba04b0723c */ /* 0x040fe200000018b0 */
[----:B------:R-:W-:Y:S07]  /*64d0*/  LDSM.16.M88.4 R184, [R218+UR5+0x13800] ;  /* 0x01380005dab8783b */ /* 0x000fee0008000200 */
[C---:B------:R-:W-:Y:S08]  /*64e0*/  HMMA.16816.F32 R172, R4.reuse, R200, R172 ;  /* 0x000000c804ac723c */ /* 0x040ff000000018ac */
[C---:B------:R-:W-:Y:S01]  /*64f0*/  HMMA.16816.F32 R168, R4.reuse, R202, R168 ;  /* 0x000000ca04a8723c */ /* 0x040fe200000018a8 */
[----:B------:R-:W-:Y:S07]  /*6500*/  LDSM.16.M88.4 R200, [R229+0x4000] ;  /* 0x00400000e5c8783b */ /* 0x000fee0000000200 */
[C---:B-----5:R-:W-:Y:S08]  /*6510*/  HMMA.16816.F32 R32, R4.reuse, R192, R32 ;  /* 0x000000c00420723c */ /* 0x060ff00000001820 */
[C---:B------:R-:W-:Y:S01]  /*6520*/  HMMA.16816.F32 R28, R4.reuse, R194, R28 ;  /* 0x000000c2041c723c */ /* 0x040fe2000000181c */
[----:B------:R-:W-:Y:S07]  /*6530*/  LDSM.16.M88.4 R192, [R222+0x13800] ;  /* 0x01380000dec0783b */ /* 0x000fee0000000200 */
[C---:B------:R-:W-:Y:S08]  /*6540*/  HMMA.16816.F32 R24, R4.reuse, R188, R24 ;  /* 0x000000bc0418723c */ /* 0x040ff00000001818 */
        /* <DEDUP_REMOVED lines=8> */
[----:B------:R-:W-:Y:S07]  /*65d0*/  LDSM.16.M88.4 R16, [R223+0x4000] ;  /* 0x00400000df10783b */ /* 0x000fee0000000200 */
[C---:B---3--:R-:W-:Y:S08]  /*65e0*/  HMMA.16816.F32 R32, R180.reuse, R8, R32 ;  /* 0x00000008b420723c */ /* 0x048ff00000001820 */
[----:B------:R-:W-:Y:S01]  /*65f0*/  HMMA.16816.F32 R28, R180, R10, R28 ;  /* 0x0000000ab41c723c */ /* 0x000fe2000000181c */
[----:B------:R-:W2:Y:S07]  /*6600*/  LDSM.16.M88.4 R8, [R167+0x12000] ;  /* 0x01200000a708783b */ /* 0x000eae0000000200 */
[C---:B----4-:R-:W-:Y:S08]  /*6610*/  HMMA.16816.F32 R12, R188.reuse, R4, R12 ;  /* 0x00000004bc0c723c */ /* 0x050ff0000000180c */
[----:B------:R-:W-:Y:S01]  /*6620*/  HMMA.16816.F32 R176, R188, R6, R176 ;  /* 0x00000006bcb0723c */ /* 0x000fe200000018b0 */
[----:B------:R-:W3:Y:S07]  /*6630*/  LDSM.16.M88.4 R4, [R167+0x13000] ;  /* 0x01300000a704783b */ /* 0x000eee0000000200 */
[C---:B------:R-:W-:Y:S08]  /*6640*/  HMMA.16816.F32 R24, R180.reuse, R184, R24 ;  /* 0x000000b8b418723c */ /* 0x040ff00000001818 */
[----:B------:R-:W-:Y:S01]  /*6650*/  HMMA.16816.F32 R196, R180, R186, R196 ;  /* 0x000000bab4c4723c */ /* 0x000fe200000018c4 */
[----:B------:R-:W4:Y:S04]  /*6660*/  LDSM.16.M88.4 R184, [R167+0x12800] ;  /* 0x01280000a7b8783b */ /* 0x000f280000000200 */
[----:B------:R-:W5:Y:S03]  /*6670*/  LDSM.16.M88.4 R180, [R167+0x13800] ;  /* 0x01380000a7b4783b */ /* 0x000f660000000200 */
[C---:B-1----:R-:W-:Y:S08]  /*6680*/  HMMA.16816.F32 R172, R188.reuse, R20, R172 ;  /* 0x00000014bcac723c */ /* 0x042ff000000018ac */
[C---:B------:R-:W-:Y:S01]  /*6690*/  HMMA.16816.F32 R168, R188.reuse, R22, R168 ;  /* 0x00000016bca8723c */ /* 0x040fe200000018a8 */
[----:B------:R-:W1:Y:S07]  /*66a0*/  LDSM.16.M88.4 R20, [R221+0x12000] ;  /* 0x01200000dd14783b */ /* 0x000e6e0000000200 */
[C---:B------:R-:W-:Y:S08]  /*66b0*/  HMMA.16816.F32 R32, R188.reuse, R204, R32 ;  /* 0x000000ccbc20723c */ /* 0x040ff00000001820 */
        /* <DEDUP_REMOVED lines=10> */
[----:B------:R-:W-:Y:S04]  /*6760*/  LDSM.16.M88.4 R192, [R218+UR5+0x14000] ;  /* 0x01400005dac0783b */ /* 0x000fe80008000200 */
[----:B------:R-:W-:Y:S03]  /*6770*/  LDSM.16.M88.4 R188, [R218+UR5+0x14800] ;  /* 0x01480005dabc783b */ /* 0x000fe60008000200 */
[C---:B----4-:R-:W-:Y:S08]  /*6780*/  HMMA.16816.F32 R172, R16.reuse, R184, R172 ;  /* 0x000000b810ac723c */ /* 0x050ff000000018ac */
[C---:B------:R-:W-:Y:S01]  /*6790*/  HMMA.16816.F32 R168, R16.reuse, R186, R168 ;  /* 0x000000ba10a8723c */ /* 0x040fe200000018a8 */
[----:B------:R-:W-:Y:S07]  /*67a0*/  LDSM.16.M88.4 R184, [R230+0x8000] ;  /* 0x00800000e6b8783b */ /* 0x000fee0000000200 */
[C---:B-----5:R-:W-:Y:S08]  /*67b0*/  HMMA.16816.F32 R24, R16.reuse, R180, R24 ;  /* 0x000000b41018723c */ /* 0x060ff00000001818 */
[----:B------:R-:W-:Y:S01]  /*67c0*/  HMMA.16816.F32 R196, R16, R182, R196 ;  /* 0x000000b610c4723c */ /* 0x000fe200000018c4 */
[----:B------:R-:W4:Y:S04]  /*67d0*/  LDSM.16.M88.4 R16, [R208+0x8000] ;  /* 0x00800000d010783b */ /* 0x000f280000000200 */
[----:B------:R-:W5:Y:S03]  /*67e0*/  LDSM.16.M88.4 R180, [R218+UR5+0x15000] ;  /* 0x01500005dab4783b */ /* 0x000f660008000200 */
        /* <DEDUP_REMOVED lines=12> */
[----:B------:R-:W-:Y:S03]  /*68b0*/  LDSM.16.M88.4 R204, [R167+0x15800] ;  /* 0x01580000a7cc783b */ /* 0x000fe60000000200 */
[C---:B----4-:R-:W-:Y:S08]  /*68c0*/  HMMA.16816.F32 R12, R16.reuse, R192, R12 ;  /* 0x000000c0100c723c */ /* 0x050ff0000000180c */
[C---:B------:R-:W-:Y:S01]  /*68d0*/  HMMA.16816.F32 R176, R16.reuse, R194, R176 ;  /* 0x000000c210b0723c */ /* 0x040fe200000018b0 */
[----:B------:R-:W-:Y:S07]  /*68e0*/  LDSM.16.M88.4 R192, [R223+0x8000] ;  /* 0x00800000dfc0783b */ /* 0x000fee0000000200 */
[C---:B------:R-:W-:Y:S08]  /*68f0*/  HMMA.16816.F32 R172, R16.reuse, R188, R172 ;  /* 0x000000bc10ac723c */ /* 0x040ff000000018ac */
[C---:B------:R-:W-:Y:S01]  /*6900*/  HMMA.16816.F32 R168, R16.reuse, R190, R168 ;  /* 0x000000be10a8723c */ /* 0x040fe200000018a8 */
[----:B------:R-:W4:Y:S07]  /*6910*/  LDSM.16.M88.4 R188, [R222+0x15000] ;  /* 0x01500000debc783b */ /* 0x000f2e0000000200 */
[C---:B-----5:R-:W-:Y:S08]  /*6920*/  HMMA.16816.F32 R32, R16.reuse, R180, R32 ;  /* 0x000000b41020723c */ /* 0x060ff00000001820 */
[C---:B------:R-:W-:Y:S01]  /*6930*/  HMMA.16816.F32 R28, R16.reuse, R182, R28 ;  /* 0x000000b6101c723c */ /* 0x040fe2000000181c */
[----:B------:R-:W5:Y:S07]  /*6940*/  LDSM.16.M88.4 R180, [R167+0x14000] ;  /* 0x01400000a7b4783b */ /* 0x000f6e0000000200 */
[C---:B-1----:R-:W-:Y:S08]  /*6950*/  HMMA.16816.F32 R24, R16.reuse, R20, R24 ;  /* 0x000000141018723c */ /* 0x042ff00000001818 */
[----:B------:R-:W-:Y:S01]  /*6960*/  HMMA.16816.F32 R196, R16, R22, R196 ;  /* 0x0000001610c4723c */ /* 0x000fe200000018c4 */
[----:B------:R-:W1:Y:S04]  /*6970*/  LDSM.16.M88.4 R16, [R167+0x14800] ;  /* 0x01480000a710783b */ /* 0x000e680000000200 */
        /* <DEDUP_REMOVED lines=14> */
[C---:B-----5:R-:W-:Y:S01]  /*6a60*/  HMMA.16816.F32 R12, R192.reuse, R180, R12 ;  /* 0x000000b4c00c723c */ /* 0x060fe2000000180c */
[----:B------:R-:W-:Y:S07]  /*6a70*/  LDSM.16.M88.4 R208, [R222+0x16000] ;  /* 0x01600000ded0783b */ /* 0x000fee0000000200 */
[C---:B------:R-:W-:Y:S01]  /*6a80*/  HMMA.16816.F32 R176, R192.reuse, R182, R176 ;  /* 0x000000b6c0b0723c */ /* 0x040fe200000018b0 */
[----:B------:R-:W5:Y:S07]  /*6a90*/  LDSM.16.M88.4 R180, [R221+0x15800] ;  /* 0x01580000ddb4783b */ /* 0x000f6e0000000200 */
[C---:B-1----:R-:W-:Y:S08]  /*6aa0*/  HMMA.16816.F32 R172, R192.reuse, R16, R172 ;  /* 0x00000010c0ac723c */ /* 0x042ff000000018ac */
[C---:B------:R-:W-:Y:S01]  /*6ab0*/  HMMA.16816.F32 R168, R192.reuse, R18, R168 ;  /* 0x00000012c0a8723c */ /* 0x040fe200000018a8 */
[----:B------:R-:W1:Y:S07]  /*6ac0*/  LDSM.16.M88.4 R16, [R218+UR5+0x16000] ;  /* 0x01600005da10783b */ /* 0x000e6e0008000200 */
[C---:B--2---:R-:W-:Y:S08]  /*6ad0*/  HMMA.16816.F32 R32, R192.reuse, R8, R32 ;  /* 0x00000008c020723c */ /* 0x044ff00000001820 */
[----:B------:R-:W-:Y:S01]  /*6ae0*/  HMMA.16816.F32 R28, R192, R10, R28 ;  /* 0x0000000ac01c723c */ /* 0x000fe2000000181c */
[----:B------:R-:W2:Y:S07]  /*6af0*/  LDSM.16.M88.4 R8, [R218+UR5+0x16800] ;  /* 0x01680005da08783b */ /* 0x000eae0008000200 */
[C---:B---3--:R-:W-:Y:S08]  /*6b00*/  HMMA.16816.F32 R12, R20.reuse, R4, R12 ;  /* 0x00000004140c723c */ /* 0x048ff0000000180c */
[----:B------:R-:W-:Y:S01]  /*6b10*/  HMMA.16816.F32 R176, R20, R6, R176 ;  /* 0x0000000614b0723c */ /* 0x000fe200000018b0 */
[----:B------:R-:W3:Y:S07]  /*6b20*/  LDSM.16.M88.4 R4, [R218+UR5+0x17000] ;  /* 0x01700005da04783b */ /* 0x000eee0008000200 */
[C---:B------:R-:W-:Y:S08]  /*6b30*/  HMMA.16816.F32 R24, R192.reuse, R204, R24 ;  /* 0x000000ccc018723c */ /* 0x040ff00000001818 */
[----:B------:R-:W-:Y:S01]  /*6b40*/  HMMA.16816.F32 R196, R192, R206, R196 ;  /* 0x000000cec0c4723c */ /* 0x000fe200000018c4 */
[----:B------:R-:W3:Y:S04]  /*6b50*/  LDSM.16.M88.4 R192, [R230+0xc000] ;  /* 0x00c00000e6c0783b */ /* 0x000ee80000000200 */
[----:B------:R-:W3:Y:S03]  /*6b60*/  LDSM.16.M88.4 R204, [R218+UR5+0x17800] ;  /* 0x01780005dacc783b */ /* 0x000ee60008000200 */
[C---:B----4-:R-:W-:Y:S08]  /*6b70*/  HMMA.16816.F32 R172, R20.reuse, R188, R172 ;  /* 0x000000bc14ac723c */ /* 0x050ff000000018ac */
[C---:B------:R-:W-:Y:S01]  /*6b80*/  HMMA.16816.F32 R168, R20.reuse, R190, R168 ;  /* 0x000000be14a8723c */ /* 0x040fe200000018a8 */
[----:B------:R-:W-:Y:S07]  /*6b90*/  LDSM.16.M88.4 R188, [R222+0x16800] ;  /* 0x01680000debc783b */ /* 0x000fee0000000200 */
[C---:B------:R-:W-:Y:S08]  /*6ba0*/  HMMA.16816.F32 R32, R20.reuse, R184, R32 ;  /* 0x000000b81420723c */ /* 0x040ff00000001820 */
[C---:B------:R-:W-:Y:S01]  /*6bb0*/  HMMA.16816.F32 R28, R20.reuse, R186, R28 ;  /* 0x000000ba141c723c */ /* 0x040fe2000000181c */
[----:B------:R-:W-:Y:S07]  /*6bc0*/  LDSM.16.M88.4 R184, [R222+0x17000] ;  /* 0x01700000deb8783b */ /* 0x000fee0000000200 */
[C---:B-----5:R-:W-:Y:S08]  /*6bd0*/  HMMA.16816.F32 R24, R20.reuse, R180, R24 ;  /* 0x000000b41418723c */ /* 0x060ff00000001818 */
        /* <DEDUP_REMOVED lines=12> */
[----:B------:R-:W-:Y:S08]  /*6ca0*/  HMMA.16816.F32 R12, R192, R208, R12 ;  /* 0x000000d0c00c723c */ /* 0x000ff0000000180c */
[C---:B------:R-:W-:Y:S08]  /*6cb0*/  HMMA.16816.F32 R24, R200.reuse, R204, R24 ;  /* 0x000000ccc818723c */ /* 0x040ff00000001818 */
[----:B------:R-:W-:Y:S01]  /*6cc0*/  HMMA.16816.F32 R200, R200, R206, R196 ;  /* 0x000000cec8c8723c */ /* 0x000fe200000018c4 */
[----:B------:R-:W3:Y:S07]  /*6cd0*/  LDSM.16.M88.4 R196, [R167+0x16800] ;  /* 0x01680000a7c4783b */ /* 0x000eee0000000200 */
[----:B-1----:R-:W-:Y:S08]  /*6ce0*/  HMMA.16816.F32 R12, R20, R16, R12 ;  /* 0x00000010140c723c */ /* 0x002ff0000000180c */
[C---:B------:R-:W-:Y:S08]  /*6cf0*/  HMMA.16816.F32 R176, R192.reuse, R210, R176 ;  /* 0x000000d2c0b0723c */ /* 0x040ff000000018b0 */
[----:B------:R-:W-:Y:S08]  /*6d00*/  HMMA.16816.F32 R172, R192, R188, R172 ;  /* 0x000000bcc0ac723c */ /* 0x000ff000000018ac */
[----:B--2---:R-:W-:Y:S01]  /*6d10*/  HMMA.16816.F32 R12, R8, R4, R12 ;  /* 0x00000004080c723c */ /* 0x004fe2000000180c */
[----:B------:R-:W-:-:S05]  /*6d20*/  VIADD R4, R220, 0xffffff80 ;  /* 0xffffff80dc047836 */ /* 0x000fca0000000000 */
[----:B------:R-:W-:Y:S02]  /*6d30*/  ISETP.GE.AND P6, PT, R4, R213, PT ;  /* 0x000000d50400720c */ /* 0x000fe40003fc6270 */
[----:B------:R-:W-:Y:S01]  /*6d40*/  HMMA.16816.F32 R176, R20, R18, R176 ;  /* 0x0000001214b0723c */ /* 0x000fe200000018b0 */
[----:B------:R-:W1:Y:S07]  /*6d50*/  LDSM.16.M88.4 R16, [R221+0x16800] ;  /* 0x01680000dd10783b */ /* 0x000e6e0000000200 */
[----:B------:R-:W-:Y:S08]  /*6d60*/  HMMA.16816.F32 R168, R192, R190, R168 ;  /* 0x000000bec0a8723c */ /* 0x000ff000000018a8 */
[----:B---3--:R-:W-:Y:S01]  /*6d70*/  HMMA.16816.F32 R172, R20, R196, R172 ;  /* 0x000000c414ac723c */ /* 0x008fe200000018ac */
[----:B------:R-:W-:Y:S01]  /*6d80*/  FSEL R196, R12, -INF , !P6 ;  /* 0xff8000000cc47808 */ /* 0x000fe20007000000 */
[----:B------:R-:W-:Y:S01]  /*6d90*/  VIADD R12, R220, 0xffffff88 ;  /* 0xffffff88dc0c7836 */ /* 0x000fe20000000000 */
[----:B------:R-:W-:Y:S01]  /*6da0*/  ISETP.GE.AND P6, PT, R4, R212, PT ;  /* 0x000000d40400720c */ /* 0x000fe20003fc6270 */
[----:B------:R-:W-:-:S03]  /*6db0*/  VIADD R4, R220, 0xffffff81 ;  /* 0xffffff81dc047836 */ /* 0x000fc60000000000 */
[----:B------:R-:W-:Y:S01]  /*6dc0*/  FSEL R204, R14, -INF , !P6 ;  /* 0xff8000000ecc7808 */ /* 0x000fe20007000000 */
[----:B------:R-:W-:Y:S01]  /*6dd0*/  HMMA.16816.F32 R176, R8, R6, R176 ;  /* 0x0000000608b0723c */ /* 0x000fe200000018b0 */
[----:B------:R-:W-:-:S07]  /*6de0*/  ISETP.GE.AND P6, PT, R4, R213, PT ;  /* 0x000000d50400720c */ /* 0x000fce0003fc6270 */
[C---:B------:R-:W-:Y:S08]  /*6df0*/  HMMA.16816.F32 R32, R192.reuse, R184, R32 ;  /* 0x000000b8c020723c */ /* 0x040ff00000001820 */
[----:B------:R-:W-:Y:S01]  /*6e00*/  HMMA.16816.F32 R28, R192, R186, R28 ;  /* 0x000000bac01c723c */ /* 0x000fe2000000181c */
[----:B------:R-:W2:Y:S07]  /*6e10*/  LDSM.16.M88.4 R184, [R167+0x17000] ;  /* 0x01700000a7b8783b */ /* 0x000eae0000000200 */
[----:B------:R-:W-:Y:S01]  /*6e20*/  HMMA.16816.F32 R168, R20, R198, R168 ;  /* 0x000000c614a8723c */ /* 0x000fe200000018a8 */
[----:B------:R-:W-:-:S02]  /*6e30*/  FSEL R198, R13, -INF , !P6 ;  /* 0xff8000000dc67808 */ /* 0x000fc40007000000 */
[----:B------:R-:W-:Y:S02]  /*6e40*/  ISETP.GE.AND P6, PT, R4, R212, PT ;  /* 0x000000d40400720c */ /* 0x000fe40003fc6270 */
[----:B------:R-:W3:Y:S02]  /*6e50*/  LDSM.16.M88.4 R4, [R221+0x17000] ;  /* 0x01700000dd04783b */ /* 0x000ee40000000200 */
[----:B------:R-:W-:Y:S01]  /*6e60*/  FSEL R208, R15, -INF , !P6 ;  /* 0xff8000000fd07808 */ /* 0x000fe20007000000 */
[----:B-1----:R-:W-:Y:S01]  /*6e70*/  HMMA.16816.F32 R172, R8, R16, R172 ;  /* 0x0000001008ac723c */ /* 0x002fe200000018ac */
[----:B------:R-:W-:Y:S01]  /*6e80*/  ISETP.GE.AND P6, PT, R12, R213, PT ;  /* 0x000000d50c00720c */ /* 0x000fe20003fc6270 */
[----:B------:R-:W-:-:S03]  /*6e90*/  VIADD R16, R220, 0xffffff90 ;  /* 0xffffff90dc107836 */ /* 0x000fc60000000000 */
[----:B------:R-:W-:Y:S02]  /*6ea0*/  FSEL R210, R176, -INF , !P6 ;  /* 0xff800000b0d27808 */ /* 0x000fe40007000000 */
[----:B------:R-:W-:Y:S01]  /*6eb0*/  ISETP.GE.AND P6, PT, R12, R212, PT ;  /* 0x000000d40c00720c */ /* 0x000fe20003fc6270 */
[----:B------:R-:W-:Y:S01]  /*6ec0*/  VIADD R12, R220, 0xffffff89 ;  /* 0xffffff89dc0c7836 */ /* 0x000fe20000000000 */
[----:B------:R-:W-:Y:S02]  /*6ed0*/  HMMA.16816.F32 R24, R192, R180, R24 ;  /* 0x000000b4c018723c */ /* 0x000fe40000001818 */
[----:B------:R-:W-:Y:S02]  /*6ee0*/  FSEL R222, R178, -INF , !P6 ;  /* 0xff800000b2de7808 */ /* 0x000fe40007000000 */
[----:B------:R-:W-:-:S04]  /*6ef0*/  ISETP.GE.AND P6, PT, R12, R213, PT ;  /* 0x000000d50c00720c */ /* 0x000fc80003fc6270 */
[----:B------:R-:W-:Y:S01]  /*6f00*/  FSEL R177, R177, -INF , !P6 ;  /* 0xff800000b1b17808 */ /* 0x000fe20007000000 */
[----:B------:R-:W-:Y:S01]  /*6f10*/  HMMA.16816.F32 R168, R8, R18, R168 ;  /* 0x0000001208a8723c */ /* 0x000fe200000018a8 */
[----:B------:R-:W-:Y:S02]  /*6f20*/  ISETP.GE.AND P6, PT, R12, R212, PT ;  /* 0x000000d40c00720c */ /* 0x000fe40003fc6270 */
[----:B------:R-:W1:Y:S02]  /*6f30*/  LDSM.16.M88.4 R12, [R167+0x17800] ;  /* 0x01780000a70c783b */ /* 0x000e640000000200 */
[----:B------:R-:W-:Y:S02]  /*6f40*/  FSEL R179, R179, -INF , !P6 ;  /* 0xff800000b3b37808 */ /* 0x000fe40007000000 */
[----:B------:R-:W-:Y:S01]  /*6f50*/  ISETP.GE.AND P6, PT, R16, R213, PT ;  /* 0x000000d51000720c */ /* 0x000fe20003fc6270 */
[----:B--2---:R-:W-:Y:S03]  /*6f60*/  HMMA.16816.F32 R32, R20, R184, R32 ;  /* 0x000000b81420723c */ /* 0x004fe60000001820 */
[----:B------:R-:W-:-:S02]  /*6f70*/  FSEL R206, R172, -INF , !P6 ;  /* 0xff800000acce7808 */ /* 0x000fc40007000000 */
[----:B------:R-:W-:Y:S01]  /*6f80*/  ISETP.GE.AND P6, PT, R16, R212, PT ;  /* 0x000000d41000720c */ /* 0x000fe20003fc6270 */
[----:B------:R-:W-:Y:S02]  /*6f90*/  VIADD R16, R220, 0xffffff91 ;  /* 0xffffff91dc107836 */ /* 0x000fe40000000000 */
        /* <DEDUP_REMOVED lines=9> */
[C---:B---3--:R-:W-:Y:S01]  /*7030*/  HMMA.16816.F32 R32, R8.reuse, R4, R32 ;  /* 0x000000040820723c */ /* 0x048fe20000001820 */
[----:B------:R-:W-:Y:S02]  /*7040*/  VIADD R4, R220, 0xffffff99 ;  /* 0xffffff99dc047836 */ /* 0x000fe40000000000 */
[----:B------:R-:W-:Y:S01]  /*7050*/  FSEL R176, R168, -INF , !P6 ;  /* 0xff800000a8b07808 */ /* 0x000fe20007000000 */
[----:B------:R-:W-:Y:S01]  /*7060*/  VIADD R5, R220, 0xffffffb1 ;  /* 0xffffffb1dc057836 */ /* 0x000fe20000000000 */
[----:B------:R-:W-:Y:S02]  /*7070*/  ISETP.GE.AND P6, PT, R16, R212, PT ;  /* 0x000000d41000720c */ /* 0x000fe40003fc6270 */
[----:B------:R-:W2:Y:S01]  /*7080*/  LDSM.16.M88.4 R16, [R221+0x17800] ;  /* 0x01780000dd10783b */ /* 0x000ea20000000200 */
[----:B------:R-:W-:Y:S01]  /*7090*/  HMMA.16816.F32 R28, R8, R6, R28 ;  /* 0x00000006081c723c */ /* 0x000fe2000000181c */
[----:B------:R-:W-:Y:S01]  /*70a0*/  FSEL R170, R170, -INF , !P6 ;  /* 0xff800000aaaa7808 */ /* 0x000fe20007000000 */
[----:B------:R-:W-:-:S04]  /*70b0*/  DEPBAR.LE SB0, 0x0 ;  /* 0x000080000000791a */ /* 0x000fc80000000000 */
[----:B------:R-:W-:Y:S01]  /*70c0*/  BAR.SYNC.DEFER_BLOCKING 0x0 ;  /* 0x0000000000007b1d */ /* 0x000fe20000010000 */
[----:B------:R-:W-:Y:S01]  /*70d0*/  ISETP.GE.AND P6, PT, R4, R213, PT ;  /* 0x000000d50400720c */ /* 0x000fe20003fc6270 */
[C---:B-1----:R-:W-:Y:S01]  /*70e0*/  HMMA.16816.F32 R24, R20.reuse, R12, R24 ;  /* 0x0000000c1418723c */ /* 0x042fe20000001818 */
        /* <DEDUP_REMOVED lines=14> */
[----:B------:R-:W-:-:S04]  /*71d0*/  ISETP.GE.AND P6, PT, R4, R213, PT ;  /* 0x000000d50400720c */ /* 0x000fc80003fc6270 */
[----:B------:R-:W-:Y:S02]  /*71e0*/  FSEL R181, R33, -INF , !P6 ;  /* 0xff80000021b57808 */ /* 0x000fe40007000000 */
[----:B------:R-:W-:Y:S01]  /*71f0*/  ISETP.GE.AND P6, PT, R4, R212, PT ;  /* 0x000000d40400720c */ /* 0x000fe20003fc6270 */
[----:B------:R-:W-:Y:S01]  /*7200*/  VIADD R4, R220, 0xffffffa8 ;  /* 0xffffffa8dc047836 */ /* 0x000fe20000000000 */
[----:B--2---:R-:W-:Y:S02]  /*7210*/  HMMA.16816.F32 R24, R8, R16, R24 ;  /* 0x000000100818723c */ /* 0x004fe40000001818 */
[----:B------:R-:W-:Y:S02]  /*7220*/  FSEL R182, R35, -INF , !P6 ;  /* 0xff80000023b67808 */ /* 0x000fe40007000000 */
[----:B------:R-:W-:-:S04]  /*7230*/  ISETP.GE.AND P6, PT, R4, R213, PT ;  /* 0x000000d50400720c */ /* 0x000fc80003fc6270 */
[----:B------:R-:W-:Y:S01]  /*7240*/  FSEL R183, R28, -INF , !P6 ;  /* 0xff8000001cb77808 */ /* 0x000fe20007000000 */
[----:B------:R-:W-:Y:S01]  /*7250*/  HMMA.16816.F32 R200, R8, R18, R200 ;  /* 0x0000001208c8723c */ /* 0x000fe200000018c8 */
[----:B------:R-:W-:Y:S01]  /*7260*/  ISETP.GE.AND P6, PT, R4, R212, PT ;  /* 0x000000d40400720c */ /* 0x000fe20003fc6270 */
[----:B------:R-:W-:Y:S01]  /*7270*/  VIADD R4, R220, 0xffffffa9 ;  /* 0xffffffa9dc047836 */ /* 0x000fe20000000000 */
[----:B------:R-:W-:Y:S02]  /*7280*/  FMNMX3.FTZ R8, R7, R176, R178, !PT ;  /* 0x000000b007087276 */ /* 0x000fe400078100b2 */
[----:B------:R-:W-:Y:S02]  /*7290*/  FSEL R190, R30, -INF , !P6 ;  /* 0xff8000001ebe7808 */ /* 0x000fe40007000000 */
[----:B------:R-:W-:Y:S02]  /*72a0*/  ISETP.GE.AND P6, PT, R4, R213, PT ;  /* 0x000000d50400720c */ /* 0x000fe40003fc6270 */
[----:B------:R-:W-:-:S02]  /*72b0*/  FMNMX3.FTZ R8, R8, R252, R181, !PT ;  /* 0x000000fc08087276 */ /* 0x000fc400078100b5 */
[----:B------:R-:W-:Y:S02]  /*72c0*/  FSEL R189, R29, -INF , !P6 ;  /* 0xff8000001dbd7808 */ /* 0x000fe40007000000 */
        /* <DEDUP_REMOVED lines=8> */
[C---:B------:R-:W-:Y:S01]  /*7350*/  VIADD R4, R220.reuse, 0xffffffb8 ;  /* 0xffffffb8dc047836 */ /* 0x040fe20000000000 */
[----:B------:R-:W-:Y:S01]  /*7360*/  FMNMX3.FTZ R9, R9, R174, R172, !PT ;  /* 0x000000ae09097276 */ /* 0x000fe200078100ac */
[----:B------:R-:W-:Y:S01]  /*7370*/  VIADD R220, R220, 0xffffffb9 ;  /* 0xffffffb9dcdc7836 */ /* 0x000fe20000000000 */
[----:B------:R-:W-:Y:S02]  /*7380*/  FSEL R242, R26, -INF , !P6 ;  /* 0xff8000001af27808 */ /* 0x000fe40007000000 */
[----:B------:R-:W-:-:S04]  /*7390*/  ISETP.GE.AND P6, PT, R5, R213, PT ;  /* 0x000000d50500720c */ /* 0x000fc80003fc6270 */
[----:B------:R-:W-:Y:S02]  /*73a0*/  FSEL R248, R25, -INF , !P6 ;  /* 0xff80000019f87808 */ /* 0x000fe40007000000 */
[-C--:B------:R-:W-:Y:S02]  /*73b0*/  ISETP.GE.AND P6, PT, R4, R213.reuse, PT ;  /* 0x000000d50400720c */ /* 0x080fe40003fc6270 */
[----:B------:R-:W-:Y:S02]  /*73c0*/  FMNMX3.FTZ R7, R7, R250, R248, !PT ;  /* 0x000000fa07077276 */ /* 0x000fe400078100f8 */
[----:B------:R-:W-:Y:S02]  /*73d0*/  FSEL R246, R200, -INF , !P6 ;  /* 0xff800000c8f67808 */ /* 0x000fe40007000000 */
[----:B------:R-:W-:-:S04]  /*73e0*/  ISETP.GE.AND P6, PT, R220, R213, PT ;  /* 0x000000d5dc00720c */ /* 0x000fc80003fc6270 */
[----:B------:R-:W-:-:S04]  /*73f0*/  FSEL R244, R201, -INF , !P6 ;  /* 0xff800000c9f47808 */ /* 0x000fc80007000000 */
[----:B------:R-:W-:Y:S01]  /*7400*/  FMNMX3.FTZ R6, R7, R246, R244, !PT ;  /* 0x000000f607067276 */ /* 0x000fe200078100f4 */
[----:B------:R-:W-:Y:S06]  /*7410*/  BRA.U !UP0, `(.L_x_243) ;  /* 0x0000000108e47547 */ /* 0x000fec000b800000 */
[----:B------:R-:W-:-:S04]  /*7420*/  UIADD3 UR7, UPT, UPT, UR20, -0x3, URZ ;  /* 0xfffffffd14077890 */ /* 0x000fc8000fffe0ff */
[----:B------:R-:W-:-:S04]  /*7430*/  UIMAD.WIDE.U32 UR12, UR7, UR10, URZ ;  /* 0x0000000a070c72a5 */ /* 0x000fc8000f8e00ff */
[----:B------:R-:W-:Y:S02]  /*7440*/  USHF.L.U32 UR4, UR12, 0x6, URZ ;  /* 0x000000060c047899 */ /* 0x000fe400080006ff */
[----:B------:R-:W-:Y:S01]  /*7450*/  UIMAD UR7, UR7, UR11, UR13 ;  /* 0x0000000b070772a4 */ /* 0x000fe2000f8e020d */
[----:B------:R-:W-:Y:S01]  /*7460*/  IMAD.U32 R12, RZ, RZ, UR12 ;  /* 0x0000000cff0c7e24 */ /* 0x000fe2000f8e00ff */
[----:B------:R-:W-:Y:S01]  /*7470*/  ULEA UR4, UP1, UR10, UR4, 0x5 ;  /* 0x000000040a047291 */ /* 0x000fe2000f8228ff */
[----:B------:R-:W-:Y:S01]  /*7480*/  IMAD.U32 R13, RZ, RZ, UR13 ;  /* 0x0000000dff0d7e24 */ /* 0x000fe2000f8e00ff */
[----:B------:R-:W-:Y:S02]  /*7490*/  USHF.L.U64.HI UR5, UR12, 0x6, UR7 ;  /* 0x000000060c057899 */ /* 0x000fe40008010207 */
[----:B------:R-:W-:Y:S02]  /*74a0*/  MOV R7, UR7 ;  /* 0x0000000700077c02 */ /* 0x000fe40008000f00 */
[----:B------:R-:W-:Y:S01]  /*74b0*/  LEA R10, P6, R12, R227, 0x7 ;  /* 0x000000e30c0a7211 */ /* 0x000fe200078c38ff */
[----:B------:R-:W-:Y:S01]  /*74c0*/  ULEA.HI.X UR5, UR10, UR5, UR11, 0x5, UP1 ;  /* 0x000000050a057291 */ /* 0x000fe200088f2c0b */
[----:B------:R-:W-:-:S02]  /*74d0*/  IMAD.U32 R8, RZ, RZ, UR4 ;  /* 0x00000004ff087e24 */ /* 0x000fc4000f8e00ff */
[----:B------:R-:W-:-:S03]  /*74e0*/  LEA.HI.X R11, R12, R226, R7, 0x7, P6 ;  /* 0x000000e20c0b7211 */ /* 0x000fc600030f3c07 */
[----:B------:R-:W-:Y:S02]  /*74f0*/  MOV R7, UR5 ;  /* 0x0000000500077c02 */ /* 0x000fe40008000f00 */
        /* <DEDUP_REMOVED lines=43> */
.L_x_243:
[----:B------:R-:W-:Y:S01]  /*77b0*/  ISETP.GE.AND P6, PT, R5, R212, PT ;  /* 0x000000d40500720c */ /* 0x000fe20003fc6270 */
[----:B------:R-:W2:Y:S01]  /*77c0*/  LDCU UR4, c[0x0][0x45c] ;  /* 0x00008b80ff0477ac */ /* 0x000ea20008000800 */
[----:B------:R-:W-:Y:S01]  /*77d0*/  FMNMX3.FTZ R9, R9, R170, R168, !PT ;  /* 0x000000aa09097276 */ /* 0x000fe200078100a8 */
[----:B------:R-:W3:Y:S01]  /*77e0*/  SHFL.BFLY PT, R5, R6, 0x2, 0x1f ;  /* 0x0c401f0006057f89 */ /* 0x000ee200000e0000 */
[----:B------:R-:W-:Y:S01]  /*77f0*/  FSEL R240, R27, -INF , !P6 ;  /* 0xff8000001bf07808 */ /* 0x000fe20007000000 */
[----:B------:R-:W4:Y:S01]  /*7800*/  S2UR UR5, SR_CgaCtaId ;  /* 0x00000000000579c3 */ /* 0x000f220000008800 */
[----:B------:R-:W-:Y:S02]  /*7810*/  ISETP.GE.AND P6, PT, R4, R212, PT ;  /* 0x000000d40400720c */ /* 0x000fe40003fc6270 */
[----:B------:R-:W-:Y:S02]  /*7820*/  FMNMX3.FTZ R9, R9, R180, R182, !PT ;  /* 0x000000b409097276 */ /* 0x000fe400078100b6 */
[----:B------:R-:W-:-:S02]  /*7830*/  FSEL R238, R202, -INF , !P6 ;  /* 0xff800000caee7808 */ /* 0x000fc40007000000 */
[----:B------:R-:W-:Y:S02]  /*7840*/  ISETP.GE.AND P6, PT, R220, R212, PT ;  /* 0x000000d4dc00720c */ /* 0x000fe40003fc6270 */
[----:B------:R-:W-:Y:S02]  /*7850*/  FMNMX3.FTZ R9, R9, R190, R188, !PT ;  /* 0x000000be09097276 */ /* 0x000fe400078100bc */
[----:B------:R-:W-:Y:S02]  /*7860*/  FSEL R230, R203, -INF , !P6 ;  /* 0xff800000cbe67808 */ /* 0x000fe40007000000 */
[----:B------:R-:W-:Y:S02]  /*7870*/  FMNMX3.FTZ R7, R9, R242, R240, !PT ;  /* 0x000000f209077276 */ /* 0x000fe400078100f0 */
[----:B------:R-:W-:Y:S02]  /*7880*/  SEL R165, R165, 0xffffffe0, !P2 ;  /* 0xffffffe0a5a57807 */ /* 0x000fe40005000000 */
[----:B------:R-:W-:-:S05]  /*7890*/  FMNMX3.FTZ R7, R7, R238, R230, !PT ;  /* 0x000000ee07077276 */ /* 0x000fca00078100e6 */
[----:B------:R-:W5:Y:S01]  /*78a0*/  SHFL.BFLY PT, R4, R7, 0x2, 0x1f ;  /* 0x0c401f0007047f89 */ /* 0x000f6200000e0000 */
[----:B---3--:R-:W-:Y:S01]  /*78b0*/  FMNMX.FTZ R5, R6, R5, !PT ;  /* 0x0000000506057209 */ /* 0x008fe20007810000 */
[----:B----4-:R-:W-:-:S04]  /*78c0*/  ULEA UR5, UR5, UR23, 0x18 ;  /* 0x0000001705057291 */ /* 0x010fc8000f8ec0ff */
[----:B------:R-:W3:Y:S02]  /*78d0*/  SHFL.BFLY PT, R194, R5, 0x1, 0x1f ;  /* 0x0c201f0005c27f89 */ /* 0x000ee400000e0000 */
[----:B------:R-:W-:-:S04]  /*78e0*/  LEA R192, R166, UR5, 0x1 ;  /* 0x00000005a6c07c11 */ /* 0x000fc8000f8e08ff */
[C---:B------:R-:W-:Y:S01]  /*78f0*/  IADD3 R16, PT, PT, R192.reuse, 0x18000, RZ ;  /* 0x00018000c0107810 */ /* 0x040fe20007ffe0ff */
[----:B-1----:R-:W-:Y:S01]  /*7900*/  LDSM.16.MT88.4 R12, [R192+0x18000] ;  /* 0x01800000c00c783b */ /* 0x002fe20000004200 */
[----:B------:R-:W-:Y:S02]  /*7910*/  IADD3 R205, PT, PT, R192, 0x18040, RZ ;  /* 0x00018040c0cd7810 */ /* 0x000fe40007ffe0ff */
[----:B------:R-:W-:-:S05]  /*7920*/  @P0 IADD3 R205, PT, PT, R16, -0x40, RZ ;  /* 0xffffffc010cd0810 */ /* 0x000fca0007ffe0ff */
[----:B------:R-:W-:Y:S01]  /*7930*/  LDSM.16.MT88.4 R28, [R205] ;  /* 0x00000000cd1c783b */ /* 0x000fe20000004200 */
[----:B-----5:R-:W-:-:S05]  /*7940*/  FMNMX.FTZ R4, R7, R4, !PT ;  /* 0x0000000407047209 */ /* 0x020fca0007810000 */
[----:B------:R-:W1:Y:S01]  /*7950*/  SHFL.BFLY PT, R193, R4, 0x1, 0x1f ;  /* 0x0c201f0004c17f89 */ /* 0x000e6200000e0000 */
[----:B---3--:R-:W-:-:S04]  /*7960*/  FMNMX.FTZ R194, R5, R194, !PT ;  /* 0x000000c205c27209 */ /* 0x008fc80007810000 */
        /* <DEDUP_REMOVED lines=9> */
[--C-:B------:R-:W-:Y:S01]  /*7a00*/  FFMA.FTZ R197, R177, UR4, -R229.reuse ;  /* 0x00000004b1c57c23 */ /* 0x100fe200080108e5 */
[--C-:B------:R-:W-:Y:S01]  /*7a10*/  FFMA.FTZ R206, R206, UR4, -R229.reuse ;  /* 0x00000004cece7c23 */ /* 0x100fe200080108e5 */
[----:B------:R-:W-:Y:S01]  /*7a20*/  MUFU.EX2 R200, R200 ;  /* 0x000000c800c87308 */ /* 0x000fe20000000800 */
[--C-:B------:R-:W-:Y:S01]  /*7a30*/  FFMA.FTZ R207, R184, UR4, -R229.reuse ;  /* 0x00000004b8cf7c23 */ /* 0x100fe200080108e5 */
[----:B-1----:R-:W-:Y:S01]  /*7a40*/  FMNMX.FTZ R193, R4, R193, !PT ;  /* 0x000000c104c17209 */ /* 0x002fe20007810000 */
[--C-:B------:R-:W-:Y:S01]  /*7a50*/  FFMA.FTZ R209, R176, UR4, -R229.reuse ;  /* 0x00000004b0d17c23 */ /* 0x100fe200080108e5 */
[----:B------:R-:W-:Y:S01]  /*7a60*/  LDSM.16.MT88.4 R184, [R205+0x6800] ;  /* 0x00680000cdb8783b */ /* 0x000fe20000004200 */
[--C-:B------:R-:W-:Y:S01]  /*7a70*/  FFMA.FTZ R231, R252, UR4, -R229.reuse ;  /* 0x00000004fce77c23 */ /* 0x100fe200080108e5 */
[C---:B------:R-:W-:Y:S01]  /*7a80*/  FSETP.NEU.FTZ.AND P6, PT, R193.reuse, -INF , PT ;  /* 0xff800000c100780b */ /* 0x040fe20003fdd000 */
[----:B------:R-:W-:Y:S01]  /*7a90*/  FMUL.FTZ R223, R193, UR4 ;  /* 0x00000004c1df7c20 */ /* 0x000fe20008410000 */
[----:B------:R-:W1:Y:S01]  /*7aa0*/  MUFU.EX2 R199, R199 ;  /* 0x000000c700c77308 */ /* 0x000e620000000800 */
[--C-:B------:R-:W-:Y:S01]  /*7ab0*/  FFMA.FTZ R252, R181, UR4, -R229.reuse ;  /* 0x00000004b5fc7c23 */ /* 0x100fe200080108e5 */
[----:B------:R-:W-:Y:S01]  /*7ac0*/  FSEL R4, R193, RZ, P6 ;  /* 0x000000ffc1047208 */ /* 0x000fe20003000000 */
[--C-:B------:R-:W-:Y:S01]  /*7ad0*/  FFMA.FTZ R239, R183, UR4, -R229.reuse ;  /* 0x00000004b7ef7c23 */ /* 0x100fe200080108e5 */
[----:B------:R-:W-:Y:S01]  /*7ae0*/  FSEL R223, R223, RZ, P6 ;  /* 0x000000ffdfdf7208 */ /* 0x000fe20003000000 */
[--C-:B------:R-:W-:Y:S01]  /*7af0*/  FFMA.FTZ R241, R189, UR4, -R229.reuse ;  /* 0x00000004bdf17c23 */ /* 0x100fe200080108e5 */
[----:B------:R-:W-:Y:S01]  /*7b00*/  FFMA.FTZ R250, R250, UR4, -R229 ;  /* 0x00000004fafa7c23 */ /* 0x000fe200080108e5 */
[----:B------:R-:W-:Y:S01]  /*7b10*/  FADD.FTZ R4, R3, -R4 ;  /* 0x8000000403047221 */ /* 0x000fe20000010000 */
[----:B------:R-:W-:Y:S01]  /*7b20*/  MUFU.EX2 R198, R198 ;  /* 0x000000c600c67308 */ /* 0x000fe20000000800 */
[--C-:B------:R-:W-:Y:S01]  /*7b30*/  FFMA.FTZ R196, R204, UR4, -R223.reuse ;  /* 0x00000004ccc47c23 */ /* 0x100fe200080108df */
[----:B------:R-:W-:Y:S01]  /*7b40*/  IADD3 R204, PT, PT, R165, R205, RZ ;  /* 0x000000cda5cc7210 */ /* 0x000fe20007ffe0ff */
[----:B------:R-:W-:Y:S01]  /*7b50*/  FMUL.FTZ R203, R4, UR4 ;  /* 0x0000000404cb7c20 */ /* 0x000fe20008410000 */
[--C-:B------:R-:W-:Y:S01]  /*7b60*/  FFMA.FTZ R195, R208, UR4, -R223.reuse ;  /* 0x00000004d0c37c23 */ /* 0x100fe200080108df */
[--C-:B------:R-:W-:Y:S01]  /*7b70*/  FFMA.FTZ R201, R222, UR4, -R223.reuse ;  /* 0x00000004dec97c23 */ /* 0x100fe200080108df */
[----:B------:R-:W-:Y:S01]  /*7b80*/  FFMA.FTZ R202, R179, UR4, -R223 ;  /* 0x00000004b3ca7c23 */ /* 0x000fe200080108df */
[----:B------:R-:W-:Y:S01]  /*7b90*/  IADD3 R222, PT, PT, R165, R192, RZ ;  /* 0x000000c0a5de7210 */ /* 0x000fe20007ffe0ff */
[----:B------:R-:W2:Y:S01]  /*7ba0*/  MUFU.EX2 R3, R9 ;  /* 0x0000000900037308 */ /* 0x000ea20000000800 */
[----:B-1----:R-:W-:Y:S01]  /*7bb0*/  F2FP.F16.F32.PACK_AB R4, R199, R200 ;  /* 0x000000c8c704723e */ /* 0x002fe200000000ff */
[----:B------:R-:W-:Y:S01]  /*7bc0*/  FFMA.FTZ R208, R178, UR4, -R229 ;  /* 0x00000004b2d07c23 */ /* 0x000fe200080108e5 */
[--C-:B------:R-:W-:Y:S01]  /*7bd0*/  FFMA.FTZ R221, R174, UR4, -R223.reuse ;  /* 0x00000004aedd7c23 */ /* 0x100fe200080108df */
[----:B------:R-:W-:Y:S01]  /*7be0*/  LDSM.16.MT88.4 R20, [R222+0x18000] ;  /* 0x01800000de14783b */ /* 0x000fe20000004200 */
[--C-:B------:R-:W-:Y:S01]  /*7bf0*/  FFMA.FTZ R210, R172, UR4, -R223.reuse ;  /* 0x00000004acd27c23 */ /* 0x100fe200080108df */
[--C-:B------:R-:W-:Y:S01]  /*7c00*/  FFMA.FTZ R220, R170, UR4, -R223.reuse ;  /* 0x00000004aadc7c23 */ /* 0x100fe200080108df */
[--C-:B------:R-:W-:Y:S01]  /*7c10*/  FFMA.FTZ R211, R168, UR4, -R223.reuse ;  /* 0x00000004a8d37c23 */ /* 0x100fe200080108df */
[----:B------:R-:W1:Y:S01]  /*7c20*/  MUFU.EX2 R203, R203 ;  /* 0x000000cb00cb7308 */ /* 0x000e620000000800 */
[----:B------:R-:W-:Y:S01]  /*7c30*/  LDSM.16.MT88.4 R164, [R204+0x2800] ;  /* 0x00280000cca4783b */ /* 0x000fe20000004200 */
[--C-:B------:R-:W-:Y:S01]  /*7c40*/  FFMA.FTZ R243, R180, UR4, -R223.reuse ;  /* 0x00000004b4f37c23 */ /* 0x100fe200080108df */
[--C-:B------:R-:W-:Y:S01]  /*7c50*/  FFMA.FTZ R245, R182, UR4, -R223.reuse ;  /* 0x00000004b6f57c23 */ /* 0x100fe200080108df */
[--C-:B------:R-:W-:Y:S01]  /*7c60*/  FFMA.FTZ R247, R190, UR4, -R223.reuse ;  /* 0x00000004bef77c23 */ /* 0x100fe200080108df */
[----:B------:R-:W-:Y:S01]  /*7c70*/  LDSM.16.MT88.4 R168, [R205+0x4800] ;  /* 0x00480000cda8783b */ /* 0x000fe20000004200 */
[----:B------:R-:W-:Y:S01]  /*7c80*/  FFMA.FTZ R249, R188, UR4, -R223 ;  /* 0x00000004bcf97c23 */ /* 0x000fe200080108df */
[--C-:B------:R-:W-:Y:S01]  /*7c90*/  FFMA.FTZ R251, R248, UR4, -R229.reuse ;  /* 0x00000004f8fb7c23 */ /* 0x100fe200080108e5 */
[----:B------:R-:W3:Y:S01]  /*7ca0*/  MUFU.EX2 R197, R197 ;  /* 0x000000c500c57308 */ /* 0x000ee20000000800 */
[-C--:B--2---:R-:W-:Y:S01]  /*7cb0*/  FMUL.FTZ R16, R36, R3.reuse ;  /* 0x0000000324107220 */ /* 0x084fe20000410000 */
        /* <DEDUP_REMOVED lines=14> */
[----:B------:R-:W2:Y:S01]  /*7da0*/  MUFU.EX2 R195, R195 ;  /* 0x000000c300c37308 */ /* 0x000ea20000000800 */
[----:B------:R-:W4:Y:S01]  /*7db0*/  LDSM.16.MT88.4 R44, [R192+0x1a000] ;  /* 0x01a00000c02c783b */ /* 0x000f220000004200 */
[----:B---3--:R-:W-:Y:S01]  /*7dc0*/  F2FP.F16.F32.PACK_AB R6, R197, R198 ;  /* 0x000000c6c506723e */ /* 0x008fe200000000ff */
[----:B------:R-:W-:Y:S01]  /*7dd0*/  FMUL.FTZ R57, R57, R3 ;  /* 0x0000000339397220 */ /* 0x000fe20000410000 */
[-C--:B------:R-:W-:Y:S01]  /*7de0*/  FMUL.FTZ R58, R58, R203.reuse ;  /* 0x000000cb3a3a7220 */ /* 0x080fe20000410000 */
[----:B------:R-:W3:Y:S01]  /*7df0*/  LDSM.16.MT88.4 R52, [R222+0x1a000] ;  /* 0x01a00000de34783b */ /* 0x000ee20000004200 */
        /* <DEDUP_REMOVED lines=11> */
[----:B--2---:R-:W-:Y:S01]  /*7eb0*/  F2FP.F16.F32.PACK_AB R5, R195, R196 ;  /* 0x000000c4c305723e */ /* 0x004fe200000000ff */
        /* <DEDUP_REMOVED lines=68> */
[----:B------:R-:W2:Y:S01]  /*8300*/  LDSM.16.MT88.4 R68, [R204+0x2000] ;  /* 0x00200000cc44783b */ /* 0x000ea20000004200 */
        /* <DEDUP_REMOVED lines=15> */
[----:B------:R-:W-:Y:S01]  /*8400*/  FFMA.FTZ R246, R246, UR4, -R229 ;  /* 0x00000004f6f67c23 */ /* 0x000fe200080108e5 */
[----:B------:R-:W-:Y:S01]  /*8410*/  MUFU.EX2 R208, R208 ;  /* 0x000000d000d07308 */ /* 0x000fe20000000800 */
[C---:B---3--:R-:W-:Y:S01]  /*8420*/  HMMA.16816.F32 R48, R4.reuse, R52, R48 ;  /* 0x000000340430723c */ /* 0x048fe20000001830 */
[----:B------:R-:W3:Y:S01]  /*8430*/  LDSM.16.MT88.4 R84, [R222+0x1c000] ;  /* 0x01c00000de54783b */ /* 0x000ee20000004200 */
[--C-:B------:R-:W-:Y:S01]  /*8440*/  FFMA.FTZ R242, R242, UR4, -R223.reuse ;  /* 0x00000004f2f27c23 */ /* 0x100fe200080108df */
[--C-:B------:R-:W-:Y:S01]  /*8450*/  FFMA.FTZ R240, R240, UR4, -R223.reuse ;  /* 0x00000004f0f07c23 */ /* 0x100fe200080108df */
[----:B------:R-:W-:Y:S01]  /*8460*/  FFMA.FTZ R238, R238, UR4, -R223 ;  /* 0x00000004eeee7c23 */ /* 0x000fe200080108df */
[----:B------:R-:W-:Y:S01]  /*8470*/  LDSM.16.MT88.4 R160, [R192+0x1c800] ;  /* 0x01c80000c0a0783b */ /* 0x000fe20000004200 */
[----:B------:R-:W-:Y:S01]  /*8480*/  FFMA.FTZ R229, R244, UR4, -R229 ;  /* 0x00000004f4e57c23 */ /* 0x000fe200080108e5 */
[----:B------:R-:W-:Y:S01]  /*8490*/  MUFU.EX2 R221, R221 ;  /* 0x000000dd00dd7308 */ /* 0x000fe20000000800 */
[C---:B------:R-:W-:Y:S01]  /*84a0*/  HMMA.16816.F32 R52, R4.reuse, R54, R72 ;  /* 0x000000360434723c */ /* 0x040fe20000001848 */
[-C--:B------:R-:W-:Y:S01]  /*84b0*/  FMUL.FTZ R72, R92, R3.reuse ;  /* 0x000000035c487220 */ /* 0x080fe20000410000 */
[----:B------:R-:W-:Y:S01]  /*84c0*/  FMUL.FTZ R73, R93, R3 ;  /* 0x000000035d497220 */ /* 0x000fe20000410000 */
[-C--:B------:R-:W-:Y:S01]  /*84d0*/  FMUL.FTZ R74, R94, R203.reuse ;  /* 0x000000cb5e4a7220 */ /* 0x080fe20000410000 */
[----:B------:R-:W-:Y:S01]  /*84e0*/  FMUL.FTZ R75, R95, R203 ;  /* 0x000000cb5f4b7220 */ /* 0x000fe20000410000 */
[----:B------:R-:W-:Y:S01]  /*84f0*/  FFMA.FTZ R223, R230, UR4, -R223 ;  /* 0x00000004e6df7c23 */ /* 0x000fe200080108df */
[----:B------:R-:W4:Y:S01]  /*8500*/  LDSM.16.MT88.4 R92, [R205+0x4000] ;  /* 0x00400000cd5c783b */ /* 0x000f220000004200 */
[----:B------:R-:W5:Y:S01]  /*8510*/  MUFU.EX2 R210, R210 ;  /* 0x000000d200d27308 */ /* 0x000f620000000800 */
[----:B-1----:R-:W-:Y:S01]  /*8520*/  HMMA.16816.F32 R56, R4, R60, R56 ;  /* 0x0000003c0438723c */ /* 0x002fe20000001838 */
[----:B------:R-:W-:Y:S01]  /*8530*/  FFMA.FTZ R200, R235, R3, R200 ;  /* 0x00000003ebc87223 */ /* 0x000fe200000100c8 */
[----:B------:R-:W-:-:S03]  /*8540*/  FFMA.FTZ R196, R233, R203, R196 ;  /* 0x000000cbe9c47223 */ /* 0x000fc600000100c4 */
[----:B------:R-:W-:Y:S01]  /*8550*/  FADD.FTZ R199, R199, R200 ;  /* 0x000000c8c7c77221 */ /* 0x000fe20000010000 */
[----:B------:R-:W-:Y:S01]  /*8560*/  FADD.FTZ R196, R195, R196 ;  /* 0x000000c4c3c47221 */ /* 0x000fe20000010000 */
[----:B------:R-:W-:Y:S01]  /*8570*/  MUFU.EX2 R220, R220 ;  /* 0x000000dc00dc7308 */ /* 0x000fe20000000800 */
[----:B------:R-:W-:Y:S01]  /*8580*/  HMMA.16816.F32 R72, R4, R76, R72 ;  /* 0x0000004c0448723c */ /* 0x000fe20000001848 */
[----:B------:R-:W-:Y:S01]  /*8590*/  FADD.FTZ R198, R198, R199 ;  /* 0x000000c7c6c67221 */ /* 0x000fe20000010000 */
[----:B------:R-:W-:-:S03]  /*85a0*/  FADD.FTZ R201, R201, R196 ;  /* 0x000000c4c9c97221 */ /* 0x000fc60000010000 */
[----:B------:R-:W-:Y:S01]  /*85b0*/  FADD.FTZ R197, R197, R198 ;  /* 0x000000c6c5c57221 */ /* 0x000fe20000010000 */
[----:B------:R-:W-:Y:S01]  /*85c0*/  FADD.FTZ R202, R202, R201 ;  /* 0x000000c9caca7221 */ /* 0x000fe20000010000 */
[----:B------:R-:W1:Y:S01]  /*85d0*/  MUFU.EX2 R211, R211 ;  /* 0x000000d300d37308 */ /* 0x000e620000000800 */
[C---:B------:R-:W-:Y:S01]  /*85e0*/  HMMA.16816.F32 R76, R4.reuse, R78, R96 ;  /* 0x0000004e044c723c */ /* 0x040fe20000001860 */
[-C--:B------:R-:W-:Y:S01]  /*85f0*/  FMUL.FTZ R96, R116, R3.reuse ;  /* 0x0000000374607220 */ /* 0x080fe20000410000 */
[----:B------:R-:W-:Y:S01]  /*8600*/  FMUL.FTZ R97, R117, R3 ;  /* 0x0000000375617220 */ /* 0x000fe20000410000 */
[-C--:B------:R-:W-:Y:S01]  /*8610*/  FMUL.FTZ R98, R118, R203.reuse ;  /* 0x000000cb76627220 */ /* 0x080fe20000410000 */
[----:B------:R-:W-:Y:S02]  /*8620*/  FMUL.FTZ R99, R119, R203 ;  /* 0x000000cb77637220 */ /* 0x000fe40000410000 */
[----:B------:R-:W5:Y:S01]  /*8630*/  LDSM.16.MT88.4 R116, [R222+0x1e000] ;  /* 0x01e00000de74783b */ /* 0x000f620000004200 */
        /* <DEDUP_REMOVED lines=16> */
[----:B------:R-:W-:Y:S01]  /*8740*/  MUFU.EX2 R241, R241 ;  /* 0x000000f100f17308 */ /* 0x000fe20000000800 */
[C---:B---3--:R-:W-:Y:S07]  /*8750*/  HMMA.16816.F32 R80, R4.reuse, R84, R80 ;  /* 0x000000540450723c */ /* 0x048fee0000001850 */
[----:B------:R-:W-:Y:S01]  /*8760*/  MUFU.EX2 R243, R243 ;  /* 0x000000f300f37308 */ /* 0x000fe20000000800 */
[----:B------:R-:W-:Y:S01]  /*8770*/  HMMA.16816.F32 R84, R4, R86, R104 ;  /* 0x000000560454723c */ /* 0x000fe20000001868 */
[-C--:B------:R-:W-:Y:S01]  /*8780*/  FMUL.FTZ R104, R124, R3.reuse ;  /* 0x000000037c687220 */ /* 0x080fe20000410000 */
[----:B------:R-:W-:Y:S01]  /*8790*/  FMUL.FTZ R105, R125, R3 ;  /* 0x000000037d697220 */ /* 0x000fe20000410000 */
[-C--:B------:R-:W-:Y:S01]  /*87a0*/  FMUL.FTZ R106, R126, R203.reuse ;  /* 0x000000cb7e6a7220 */ /* 0x080fe20000410000 */
[----:B------:R-:W-:-:S02]  /*87b0*/  FMUL.FTZ R107, R127, R203 ;  /* 0x000000cb7f6b7220 */ /* 0x000fc40000410000 */
[----:B------:R-:W3:Y:S01]  /*87c0*/  LDSM.16.MT88.4 R124, [R205+0x6000] ;  /* 0x00600000cd7c783b */ /* 0x000ee20000004200 */
[----:B------:R-:W3:Y:S01]  /*87d0*/  MUFU.EX2 R245, R245 ;  /* 0x000000f500f57308 */ /* 0x000ee20000000800 */
[C---:B----4-:R-:W-:Y:S07]  /*87e0*/  HMMA.16816.F32 R88, R4.reuse, R92, R88 ;  /* 0x0000005c0458723c */ /* 0x050fee0000001858 */
[----:B------:R-:W-:Y:S01]  /*87f0*/  MUFU.EX2 R247, R247 ;  /* 0x000000f700f77308 */ /* 0x000fe20000000800 */
[----:B------:R-:W-:Y:S01]  /*8800*/  HMMA.16816.F32 R92, R4, R94, R112 ;  /* 0x0000005e045c723c */ /* 0x000fe20000001870 */
[-C--:B------:R-:W-:Y:S01]  /*8810*/  FMUL.FTZ R112, R132, R3.reuse ;  /* 0x0000000384707220 */ /* 0x080fe20000410000 */
[----:B------:R-:W-:Y:S01]  /*8820*/  FMUL.FTZ R113, R133, R3 ;  /* 0x0000000385717220 */ /* 0x000fe20000410000 */
[-C--:B------:R-:W-:Y:S01]  /*8830*/  FMUL.FTZ R114, R134, R203.reuse ;  /* 0x000000cb86727220 */ /* 0x080fe20000410000 */
[----:B------:R-:W-:-:S02]  /*8840*/  FMUL.FTZ R115, R135, R203 ;  /* 0x000000cb87737220 */ /* 0x000fc40000410000 */
[----:B------:R-:W4:Y:S01]  /*8850*/  LDSM.16.MT88.4 R132, [R204+0x6000] ;  /* 0x00600000cc84783b */ /* 0x000f220000004200 */
[----:B------:R-:W4:Y:S01]  /*8860*/  MUFU.EX2 R249, R249 ;  /* 0x000000f900f97308 */ /* 0x000f220000000800 */
        /* <DEDUP_REMOVED lines=10> */
[C---:B-1----:R-:W-:Y:S07]  /*8910*/  HMMA.16816.F32 R96, R4.reuse, R100, R96 ;  /* 0x000000640460723c */ /* 0x042fee0000001860 */
        /* <DEDUP_REMOVED lines=9> */
[C---:B--2---:R-:W-:Y:S01]  /*89b0*/  HMMA.16816.F32 R104, R4.reuse, R108, R104 ;  /* 0x0000006c0468723c */ /* 0x044fe20000001868 */
[----:B------:R-:W-:Y:S01]  /*89c0*/  FMUL.FTZ R143, R151, R203 ;  /* 0x000000cb978f7220 */ /* 0x000fe20000410000 */
[----:B------:R-:W1:Y:S01]  /*89d0*/  MUFU.EX2 R240, R240 ;  /* 0x000000f000f07308 */ /* 0x000e620000000800 */
        /* <DEDUP_REMOVED lines=8> */
[C---:B---3--:R-:W-:Y:S05]  /*8a60*/  HMMA.16816.F32 R120, R4.reuse, R124, R120 ;  /* 0x0000007c0478723c */ /* 0x048fea0000001878 */
[----:B------:R-:W2:Y:S03]  /*8a70*/  MUFU.EX2 R223, R223 ;  /* 0x000000df00df7308 */ /* 0x000ea60000000800 */
[C---:B------:R-:W-:Y:S01]  /*8a80*/  HMMA.16816.F32 R124, R4.reuse, R126, R152 ;  /* 0x0000007e047c723c */ /* 0x040fe20000001898 */
[----:B------:R-:W3:Y:S07]  /*8a90*/  LDSM.16.MT88.4 R152, [R205+0x800] ;  /* 0x00080000cd98783b */ /* 0x000eee0000004200 */
[----:B----4-:R-:W-:Y:S01]  /*8aa0*/  HMMA.16816.F32 R128, R4, R132, R128 ;  /* 0x000000840480723c */ /* 0x010fe20000001880 */
[----:B------:R-:W-:Y:S01]  /*8ab0*/  F2FP.F16.F32.PACK_AB R132, R207, R206 ;  /* 0x000000cecf84723e */ /* 0x000fe200000000ff */
[----:B------:R-:W-:Y:S01]  /*8ac0*/  FADD.FTZ R206, R206, R197 ;  /* 0x000000c5cece7221 */ /* 0x000fe20000010000 */
[----:B------:R-:W-:Y:S01]  /*8ad0*/  F2FP.F16.F32.PACK_AB R133, R210, R221 ;  /* 0x000000ddd285723e */ /* 0x000fe200000000ff */
[----:B------:R-:W-:-:S02]  /*8ae0*/  FADD.FTZ R221, R221, R202 ;  /* 0x000000cadddd7221 */ /* 0x000fc40000010000 */
[----:B------:R-:W-:Y:S02]  /*8af0*/  FADD.FTZ R206, R207, R206 ;  /* 0x000000cecfce7221 */ /* 0x000fe40000010000 */
        /* <DEDUP_REMOVED lines=10> */
[----:B------:R-:W4:Y:S07]  /*8ba0*/  LDSM.16.MT88.4 R136, [R222+0x1a800] ;  /* 0x01a80000de88783b */ /* 0x000f2e0000004200 */
[C---:B------:R-:W-:Y:S08]  /*8bb0*/  HMMA.16816.F32 R16, R132.reuse, R156, R16 ;  /* 0x0000009c8410723c */ /* 0x040ff00000001810 */
[C---:B------:R-:W-:Y:S01]  /*8bc0*/  HMMA.16816.F32 R20, R132.reuse, R158, R20 ;  /* 0x0000009e8414723c */ /* 0x040fe20000001814 */
[----:B------:R-:W5:Y:S07]  /*8bd0*/  LDSM.16.MT88.4 R156, [R204+0x4800] ;  /* 0x00480000cc9c783b */ /* 0x000f6e0000004200 */
[C---:B---3--:R-:W-:Y:S08]  /*8be0*/  HMMA.16816.F32 R24, R132.reuse, R152, R24 ;  /* 0x000000988418723c */ /* 0x048ff00000001818 */
[C---:B------:R-:W-:Y:S01]  /*8bf0*/  HMMA.16816.F32 R28, R132.reuse, R154, R28 ;  /* 0x0000009a841c723c */ /* 0x040fe2000000181c */
[----:B------:R-:W3:Y:S07]  /*8c00*/  LDSM.16.MT88.4 R152, [R222+0x1c800] ;  /* 0x01c80000de98783b */ /* 0x000eee0000004200 */
[C---:B------:R-:W-:Y:S08]  /*8c10*/  HMMA.16816.F32 R32, R132.reuse, R148, R32 ;  /* 0x000000948420723c */ /* 0x040ff00000001820 */
[C---:B------:R-:W-:Y:S08]  /*8c20*/  HMMA.16816.F32 R36, R132.reuse, R150, R36 ;  /* 0x000000968424723c */ /* 0x040ff00000001824 */
[C---:B----4-:R-:W-:Y:S08]  /*8c30*/  HMMA.16816.F32 R48, R132.reuse, R136, R48 ;  /* 0x000000888430723c */ /* 0x050ff00000001830 */
[C---:B------:R-:W-:Y:S01]  /*8c40*/  HMMA.16816.F32 R136, R132.reuse, R138, R52 ;  /* 0x0000008a8488723c */ /* 0x040fe20000001834 */
[----:B------:R-:W4:Y:S07]  /*8c50*/  LDSM.16.MT88.4 R52, [R192+0x1e800] ;  /* 0x01e80000c034783b */ /* 0x000f2e0000004200 */
[C---:B------:R-:W-:Y:S01]  /*8c60*/  HMMA.16816.F32 R148, R132.reuse, R164, R64 ;  /* 0x000000a48494723c */ /* 0x040fe20000001840 */
[----:B------:R-:W1:Y:S07]  /*8c70*/  LDSM.16.MT88.4 R64, [R204+0x6800] ;  /* 0x00680000cc40783b */ /* 0x000e6e0000004200 */
[C---:B-----5:R-:W-:Y:S01]  /*8c80*/  HMMA.16816.F32 R172, R132.reuse, R156, R96 ;  /* 0x0000009c84ac723c */ /* 0x060fe20000001860 */
[----:B------:R-:W-:Y:S07]  /*8c90*/  LDSM.16.MT88.4 R96, [R192+0x1d000] ;  /* 0x01d00000c060783b */ /* 0x000fee0000004200 */
[C---:B------:R-:W-:Y:S01]  /*8ca0*/  HMMA.16816.F32 R100, R132.reuse, R158, R100 ;  /* 0x0000009e8464723c */ /* 0x040fe20000001864 */
[----:B------:R-:W5:Y:S07]  /*8cb0*/  LDSM.16.MT88.4 R156, [R192+0x19000] ;  /* 0x01900000c09c783b */ /* 0x000f6e0000004200 */
[C---:B---3--:R-:W-:Y:S08]  /*8cc0*/  HMMA.16816.F32 R80, R132.reuse, R152, R80 ;  /* 0x000000988450723c */ /* 0x048ff00000001850 */
[C---:B------:R-:W-:Y:S08]  /*8cd0*/  HMMA.16816.F32 R68, R132.reuse, R166, R68 ;  /* 0x000000a68444723c */ /* 0x040ff00000001844 */
[C---:B------:R-:W-:Y:S01]  /*8ce0*/  HMMA.16816.F32 R152, R132.reuse, R154, R84 ;  /* 0x0000009a8498723c */ /* 0x040fe20000001854 */
[----:B------:R-:W3:Y:S07]  /*8cf0*/  LDSM.16.MT88.4 R84, [R205+0x3000] ;  /* 0x00300000cd54783b */ /* 0x000eee0000004200 */
        /* <DEDUP_REMOVED lines=15> */
[C---:B----4-:R-:W-:Y:S08]  /*8df0*/  HMMA.16816.F32 R104, R132.reuse, R52, R104 ;  /* 0x000000348468723c */ /* 0x050ff00000001868 */
[C---:B------:R-:W-:Y:S01]  /*8e00*/  HMMA.16816.F32 R108, R132.reuse, R54, R108 ;  /* 0x00000036846c723c */ /* 0x040fe2000000186c */
[----:B------:R-:W-:Y:S07]  /*8e10*/  LDSM.16.MT88.4 R52, [R205+0x1000] ;  /* 0x00100000cd34783b */ /* 0x000fee0000004200 */
[C---:B------:R-:W-:Y:S01]  /*8e20*/  HMMA.16816.F32 R176, R132.reuse, R178, R116 ;  /* 0x000000b284b0723c */ /* 0x040fe20000001874 */
[----:B------:R-:W-:Y:S07]  /*8e30*/  LDSM.16.MT88.4 R116, [R205+0x5000] ;  /* 0x00500000cd74783b */ /* 0x000fee0000004200 */
[C---:B------:R-:W-:Y:S08]  /*8e40*/  HMMA.16816.F32 R184, R132.reuse, R186, R124 ;  /* 0x000000ba84b8723c */ /* 0x040ff0000000187c */
[C---:B-1----:R-:W-:Y:S01]  /*8e50*/  HMMA.16816.F32 R188, R132.reuse, R64, R128 ;  /* 0x0000004084bc723c */ /* 0x042fe20000001880 */
[----:B------:R-:W-:Y:S07]  /*8e60*/  LDSM.16.MT88.4 R128, [R192+0x1f000] ;  /* 0x01f00000c080783b */ /* 0x000fee0000004200 */
[----:B------:R-:W-:Y:S01]  /*8e70*/  HMMA.16816.F32 R4, R132, R66, R4 ;  /* 0x000000428404723c */ /* 0x000fe20000001804 */
[----:B------:R-:W-:Y:S01]  /*8e80*/  F2FP.F16.F32.PACK_AB R132, R252, R231 ;  /* 0x000000e7fc84723e */ /* 0x000fe200000000ff */
[----:B------:R-:W-:Y:S01]  /*8e90*/  LDSM.16.MT88.4 R64, [R192+0x1b000] ;  /* 0x01b00000c040783b */ /* 0x000fe20000004200 */
[----:B------:R-:W-:Y:S01]  /*8ea0*/  F2FP.F16.F32.PACK_AB R133, R245, R243 ;  /* 0x000000f3f585723e */ /* 0x000fe200000000ff */
[----:B------:R-:W-:Y:S01]  /*8eb0*/  FADD.FTZ R231, R231, R208 ;  /* 0x000000d0e7e77221 */ /* 0x000fe20000010000 */
[----:B------:R-:W-:-:S02]  /*8ec0*/  F2FP.F16.F32.PACK_AB R134, R241, R239 ;  /* 0x000000eff186723e */ /* 0x000fc400000000ff */
[----:B------:R-:W-:Y:S01]  /*8ed0*/  F2FP.F16.F32.PACK_AB R135, R249, R247 ;  /* 0x000000f7f987723e */ /* 0x000fe200000000ff */
[----:B------:R-:W-:-:S06]  /*8ee0*/  FADD.FTZ R252, R252, R231 ;  /* 0x000000e7fcfc7221 */ /* 0x000fcc0000010000 */
[C---:B-----5:R-:W-:Y:S08]  /*8ef0*/  HMMA.16816.F32 R160, R132.reuse, R156, R8 ;  /* 0x0000009c84a0723c */ /* 0x060ff00000001808 */
[C---:B------:R-:W-:Y:S01]  /*8f00*/  HMMA.16816.F32 R156, R132.reuse, R158, R12 ;  /* 0x0000009e849c723c */ /* 0x040fe2000000180c */
[----:B------:R-:W1:Y:S07]  /*8f10*/  LDSM.16.MT88.4 R12, [R222+0x1d000] ;  /* 0x01d00000de0c783b */ /* 0x000e6e0000004200 */
[C---:B---3--:R-:W-:Y:S08]  /*8f20*/  HMMA.16816.F32 R140, R132.reuse, R84, R140 ;  /* 0x00000054848c723c */ /* 0x048ff0000000188c */
        /* <DEDUP_REMOVED lines=16> */
[C---:B------:R-:W-:Y:S08]  /*9030*/  HMMA.16816.F32 R64, R132.reuse, R66, R44 ;  /* 0x000000428440723c */ /* 0x040ff0000000182c */
[C---:B-1----:R-:W-:Y:S01]  /*9040*/  HMMA.16816.F32 R44, R132.reuse, R12, R112 ;  /* 0x0000000c842c723c */ /* 0x042fe20000001870 */
[----:B------:R-:W-:Y:S07]  /*9050*/  LDSM.16.MT88.4 R112, [R205+0x5800] ;  /* 0x00580000cd70783b */ /* 0x000fee0000004200 */
[C---:B------:R-:W-:Y:S01]  /*9060*/  HMMA.16816.F32 R12, R132.reuse, R14, R176 ;  /* 0x0000000e840c723c */ /* 0x040fe200000018b0 */
[----:B------:R-:W-:Y:S07]  /*9070*/  LDSM.16.MT88.4 R176, [R205+0x7800] ;  /* 0x00780000cdb0783b */ /* 0x000fee0000004200 */
[C---:B------:R-:W-:Y:S01]  /*9080*/  HMMA.16816.F32 R124, R132.reuse, R128, R104 ;  /* 0x00000080847c723c */ /* 0x040fe20000001868 */
[----:B------:R-:W1:Y:S07]  /*9090*/  LDSM.16.MT88.4 R104, [R222+0x1d800] ;  /* 0x01d80000de68783b */ /* 0x000e6e0000004200 */
[C---:B------:R-:W-:Y:S01]  /*90a0*/  HMMA.16816.F32 R128, R132.reuse, R130, R108 ;  /* 0x000000828480723c */ /* 0x040fe2000000186c */
[----:B------:R-:W4:Y:S07]  /*90b0*/  LDSM.16.MT88.4 R108, [R205+0x3800] ;  /* 0x00380000cd6c783b */ /* 0x000f2e0000004200 */
[----:B------:R-:W-:Y:S01]  /*90c0*/  HMMA.16816.F32 R148, R132, R150, R4 ;  /* 0x000000968494723c */ /* 0x000fe20000001804 */
[----:B------:R-:W-:-:S02]  /*90d0*/  F2FP.F16.F32.PACK_AB R4, R251, R250 ;  /* 0x000000fafb04723e */ /* 0x000fc400000000ff */
[----:B------:R-:W-:Y:S02]  /*90e0*/  F2FP.F16.F32.PACK_AB R5, R240, R242 ;  /* 0x000000f2f005723e */ /* 0x000fe400000000ff */
[----:B------:R-:W-:Y:S02]  /*90f0*/  F2FP.F16.F32.PACK_AB R6, R229, R246 ;  /* 0x000000f6e506723e */ /* 0x000fe400000000ff */
[----:B------:R-:W-:Y:S01]  /*9100*/  F2FP.F16.F32.PACK_AB R7, R223, R238 ;  /* 0x000000eedf07723e */ /* 0x000fe200000000ff */
[C---:B------:R-:W-:Y:S08]  /*9110*/  HMMA.16816.F32 R24, R132.reuse, R52, R24 ;  /* 0x000000348418723c */ /* 0x040ff00000001818 */
[C---:B------:R-:W-:Y:S08]  /*9120*/  HMMA.16816.F32 R28, R132.reuse, R54, R28 ;  /* 0x00000036841c723c */ /* 0x040ff0000000181c */
[C---:B------:R-:W-:Y:S08]  /*9130*/  HMMA.16816.F32 R88, R132.reuse, R90, R68 ;  /* 0x0000005a8458723c */ /* 0x040ff00000001844 */
[----:B------:R-:W-:Y:S01]  /*9140*/  HMMA.16816.F32 R52, R132, R56, R32 ;  /* 0x000000388434723c */ /* 0x000fe20000001820 */
[----:B------:R-:W5:Y:S07]  /*9150*/  LDSM.16.MT88.4 R32, [R205+0x7000] ;  /* 0x00700000cd20783b */ /* 0x000f6e0000004200 */
        /* <DEDUP_REMOVED lines=11> */
[C---:B-1----:R-:W-:Y:S08]  /*9210*/  HMMA.16816.F32 R100, R4.reuse, R104, R80 ;  /* 0x000000680464723c */ /* 0x042ff00000001850 */
[----:B----4-:R-:W-:Y:S01]  /*9220*/  HMMA.16816.F32 R80, R4, R110, R8 ;  /* 0x0000006e0450723c */ /* 0x010fe20000001808 */
[----:B------:R-:W1:Y:S07]  /*9230*/  LDSM.16.MT88.4 R8, [R204+0x5800] ;  /* 0x00580000cc08783b */ /* 0x000e6e0000004200 */
[C---:B------:R-:W-:Y:S08]  /*9240*/  HMMA.16816.F32 R56, R132.reuse, R58, R36 ;  /* 0x0000003a8438723c */ /* 0x040ff00000001824 */
[C---:B-----5:R-:W-:Y:S08]  /*9250*/  HMMA.16816.F32 R180, R132.reuse, R32, R180 ;  /* 0x0000002084b4723c */ /* 0x060ff000000018b4 */
[----:B------:R-:W-:Y:S01]  /*9260*/  HMMA.16816.F32 R184, R132, R34, R184 ;  /* 0x0000002284b8723c */ /* 0x000fe200000018b8 */
[----:B------:R-:W4:Y:S07]  /*9270*/  LDSM.16.MT88.4 R32, [R204+0x1800] ;  /* 0x00180000cc20783b */ /* 0x000f2e0000004200 */
        /* <DEDUP_REMOVED lines=27> */
[----:B------:R-:W-:Y:S01]  /*9430*/  FADD.FTZ R235, R229, R246 ;  /* 0x000000f6e5eb7221 */ /* 0x000fe20000010000 */
[----:B------:R-:W-:Y:S01]  /*9440*/  MOV R3, R193 ;  /* 0x000000c100037202 */ /* 0x000fe20000000f00 */
[----:B------:R-:W-:Y:S01]  /*9450*/  HMMA.16816.F32 R104, R4, R106, R152 ;  /* 0x0000006a0468723c */ /* 0x000fe20000001898 */
[----:B------:R-:W-:-:S07]  /*9460*/  FADD.FTZ R233, R223, R238 ;  /* 0x000000eedfe97221 */ /* 0x000fce0000010000 */
[----:B------:R-:W-:Y:S01]  /*9470*/  HMMA.16816.F32 R108, R4, R112, R164 ;  /* 0x00000070046c723c */ /* 0x000fe200000018a4 */
[----:B------:R-:W-:-:S07]  /*9480*/  MOV R164, R194 ;  /* 0x000000c200a47202 */ /* 0x000fce0000000f00 */
[C---:B------:R-:W-:Y:S08]  /*9490*/  HMMA.16816.F32 R112, R4.reuse, R114, R168 ;  /* 0x000000720470723c */ /* 0x040ff000000018a8 */
[C---:B------:R-:W-:Y:S08]  /*94a0*/  HMMA.16816.F32 R140, R4.reuse, R176, R180 ;  /* 0x000000b0048c723c */ /* 0x040ff000000018b4 */
[C---:B------:R-:W-:Y:S08]  /*94b0*/  HMMA.16816.F32 R152, R4.reuse, R178, R184 ;  /* 0x000000b20498723c */ /* 0x040ff000000018b8 */
[C---:B------:R-:W-:Y:S08]  /*94c0*/  HMMA.16816.F32 R160, R4.reuse, R172, R160 ;  /* 0x000000ac04a0723c */ /* 0x040ff000000018a0 */
[C---:B------:R-:W-:Y:S08]  /*94d0*/  HMMA.16816.F32 R156, R4.reuse, R174, R156 ;  /* 0x000000ae049c723c */ /* 0x040ff0000000189c */
[C---:B----4-:R-:W-:Y:S08]  /*94e0*/  HMMA.16816.F32 R52, R4.reuse, R32, R52 ;  /* 0x000000200434723c */ /* 0x050ff00000001834 */
[C---:B------:R-:W-:Y:S08]  /*94f0*/  HMMA.16816.F32 R56, R4.reuse, R34, R56 ;  /* 0x000000220438723c */ /* 0x040ff00000001838 */
[C---:B-----5:R-:W-:Y:S08]  /*9500*/  HMMA.16816.F32 R60, R4.reuse, R20, R60 ;  /* 0x00000014043c723c */ /* 0x060ff0000000183c */
        /* <DEDUP_REMOVED lines=8> */
[----:B------:R-:W-:-:S15]  /*9590*/  BRA.U !UP0, `(.L_x_242) ;  /* 0x0000003908307547 */ /* 0x000fde000b800000 */
[----:B------:R-:W-:Y:S01]  /*95a0*/  UIADD3 UR7, UPT, UPT, UR20, -0x3, URZ ;  /* 0xfffffffd14077890 */ /* 0x000fe2000fffe0ff */
[----:B------:R-:W-:-:S04]  /*95b0*/  DEPBAR.LE SB0, 0x0 ;  /* 0x000080000000791a */ /* 0x000fc80000000000 */
[----:B------:R-:W-:Y:S01]  /*95c0*/  UIMAD.WIDE.U32 UR12, UR7, UR8, URZ ;  /* 0x00000008070c72a5 */ /* 0x000fe2000f8e00ff */
[----:B------:R-:W-:Y:S01]  /*95d0*/  IMAD.SHL.U32 R217, R214, 0x20, RZ ;  /* 0x00000020d6d97824 */ /* 0x000fe200078e00ff */
[----:B------:R-:W-:Y:S01]  /*95e0*/  SHF.R.U32.HI R216, RZ, 0x1, R214 ;  /* 0x00000001ffd87819 */ /* 0x000fe200000116d6 */
[----:B------:R-:W-:Y:S01]  /*95f0*/  IMAD.MOV.U32 R195, RZ, RZ, 0x20 ;  /* 0x00000020ffc37424 */ /* 0x000fe200078e00ff */
[----:B------:R-:W-:Y:S01]  /*9600*/  UIMAD UR7, UR7, UR9, UR13 ;  /* 0x00000009070772a4 */ /* 0x000fe2000f8e020d */
[----:B------:R-:W-:Y:S01]  /*9610*/  VIADD R16, R218, UR5 ;  /* 0x00000005da107c36 */ /* 0x000fe20008000000 */
[----:B------:R-:W-:Y:S01]  /*9620*/  USHF.L.U32 UR4, UR12, 0x6, URZ ;  /* 0x000000060c047899 */ /* 0x000fe200080006ff */
[----:B------:R-:W-:Y:S01]  /*9630*/  IMAD.U32 R4, RZ, RZ, UR12 ;  /* 0x0000000cff047e24 */ /* 0x000fe2000f8e00ff */
[----:B------:R-:W-:Y:S01]  /*9640*/  USHF.L.U64.HI UR6, UR12, 0x6, UR7 ;  /* 0x000000060c067899 */ /* 0x000fe20008010207 */
[----:B------:R-:W-:Y:S01]  /*9650*/  LOP3.LUT R217, R217, 0x7c00, RZ, 0xc0, !PT ;  /* 0x00007c00d9d97812 */ /* 0x000fe200078ec0ff */
[----:B------:R-:W-:Y:S01]  /*9660*/  ULEA UR4, UP0, UR8, UR4, 0x5 ;  /* 0x0000000408047291 */ /* 0x000fe2000f8028ff */
[----:B------:R-:W-:Y:S01]  /*9670*/  IMAD.U32 R3, RZ, RZ, UR7 ;  /* 0x00000007ff037e24 */ /* 0x000fe2000f8e00ff */
[----:B------:R-:W-:Y:S01]  /*9680*/  BAR.SYNC.DEFER_BLOCKING 0x0 ;  /* 0x0000000000007b1d */ /* 0x000fe20000010000 */
[----:B------:R-:W-:Y:S01]  /*9690*/  LEA R10, P6, R4, R225, 0x7 ;  /* 0x000000e1040a7211 */ /* 0x000fe200078c38ff */
[----:B------:R-:W-:Y:S01]  /*96a0*/  ULEA.HI.X UR6, UR8, UR6, UR9, 0x5, UP0 ;  /* 0x0000000608067291 */ /* 0x000fe200080f2c09 */
[----:B------:R-:W-:Y:S01]  /*96b0*/  IMAD.U32 R5, RZ, RZ, UR13 ;  /* 0x0000000dff057e24 */ /* 0x000fe2000f8e00ff */
[----:B------:R-:W-:Y:S01]  /*96c0*/  LOP3.LUT R5, R216, 0x8, RZ, 0xc0, !PT ;  /* 0x00000008d8057812 */ /* 0x000fe200078ec0ff */
[----:B------:R-:W-:Y:S01]  /*96d0*/  UISETP.NE.AND UP0, UPT, UR20, 0x3, UPT ;  /* 0x000000031400788c */ /* 0x000fe2000bf05270 */
[----:B------:R-:W-:Y:S01]  /*96e0*/  LEA.HI.X R11, R4, R224, R3, 0x7, P6 ;  /* 0x000000e0040b7211 */ /* 0x000fe200030f3c03 */
[----:B------:R-:W-:Y:S01]  /*96f0*/  IMAD.U32 R4, RZ, RZ, UR4 ;  /* 0x00000004ff047e24 */ /* 0x000fe2000f8e00ff */
[----:B------:R-:W-:Y:S01]  /*9700*/  LOP3.LUT R6, R217, 0x200, R2, 0xf8, !PT ;  /* 0x00000200d9067812 */ /* 0x000fe200078ef802 */
[----:B------:R-:W-:Y:S01]  /*9710*/  IMAD.U32 R3, RZ, RZ, UR6 ;  /* 0x00000006ff037e24 */ /* 0x000fe2000f8e00ff */
[----:B------:R-:W-:-:S02]  /*9720*/  SEL R195, R195, 0xffffffe0, !P2 ;  /* 0xffffffe0c3c37807 */ /* 0x000fc40005000000 */
[----:B------:R-:W-:Y:S02]  /*9730*/  LEA R8, P6, R4, R225, 0x1 ;  /* 0x000000e104087211 */ /* 0x000fe400078c08ff */
[----:B------:R-:W-:Y:S01]  /*9740*/  LOP3.LUT R5, R6, R0, R5, 0xf6, !PT ;  /* 0x0000000006057212 */ /* 0x000fe200078ef605 */
[----:B------:R-:W-:Y:S01]  /*9750*/  IMAD.IADD R229, R16, 0x1, R195 ;  /* 0x0000000110e57824 */ /* 0x000fe200078e02c3 */
[----:B------:R-:W-:Y:S01]  /*9760*/  LEA.HI.X R9, R4, R224, R3, 0x1, P6 ;  /* 0x000000e004097211 */ /* 0x000fe200030f0c03 */
[----:B------:R-:W-:Y:S01]  /*9770*/  IMAD.IADD R3, R16, 0x1, R219 ;  /* 0x0000000110037824 */ /* 0x000fe200078e02db */
[----:B------:R-:W-:-:S05]  /*9780*/  LEA R208, R5, UR5, 0x1 ;  /* 0x0000000505d07c11 */ /* 0x000fca000f8e08ff */
[--C-:B------:R-:W-:Y:S01]  /*9790*/  IMAD.IADD R231, R195, 0x1, R208.reuse ;  /* 0x00000001c3e77824 */ /* 0x100fe200078e02d0 */
[----:B------:R-:W-:Y:S01]  /*97a0*/  @!PT LDS RZ, [RZ] ;  /* 0x00000000fffff984 */ /* 0x000fe20000000800 */
[----:B------:R-:W-:Y:S01]  /*97b0*/  @!PT LDS RZ, [RZ] ;  /* 0x00000000fffff984 */ /* 0x000fe20000000800 */
[----:B------:R-:W-:Y:S01]  /*97c0*/  @!PT LDS RZ, [RZ] ;  /* 0x00000000fffff984 */ /* 0x000fe20000000800 */
[----:B------:R-:W-:Y:S01]  /*97d0*/  @!P5 LDGSTS.E.BYPASS.LTC128B.128 [R228+0x18000], desc[UR24][R10.64] ;  /* 0x180000000ae4dfae */ /* 0x000fe2000b981a18 */
[----:B------:R-:W-:-:S03]  /*97e0*/  IMAD.IADD R230, R219, 0x1, R208 ;  /* 0x00000001dbe67824 */ /* 0x000fc600078e02d0 */
        /* <DEDUP_REMOVED lines=42> */
[----:B------:R-:W-:Y:S04]  /*9a90*/  LDSM.16.M88.4 R24, [R231] ;  /* 0x00000000e718783b */ /* 0x000fe80000000200 */
[----:B-1----:R-:W1:Y:S04]  /*9aa0*/  LDSM.16.M88.4 R8, [R218+UR5+0x11800] ;  /* 0x01180005da08783b */ /* 0x002e680008000200 */
[----:B------:R-:W5:Y:S04]  /*9ab0*/  LDSM.16.M88.4 R4, [R229+0x10000] ;  /* 0x01000000e504783b */ /* 0x000f680000000200 */
[----:B------:R-:W5:Y:S04]  /*9ac0*/  LDSM.16.M88.4 R184, [R229+0x10800] ;  /* 0x01080000e5b8783b */ /* 0x000f680000000200 */
[----:B------:R-:W5:Y:S04]  /*9ad0*/  LDSM.16.M88.4 R180, [R229+0x11000] ;  /* 0x01100000e5b4783b */ /* 0x000f680000000200 */
[----:B------:R-:W5:Y:S04]  /*9ae0*/  LDSM.16.M88.4 R188, [R229+0x11800] ;  /* 0x01180000e5bc783b */ /* 0x000f680000000200 */
[----:B------:R-:W-:Y:S01]  /*9af0*/  LDSM.16.M88.4 R20, [R3+0x10000] ;  /* 0x010000000314783b */ /* 0x000fe20000000200 */
[C---:B--2---:R-:W-:Y:S03]  /*9b00*/  HMMA.16816.F32 R12, R200.reuse, R176, RZ ;  /* 0x000000b0c80c723c */ /* 0x044fe600000018ff */
        /* <DEDUP_REMOVED lines=10> */
[C---:B-1----:R-:W-:Y:S08]  /*9bb0*/  HMMA.16816.F32 R28, R200.reuse, R8, RZ ;  /* 0x00000008c81c723c */ /* 0x042ff000000018ff */
        /* <DEDUP_REMOVED lines=157> */
[----:B------:R-:W-:Y:S01]  /*a590*/  HMMA.16816.F32 R172, R196, R188, R172 ;  /* 0x000000bcc4ac723c */ /* 0x000fe200000018ac */
[----:B------:R-:W-:-:S07]  /*a5a0*/  IMAD.U32 R188, RZ, RZ, UR20 ;  /* 0x00000014ffbc7e24 */ /* 0x000fce000f8e00ff */
[C---:B---3--:R-:W-:Y:S08]  /*a5b0*/  HMMA.16816.F32 R12, R24.reuse, R20, R12 ;  /* 0x00000014180c723c */ /* 0x048ff0000000180c */
[C---:B------:R-:W-:Y:S01]  /*a5c0*/  HMMA.16816.F32 R176, R24.reuse, R22, R176 ;  /* 0x0000001618b0723c */ /* 0x040fe200000018b0 */
[----:B------:R-:W2:Y:S07]  /*a5d0*/  LDSM.16.M88.4 R20, [R195+0x16800] ;  /* 0x01680000c314783b */ /* 0x000eae0000000200 */
[----:B----4-:R-:W-:Y:S08]  /*a5e0*/  HMMA.16816.F32 R172, R24, R16, R172 ;  /* 0x0000001018ac723c */ /* 0x010ff000000018ac */
[----:B-1----:R-:W-:Y:S01]  /*a5f0*/  HMMA.16816.F32 R12, R8, R4, R12 ;  /* 0x00000004080c723c */ /* 0x002fe2000000180c */
[----:B------:R-:W-:-:S05]  /*a600*/  IMAD.SHL.U32 R5, R214, 0x2, RZ ;  /* 0x00000002d6057824 */ /* 0x000fca00078e00ff */
[----:B------:R-:W-:Y:S02]  /*a610*/  LOP3.LUT R5, R5, 0x6, RZ, 0xc0, !PT ;  /* 0x0000000605057812 */ /* 0x000fe400078ec0ff */
[----:B------:R-:W-:Y:S03]  /*a620*/  HMMA.16816.F32 R168, R196, R190, R168 ;  /* 0x000000bec4a8723c */ /* 0x000fe600000018a8 */
[----:B------:R-:W-:-:S04]  /*a630*/  IMAD R188, R188, 0x40, R5 ;  /* 0x00000040bcbc7824 */ /* 0x000fc800078e0205 */
[C---:B------:R-:W-:Y:S01]  /*a640*/  VIADD R4, R188.reuse, 0xffffff40 ;  /* 0xffffff40bc047836 */ /* 0x040fe20000000000 */
[----:B------:R-:W-:Y:S01]  /*a650*/  HMMA.16816.F32 R176, R8, R6, R176 ;  /* 0x0000000608b0723c */ /* 0x000fe200000018b0 */
[----:B------:R-:W-:-:S03]  /*a660*/  VIADD R16, R188, 0xffffff50 ;  /* 0xffffff50bc107836 */ /* 0x000fc60000000000 */
[----:B------:R-:W-:-:S04]  /*a670*/  ISETP.GE.AND P6, PT, R4, R213, PT ;  /* 0x000000d50400720c */ /* 0x000fc80003fc6270 */
[----:B------:R-:W-:Y:S01]  /*a680*/  FSEL R189, R12, -INF , !P6 ;  /* 0xff8000000cbd7808 */ /* 0x000fe20007000000 */
[----:B------:R-:W-:Y:S01]  /*a690*/  HMMA.16816.F32 R28, R204, R208, R28 ;  /* 0x000000d0cc1c723c */ /* 0x000fe2000000181c */
[----:B------:R-:W-:Y:S01]  /*a6a0*/  ISETP.GE.AND P6, PT, R4, R212, PT ;  /* 0x000000d40400720c */ /* 0x000fe20003fc6270 */
[C---:B------:R-:W-:Y:S02]  /*a6b0*/  VIADD R4, R188.reuse, 0xffffff41 ;  /* 0xffffff41bc047836 */ /* 0x040fe40000000000 */
[----:B------:R-:W-:-:S04]  /*a6c0*/  VIADD R12, R188, 0xffffff48 ;  /* 0xffffff48bc0c7836 */ /* 0x000fc80000000000 */
[----:B------:R-:W-:Y:S01]  /*a6d0*/  HMMA.16816.F32 R200, R204, R210, R200 ;  /* 0x000000d2ccc8723c */ /* 0x000fe200000018c8 */
[----:B------:R-:W-:Y:S02]  /*a6e0*/  FSEL R204, R14, -INF , !P6 ;  /* 0xff8000000ecc7808 */ /* 0x000fe40007000000 */
[----:B------:R-:W-:-:S04]  /*a6f0*/  ISETP.GE.AND P6, PT, R4, R213, PT ;  /* 0x000000d50400720c */ /* 0x000fc80003fc6270 */
[----:B------:R-:W-:Y:S01]  /*a700*/  FSEL R207, R13, -INF , !P6 ;  /* 0xff8000000dcf7808 */ /* 0x000fe20007000000 */
[C---:B------:R-:W-:Y:S01]  /*a710*/  HMMA.16816.F32 R164, R196.reuse, R184, R164 ;  /* 0x000000b8c4a4723c */ /* 0x040fe200000018a4 */
[----:B------:R-:W-:Y:S02]  /*a720*/  ISETP.GE.AND P6, PT, R4, R212, PT ;  /* 0x000000d40400720c */ /* 0x000fe40003fc6270 */
[----:B------:R-:W-:Y:S05]  /*a730*/  LDSM.16.M88.4 R4, [R195+0x17000] ;  /* 0x01700000c304783b */ /* 0x000fea0000000200 */
[----:B------:R-:W-:Y:S01]  /*a740*/  HMMA.16816.F32 R32, R196, R186, R32 ;  /* 0x000000bac420723c */ /* 0x000fe20000001820 */
[----:B------:R-:W1:Y:S07]  /*a750*/  LDSM.16.M88.4 R184, [R3+0x17000] ;  /* 0x0170000003b8783b */ /* 0x000e6e0000000200 */
[----:B--2---:R-:W-:Y:S01]  /*a760*/  HMMA.16816.F32 R172, R8, R20, R172 ;  /* 0x0000001408ac723c */ /* 0x004fe200000018ac */
[----:B------:R-:W-:-:S02]  /*a770*/  FSEL R20, R15, -INF , !P6 ;  /* 0xff8000000f147808 */ /* 0x000fc40007000000 */
[----:B------:R-:W-:-:S04]  /*a780*/  ISETP.GE.AND P6, PT, R12, R213, PT ;  /* 0x000000d50c00720c */ /* 0x000fc80003fc6270 */
[----:B------:R-:W-:Y:S01]  /*a790*/  FSEL R21, R176, -INF , !P6 ;  /* 0xff800000b0157808 */ /* 0x000fe20007000000 */
[----:B------:R-:W-:Y:S01]  /*a7a0*/  HMMA.16816.F32 R168, R24, R18, R168 ;  /* 0x0000001218a8723c */ /* 0x000fe200000018a8 */
[----:B------:R-:W-:Y:S01]  /*a7b0*/  ISETP.GE.AND P6, PT, R12, R212, PT ;  /* 0x000000d40c00720c */ /* 0x000fe20003fc6270 */
[----:B------:R-:W-:-:S03]  /*a7c0*/  VIADD R12, R188, 0xffffff49 ;  /* 0xffffff49bc0c7836 */ /* 0x000fc60000000000 */
[----:B------:R-:W-:Y:S02]  /*a7d0*/  FSEL R208, R178, -INF , !P6 ;  /* 0xff800000b2d07808 */ /* 0x000fe40007000000 */
[C---:B------:R-:W-:Y:S01]  /*a7e0*/  ISETP.GE.AND P6, PT, R12.reuse, R213, PT ;  /* 0x000000d50c00720c */ /* 0x040fe20003fc6270 */
[C---:B------:R-:W-:Y:S03]  /*a7f0*/  HMMA.16816.F32 R28, R196.reuse, R180, R28 ;  /* 0x000000b4c41c723c */ /* 0x040fe6000000181c */
[----:B------:R-:W-:Y:S02]  /*a800*/  FSEL R209, R177, -INF , !P6 ;  /* 0xff800000b1d17808 */ /* 0x000fe40007000000 */
[----:B------:R-:W-:Y:S02]  /*a810*/  ISETP.GE.AND P6, PT, R12, R212, PT ;  /* 0x000000d40c00720c */ /* 0x000fe40003fc6270 */
[----:B------:R2:W3:Y:S01]  /*a820*/  LDSM.16.M88.4 R12, [R3+0x17800] ;  /* 0x01780000030c783b */ /* 0x0004e20000000200 */
[----:B------:R-:W-:Y:S08]  /*a830*/  HMMA.16816.F32 R200, R196, R182, R200 ;  /* 0x000000b6c4c8723c */ /* 0x000ff000000018c8 */
[----:B------:R-:W-:Y:S01]  /*a840*/  HMMA.16816.F32 R168, R8, R22, R168 ;  /* 0x0000001608a8723c */ /* 0x000fe200000018a8 */
[----:B------:R-:W-:-:S02]  /*a850*/  FSEL R22, R179, -INF , !P6 ;  /* 0xff800000b3167808 */ /* 0x000fc40007000000 */
[----:B------:R-:W-:-:S04]  /*a860*/  ISETP.GE.AND P6, PT, R16, R213, PT ;  /* 0x000000d51000720c */ /* 0x000fc80003fc6270 */
[----:B------:R-:W-:Y:S01]  /*a870*/  FSEL R205, R172, -INF , !P6 ;  /* 0xff800000accd7808 */ /* 0x000fe20007000000 */
[----:B-1----:R-:W-:Y:S01]  /*a880*/  HMMA.16816.F32 R164, R24, R184, R164 ;  /* 0x000000b818a4723c */ /* 0x002fe200000018a4 */
[----:B------:R-:W-:Y:S01]  /*a890*/  ISETP.GE.AND P6, PT, R16, R212, PT ;  /* 0x000000d41000720c */ /* 0x000fe20003fc6270 */
[----:B------:R-:W-:-:S03]  /*a8a0*/  VIADD R16, R188, 0xffffff51 ;  /* 0xffffff51bc107836 */ /* 0x000fc60000000000 */
[----:B------:R-:W-:Y:S01]  /*a8b0*/  FSEL R184, R174, -INF , !P6 ;  /* 0xff800000aeb87808 */ /* 0x000fe20007000000 */
[----:B--2---:R-:W-:Y:S01]  /*a8c0*/  VIADD R3, R188, 0xffffff58 ;  /* 0xffffff58bc037836 */ /* 0x004fe20000000000 */
[C---:B------:R-:W-:Y:S01]  /*a8d0*/  ISETP.GE.AND P6, PT, R16.reuse, R213, PT ;  /* 0x000000d51000720c */ /* 0x040fe20003fc6270 */
[----:B------:R-:W-:Y:S03]  /*a8e0*/  HMMA.16816.F32 R32, R24, R186, R32 ;  /* 0x000000ba1820723c */ /* 0x000fe60000001820 */
[----:B------:R-:W-:Y:S02]  /*a8f0*/  FSEL R185, R173, -INF , !P6 ;  /* 0xff800000adb97808 */ /* 0x000fe40007000000 */
[----:B------:R-:W-:Y:S02]  /*a900*/  ISETP.GE.AND P6, PT, R16, R212, PT ;  /* 0x000000d41000720c */ /* 0x000fe40003fc6270 */
[----:B------:R-:W1:Y:S01]  /*a910*/  LDSM.16.M88.4 R16, [R195+0x17800] ;  /* 0x01780000c310783b */ /* 0x000e620000000200 */
[----:B------:R-:W-:-:S04]  /*a920*/  DEPBAR.LE SB0, 0x0 ;  /* 0x000080000000791a */ /* 0x000fc80000000000 */
[----:B------:R-:W-:Y:S01]  /*a930*/  FSEL R180, R175, -INF , !P6 ;  /* 0xff800000afb47808 */ /* 0x000fe20007000000 */
[C---:B------:R-:W-:Y:S01]  /*a940*/  HMMA.16816.F32 R164, R8.reuse, R4, R164 ;  /* 0x0000000408a4723c */ /* 0x040fe200000018a4 */
[----:B------:R-:W-:Y:S01]  /*a950*/  BAR.SYNC.DEFER_BLOCKING 0x0 ;  /* 0x0000000000007b1d */ /* 0x000fe20000010000 */
[C---:B------:R-:W-:Y:S02]  /*a960*/  ISETP.GE.AND P6, PT, R3.reuse, R213, PT ;  /* 0x000000d50300720c */ /* 0x040fe40003fc6270 */
[----:B------:R-:W-:Y:S02]  /*a970*/  FMNMX3.FTZ R4, R194, R189, R207, !PT ;  /* 0x000000bdc2047276 */ /* 0x000fe400078100cf */
[----:B------:R-:W-:Y:S02]  /*a980*/  FSEL R181, R168, -INF , !P6 ;  /* 0xff800000a8b57808 */ /* 0x000fe40007000000 */
[----:B------:R-:W-:Y:S01]  /*a990*/  ISETP.GE.AND P6, PT, R3, R212, PT ;  /* 0x000000d40300720c */ /* 0x000fe20003fc6270 */
[----:B------:R-:W-:Y:S01]  /*a9a0*/  VIADD R3, R188, 0xffffff59 ;  /* 0xffffff59bc037836 */ /* 0x000fe20000000000 */
[----:B------:R-:W-:Y:S01]  /*a9b0*/  HMMA.16816.F32 R32, R8, R6, R32 ;  /* 0x000000060820723c */ /* 0x000fe20000001820 */
[----:B------:R-:W-:-:S02]  /*a9c0*/  FMNMX3.FTZ R4, R4, R21, R209, !PT ;  /* 0x0000001504047276 */ /* 0x000fc400078100d1 */
[----:B------:R-:W-:Y:S02]  /*a9d0*/  FSEL R170, R170, -INF , !P6 ;  /* 0xff800000aaaa7808 */ /* 0x000fe40007000000 */
[----:B------:R-:W-:Y:S02]  /*a9e0*/  ISETP.GE.AND P6, PT, R3, R213, PT ;  /* 0x000000d50300720c */ /* 0x000fe40003fc6270 */
[----:B------:R-:W-:Y:S01]  /*a9f0*/  FMNMX3.FTZ R4, R4, R205, R185, !PT ;  /* 0x000000cd04047276 */ /* 0x000fe200078100b9 */
[----:B---3--:R-:W-:Y:S01]  /*aa00*/  HMMA.16816.F32 R28, R24, R12, R28 ;  /* 0x0000000c181c723c */ /* 0x008fe2000000181c */
[----:B------:R-:W-:Y:S02]  /*aa10*/  FSEL R169, R169, -INF , !P6 ;  /* 0xff800000a9a97808 */ /* 0x000fe40007000000 */
[----:B------:R-:W-:Y:S01]  /*aa20*/  ISETP.GE.AND P6, PT, R3, R212, PT ;  /* 0x000000d40300720c */ /* 0x000fe20003fc6270 */
[----:B------:R-:W-:Y:S01]  /*aa30*/  VIADD R3, R188, 0xffffff60 ;  /* 0xffffff60bc037836 */ /* 0x000fe20000000000 */
[----:B------:R-:W-:-:S02]  /*aa40*/  FMNMX3.FTZ R4, R4, R181, R169, !PT ;  /* 0x000000b504047276 */ /* 0x000fc400078100a9 */
[----:B------:R-:W-:Y:S01]  /*aa50*/  FSEL R168, R171, -INF , !P6 ;  /* 0xff800000aba87808 */ /* 0x000fe20007000000 */
[----:B------:R-:W-:Y:S01]  /*aa60*/  HMMA.16816.F32 R200, R24, R14, R200 ;  /* 0x0000000e18c8723c */ /* 0x000fe200000018c8 */
[----:B------:R-:W-:-:S04]  /*aa70*/  ISETP.GE.AND P6, PT, R3, R213, PT ;  /* 0x000000d50300720c */ /* 0x000fc80003fc6270 */
[----:B------:R-:W-:Y:S02]  /*aa80*/  FSEL R173, R164, -INF , !P6 ;  /* 0xff800000a4ad7808 */ /* 0x000fe40007000000 */
[----:B------:R-:W-:Y:S01]  /*aa90*/  ISETP.GE.AND P6, PT, R3, R212, PT ;  /* 0x000000d40300720c */ /* 0x000fe20003fc6270 */
[----:B------:R-:W-:-:S03]  /*aaa0*/  VIADD R3, R188, 0xffffff61 ;  /* 0xffffff61bc037836 */ /* 0x000fc60000000000 */
[----:B------:R-:W-:Y:S01]  /*aab0*/  FSEL R172, R166, -INF , !P6 ;  /* 0xff800000a6ac7808 */ /* 0x000fe20007000000 */
[----:B-1----:R-:W-:Y:S01]  /*aac0*/  HMMA.16816.F32 R28, R8, R16, R28 ;  /* 0x00000010081c723c */ /* 0x002fe2000000181c */
[----:B------:R-:W-:-:S04]  /*aad0*/  ISETP.GE.AND P6, PT, R3, R213, PT ;  /* 0x000000d50300720c */ /* 0x000fc80003fc6270 */
[----:B------:R-:W-:Y:S02]  /*aae0*/  FSEL R175, R165, -INF , !P6 ;  /* 0xff800000a5af7808 */ /* 0x000fe40007000000 */
[----:B------:R-:W-:Y:S01]  /*aaf0*/  ISETP.GE.AND P6, PT, R3, R212, PT ;  /* 0x000000d40300720c */ /* 0x000fe20003fc6270 */
[----:B------:R-:W-:Y:S01]  /*ab00*/  VIADD R3, R188, 0xffffff68 ;  /* 0xffffff68bc037836 */ /* 0x000fe20000000000 */
[----:B------:R-:W-:Y:S01]  /*ab10*/  HMMA.16816.F32 R200, R8, R18, R200 ;  /* 0x0000001208c8723c */ /* 0x000fe200000018c8 */
[----:B------:R-:W-:Y:S02]  /*ab20*/  FMNMX3.FTZ R4, R4, R173, R175, !PT ;  /* 0x000000ad04047276 */ /* 0x000fe400078100af */
        /* <DEDUP_REMOVED lines=28> */
[----:B------:R-:W-:Y:S02]  /*acf0*/  ISETP.GE.AND P6, PT, R3, R212, PT ;  /* 0x000000d40300720c */ /* 0x000fe40003fc6270 */
[----:B------:R-:W-:Y:S02]  /*ad00*/  FMNMX3.FTZ R3, R193, R204, R20, !PT ;  /* 0x000000ccc1037276 */ /* 0x000fe40007810014 */
[----:B------:R-:W-:Y:S02]  /*ad10*/  FSEL R190, R202, -INF , !P6 ;  /* 0xff800000cabe7808 */ /* 0x000fe40007000000 */
[----:B------:R-:W-:Y:S02]  /*ad20*/  ISETP.GE.AND P6, PT, R188, R212, PT ;  /* 0x000000d4bc00720c */ /* 0x000fe40003fc6270 */
[----:B------:R-:W-:-:S02]  /*ad30*/  FMNMX3.FTZ R3, R3, R208, R22, !PT ;  /* 0x000000d003037276 */ /* 0x000fc40007810016 */
[----:B------:R-:W-:Y:S02]  /*ad40*/  FSEL R188, R203, -INF , !P6 ;  /* 0xff800000cbbc7808 */ /* 0x000fe40007000000 */
[----:B------:R-:W-:Y:S02]  /*ad50*/  FMNMX3.FTZ R5, R3, R184, R180, !PT ;  /* 0x000000b803057276 */ /* 0x000fe400078100b4 */
        /* <DEDUP_REMOVED lines=59> */
.L_x_244:
[----:B------:R-:W-:Y:S01]  /*b110*/  FMNMX3.FTZ R7, R5, R170, R168, !PT ;  /* 0x000000aa05077276 */ /* 0x000fe200078100a8 */
[----:B------:R-:W2:Y:S01]  /*b120*/  LDCU UR4, c[0x0][0x45c] ;  /* 0x00008b80ff0477ac */ /* 0x000ea20008000800 */
[----:B------:R-:W3:Y:S01]  /*b130*/  SHFL.BFLY PT, R5, R6, 0x2, 0x1f ;  /* 0x0c401f0006057f89 */ /* 0x000ee200000e0000 */
[C---:B------:R-:W-:Y:S02]  /*b140*/  IADD3 R16, PT, PT, R192.reuse, 0x18000, RZ ;  /* 0x00018000c0107810 */ /* 0x040fe40007ffe0ff */
[----:B------:R-:W-:Y:S01]  /*b150*/  FMNMX3.FTZ R7, R7, R172, R178, !PT ;  /* 0x000000ac07077276 */ /* 0x000fe200078100b2 */
[----:B------:R-:W-:Y:S01]  /*b160*/  LDSM.16.MT88.4 R12, [R192+0x18000] ;  /* 0x01800000c00c783b */ /* 0x000fe20000004200 */
[----:B------:R-:W-:Y:S01]  /*b170*/  IADD3 R219, PT, PT, R192, 0x18040, RZ ;  /* 0x00018040c0db7810 */ /* 0x000fe20007ffe0ff */
[----:B------:R-:W-:Y:S01]  /*b180*/  UIADD3 UR6, UPT, UPT, UR20, -0x4, URZ ;  /* 0xfffffffc14067890 */ /* 0x000fe2000fffe0ff */
[----:B------:R-:W-:Y:S02]  /*b190*/  FMNMX3.FTZ R7, R7, R174, R176, !PT ;  /* 0x000000ae07077276 */ /* 0x000fe400078100b0 */
[----:B------:R-:W-:-:S02]  /*b1a0*/  @P0 IADD3 R219, PT, PT, R16, -0x40, RZ ;  /* 0xffffffc010db0810 */ /* 0x000fc40007ffe0ff */
[----:B------:R-:W-:-:S03]  /*b1b0*/  FMNMX3.FTZ R7, R7, R198, R196, !PT ;  /* 0x000000c607077276 */ /* 0x000fc600078100c4 */
[----:B------:R-:W-:Y:S01]  /*b1c0*/  LDSM.16.MT88.4 R28, [R219] ;  /* 0x00000000db1c783b */ /* 0x000fe20000004200 */
[----:B------:R-:W-:-:S05]  /*b1d0*/  FMNMX3.FTZ R7, R7, R190, R188, !PT ;  /* 0x000000be07077276 */ /* 0x000fca00078100bc */
[----:B------:R-:W4:Y:S01]  /*b1e0*/  SHFL.BFLY PT, R4, R7, 0x2, 0x1f ;  /* 0x0c401f0007047f89 */ /* 0x000f2200000e0000 */
[----:B---3--:R-:W-:-:S05]  /*b1f0*/  FMNMX.FTZ R5, R6, R5, !PT ;  /* 0x0000000506057209 */ /* 0x008fca0007810000 */
[----:B------:R-:W3:Y:S01]  /*b200*/  SHFL.BFLY PT, R164, R5, 0x1, 0x1f ;  /* 0x0c201f0005a47f89 */ /* 0x000ee200000e0000 */
[----:B----4-:R-:W-:-:S05]  /*b210*/  FMNMX.FTZ R4, R7, R4, !PT ;  /* 0x0000000407047209 */ /* 0x010fca0007810000 */
[----:B------:R-:W4:Y:S01]  /*b220*/  SHFL.BFLY PT, R3, R4, 0x1, 0x1f ;  /* 0x0c201f0004037f89 */ /* 0x000f2200000e0000 */
[----:B---3--:R-:W-:-:S04]  /*b230*/  FMNMX.FTZ R164, R5, R164, !PT ;  /* 0x000000a405a47209 */ /* 0x008fc80007810000 */
[C---:B------:R-:W-:Y:S01]  /*b240*/  FSETP.NEU.FTZ.AND P3, PT, R164.reuse, -INF , PT ;  /* 0xff800000a400780b */ /* 0x040fe20003f7d000 */
[----:B--2---:R-:W-:-:S03]  /*b250*/  FMUL.FTZ R222, R164, UR4 ;  /* 0x00000004a4de7c20 */ /* 0x004fc60008410000 */
[----:B------:R-:W-:Y:S02]  /*b260*/  FSEL R5, R164, RZ, P3 ;  /* 0x000000ffa4057208 */ /* 0x000fe40001800000 */
[----:B------:R-:W-:-:S05]  /*b270*/  FSEL R222, R222, RZ, P3 ;  /* 0x000000ffdede7208 */ /* 0x000fca0001800000 */
[--C-:B------:R-:W-:Y:S01]  /*b280*/  FFMA.FTZ R206, R189, UR4, -R222.reuse ;  /* 0x00000004bdce7c23 */ /* 0x100fe200080108de */
[--C-:B------:R-:W-:Y:S01]  /*b290*/  FFMA.FTZ R167, R209, UR4, -R222.reuse ;  /* 0x00000004d1a77c23 */ /* 0x100fe200080108de */
[----:B------:R-:W-:Y:S01]  /*b2a0*/  MOV R209, 0x20 ;  /* 0x0000002000d17802 */ /* 0x000fe20000000f00 */
[--C-:B------:R-:W-:Y:S01]  /*b2b0*/  FFMA.FTZ R201, R207, UR4, -R222.reuse ;  /* 0x00000004cfc97c23 */ /* 0x100fe200080108de */
[--C-:B------:R-:W-:Y:S01]  /*b2c0*/  FFMA.FTZ R202, R21, UR4, -R222.reuse ;  /* 0x0000000415ca7c23 */ /* 0x100fe200080108de */
[----:B----4-:R-:W-:Y:S01]  /*b2d0*/  FMNMX.FTZ R3, R4, R3, !PT ;  /* 0x0000000304037209 */ /* 0x010fe20007810000 */
[----:B------:R-:W-:Y:S01]  /*b2e0*/  MUFU.EX2 R206, R206 ;  /* 0x000000ce00ce7308 */ /* 0x000fe20000000800 */
[----:B------:R-:W-:Y:S01]  /*b2f0*/  SEL R209, R209, 0xffffffe0, !P2 ;  /* 0xffffffe0d1d17807 */ /* 0x000fe20005000000 */
[--C-:B------:R-:W-:Y:S01]  /*b300*/  FFMA.FTZ R220, R205, UR4, -R222.reuse ;  /* 0x00000004cddc7c23 */ /* 0x100fe200080108de */
[C---:B------:R-:W-:Y:S01]  /*b310*/  FSETP.NEU.FTZ.AND P1, PT, R3.reuse, -INF , PT ;  /* 0xff8000000300780b */ /* 0x040fe20003f3d000 */
[----:B------:R-:W-:Y:S01]  /*b320*/  FMUL.FTZ R189, R3, UR4 ;  /* 0x0000000403bd7c20 */ /* 0x000fe20008410000 */
[----:B------:R-:W-:Y:S01]  /*b330*/  IADD3 R221, PT, PT, R209, R192, RZ ;  /* 0x000000c0d1dd7210 */ /* 0x000fe20007ffe0ff */
[--C-:B------:R-:W-:Y:S01]  /*b340*/  FFMA.FTZ R211, R185, UR4, -R222.reuse ;  /* 0x00000004b9d37c23 */ /* 0x100fe200080108de */
[----:B------:R-:W-:Y:S01]  /*b350*/  FSEL R4, R3, RZ, P1 ;  /* 0x000000ff03047208 */ /* 0x000fe20000800000 */
[----:B------:R-:W2:Y:S01]  /*b360*/  MUFU.EX2 R201, R201 ;  /* 0x000000c900c97308 */ /* 0x000ea20000000800 */
[----:B------:R-:W-:Y:S01]  /*b370*/  FSEL R189, R189, RZ, P1 ;  /* 0x000000ffbdbd7208 */ /* 0x000fe20000800000 */
[----:B------:R-:W-:Y:S01]  /*b380*/  FFMA.FTZ R212, R181, UR4, -R222 ;  /* 0x00000004b5d47c23 */ /* 0x000fe200080108de */
[----:B------:R-:W-:Y:S01]  /*b390*/  IADD3 R209, PT, PT, R209, R219, RZ ;  /* 0x000000dbd1d17210 */ /* 0x000fe20007ffe0ff */
        /* <DEDUP_REMOVED lines=13> */
[----:B--2---:R-:W-:Y:S01]  /*b470*/  F2FP.F16.F32.PACK_AB R4, R201, R206 ;  /* 0x000000cec904723e */ /* 0x004fe200000000ff */
        /* <DEDUP_REMOVED lines=8> */
[--C-:B------:R-:W-:Y:S01]  /*b500*/  FFMA.FTZ R238, R179, UR4, -R222.reuse ;  /* 0x00000004b3ee7c23 */ /* 0x100fe200080108de */
[--C-:B------:R-:W-:Y:S01]  /*b510*/  FFMA.FTZ R231, R172, UR4, -R189.reuse ;  /* 0x00000004ace77c23 */ /* 0x100fe200080108bd */
[--C-:B------:R-:W-:Y:S01]  /*b520*/  FFMA.FTZ R240, R178, UR4, -R189.reuse ;  /* 0x00000004b2f07c23 */ /* 0x100fe200080108bd */
[----:B------:R-:W3:Y:S01]  /*b530*/  MUFU.EX2 R203, R203 ;  /* 0x000000cb00cb7308 */ /* 0x000ee20000000800 */
[--C-:B------:R-:W-:Y:S01]  /*b540*/  FFMA.FTZ R239, R174, UR4, -R189.reuse ;  /* 0x00000004aeef7c23 */ /* 0x100fe200080108bd */
[--C-:B------:R-:W-:Y:S01]  /*b550*/  FFMA.FTZ R242, R176, UR4, -R189.reuse ;  /* 0x00000004b0f27c23 */ /* 0x100fe200080108bd */
[----:B------:R-:W-:Y:S01]  /*b560*/  LDSM.16.MT88.4 R172, [R221+0x19000] ;  /* 0x01900000ddac783b */ /* 0x000fe20000004200 */
[--C-:B------:R-:W-:Y:S01]  /*b570*/  FFMA.FTZ R241, R197, UR4, -R222.reuse ;  /* 0x00000004c5f17c23 */ /* 0x100fe200080108de */
[--C-:B------:R-:W-:Y:S01]  /*b580*/  FFMA.FTZ R244, R199, UR4, -R222.reuse ;  /* 0x00000004c7f47c23 */ /* 0x100fe200080108de */
[--C-:B------:R-:W-:Y:S01]  /*b590*/  FFMA.FTZ R245, R198, UR4, -R189.reuse ;  /* 0x00000004c6f57c23 */ /* 0x100fe200080108bd */
[----:B------:R-:W-:Y:S01]  /*b5a0*/  LDSM.16.MT88.4 R180, [R192+0x1b000] ;  /* 0x01b00000c0b4783b */ /* 0x000fe20000004200 */
[----:B------:R-:W4:Y:S01]  /*b5b0*/  MUFU.EX2 R167, R167 ;  /* 0x000000a700a77308 */ /* 0x000f220000000800 */
        /* <DEDUP_REMOVED lines=8> */
[-C--:B---3--:R-:W-:Y:S01]  /*b640*/  FMUL.FTZ R18, R38, R203.reuse ;  /* 0x000000cb26127220 */ /* 0x088fe20000410000 */
[-C--:B------:R-:W-:Y:S01]  /*b650*/  FMUL.FTZ R19, R39, R203.reuse ;  /* 0x000000cb27137220 */ /* 0x080fe20000410000 */
[-C--:B------:R-:W-:Y:S01]  /*b660*/  FMUL.FTZ R26, R46, R203.reuse ;  /* 0x000000cb2e1a7220 */ /* 0x080fe20000410000 */
[----:B------:R-:W2:Y:S01]  /*b670*/  LDSM.16.MT88.4 R36, [R209] ;  /* 0x00000000d124783b */ /* 0x000ea20000004200 */
[-C--:B------:R-:W-:Y:S01]  /*b680*/  FMUL.FTZ R27, R47, R203.reuse ;  /* 0x000000cb2f1b7220 */ /* 0x080fe20000410000 */
[-C--:B------:R-:W-:Y:S01]  /*b690*/  FMUL.FTZ R34, R54, R203.reuse ;  /* 0x000000cb36227220 */ /* 0x080fe20000410000 */
[-C--:B------:R-:W-:Y:S01]  /*b6a0*/  FMUL.FTZ R35, R55, R203.reuse ;  /* 0x000000cb37237220 */ /* 0x080fe20000410000 */
[----:B------:R-:W3:Y:S01]  /*b6b0*/  MUFU.EX2 R166, R166 ;  /* 0x000000a600a67308 */ /* 0x000ee20000000800 */
[----:B----4-:R-:W-:Y:S01]  /*b6c0*/  F2FP.F16.F32.PACK_AB R6, R167, R202 ;  /* 0x000000caa706723e */ /* 0x010fe200000000ff */
[----:B------:R-:W-:Y:S01]  /*b6d0*/  LDSM.16.MT88.4 R44, [R192+0x1a000] ;  /* 0x01a00000c02c783b */ /* 0x000fe20000004200 */
[-C--:B------:R-:W-:Y:S01]  /*b6e0*/  FMUL.FTZ R49, R49, R208.reuse ;  /* 0x000000d031317220 */ /* 0x080fe20000410000 */
[-C--:B------:R-:W-:Y:S01]  /*b6f0*/  FMUL.FTZ R50, R50, R203.reuse ;  /* 0x000000cb32327220 */ /* 0x080fe20000410000 */
[-C--:B------:R-:W-:Y:S01]  /*b700*/  FMUL.FTZ R51, R51, R203.reuse ;  /* 0x000000cb33337220 */ /* 0x080fe20000410000 */
[----:B------:R-:W4:Y:S01]  /*b710*/  LDSM.16.MT88.4 R52, [R221+0x1a000] ;  /* 0x01a00000dd34783b */ /* 0x000f220000004200 */
        /* <DEDUP_REMOVED lines=9> */
[----:B------:R-:W5:Y:S01]  /*b7b0*/  MUFU.EX2 R204, R204 ;  /* 0x000000cc00cc7308 */ /* 0x000f620000000800 */
        /* <DEDUP_REMOVED lines=16> */
[----:B-----5:R-:W-:Y:S01]  /*b8c0*/  F2FP.F16.F32.PACK_AB R7, R204, R165 ;  /* 0x000000a5cc07723e */ /* 0x020fe200000000ff */
        /* <DEDUP_REMOVED lines=20> */
[----:B------:R-:W3:Y:S01]  /*ba10*/  LDSM.16.MT88.4 R68, [R209+0x2000] ;  /* 0x00200000d144783b */ /* 0x000ee20000004200 */
[-C--:B------:R-:W-:Y:S01]  /*ba20*/  FMUL.FTZ R129, R129, R208.reuse ;  /* 0x000000d081817220 */ /* 0x080fe20000410000 */
[C---:B--2---:R-:W-:Y:S01]  /*ba30*/  HMMA.16816.F32 R32, R4.reuse, R36, R32 ;  /* 0x000000240420723c */ /* 0x044fe20000001820 */
[-C--:B------:R-:W-:Y:S01]  /*ba40*/  FMUL.FTZ R130, R130, R203.reuse ;  /* 0x000000cb82827220 */ /* 0x080fe20000410000 */
[-C--:B------:R-:W-:Y:S01]  /*ba50*/  FMUL.FTZ R131, R131, R203.reuse ;  /* 0x000000cb83837220 */ /* 0x080fe20000410000 */
[-C--:B-1----:R-:W-:Y:S01]  /*ba60*/  FMUL.FTZ R8, R160, R208.reuse ;  /* 0x000000d0a0087220 */ /* 0x082fe20000410000 */
        /* <DEDUP_REMOVED lines=28> */
[C---:B----4-:R-:W-:Y:S01]  /*bc30*/  HMMA.16816.F32 R48, R4.reuse, R52, R48 ;  /* 0x000000340430723c */ /* 0x050fe20000001830 */
        /* <DEDUP_REMOVED lines=8> */
[----:B------:R-:W4:Y:S01]  /*bcc0*/  MUFU.EX2 R211, R211 ;  /* 0x000000d300d37308 */ /* 0x000f220000000800 */
[-C--:B------:R-:W-:Y:S01]  /*bcd0*/  FMUL.FTZ R150, R150, R203.reuse ;  /* 0x000000cb96967220 */ /* 0x080fe20000410000 */
[-C--:B------:R-:W-:Y:S01]  /*bce0*/  FMUL.FTZ R151, R151, R203.reuse ;  /* 0x000000cb97977220 */ /* 0x080fe20000410000 */
[----:B------:R-:W-:Y:S01]  /*bcf0*/  LDSM.16.MT88.4 R160, [R209+0x2800] ;  /* 0x00280000d1a0783b */ /* 0x000fe20000004200 */
[--C-:B------:R-:W-:Y:S01]  /*bd00*/  FFMA.FTZ R246, R196, UR4, -R189.reuse ;  /* 0x00000004c4f67c23 */ /* 0x100fe200080108bd */
[--C-:B------:R-:W-:Y:S01]  /*bd10*/  FFMA.FTZ R243, R195, UR4, -R222.reuse ;  /* 0x00000004c3f37c23 */ /* 0x100fe200080108de */
[----:B------:R-:W-:Y:S01]  /*bd20*/  FFMA.FTZ R222, R191, UR4, -R222 ;  /* 0x00000004bfde7c23 */ /* 0x000fe200080108de */
        /* <DEDUP_REMOVED lines=15> */
[----:B------:R-:W-:Y:S01]  /*be20*/  FFMA.FTZ R248, R188, UR4, -R189 ;  /* 0x00000004bcf87c23 */ /* 0x000fe200080108bd */
[C---:B---3--:R-:W-:Y:S01]  /*be30*/  HMMA.16816.F32 R64, R4.reuse, R68, R64 ;  /* 0x000000440440723c */ /* 0x048fe20000001840 */
[-C--:B------:R-:W-:Y:S01]  /*be40*/  FFMA.FTZ R206, R235, R208.reuse, R206 ;  /* 0x000000d0ebce7223 */ /* 0x080fe200000100ce */
[----:B------:R-:W-:Y:S03]  /*be50*/  LDSM.16.MT88.4 R176, [R221+0x1b000] ;  /* 0x01b00000ddb0783b */ /* 0x000fe60000004200 */
        /* <DEDUP_REMOVED lines=8> */
[----:B------:R-:W3:Y:S01]  /*bee0*/  MUFU.EX2 R213, R213 ;  /* 0x000000d500d57308 */ /* 0x000ee20000000800 */
[----:B------:R-:W4:Y:S01]  /*bef0*/  LDSM.16.MT88.4 R108, [R192+0x1e000] ;  /* 0x01e00000c06c783b */ /* 0x000f220000004200 */
[----:B------:R-:W-:Y:S01]  /*bf00*/  FADD.FTZ R202, R202, R201 ;  /* 0x000000c9caca7221 */ /* 0x000fe20000010000 */
[----:B-1----:R-:W-:Y:S02]  /*bf10*/  HMMA.16816.F32 R72, R4, R76, R72 ;  /* 0x0000004c0448723c */ /* 0x002fe40000001848 */
[----:B------:R-:W-:Y:S01]  /*bf20*/  LDSM.16.MT88.4 R188, [R219+0x1800] ;  /* 0x00180000dbbc783b */ /* 0x000fe20000004200 */
[----:B------:R-:W-:-:S02]  /*bf30*/  FADD.FTZ R167, R167, R202 ;  /* 0x000000caa7a77221 */ /* 0x000fc40000010000 */
[----:B------:R-:W-:Y:S03]  /*bf40*/  MUFU.EX2 R205, R205 ;  /* 0x000000cd00cd7308 */ /* 0x000fe60000000800 */
[C---:B------:R-:W-:Y:S01]  /*bf50*/  HMMA.16816.F32 R76, R4.reuse, R78, R96 ;  /* 0x0000004e044c723c */ /* 0x040fe20000001860 */
[-C--:B------:R-:W-:Y:S01]  /*bf60*/  FMUL.FTZ R96, R116, R208.reuse ;  /* 0x000000d074607220 */ /* 0x080fe20000410000 */
[-C--:B------:R-:W-:Y:S01]  /*bf70*/  FMUL.FTZ R97, R117, R208.reuse ;  /* 0x000000d075617220 */ /* 0x080fe20000410000 */
[-C--:B------:R-:W-:Y:S01]  /*bf80*/  FMUL.FTZ R98, R118, R203.reuse ;  /* 0x000000cb76627220 */ /* 0x080fe20000410000 */
[-C--:B------:R-:W-:Y:S01]  /*bf90*/  FMUL.FTZ R99, R119, R203.reuse ;  /* 0x000000cb77637220 */ /* 0x080fe20000410000 */
[----:B------:R-:W1:Y:S01]  /*bfa0*/  MUFU.EX2 R218, R218 ;  /* 0x000000da00da7308 */ /* 0x000e620000000800 */
[----:B------:R-:W3:Y:S02]  /*bfb0*/  LDSM.16.MT88.4 R116, [R221+0x1e000] ;  /* 0x01e00000dd74783b */ /* 0x000ee40000004200 */
        /* <DEDUP_REMOVED lines=35> */
[----:B------:R-:W-:Y:S02]  /*c1f0*/  LDSM.16.MT88.4 R144, [R209+0x800] ;  /* 0x00080000d190783b */ /* 0x000fe40000004200 */
[C---:B---3--:R-:W-:Y:S05]  /*c200*/  HMMA.16816.F32 R112, R4.reuse, R116, R112 ;  /* 0x000000740470723c */ /* 0x048fea0000001870 */
[----:B------:R-:W-:Y:S03]  /*c210*/  MUFU.EX2 R241, R241 ;  /* 0x000000f100f17308 */ /* 0x000fe60000000800 */
[C---:B------:R-:W-:Y:S05]  /*c220*/  HMMA.16816.F32 R8, R4.reuse, R12, R8 ;  /* 0x0000000c0408723c */ /* 0x040fea0000001808 */
[----:B------:R-:W3:Y:S03]  /*c230*/  MUFU.EX2 R244, R244 ;  /* 0x000000f400f47308 */ /* 0x000ee60000000800 */
[C---:B------:R-:W-:Y:S01]  /*c240*/  HMMA.16816.F32 R116, R4.reuse, R118, R136 ;  /* 0x000000760474723c */ /* 0x040fe20000001888 */
[----:B------:R-:W5:Y:S04]  /*c250*/  LDSM.16.MT88.4 R136, [R192+0x18800] ;  /* 0x01880000c088783b */ /* 0x000f680000004200 */
[----:B------:R-:W-:Y:S03]  /*c260*/  MUFU.EX2 R243, R243 ;  /* 0x000000f300f37308 */ /* 0x000fe60000000800 */
[C---:B------:R-:W-:Y:S01]  /*c270*/  HMMA.16816.F32 R12, R4.reuse, R14, R156 ;  /* 0x0000000e040c723c */ /* 0x040fe2000000189c */
[----:B------:R-:W4:Y:S04]  /*c280*/  LDSM.16.MT88.4 R156, [R221+0x18800] ;  /* 0x01880000dd9c783b */ /* 0x000f280000004200 */
[----:B------:R-:W-:Y:S03]  /*c290*/  MUFU.EX2 R222, R222 ;  /* 0x000000de00de7308 */ /* 0x000fe60000000800 */
[C---:B-1----:R-:W-:Y:S05]  /*c2a0*/  HMMA.16816.F32 R96, R4.reuse, R100, R96 ;  /* 0x000000640460723c */ /* 0x042fea0000001860 */
[----:B------:R-:W-:Y:S03]  /*c2b0*/  MUFU.EX2 R245, R245 ;  /* 0x000000f500f57308 */ /* 0x000fe60000000800 */
[C---:B------:R-:W-:Y:S01]  /*c2c0*/  HMMA.16816.F32 R100, R4.reuse, R102, R120 ;  /* 0x000000660464723c */ /* 0x040fe20000001878 */
[-C--:B------:R-:W-:Y:S01]  /*c2d0*/  FMUL.FTZ R120, R140, R208.reuse ;  /* 0x000000d08c787220 */ /* 0x080fe20000410000 */
[----:B------:R-:W-:Y:S01]  /*c2e0*/  FMUL.FTZ R121, R141, R208 ;  /* 0x000000d08d797220 */ /* 0x000fe20000410000 */
[-C--:B------:R-:W-:Y:S01]  /*c2f0*/  FMUL.FTZ R122, R142, R203.reuse ;  /* 0x000000cb8e7a7220 */ /* 0x080fe20000410000 */
[-C--:B------:R-:W-:Y:S01]  /*c300*/  FMUL.FTZ R123, R143, R203.reuse ;  /* 0x000000cb8f7b7220 */ /* 0x080fe20000410000 */
[----:B------:R-:W1:Y:S01]  /*c310*/  MUFU.EX2 R246, R246 ;  /* 0x000000f600f67308 */ /* 0x000e620000000800 */
[----:B------:R-:W-:Y:S01]  /*c320*/  LDSM.16.MT88.4 R140, [R192+0x1a800] ;  /* 0x01a80000c08c783b */ /* 0x000fe20000004200 */
[----:B------:R-:W-:Y:S01]  /*c330*/  FFMA.FTZ R203, R233, R203, R200 ;  /* 0x000000cbe9cb7223 */ /* 0x000fe200000100c8 */
[----:B--2---:R-:W-:Y:S01]  /*c340*/  HMMA.16816.F32 R128, R4, R132, R128 ;  /* 0x000000840480723c */ /* 0x004fe20000001880 */
[----:B------:R-:W-:Y:S01]  /*c350*/  F2FP.F16.F32.PACK_AB R132, R211, R220 ;  /* 0x000000dcd384723e */ /* 0x000fe200000000ff */
[----:B------:R-:W-:Y:S01]  /*c360*/  FADD.FTZ R220, R220, R167 ;  /* 0x000000a7dcdc7221 */ /* 0x000fe20000010000 */
[----:B------:R-:W-:Y:S01]  /*c370*/  F2FP.F16.F32.PACK_AB R133, R213, R210 ;  /* 0x000000d2d585723e */ /* 0x000fe200000000ff */
[----:B------:R-:W-:Y:S01]  /*c380*/  FADD.FTZ R166, R166, R203 ;  /* 0x000000cba6a67221 */ /* 0x000fe20000010000 */
[----:B------:R-:W-:Y:S01]  /*c390*/  MUFU.EX2 R247, R247 ;  /* 0x000000f700f77308 */ /* 0x000fe20000000800 */
[----:B------:R-:W-:-:S02]  /*c3a0*/  FADD.FTZ R211, R211, R220 ;  /* 0x000000dcd3d37221 */ /* 0x000fc40000010000 */
[C---:B------:R-:W-:Y:S05]  /*c3b0*/  HMMA.16816.F32 R120, R4.reuse, R124, R120 ;  /* 0x0000007c0478723c */ /* 0x040fea0000001878 */
[----:B------:R-:W2:Y:S03]  /*c3c0*/  MUFU.EX2 R248, R248 ;  /* 0x000000f800f87308 */ /* 0x000ea60000000800 */
[C---:B------:R-:W-:Y:S01]  /*c3d0*/  HMMA.16816.F32 R124, R4.reuse, R126, R152 ;  /* 0x0000007e047c723c */ /* 0x040fe20000001898 */
[----:B------:R-:W3:Y:S07]  /*c3e0*/  LDSM.16.MT88.4 R152, [R219+0x800] ;  /* 0x00080000db98783b */ /* 0x000eee0000004200 */
[----:B------:R-:W-:Y:S01]  /*c3f0*/  HMMA.16816.F32 R4, R4, R134, R148 ;  /* 0x000000860404723c */ /* 0x000fe20000001894 */
[----:B------:R-:W-:Y:S01]  /*c400*/  F2FP.F16.F32.PACK_AB R134, R207, R212 ;  /* 0x000000d4cf86723e */ /* 0x000fe200000000ff */
[----:B------:R-:W-:Y:S01]  /*c410*/  LDSM.16.MT88.4 R148, [R192+0x1c800] ;  /* 0x01c80000c094783b */ /* 0x000fe20000004200 */
[----:B------:R-:W-:Y:S01]  /*c420*/  F2FP.F16.F32.PACK_AB R135, R218, R205 ;  /* 0x000000cdda87723e */ /* 0x000fe200000000ff */
[----:B------:R-:W-:-:S04]  /*c430*/  FADD.FTZ R212, R212, R211 ;  /* 0x000000d3d4d47221 */ /* 0x000fc80000010000 */
[----:B------:R-:W-:Y:S02]  /*c440*/  FADD.FTZ R212, R207, R212 ;  /* 0x000000d4cfd47221 */ /* 0x000fe40000010000 */
[C---:B-----5:R-:W-:Y:S08]  /*c450*/  HMMA.16816.F32 R8, R132.reuse, R136, R8 ;  /* 0x000000888408723c */ /* 0x060ff00000001808 */
[C---:B------:R-:W-:Y:S01]  /*c460*/  HMMA.16816.F32 R12, R132.reuse, R138, R12 ;  /* 0x0000008a840c723c */ /* 0x040fe2000000180c */
[----:B------:R-:W5:Y:S07]  /*c470*/  LDSM.16.MT88.4 R136, [R221+0x1a800] ;  /* 0x01a80000dd88783b */ /* 0x000f6e0000004200 */
[C---:B------:R-:W-:Y:S08]  /*c480*/  HMMA.16816.F32 R32, R132.reuse, R144, R32 ;  /* 0x000000908420723c */ /* 0x040ff00000001820 */
[C---:B------:R-:W-:Y:S01]  /*c490*/  HMMA.16816.F32 R36, R132.reuse, R146, R36 ;  /* 0x000000928424723c */ /* 0x040fe20000001824 */
[----:B------:R-:W1:Y:S07]  /*c4a0*/  LDSM.16.MT88.4 R144, [R221+0x1c800] ;  /* 0x01c80000dd90783b */ /* 0x000e6e0000004200 */
[C---:B----4-:R-:W-:Y:S08]  /*c4b0*/  HMMA.16816.F32 R16, R132.reuse, R156, R16 ;  /* 0x0000009c8410723c */ /* 0x050ff00000001810 */
[C---:B------:R-:W-:Y:S01]  /*c4c0*/  HMMA.16816.F32 R20, R132.reuse, R158, R20 ;  /* 0x0000009e8414723c */ /* 0x040fe20000001814 */
[----:B------:R-:W4:Y:S07]  /*c4d0*/  LDSM.16.MT88.4 R156, [R219+0x4800] ;  /* 0x00480000db9c783b */ /* 0x000f2e0000004200 */
[C---:B---3--:R-:W-:Y:S08]  /*c4e0*/  HMMA.16816.F32 R24, R132.reuse, R152, R24 ;  /* 0x000000988418723c */ /* 0x048ff00000001818 */
[C---:B------:R-:W-:Y:S01]  /*c4f0*/  HMMA.16816.F32 R28, R132.reuse, R154, R28 ;  /* 0x0000009a841c723c */ /* 0x040fe2000000181c */
[----:B------:R-:W3:Y:S07]  /*c500*/  LDSM.16.MT88.4 R152, [R209+0x4800] ;  /* 0x00480000d198783b */ /* 0x000eee0000004200 */
        /* <DEDUP_REMOVED lines=11> */
[----:B------:R-:W2:Y:S07]  /*c5c0*/  LDSM.16.MT88.4 R84, [R219+0x6800] ;  /* 0x00680000db54783b */ /* 0x000eae0000004200 */
[C---:B----4-:R-:W-:Y:S01]  /*c5d0*/  HMMA.16816.F32 R148, R132.reuse, R156, R88 ;  /* 0x0000009c8494723c */ /* 0x050fe20000001858 */
[----:B------:R-:W4:Y:S07]  /*c5e0*/  LDSM.16.MT88.4 R88, [R209+0x6800] ;  /* 0x00680000d158783b */ /* 0x000f2e0000004200 */
[C---:B------:R-:W-:Y:S08]  /*c5f0*/  HMMA.16816.F32 R60, R132.reuse, R170, R60 ;  /* 0x000000aa843c723c */ /* 0x040ff0000000183c */
[C---:B------:R-:W-:Y:S08]  /*c600*/  HMMA.16816.F32 R92, R132.reuse, R158, R92 ;  /* 0x0000009e845c723c */ /* 0x040ff0000000185c */
[C---:B---3--:R-:W-:Y:S08]  /*c610*/  HMMA.16816.F32 R96, R132.reuse, R152, R96 ;  /* 0x000000988460723c */ /* 0x048ff00000001860 */
        /* <DEDUP_REMOVED lines=10> */
[C---:B--2---:R-:W-:Y:S01]  /*c6c0*/  HMMA.16816.F32 R156, R132.reuse, R84, R120 ;  /* 0x00000054849c723c */ /* 0x044fe20000001878 */
[----:B------:R-:W-:Y:S07]  /*c6d0*/  LDSM.16.MT88.4 R120, [R221+0x1d000] ;  /* 0x01d00000dd78783b */ /* 0x000fee0000004200 */
[C---:B------:R-:W-:Y:S01]  /*c6e0*/  HMMA.16816.F32 R124, R132.reuse, R86, R124 ;  /* 0x00000056847c723c */ /* 0x040fe2000000187c */
[----:B------:R-:W1:Y:S07]  /*c6f0*/  LDSM.16.MT88.4 R84, [R219+0x3000] ;  /* 0x00300000db54783b */ /* 0x000e6e0000004200 */
[C---:B----4-:R-:W-:Y:S08]  /*c700*/  HMMA.16816.F32 R168, R132.reuse, R88, R128 ;  /* 0x0000005884a8723c */ /* 0x050ff00000001880 */
[----:B------:R-:W-:Y:S01]  /*c710*/  HMMA.16816.F32 R4, R132, R90, R4 ;  /* 0x0000005a8404723c */ /* 0x000fe20000001804 */
[----:B------:R-:W-:Y:S01]  /*c720*/  F2FP.F16.F32.PACK_AB R132, R230, R223 ;  /* 0x000000dfe684723e */ /* 0x000fe200000000ff */
[----:B------:R-:W2:Y:S01]  /*c730*/  LDSM.16.MT88.4 R88, [R209+0x3000] ;  /* 0x00300000d158783b */ /* 0x000ea20000004200 */
[----:B------:R-:W-:Y:S01]  /*c740*/  F2FP.F16.F32.PACK_AB R133, R240, R231 ;  /* 0x000000e7f085723e */ /* 0x000fe200000000ff */
[----:B------:R-:W-:Y:S01]  /*c750*/  FADD.FTZ R223, R223, R212 ;  /* 0x000000d4dfdf7221 */ /* 0x000fe20000010000 */
[----:B------:R-:W-:-:S02]  /*c760*/  F2FP.F16.F32.PACK_AB R134, R238, R229 ;  /* 0x000000e5ee86723e */ /* 0x000fc400000000ff */
[----:B------:R-:W-:Y:S01]  /*c770*/  F2FP.F16.F32.PACK_AB R135, R242, R239 ;  /* 0x000000eff287723e */ /* 0x000fe200000000ff */
[----:B------:R-:W-:-:S04]  /*c780*/  FADD.FTZ R230, R230, R223 ;  /* 0x000000dfe6e67221 */ /* 0x000fc80000010000 */
[----:B------:R-:W-:Y:S02]  /*c790*/  FADD.FTZ R229, R229, R230 ;  /* 0x000000e6e5e57221 */ /* 0x000fe40000010000 */
[----:B------:R-:W-:Y:S01]  /*c7a0*/  HMMA.16816.F32 R128, R132, R186, R12 ;  /* 0x000000ba8480723c */ /* 0x000fe2000000180c */
[----:B------:R-:W3:Y:S01]  /*c7b0*/  LDSM.16.MT88.4 R12, [R219+0x5000] ;  /* 0x00500000db0c783b */ /* 0x000ee20000004200 */
[----:B------:R-:W-:-:S06]  /*c7c0*/  FADD.FTZ R238, R238, R229 ;  /* 0x000000e5eeee7221 */ /* 0x000fcc0000010000 */
        /* <DEDUP_REMOVED lines=32> */
[----:B------:R-:W-:Y:S07]  /*c9d0*/  LDSM.16.MT88.4 R100, [R221+0x1b800] ;  /* 0x01b80000dd64783b */ /* 0x000fee0000004200 */
[C---:B------:R-:W-:Y:S08]  /*c9e0*/  HMMA.16816.F32 R112, R132.reuse, R64, R112 ;  /* 0x000000408470723c */ /* 0x040ff00000001870 */
[C---:B------:R-:W-:Y:S01]  /*c9f0*/  HMMA.16816.F32 R108, R132.reuse, R66, R152 ;  /* 0x00000042846c723c */ /* 0x040fe20000001898 */
[----:B------:R-:W3:Y:S04]  /*ca00*/  LDSM.16.MT88.4 R64, [R192+0x1b800] ;  /* 0x01b80000c040783b */ /* 0x000ee80000004200 */
[----:B------:R-:W-:Y:S03]  /*ca10*/  LDSM.16.MT88.4 R192, [R221+0x1f800] ;  /* 0x01f80000ddc0783b */ /* 0x000fe60000004200 */
[C---:B------:R-:W-:Y:S01]  /*ca20*/  HMMA.16816.F32 R40, R132.reuse, R180, R40 ;  /* 0x000000b48428723c */ /* 0x040fe20000001828 */
[----:B------:R-:W-:Y:S07]  /*ca30*/  LDSM.16.MT88.4 R180, [R219+0x5800] ;  /* 0x00580000dbb4783b */ /* 0x000fee0000004200 */
[C---:B------:R-:W-:Y:S08]  /*ca40*/  HMMA.16816.F32 R48, R132.reuse, R176, R48 ;  /* 0x000000b08430723c */ /* 0x040ff00000001830 */
[C---:B------:R-:W-:Y:S01]  /*ca50*/  HMMA.16816.F32 R136, R132.reuse, R178, R136 ;  /* 0x000000b28488723c */ /* 0x040fe20000001888 */
[----:B------:R-:W-:Y:S07]  /*ca60*/  LDSM.16.MT88.4 R176, [R219+0x7800] ;  /* 0x00780000dbb0783b */ /* 0x000fee0000004200 */
[C---:B----4-:R-:W-:Y:S08]  /*ca70*/  HMMA.16816.F32 R172, R132.reuse, R92, R156 ;  /* 0x0000005c84ac723c */ /* 0x050ff0000000189c */
[C---:B------:R-:W-:Y:S08]  /*ca80*/  HMMA.16816.F32 R152, R132.reuse, R94, R124 ;  /* 0x0000005e8498723c */ /* 0x040ff0000000187c */
[----:B------:R-:W-:Y:S01]  /*ca90*/  HMMA.16816.F32 R148, R132, R150, R4 ;  /* 0x000000968494723c */ /* 0x000fe20000001804 */
[----:B------:R-:W4:Y:S01]  /*caa0*/  LDSM.16.MT88.4 R132, [R221+0x1d800] ;  /* 0x01d80000dd84783b */ /* 0x000f220000004200 */
[----:B------:R-:W-:Y:S01]  /*cab0*/  F2FP.F16.F32.PACK_AB R4, R244, R241 ;  /* 0x000000f1f404723e */ /* 0x000fe200000000ff */
[----:B------:R-:W-:Y:S01]  /*cac0*/  FADD.FTZ R241, R241, R238 ;  /* 0x000000eef1f17221 */ /* 0x000fe20000010000 */
[----:B------:R-:W-:-:S02]  /*cad0*/  F2FP.F16.F32.PACK_AB R5, R246, R245 ;  /* 0x000000f5f605723e */ /* 0x000fc400000000ff */
[----:B------:R-:W-:Y:S01]  /*cae0*/  F2FP.F16.F32.PACK_AB R6, R222, R243 ;  /* 0x000000f3de06723e */ /* 0x000fe200000000ff */
[----:B------:R-:W-:Y:S01]  /*caf0*/  FADD.FTZ R244, R244, R241 ;  /* 0x000000f1f4f47221 */ /* 0x000fe20000010000 */
[----:B------:R-:W-:-:S03]  /*cb00*/  F2FP.F16.F32.PACK_AB R7, R248, R247 ;  /* 0x000000f7f807723e */ /* 0x000fc600000000ff */
[----:B------:R-:W-:-:S04]  /*cb10*/  FADD.FTZ R235, R243, R244 ;  /* 0x000000f4f3eb7221 */ /* 0x000fc80000010000 */
[----:B------:R-:W-:Y:S01]  /*cb20*/  HMMA.16816.F32 R156, R4, R62, R128 ;  /* 0x0000003e049c723c */ /* 0x000fe20000001880 */
[----:B------:R-:W-:-:S07]  /*cb30*/  FADD.FTZ R235, R222, R235 ;  /* 0x000000ebdeeb7221 */ /* 0x000fce0000010000 */
[C---:B------:R-:W-:Y:S08]  /*cb40*/  HMMA.16816.F32 R160, R4.reuse, R60, R160 ;  /* 0x0000003c04a0723c */ /* 0x040ff000000018a0 */
[C---:B-1----:R-:W-:Y:S08]  /*cb50*/  HMMA.16816.F32 R92, R4.reuse, R96, R72 ;  /* 0x00000060045c723c */ /* 0x042ff00000001848 */
[C---:B--2---:R-:W-:Y:S08]  /*cb60*/  HMMA.16816.F32 R128, R4.reuse, R170, R68 ;  /* 0x000000aa0480723c */ /* 0x044ff00000001844 */
[C---:B---3--:R-:W-:Y:S08]  /*cb70*/  HMMA.16816.F32 R60, R4.reuse, R64, R40 ;  /* 0x00000040043c723c */ /* 0x048ff00000001828 */
[C---:B------:R-:W-:Y:S08]  /*cb80*/  HMMA.16816.F32 R68, R4.reuse, R100, R48 ;  /* 0x000000640444723c */ /* 0x040ff00000001830 */
[C---:B------:R-:W-:Y:S08]  /*cb90*/  HMMA.16816.F32 R72, R4.reuse, R102, R136 ;  /* 0x000000660448723c */ /* 0x040ff00000001888 */
        /* <DEDUP_REMOVED lines=44> */
.L_x_242:
[----:B------:R-:W-:-:S09]  /*ce60*/  UISETP.GE.AND UP0, UPT, UR6, URZ, UPT ;  /* 0x000000ff0600728c */ /* 0x000fd2000bf06270 */
[----:B------:R-:W-:Y:S05]  /*ce70*/  BRA.U !UP0, `(.L_x_245) ;  /* 0x0000003508607547 */ /* 0x000fea000b800000 */
[----:B------:R-:W-:Y:S01]  /*ce80*/  SHF.R.U32.HI R5, RZ, 0x1, R214 ;  /* 0x00000001ff057819 */ /* 0x000fe200000116d6 */
[----:B------:R-:W1:Y:S01]  /*ce90*/  S2UR UR7, SR_CgaCtaId ;  /* 0x00000000000779c3 */ /* 0x000e620000008800 */
[----:B------:R-:W2:Y:S01]  /*cea0*/  S2R R214, SR_TID.X ;  /* 0x0000000000d67919 */ /* 0x000ea20000002100 */
[----:B------:R-:W3:Y:S01]  /*ceb0*/  LDCU UR4, c[0x0][0x440] ;  /* 0x00008800ff0477ac */ /* 0x000ee20008000800 */
[----:B------:R-:W-:Y:S01]  /*cec0*/  LOP3.LUT R5, R0, 0x8, R5, 0x78, !PT ;  /* 0x0000000800057812 */ /* 0x000fe200078e7805 */
[----:B------:R-:W-:Y:S02]  /*ced0*/  IMAD.MOV.U32 R212, RZ, RZ, 0x20 ;  /* 0x00000020ffd47424 */ /* 0x000fe400078e00ff */
[----:B------:R-:W-:Y:S01]  /*cee0*/  IMAD.MOV.U32 R208, RZ, RZ, 0x20 ;  /* 0x00000020ffd07424 */ /* 0x000fe200078e00ff */
[----:B------:R-:W-:Y:S01]  /*cef0*/  LOP3.LUT R213, R5, 0x200, R2, 0xf8, !PT ;  /* 0x0000020005d57812 */ /* 0x000fe200078ef802 */
[----:B------:R-:W4:Y:S01]  /*cf00*/  LDC.64 R222, c[0x0][0x3c0] ;  /* 0x0000f000ffde7b82 */ /* 0x000f220000000a00 */
        /* <DEDUP_REMOVED lines=8> */
[----:B------:R-:W4:Y:S01]  /*cf90*/  LDCU UR9, c[0x0][0x440] ;  /* 0x00008800ff0977ac */ /* 0x000f220008000800 */
[----:B------:R-:W-:Y:S01]  /*cfa0*/  VIADD R230, R213, 0x18040 ;  /* 0x00018040d5e67836 */ /* 0x000fe20000000000 */
[----:B---3--:R-:W-:Y:S01]  /*cfb0*/  ISETP.GE.AND P1, PT, R215, UR4, PT ;  /* 0x00000004d7007c0c */ /* 0x008fe2000bf26270 */
[----:B------:R-:W3:Y:S01]  /*cfc0*/  LDCU UR4, c[0x0][0x45c] ;  /* 0x00008b80ff0477ac */ /* 0x000ee20008000800 */
[----:B-1----:R-:W-:Y:S01]  /*cfd0*/  ULEA UR7, UR7, UR8, 0x18 ;  /* 0x0000000807077291 */ /* 0x002fe2000f8ec0ff */
[C---:B--2---:R-:W-:Y:S01]  /*cfe0*/  LOP3.LUT P0, RZ, R214.reuse, 0x2, RZ, 0xc0, !PT ;  /* 0x00000002d6ff7812 */ /* 0x044fe2000780c0ff */
[C---:B------:R-:W-:Y:S01]  /*cff0*/  IMAD.SHL.U32 R229, R214.reuse, 0x20, RZ ;  /* 0x00000020d6e57824 */ /* 0x040fe200078e00ff */
[----:B------:R-:W-:-:S02]  /*d000*/  SHF.L.U32 R210, R214, 0x6, RZ ;  /* 0x00000006d6d27819 */ /* 0x000fc400000006ff */
[----:B------:R-:W-:Y:S02]  /*d010*/  SEL R208, R208, 0xffffffe0, !P0 ;  /* 0xffffffe0d0d07807 */ /* 0x000fe40004000000 */
[----:B------:R-:W-:Y:S01]  /*d020*/  LOP3.LUT R209, R210, 0x400, RZ, 0xc0, !PT ;  /* 0x00000400d2d17812 */ /* 0x000fe200078ec0ff */
[----:B---3--:R-:W-:Y:S06]  /*d030*/  BRA `(.L_x_246) ;  /* 0x0000000000ec7947 */ /* 0x008fec0003800000 */
.L_x_248:
[----:B------:R-:W1:Y:S01]  /*d040*/  LDC.64 R2, c[0x0][0x3b8] ;  /* 0x0000ee00ff027b82 */ /* 0x000e620000000a00 */
[----:B------:R-:W-:Y:S01]  /*d050*/  UIADD3 UR8, UPT, UPT, UR6, -0x1, URZ ;  /* 0xffffffff06087890 */ /* 0x000fe2000fffe0ff */
[----:B------:R-:W-:Y:S02]  /*d060*/  LOP3.LUT R169, R232, 0x1f8, RZ, 0xc0, !PT ;  /* 0x000001f8e8a97812 */ /* 0x000fe400078ec0ff */
[----:B------:R-:W-:Y:S02]  /*d070*/  ISETP.GE.AND P1, PT, R215, UR9, PT ;  /* 0x00000009d7007c0c */ /* 0x000fe4000bf26270 */
[----:B------:R-:W-:Y:S04]  /*d080*/  LOP3.LUT R169, R169, 0x38, R214, 0x78, !PT ;  /* 0x00000038a9a97812 */ /* 0x000fe800078e78d6 */
[----:B------:R-:W-:Y:S04]  /*d090*/  LOP3.LUT R169, R169, 0x1e00, R232, 0xf8, !PT ;  /* 0x00001e00a9a97812 */ /* 0x000fe800078ef8e8 */
[----:B------:R-:W-:Y:S01]  /*d0a0*/  LEA R228, R169, UR5, 0x1 ;  /* 0x00000005a9e47c11 */ /* 0x000fe2000f8e08ff */
[----:B-1----:R-:W-:Y:S04]  /*d0b0*/  IMAD.WIDE.U32 R170, R2, UR8, RZ ;  /* 0x0000000802aa7c25 */ /* 0x002fe8000f8e00ff */
[C---:B------:R-:W-:Y:S01]  /*d0c0*/  IMAD.SHL.U32 R173, R170.reuse, 0x40, RZ ;  /* 0x00000040aaad7824 */ /* 0x040fe200078e00ff */
[----:B------:R-:W-:Y:S01]  /*d0d0*/  LEA R172, P6, R170, R227, 0x7 ;  /* 0x000000e3aaac7211 */ /* 0x000fe200078c38ff */
[----:B------:R-:W-:Y:S03]  /*d0e0*/  IMAD R171, R3, UR8, R171 ;  /* 0x0000000803ab7c24 */ /* 0x000fe6000f8e02ab */
[----:B------:R-:W-:Y:S02]  /*d0f0*/  LEA R164, P5, R2, R173, 0x5 ;  /* 0x000000ad02a47211 */ /* 0x000fe400078a28ff */
[C-C-:B------:R-:W-:Y:S02]  /*d100*/  LEA.HI.X R173, R170.reuse, R226, R171.reuse, 0x7, P6 ;  /* 0x000000e2aaad7211 */ /* 0x140fe400030f3cab */
[----:B------:R-:W-:Y:S03]  /*d110*/  SHF.L.U64.HI R166, R170, 0x6, R171 ;  /* 0x00000006aaa67819 */ /* 0x000fe600000102ab */
[----:B------:R-:W-:Y:S01]  /*d120*/  @!PT LDS RZ, [RZ] ;  /* 0x00000000fffff984 */ /* 0x000fe20000000800 */
[----:B------:R-:W-:Y:S01]  /*d130*/  @!PT LDS RZ, [RZ] ;  /* 0x00000000fffff984 */ /* 0x000fe20000000800 */
[----:B------:R-:W-:Y:S01]  /*d140*/  @!PT LDS RZ, [RZ] ;  /* 0x00000000fffff984 */ /* 0x000fe20000000800 */
[----:B------:R1:W-:Y:S01]  /*d150*/  @!P1 LDGSTS.E.BYPASS.LTC128B.128 [R228+0x10000], desc[UR24][R172.64] ;  /* 0x10000000ace49fae */ /* 0x0003e2000b981a18 */
[----:B------:R-:W-:Y:S02]  /*d160*/  LEA.HI.X R3, R2, R166, R3, 0x5, P5 ;  /* 0x000000a602037211 */ /* 0x000fe400028f2c03 */
[C---:B------:R-:W-:Y:S01]  /*d170*/  LEA R2, P5, R164.reuse, R227, 0x1 ;  /* 0x000000e3a4027211 */ /* 0x040fe200078a08ff */
[----:B------:R1:W-:Y:S03]  /*d180*/  @P1 STS.128 [R228+0x10000], RZ ;  /* 0x010000ffe4001388 */ /* 0x0003e60000000c00 */
[----:B------:R-:W-:Y:S01]  /*d190*/  LEA.HI.X R3, R164, R226, R3, 0x1, P5 ;  /* 0x000000e2a4037211 */ /* 0x000fe200028f0c03 */
        /* <DEDUP_REMOVED lines=37> */
.L_x_246:
[----:B------:R-:W-:Y:S04]  /*d3f0*/  DEPBAR.LE SB0, 0x0 ;  /* 0x000080000000791a */ /* 0x000fe80000000000 */
[----:B------:R-:W-:Y:S01]  /*d400*/  BAR.SYNC.DEFER_BLOCKING 0x0 ;  /* 0x0000000000007b1d */ /* 0x000fe20000010000 */
[----:B------:R-:W-:Y:S01]  /*d410*/  IMAD.SHL.U32 R232, R214, 0x8, RZ ;  /* 0x00000008d6e87824 */ /* 0x000fe200078e00ff */
[----:B------:R-:W-:Y:S01]  /*d420*/  LOP3.LUT R217, R229, 0x7c00, RZ, 0xc0, !PT ;  /* 0x00007c00e5d97812 */ /* 0x000fe200078ec0ff */
[----:B----4-:R-:W-:Y:S01]  /*d430*/  IMAD.WIDE.U32 R204, R222, UR6, RZ ;  /* 0x00000006decc7c25 */ /* 0x010fe2000f8e00ff */
[----:B------:R-:W-:Y:S01]  /*d440*/  SHF.R.U32.HI R216, RZ, 0x1, R214 ;  /* 0x00000001ffd87819 */ /* 0x000fe200000116d6 */
[----:B------:R-:W-:Y:S01]  /*d450*/  UISETP.NE.AND UP0, UPT, UR6, URZ, UPT ;  /* 0x000000ff0600728c */ /* 0x000fe2000bf05270 */
[----:B------:R-:W-:Y:S01]  /*d460*/  LOP3.LUT R215, R232, 0x38, RZ, 0xc0, !PT ;  /* 0x00000038e8d77812 */ /* 0x000fe200078ec0ff */
[----:B------:R-:W-:Y:S01]  /*d470*/  IMAD R201, R223, UR6, R205 ;  /* 0x00000006dfc97c24 */ /* 0x000fe2000f8e02cd */
[C---:B------:R-:W-:Y:S01]  /*d480*/  LEA R202, P2, R204.reuse, R225, 0x7 ;  /* 0x000000e1ccca7211 */ /* 0x040fe200078438ff */
[C---:B------:R-:W-:Y:S01]  /*d490*/  IMAD.SHL.U32 R167, R204.reuse, 0x40, RZ ;  /* 0x00000040cca77824 */ /* 0x040fe200078e00ff */
[----:B------:R-:W-:Y:S02]  /*d4a0*/  LOP3.LUT R237, R215, 0x40, RZ, 0xfc, !PT ;  /* 0x00000040d7ed7812 */ /* 0x000fe400078efcff */
[-CC-:B------:R-:W-:Y:S02]  /*d4b0*/  LEA.HI.X R203, R204, R224.reuse, R201.reuse, 0x7, P2 ;  /* 0x000000e0cccb7211 */ /* 0x180fe400010f3cc9 */
[----:B------:R-:W-:Y:S02]  /*d4c0*/  ISETP.GE.AND P4, PT, R237, UR9, PT ;  /* 0x00000009ed007c0c */ /* 0x000fe4000bf86270 */
[C---:B------:R-:W-:Y:S02]  /*d4d0*/  LOP3.LUT R236, R215.reuse, 0x80, RZ, 0xfc, !PT ;  /* 0x00000080d7ec7812 */ /* 0x040fe400078efcff */
[C---:B------:R-:W-:Y:S02]  /*d4e0*/  LOP3.LUT R234, R215.reuse, 0xc0, RZ, 0xfc, !PT ;  /* 0x000000c0d7ea7812 */ /* 0x040fe400078efcff */
[----:B------:R-:W-:Y:S02]  /*d4f0*/  ISETP.GE.AND P3, PT, R236, UR9, PT ;  /* 0x00000009ec007c0c */ /* 0x000fe4000bf66270 */
[----:B------:R-:W-:Y:S01]  /*d500*/  ISETP.GE.AND P2, PT, R234, UR9, PT ;  /* 0x00000009ea007c0c */ /* 0x000fe2000bf46270 */
[----:B------:R-:W-:Y:S01]  /*d510*/  @!PT LDS RZ, [RZ] ;  /* 0x00000000fffff984 */ /* 0x000fe20000000800 */
[----:B------:R-:W-:Y:S01]  /*d520*/  @!PT LDS RZ, [RZ] ;  /* 0x00000000fffff984 */ /* 0x000fe20000000800 */
[----:B------:R-:W-:Y:S01]  /*d530*/  @!PT LDS RZ, [RZ] ;  /* 0x00000000fffff984 */ /* 0x000fe20000000800 */
[----:B------:R-:W-:Y:S01]  /*d540*/  @!P1 LDGSTS.E.BYPASS.LTC128B.128 [R228+0x18000], desc[UR24][R202.64] ;  /* 0x18000000cae49fae */ /* 0x000fe2000b981a18 */
[----:B------:R-:W-:Y:S01]  /*d550*/  LEA R164, P0, R222, R167, 0x5 ;  /* 0x000000a7dea47211 */ /* 0x000fe200078028ff */
[----:B------:R-:W-:Y:S01]  /*d560*/  UMOV UR5, UR7 ;  /* 0x0000000700057c82 */ /* 0x000fe20008000000 */
[----:B------:R-:W-:Y:S02]  /*d570*/  SHF.L.U64.HI R167, R204, 0x6, R201 ;  /* 0x00000006cca77819 */ /* 0x000fe400000102c9 */
[----:B------:R-:W-:Y:S01]  /*d580*/  @P1 STS.128 [R228+0x18000], RZ ;  /* 0x018000ffe4001388 */ /* 0x000fe20000000c00 */
[--C-:B------:R-:W-:Y:S02]  /*d590*/  LOP3.LUT R169, R215, 0x1c0, R210.reuse, 0xf8, !PT ;  /* 0x000001c0d7a97812 */ /* 0x100fe400078ef8d2 */
[----:B------:R-:W-:Y:S02]  /*d5a0*/  LEA.HI.X R167, R222, R167, R223, 0x5, P0 ;  /* 0x000000a7dea77211 */ /* 0x000fe400000f2cdf */
[----:B------:R-:W-:Y:S01]  /*d5b0*/  @!PT LDS RZ, [RZ] ;  /* 0x00000000fffff984 */ /* 0x000fe20000000800 */
[----:B------:R-:W-:Y:S01]  /*d5c0*/  @!PT LDS RZ, [RZ] ;  /* 0x00000000fffff984 */ /* 0x000fe20000000800 */
[----:B------:R-:W-:Y:S01]  /*d5d0*/  @!PT LDS RZ, [RZ] ;  /* 0x00000000fffff984 */ /* 0x000fe20000000800 */
[----:B------:R-:W-:Y:S01]  /*d5e0*/  @!P4 LDGSTS.E.BYPASS.LTC128B.128 [R228+0x1a000], desc[UR24][R202.64+0x80] ;  /* 0x1a000080cae4cfae */ /* 0x000fe2000b981a18 */
[C---:B------:R-:W-:Y:S02]  /*d5f0*/  LEA R200, P0, R164.reuse, R225, 0x1 ;  /* 0x000000e1a4c87211 */ /* 0x040fe400078008ff */
[----:B------:R-:W-:Y:S02]  /*d600*/  LOP3.LUT R3, R217, 0x200, R210, 0xf8, !PT ;  /* 0x00000200d9037812 */ /* 0x000fe400078ef8d2 */
[----:B------:R-:W-:Y:S01]  /*d610*/  @P4 STS.128 [R228+0x1a000], RZ ;  /* 0x01a000ffe4004388 */ /* 0x000fe20000000c00 */
[----:B------:R-:W-:Y:S02]  /*d620*/  LEA.HI.X R201, R164, R224, R167, 0x1, P0 ;  /* 0x000000e0a4c97211 */ /* 0x000fe400000f0ca7 */
[----:B------:R-:W-:Y:S02]  /*d630*/  LOP3.LUT R2, R216, 0x8, RZ, 0xc0, !PT ;  /* 0x00000008d8027812 */ /* 0x000fe400078ec0ff */
[----:B------:R-:W-:Y:S01]  /*d640*/  @!PT LDS RZ, [RZ] ;  /* 0x00000000fffff984 */ /* 0x000fe20000000800 */
[----:B------:R-:W-:Y:S01]  /*d650*/  @!PT LDS RZ, [RZ] ;  /* 0x00000000fffff984 */ /* 0x000fe20000000800 */
[----:B------:R-:W-:Y:S01]  /*d660*/  @!PT LDS RZ, [RZ] ;  /* 0x00000000fffff984 */ /* 0x000fe20000000800 */
[----:B------:R-:W-:Y:S01]  /*d670*/  @!P3 LDGSTS.E.BYPASS.LTC128B.128 [R228+0x1c000], desc[UR24][R202.64+0x100] ;  /* 0x1c000100cae4bfae */ /* 0x000fe2000b981a18 */
[----:B------:R-:W-:Y:S02]  /*d680*/  LOP3.LUT R220, R169, 0x8, R214, 0x78, !PT ;  /* 0x00000008a9dc7812 */ /* 0x000fe400078e78d6 */
[----:B------:R-:W-:Y:S02]  /*d690*/  LOP3.LUT R2, R3, R169, R2, 0xf6, !PT ;  /* 0x000000a903027212 */ /* 0x000fe400078ef602 */
[----:B------:R-:W-:Y:S01]  /*d6a0*/  @P3 STS.128 [R228+0x1c000], RZ ;  /* 0x01c000ffe4003388 */ /* 0x000fe20000000c00 */
[----:B------:R-:W-:Y:S01]  /*d6b0*/  LOP3.LUT P0, RZ, R214, 0x4, RZ, 0xc0, !PT ;  /* 0x00000004d6ff7812 */ /* 0x000fe2000780c0ff */
[----:B------:R-:W-:Y:S01]  /*d6c0*/  IMAD R220, R220, 0x2, R209 ;  /* 0x00000002dcdc7824 */ /* 0x000fe200078e02d1 */
[----:B------:R-:W-:Y:S02]  /*d6d0*/  LEA R221, R2, UR5, 0x1 ;  /* 0x0000000502dd7c11 */ /* 0x000fe4000f8e08ff */
[----:B------:R-:W-:Y:S01]  /*d6e0*/  @!PT LDS RZ, [RZ] ;  /* 0x00000000fffff984 */ /* 0x000fe20000000800 */
[----:B------:R-:W-:Y:S01]  /*d6f0*/  @!PT LDS RZ, [RZ] ;  /* 0x00000000fffff984 */ /* 0x000fe20000000800 */
[----:B------:R-:W-:Y:S01]  /*d700*/  @!PT LDS RZ, [RZ] ;  /* 0x00000000fffff984 */ /* 0x000fe20000000800 */
[----:B------:R-:W-:Y:S01]  /*d710*/  @!P2 LDGSTS.E.BYPASS.LTC128B.128 [R228+0x1e000], desc[UR24][R202.64+0x180] ;  /* 0x1e000180cae4afae */ /* 0x000fe2000b981a18 */
[----:B------:R-:W-:Y:S01]  /*d720*/  SEL R2, R211, 0xffffffc0, !P0 ;  /* 0xffffffc0d3027807 */ /* 0x000fe20004000000 */
[----:B------:R-:W-:Y:S03]  /*d730*/  VIADD R3, R220, UR5 ;  /* 0x00000005dc037c36 */ /* 0x000fe60008000000 */
[----:B------:R-:W-:Y:S01]  /*d740*/  @P2 STS.128 [R228+0x1e000], RZ ;  /* 0x01e000ffe4002388 */ /* 0x000fe20000000c00 */
[--C-:B------:R-:W-:Y:S02]  /*d750*/  IMAD.IADD R218, R208, 0x1, R221.reuse ;  /* 0x00000001d0da7824 */ /* 0x100fe400078e02dd */
[C---:B------:R-:W-:Y:S02]  /*d760*/  IMAD.IADD R166, R3.reuse, 0x1, R208 ;  /* 0x0000000103a67824 */ /* 0x040fe400078e02d0 */
[----:B------:R-:W-:Y:S01]  /*d770*/  @!PT LDS RZ, [RZ] ;  /* 0x00000000fffff984 */ /* 0x000fe20000000800 */
[----:B------:R-:W-:Y:S01]  /*d780*/  @!PT LDS RZ, [RZ] ;  /* 0x00000000fffff984 */ /* 0x000fe20000000800 */
[----:B------:R-:W-:Y:S01]  /*d790*/  @!PT LDS RZ, [RZ] ;  /* 0x00000000fffff984 */ /* 0x000fe20000000800 */
[----:B------:R-:W-:Y:S01]  /*d7a0*/  @!P1 LDGSTS.E.BYPASS.LTC128B.128 [R228+0x19000], desc[UR24][R200.64] ;  /* 0x19000000c8e49fae */ /* 0x000fe2000b981a18 */
[----:B------:R-:W-:Y:S02]  /*d7b0*/  IMAD.IADD R219, R2, 0x1, R221 ;  /* 0x0000000102db7824 */ /* 0x000fe400078e02dd */
[----:B------:R-:W-:Y:S02]  /*d7c0*/  IMAD.IADD R3, R3, 0x1, R2 ;  /* 0x0000000103037824 */ /* 0x000fe400078e0202 */
[----:B------:R-:W-:Y:S01]  /*d7d0*/  @P1 STS.128 [R228+0x19000], RZ ;  /* 0x019000ffe4001388 */ /* 0x000fe20000000c00 */
[C---:B------:R-:W-:Y:S02]  /*d7e0*/  IMAD.IADD R164, R208.reuse, 0x1, R219 ;  /* 0x00000001d0a47824 */ /* 0x040fe400078e02db */
[----:B------:R-:W-:Y:S02]  /*d7f0*/  IMAD.IADD R2, R208, 0x1, R3 ;  /* 0x00000001d0027824 */ /* 0x000fe400078e0203 */
[----:B------:R-:W-:Y:S01]  /*d800*/  @!PT LDS RZ, [RZ] ;  /* 0x00000000fffff984 */ /* 0x000fe20000000800 */
[----:B------:R-:W-:Y:S01]  /*d810*/  @!PT LDS RZ, [RZ] ;  /* 0x00000000fffff984 */ /* 0x000fe20000000800 */
[----:B------:R-:W-:Y:S01]  /*d820*/  @!PT LDS RZ, [RZ] ;  /* 0x00000000fffff984 */ /* 0x000fe20000000800 */
[----:B------:R-:W-:Y:S05]  /*d830*/  @!P4 LDGSTS.E.BYPASS.LTC128B.128 [R228+0x1b000], desc[UR24][R200.64+0x80] ;  /* 0x1b000080c8e4cfae */ /* 0x000fea000b981a18 */
[----:B------:R-:W-:Y:S05]  /*d840*/  @P4 STS.128 [R228+0x1b000], RZ ;  /* 0x01b000ffe4004388 */ /* 0x000fea0000000c00 */
        /* <DEDUP_REMOVED lines=8> */
[----:B------:R1:W-:Y:S05]  /*d8d0*/  @!P2 LDGSTS.E.BYPASS.LTC128B.128 [R228+0x1f000], desc[UR24][R200.64+0x180] ;  /* 0x1f000180c8e4afae */ /* 0x0003ea000b981a18 */
[----:B------:R-:W-:Y:S05]  /*d8e0*/  @P2 STS.128 [R228+0x1f000], RZ ;  /* 0x01f000ffe4002388 */ /* 0x000fea0000000c00 */
[----:B------:R-:W-:Y:S05]  /*d8f0*/  LDSM.16.M88.4 R168, [R221] ;  /* 0x00000000dda8783b */ /* 0x000fea0000000200 */
[----:B------:R-:W2:Y:S05]  /*d900*/  LDSM.16.M88.4 R172, [R220+UR5+0x10000] ;  /* 0x01000005dcac783b */ /* 0x000eaa0008000200 */
[----:B------:R-:W3:Y:S05]  /*d910*/  LDSM.16.M88.4 R176, [R220+UR5+0x10800] ;  /* 0x01080005dcb0783b */ /* 0x000eea0008000200 */
[----:B------:R-:W4:Y:S05]  /*d920*/  LDSM.16.M88.4 R180, [R220+UR5+0x11000] ;  /* 0x01100005dcb4783b */ /* 0x000f2a0008000200 */
[----:B------:R-:W0:Y:S05]  /*d930*/  LDGDEPBAR ;  /* 0x00000000000079af */ /* 0x000e2a0000000000 */
[----:B------:R-:W5:Y:S05]  /*d940*/  LDSM.16.M88.4 R184, [R220+UR5+0x11800] ;  /* 0x01180005dcb8783b */ /* 0x000f6a0008000200 */
[----:B------:R-:W-:Y:S05]  /*d950*/  LDSM.16.M88.4 R188, [R218] ;  /* 0x00000000dabc783b */ /* 0x000fea0000000200 */
[----:B------:R-:W5:Y:S05]  /*d960*/  LDSM.16.M88.4 R192, [R166+0x10000] ;  /* 0x01000000a6c0783b */ /* 0x000f6a0000000200 */
[----:B------:R-:W5:Y:S05]  /*d970*/  LDSM.16.M88.4 R196, [R166+0x10800] ;  /* 0x01080000a6c4783b */ /* 0x000f6a0000000200 */
[----:B-1----:R-:W-:Y:S01]  /*d980*/  LDSM.16.M88.4 R200, [R2+0x10000] ;  /* 0x0100000002c8783b */ /* 0x002fe20000000200 */
[C---:B--2---:R-:W-:Y:S04]  /*d990*/  HMMA.16816.F32 R4, R168.reuse, R172, RZ ;  /* 0x000000aca804723c */ /* 0x044fe800000018ff */
[----:B------:R-:W-:Y:S04]  /*d9a0*/  LDSM.16.M88.4 R204, [R220+UR5+0x12000] ;  /* 0x01200005dccc783b */ /* 0x000fe80008000200 */
        /* <DEDUP_REMOVED lines=10> */
[----:B------:R-:W2:Y:S05]  /*da50*/  LDSM.16.M88.4 R168, [R166+0x11800] ;  /* 0x01180000a6a8783b */ /* 0x000eaa0000000200 */
[----:B------:R-:W3:Y:S02]  /*da60*/  LDSM.16.M88.4 R184, [R3+0x10800] ;  /* 0x0108000003b8783b */ /* 0x000ee40000000200 */
        /* <DEDUP_REMOVED lines=11> */
[----:B------:R-:W2:Y:S05]  /*db20*/  LDSM.16.M88.4 R168, [R2+0x10800] ;  /* 0x0108000002a8783b */ /* 0x000eaa0000000200 */
[----:B------:R-:W-:Y:S02]  /*db30*/  LDSM.16.M88.4 R188, [R221+0x4000] ;  /* 0x00400000ddbc783b */ /* 0x000fe40000000200 */
        /* <DEDUP_REMOVED lines=11> */
[----:B------:R-:W1:Y:S05]  /*dbf0*/  LDSM.16.M88.4 R172, [R220+UR5+0x12800] ;  /* 0x01280005dcac783b */ /* 0x000e6a0008000200 */
[----:B------:R-:W4:Y:S02]  /*dc00*/  LDSM.16.M88.4 R176, [R220+UR5+0x13000] ;  /* 0x01300005dcb0783b */ /* 0x000f240008000200 */
        /* <DEDUP_REMOVED lines=11> */
[----:B------:R-:W-:Y:S05]  /*dcc0*/  LDSM.16.M88.4 R184, [R166+0x13000] ;  /* 0x01300000a6b8783b */ /* 0x000fea0000000200 */
[----:B------:R-:W-:Y:S02]  /*dcd0*/  LDSM.16.M88.4 R196, [R164+0x4000] ;  /* 0x00400000a4c4783b */ /* 0x000fe40000000200 */
        /* <DEDUP_REMOVED lines=11> */
[----:B------:R-:W-:Y:S05]  /*dd90*/  LDSM.16.M88.4 R188, [R219+0x4000] ;  /* 0x00400000dbbc783b */ /* 0x000fea0000000200 */
[----:B------:R-:W4:Y:S02]  /*dda0*/  LDSM.16.M88.4 R192, [R3+0x12000] ;  /* 0x0120000003c0783b */ /* 0x000f240000000200 */
        /* <DEDUP_REMOVED lines=24> */
[----:B------:R-:W2:Y:S05]  /*df30*/  LDSM.16.M88.4 R184, [R220+UR5+0x14800] ;  /* 0x01480005dcb8783b */ /* 0x000eaa0008000200 */
[----:B------:R-:W4:Y:S02]  /*df40*/  LDSM.16.M88.4 R188, [R220+UR5+0x15000] ;  /* 0x01500005dcbc783b */ /* 0x000f240008000200 */
        /* <DEDUP_REMOVED lines=50> */
[----:B------:R-:W1:Y:S05]  /*e270*/  LDSM.16.M88.4 R168, [R221+0xc000] ;  /* 0x00c00000dda8783b */ /* 0x000e6a0000000200 */
[----:B------:R-:W-:Y:S02]  /*e280*/  LDSM.16.M88.4 R184, [R220+UR5+0x17000] ;  /* 0x01700005dcb8783b */ /* 0x000fe40008000200 */
        /* <DEDUP_REMOVED lines=73> */
.L_x_247:
[----:B------:R-:W-:Y:S01]  /*e720*/  FMNMX3.FTZ R167, R167, R34, R35, !PT ;  /* 0x00000022a7a77276 */ /* 0x000fe20007810023 */
[----:B-1----:R-:W1:Y:S01]  /*e730*/  SHFL.BFLY PT, R3, R200, 0x2, 0x1f ;  /* 0x0c401f00c8037f89 */ /* 0x002e6200000e0000 */
[----:B------:R-:W-:Y:S02]  /*e740*/  UISETP.NE.AND UP0, UPT, UR6, URZ, UPT ;  /* 0x000000ff0600728c */ /* 0x000fe4000bf05270 */
[----:B------:R-:W-:Y:S05]  /*e750*/  UIADD3 UR6, UPT, UPT, UR6, -0x1, URZ ;  /* 0xffffffff06067890 */ /* 0x000fea000fffe0ff */
[----:B------:R-:W2:Y:S08]  /*e760*/  SHFL.BFLY PT, R2, R167, 0x2, 0x1f ;  /* 0x0c401f00a7027f89 */ /* 0x000eb000000e0000 */
[----:B------:R-:W-:Y:S08]  /*e770*/  LDSM.16.MT88.4 R172, [R212+0x18000] ;  /* 0x01800000d4ac783b */ /* 0x000ff00000004200 */
[----:B------:R-:W-:Y:S01]  /*e780*/  LDSM.16.MT88.4 R184, [R212+0x1c800] ;  /* 0x01c80000d4b8783b */ /* 0x000fe20000004200 */
[----:B-1----:R-:W-:Y:S02]  /*e790*/  FMNMX.FTZ R169, R200, R3, !PT ;  /* 0x00000003c8a97209 */ /* 0x002fe40007810000 */
[----:B--2---:R-:W-:Y:S05]  /*e7a0*/  FMNMX.FTZ R166, R167, R2, !PT ;  /* 0x00000002a7a67209 */ /* 0x004fea0007810000 */
        /* <DEDUP_REMOVED lines=453> */
.L_x_245:
[----:B------:R-:W1:Y:S01]  /*10400*/  SHFL.BFLY PT, R0, R233, 0x2, 0x1f ;  /* 0x0c401f00e9007f89 */ /* 0x000e6200000e0000 */
[C---:B------:R-:W-:Y:S01]  /*10410*/  LOP3.LUT P1, RZ, R214.reuse, 0x10, RZ, 0xc0, !PT ;  /* 0x00000010d6ff7812 */ /* 0x040fe2000782c0ff */
[----:B------:R-:W-:Y:S01]  /*10420*/  UISETP.NE.AND UP3, UPT, UR19, -0x1, UPT ;  /* 0xffffffff1300788c */ /* 0x000fe2000bf65270 */
[----:B------:R-:W-:Y:S01]  /*10430*/  LOP3.LUT P2, RZ, R214, 0x8, RZ, 0xc0, !PT ;  /* 0x00000008d6ff7812 */ /* 0x000fe2000784c0ff */
[----:B------:R-:W2:Y:S01]  /*10440*/  SHFL.BFLY PT, R8, R235, 0x2, 0x1f ;  /* 0x0c401f00eb087f89 */ /* 0x000ea200000e0000 */
[----:B------:R-:W3:Y:S01]  /*10450*/  S2UR UR12, SR_CTAID.Y ;  /* 0x00000000000c79c3 */ /* 0x000ee20000002600 */
[----:B------:R-:W4:Y:S01]  /*10460*/  LDCU.U8 UR4, c[0x0][0x549] ;  /* 0x0000a920ff0477ac */ /* 0x000f220008000000 */
[----:B------:R-:W5:Y:S06]  /*10470*/  LDCU UR10, c[0x0][0x434] ;  /* 0x00008680ff0a77ac */ /* 0x000f6c0008000800 */
[----:B------:R-:W3:Y:S01]  /*10480*/  @!UP3 LDCU.64 UR8, c[0x0][0x400] ;  /* 0x00008000ff08b7ac */ /* 0x000ee20008000a00 */
[----:B------:R-:W5:Y:S01]  /*10490*/  @UP3 LDCU.64 UR6, c[0x0][0x408] ;  /* 0x00008100ff0637ac */ /* 0x000f620008000a00 */
[----:B------:R-:W5:Y:S01]  /*104a0*/  LDCU.U8 UR11, c[0x0][0x548] ;  /* 0x0000a900ff0b77ac */ /* 0x000f620008000000 */
[----:B-1----:R-:W-:Y:S01]  /*104b0*/  FADD.FTZ R9, R0, R233 ;  /* 0x000000e900097221 */ /* 0x002fe20000010000 */
[----:B------:R-:W-:Y:S01]  /*104c0*/  SHF.L.U32 R0, R214, 0x1, RZ ;  /* 0x00000001d6007819 */ /* 0x000fe200000006ff */
[----:B----4-:R-:W-:Y:S01]  /*104d0*/  UISETP.NE.AND UP1, UPT, UR4, URZ, UPT ;  /* 0x000000ff0400728c */ /* 0x010fe2000bf25270 */
[----:B--2---:R-:W-:-:S02]  /*104e0*/  FADD.FTZ R8, R8, R235 ;  /* 0x000000eb08087221 */ /* 0x004fc40000010000 */
[----:B------:R-:W1:Y:S01]  /*104f0*/  SHFL.BFLY PT, R2, R9, 0x1, 0x1f ;  /* 0x0c201f0009027f89 */ /* 0x000e6200000e0000 */
[----:B------:R-:W-:Y:S01]  /*10500*/  LOP3.LUT R217, R217, 0x6, R0, 0xf8, !PT ;  /* 0x00000006d9d97812 */ /* 0x000fe200078ef800 */
[----:B------:R-:W-:Y:S02]  /*10510*/  UISETP.NE.AND UP2, UPT, UR19, -0x1, UPT ;  /* 0xffffffff1300788c */ /* 0x000fe4000bf45270 */
[----:B------:R-:W2:Y:S01]  /*10520*/  SHFL.BFLY PT, R5, R8, 0x1, 0x1f ;  /* 0x0c201f0008057f89 */ /* 0x000ea200000e0000 */
[----:B---3--:R-:W-:Y:S01]  /*10530*/  @!UP3 UIMAD.WIDE.U32 UR14, UR12, UR8, URZ ;  /* 0x000000080c0eb2a5 */ /* 0x008fe2000f8e00ff */
[----:B------:R-:W3:Y:S01]  /*10540*/  S2UR UR8, SR_CTAID.X ;  /* 0x00000000000879c3 */ /* 0x000ee20000002500 */
[----:B-----5:R-:W-:Y:S01]  /*10550*/  @UP3 UIMAD.WIDE.U32 UR16, UR19, UR6, URZ ;  /* 0x00000006131032a5 */ /* 0x020fe2000f8e00ff */
[----:B------:R-:W4:Y:S01]  /*10560*/  @UP1 LDCU UR4, c[0x0][0x430] ;  /* 0x00008600ff0417ac */ /* 0x000f220008000800 */
[----:B------:R-:W-:-:S05]  /*10570*/  @!UP3 UIMAD UR9, UR12, UR9, UR15 ;  /* 0x000000090c09b2a4 */ /* 0x000fca000f8e020f */
[----:B------:R-:W3:Y:S01]  /*10580*/  S2UR UR6, SR_CTAID.Z ;  /* 0x00000000000679c3 */ /* 0x000ee20000002700 */
[----:B------:R-:W-:Y:S02]  /*10590*/  @UP3 UIMAD UR9, UR19, UR7, UR17 ;  /* 0x00000007130932a4 */ /* 0x000fe4000f8e0211 */
[----:B------:R-:W-:Y:S01]  /*105a0*/  @!UP2 UIMAD UR19, UR12, UR10, URZ ;  /* 0x0000000a0c13a2a4 */ /* 0x000fe2000f8e02ff */
[----:B------:R-:W4:Y:S01]  /*105b0*/  LDCU UR13, c[0x0][0x434] ;  /* 0x00008680ff0d77ac */ /* 0x000f220008000800 */
[----:B------:R-:W-:Y:S01]  /*105c0*/  UISETP.NE.AND UP0, UPT, UR11, URZ, !UP1 ;  /* 0x000000ff0b00728c */ /* 0x000fe2000cf05270 */
[----:B-1----:R-:W-:Y:S01]  /*105d0*/  FADD.FTZ R2, R9, R2 ;  /* 0x0000000209027221 */ /* 0x002fe20000010000 */
[----:B------:R-:W1:Y:S01]  /*105e0*/  @UP1 LDCU UR15, c[0x0][0x430] ;  /* 0x00008600ff0f17ac */ /* 0x000e620008000800 */
[----:B--2---:R-:W-:Y:S02]  /*105f0*/  FADD.FTZ R4, R8, R5 ;  /* 0x0000000508047221 */ /* 0x004fe40000010000 */
[----:B------:R-:W2:Y:S01]  /*10600*/  MUFU.RCP R6, R2 ;  /* 0x0000000200067308 */ /* 0x000ea20000001000 */
[----:B------:R-:W-:Y:S01]  /*10610*/  SHF.L.U32 R5, R214, 0x4, RZ ;  /* 0x00000004d6057819 */ /* 0x000fe200000006ff */
[----:B----4-:R-:W-:Y:S01]  /*10620*/  @UP1 UIMAD UR13, UR4, UR10, URZ ;  /* 0x0000000a040d12a4 */ /* 0x010fe2000f8e02ff */
[----:B------:R-:W-:Y:S01]  /*10630*/  FSETP.NE.FTZ.AND P3, PT, R2, RZ, PT ;  /* 0x000000ff0200720b */ /* 0x000fe20003f75000 */
[----:B------:R-:W-:Y:S01]  /*10640*/  @UP1 UMOV UR7, 0x1 ;  /* 0x0000000100071882 */ /* 0x000fe20000000000 */
[----:B------:R-:W-:Y:S01]  /*10650*/  LOP3.LUT R5, R5, 0x1c0, RZ, 0xc0, !PT ;  /* 0x000001c005057812 */ /* 0x000fe200078ec0ff */
[----:B------:R-:W-:Y:S01]  /*10660*/  @UP3 UMOV UR14, UR16 ;  /* 0x00000010000e3c82 */ /* 0x000fe20008000000 */
[----:B------:R-:W-:Y:S01]  /*10670*/  FSETP.NE.FTZ.AND P4, PT, R4, RZ, PT ;  /* 0x000000ff0400720b */ /* 0x000fe20003f95000 */
[----:B------:R-:W4:Y:S01]  /*10680*/  MUFU.RCP R7, R4 ;  /* 0x0000000400077308 */ /* 0x000f220000001000 */
[----:B------:R-:W-:Y:S01]  /*10690*/  LOP3.LUT R0, R5, 0x38, R0, 0xf8, !PT ;  /* 0x0000003805007812 */ /* 0x000fe200078ef800 */
[----:B------:R-:W-:Y:S01]  /*106a0*/  USHF.R.S32.HI UR4, URZ, 0x1f, UR19 ;  /* 0x0000001fff047899 */ /* 0x000fe20008011413 */
[----:B------:R-:W-:-:S02]  /*106b0*/  MOV R5, 0x20 ;  /* 0x0000002000057802 */ /* 0x000fc40000000f00 */
[----:B------:R-:W-:Y:S02]  /*106c0*/  LOP3.LUT R0, R217, R0, RZ, 0xfc, !PT ;  /* 0x00000000d9007212 */ /* 0x000fe400078efcff */
[----:B--2---:R-:W-:Y:S02]  /*106d0*/  FSEL R6, R6, 1, P3 ;  /* 0x3f80000006067808 */ /* 0x004fe40001800000 */
[----:B------:R-:W-:Y:S02]  /*106e0*/  LEA R9, R0, UR5, 0x1 ;  /* 0x0000000500097c11 */ /* 0x000fe4000f8e08ff */
[----:B------:R-:W-:Y:S01]  /*106f0*/  SEL R0, R5, 0xffffffe0, !P2 ;  /* 0xffffffe005007807 */ /* 0x000fe20005000000 */
[C---:B------:R-:W-:Y:S01]  /*10700*/  FMUL.FTZ R162, R6.reuse, R162 ;  /* 0x000000a206a27220 */ /* 0x040fe20000410000 */
[C---:B------:R-:W-:Y:S01]  /*10710*/  FMUL.FTZ R163, R6.reuse, R163 ;  /* 0x000000a306a37220 */ /* 0x040fe20000410000 */
[C---:B------:R-:W-:Y:S01]  /*10720*/  FMUL.FTZ R158, R6.reuse, R158 ;  /* 0x0000009e069e7220 */ /* 0x040fe20000410000 */
[----:B----4-:R-:W-:Y:S01]  /*10730*/  FSEL R7, R7, 1, P4 ;  /* 0x3f80000007077808 */ /* 0x010fe20002000000 */
        /* <DEDUP_REMOVED lines=262> */
[----:B------:R4:W-:Y:S01]  /*117a0*/  STS [R17+0xc000], R144 ;  /* 0x00c0009011007388 */ /* 0x0009e20000000800 */
[----:B------:R-:W-:-:S03]  /*117b0*/  LEA R0, R0, UR5, 0x1 ;  /* 0x0000000500007c11 */ /* 0x000fc6000f8e08ff */
[----:B------:R4:W-:Y:S04]  /*117c0*/  STS [R17+0xc400], R146 ;  /* 0x00c4009211007388 */ /* 0x0009e80000000800 */
[----:B------:R4:W-:Y:S04]  /*117d0*/  STS [R21+0xc000], R7 ;  /* 0x00c0000715007388 */ /* 0x0009e80000000800 */
[----:B------:R4:W-:Y:S01]  /*117e0*/  STS [R21+0xc400], R150 ;  /* 0x00c4009615007388 */ /* 0x0009e20000000800 */
[----:B-1-3--:R-:W-:Y:S05]  /*117f0*/  BRA.U UP1, `(.L_x_249) ;  /* 0x0000000101207547 */ /* 0x00afea000b800000 */
        /* <DEDUP_REMOVED lines=8> */
.L_x_249:
[----:B------:R-:W-:Y:S01]  /*11880*/  BAR.SYNC.DEFER_BLOCKING 0x0 ;  /* 0x0000000000007b1d */ /* 0x000fe20000010000 */
[----:B------:R-:W-:Y:S01]  /*11890*/  UIMAD UR13, UR6, UR13, URZ ;  /* 0x0000000d060d72a4 */ /* 0x000fe2000f8e02ff */
[----:B------:R-:W-:Y:S01]  /*118a0*/  LOP3.LUT P0, RZ, R214, 0x3, RZ, 0xc0, !PT ;  /* 0x00000003d6ff7812 */ /* 0x000fe2000780c0ff */
[----:B------:R-:W-:Y:S01]  /*118b0*/  UIMAD UR10, UR8, UR15, URZ ;  /* 0x0000000f080a72a4 */ /* 0x000fe2000f8e02ff */
[----:B----4-:R-:W-:Y:S01]  /*118c0*/  LOP3.LUT R13, R216, 0x70, RZ, 0xc0, !PT ;  /* 0x00000070d80d7812 */ /* 0x010fe200078ec0ff */
[----:B------:R-:W-:-:S03]  /*118d0*/  USEL UR19, UR19, URZ, UP0 ;  /* 0x000000ff13137287 */ /* 0x000fc60008000000 */
[----:B------:R-:W1:Y:S01]  /*118e0*/  @P4 LDC R5, c[0x0][0x458] ;  /* 0x00011600ff054b82 */ /* 0x000e620000000800 */
[----:B------:R-:W2:Y:S01]  /*118f0*/  @P4 MUFU.LG2 R4, R4 ;  /* 0x0000000400044308 */ /* 0x000ea20000000c00 */
[----:B------:R-:W-:Y:S01]  /*11900*/  @!UP0 UIMAD UR13, UR12, UR7, UR13 ;  /* 0x000000070c0d82a4 */ /* 0x000fe2000f8e020d */
[----:B------:R-:W-:Y:S01]  /*11910*/  SHF.R.U32.HI R6, RZ, 0x2, R214 ;  /* 0x00000002ff067819 */ /* 0x000fe200000116d6 */
[----:B------:R-:W-:Y:S01]  /*11920*/  USHF.L.U32 UR10, UR10, 0x7, URZ ;  /* 0x000000070a0a7899 */ /* 0x000fe200080006ff */
[----:B------:R-:W-:Y:S01]  /*11930*/  BSSY.RECONVERGENT B0, `(.L_x_250) ;  /* 0x0000022000007945 */ /* 0x000fe20003800200 */
[----:B------:R-:W-:Y:S01]  /*11940*/  USEL UR4, UR4, URZ, UP0 ;  /* 0x000000ff04047287 */ /* 0x000fe20008000000 */
[----:B------:R-:W-:Y:S01]  /*11950*/  MOV R12, 0x7f800000 ;  /* 0x7f800000000c7802 */ /* 0x000fe20000000f00 */
[----:B------:R-:W3:Y:S01]  /*11960*/  @P3 LDC R14, c[0x0][0x458] ;  /* 0x00011600ff0e3b82 */ /* 0x000ee20000000800 */
[----:B------:R-:W4:Y:S01]  /*11970*/  @P3 MUFU.LG2 R2, R2 ;  /* 0x0000000200023308 */ /* 0x000f220000000c00 */
[----:B------:R-:W-:Y:S01]  /*11980*/  USHF.R.S32.HI UR7, URZ, 0x1f, UR13 ;  /* 0x0000001fff077899 */ /* 0x000fe2000801140d */
[----:B------:R-:W-:Y:S01]  /*11990*/  MOV R7, 0x7f800000 ;  /* 0x7f80000000077802 */ /* 0x000fe20000000f00 */
[----:B------:R-:W-:Y:S01]  /*119a0*/  USHF.R.S32.HI UR5, URZ, 0x1f, UR10 ;  /* 0x0000001fff057899 */ /* 0x000fe2000801140a */
[----:B------:R-:W-:Y:S01]  /*119b0*/  LOP3.LUT R6, R13, 0x7, R6, 0xf8, !PT ;  /* 0x000000070d067812 */ /* 0x000fe200078ef806 */
[----:B------:R-:W-:Y:S01]  /*119c0*/  UIADD3 UR19, UP1, UP0, UR10, UR19, UR13 ;  /* 0x000000130a137290 */ /* 0x000fe2000f83e00d */
[----:B------:R1:W3:Y:S01]  /*119d0*/  LDS.128 R8, [R0+0x3000] ;  /* 0x0030000000087984 */ /* 0x0002e20000000c00 */
[----:B--2---:R-:W-:-:S02]  /*119e0*/  @P4 FMUL.FTZ R15, R4, 0.69314718246459960938 ;  /* 0x3f317218040f4820 */ /* 0x004fc40000410000 */
[----:B------:R-:W-:Y:S02]  /*119f0*/  UIADD3.X UR4, UPT, UPT, UR5, UR4, UR7, UP1, UP0 ;  /* 0x0000000405047290 */ /* 0x000fe40008fe0407 */
[----:B-1----:R-:W-:Y:S01]  /*11a00*/  @P4 FFMA.FTZ R12, R164, R5, R15 ;  /* 0x00000005a40c4223 */ /* 0x002fe2000001000f */
[----:B----4-:R-:W-:-:S04]  /*11a10*/  @P3 FMUL.FTZ R2, R2, 0.69314718246459960938 ;  /* 0x3f31721802023820 */ /* 0x010fc80000410000 */
[----:B---3--:R-:W-:Y:S01]  /*11a20*/  @P3 FFMA.FTZ R7, R3, R14, R2 ;  /* 0x0000000e03073223 */ /* 0x008fe20000010002 */
[----:B------:R-:W-:Y:S06]  /*11a30*/  @P0 BRA `(.L_x_251) ;  /* 0x0000000000440947 */ /* 0x000fec0003800000 */
        /* <DEDUP_REMOVED lines=8> */
[C---:B------:R-:W-:Y:S02]  /*11ac0*/  @!P2 IADD3 R14, P0, PT, R15.reuse, UR19, RZ ;  /* 0x000000130f0eac10 */ /* 0x040fe4000ff1e0ff */
        /* <DEDUP_REMOVED lines=8> */
.L_x_251:
[----:B------:R-:W-:Y:S05]  /*11b50*/  BSYNC.RECONVERGENT B0 ;  /* 0x0000000000007941 */ /* 0x000fea0003800200 */
.L_x_250:
[----:B------:R-:W2:Y:S01]  /*11b60*/  LDCU.64 UR4, c[0x0][0x410] ;  /* 0x00008200ff0477ac */ /* 0x000ea20008000a00 */
[----:B-1----:R-:W-:Y:S01]  /*11b70*/  SHF.R.U32.HI R2, RZ, 0x3, R214 ;  /* 0x00000003ff027819 */ /* 0x002fe200000116d6 */
[----:B------:R1:W3:Y:S01]  /*11b80*/  LDS.128 R20, [R0] ;  /* 0x0000000000147984 */ /* 0x0002e20000000c00 */
[----:B------:R-:W-:Y:S01]  /*11b90*/  IADD3 R6, P0, PT, R215, UR14, RZ ;  /* 0x0000000ed7067c10 */ /* 0x000fe2000ff1e0ff */
[----:B------:R-:W-:Y:S01]  /*11ba0*/  BSSY.RECONVERGENT B0, `(.L_x_252) ;  /* 0x0000026000007945 */ /* 0x000fe20003800200 */
[C---:B------:R-:W-:Y:S01]  /*11bb0*/  ISETP.GE.AND P3, PT, R2.reuse, UR18, PT ;  /* 0x0000001202007c0c */ /* 0x040fe2000bf66270 */
[C---:B------:R-:W-:Y:S01]  /*11bc0*/  VIADD R4, R2.reuse, 0x20 ;  /* 0x0000002002047836 */ /* 0x040fe20000000000 */
[----:B------:R-:W-:Y:S01]  /*11bd0*/  IADD3.X R7, PT, PT, RZ, UR9, RZ, P0, !PT ;  /* 0x00000009ff077c10 */ /* 0x000fe200087fe4ff */
[----:B------:R1:W4:Y:S01]  /*11be0*/  LDS.128 R16, [R0+0x4000] ;  /* 0x0040000000107984 */ /* 0x0003220000000c00 */
[----:B------:R-:W-:Y:S01]  /*11bf0*/  VIADD R3, R2, 0x40 ;  /* 0x0000004002037836 */ /* 0x000fe20000000000 */
[----:B------:R-:W-:Y:S01]  /*11c00*/  UIMAD.WIDE.U32 UR8, UR8, 0x80, URZ ;  /* 0x00000080080878a5 */ /* 0x000fe2000f8e00ff */
[----:B------:R-:W-:Y:S01]  /*11c10*/  ISETP.GE.AND P2, PT, R4, UR18, PT ;  /* 0x0000001204007c0c */ /* 0x000fe2000bf46270 */
[----:B------:R1:W1:Y:S02]  /*11c20*/  LDS.128 R12, [R0+0x8000] ;  /* 0x00800000000c7984 */ /* 0x0002640000000c00 */
[----:B------:R-:W-:Y:S01]  /*11c30*/  ISETP.GE.AND P1, PT, R3, UR18, PT ;  /* 0x0000001203007c0c */ /* 0x000fe2000bf26270 */
[C---:B------:R-:W-:Y:S01]  /*11c40*/  VIADD R3, R2.reuse, 0x60 ;  /* 0x0000006002037836 */ /* 0x040fe20000000000 */
[----:B------:R-:W-:Y:S01]  /*11c50*/  LOP3.LUT R2, R2, UR8, RZ, 0xfc, !PT ;  /* 0x0000000802027c12 */ /* 0x000fe2000f8efcff */
[----:B--2---:R-:W-:Y:S01]  /*11c60*/  IMAD.U32 R24, RZ, RZ, UR4 ;  /* 0x00000004ff187e24 */ /* 0x004fe2000f8e00ff */
[----:B------:R-:W-:-:S02]  /*11c70*/  MOV R27, UR5 ;  /* 0x00000005001b7c02 */ /* 0x000fc40008000f00 */
[----:B------:R-:W-:Y:S01]  /*11c80*/  ISETP.GE.AND P0, PT, R3, UR18, PT ;  /* 0x0000001203007c0c */ /* 0x000fe2000bf06270 */
[----:B------:R-:W-:Y:S02]  /*11c90*/  IMAD.WIDE.U32 R24, R24, UR6, R6 ;  /* 0x0000000618187c25 */ /* 0x000fe4000f8e0006 */
[----:B------:R2:W1:Y:S02]  /*11ca0*/  LDS.128 R4, [R0+0xc000] ;  /* 0x00c0000000047984 */ /* 0x0004640000000c00 */
[----:B------:R-:W-:Y:S01]  /*11cb0*/  IMAD R27, R27, UR6, R25 ;  /* 0x000000061b1b7c24 */ /* 0x000fe2000f8e0219 */
[----:B------:R-:W-:Y:S07]  /*11cc0*/  @P3 BRA `(.L_x_253) ;  /* 0x00000000004c3947 */ /* 0x000fee0003800000 */
[----:B------:R-:W5:Y:S01]  /*11cd0*/  LDCU.64 UR6, c[0x0][0x408] ;  /* 0x00008100ff0677ac */ /* 0x000f620008000a00 */
[----:B------:R-:W-:Y:S01]  /*11ce0*/  IMAD.MOV.U32 R26, RZ, RZ, R24 ;  /* 0x000000ffff1a7224 */ /* 0x000fe200078e0018 */
[----:B------:R-:W3:Y:S01]  /*11cf0*/  LDCU.64 UR4, c[0x0][0x3f0] ;  /* 0x00007e00ff0477ac */ /* 0x000ee20008000a00 */
[----:B------:R-:W2:Y:S01]  /*11d00*/  LDCU UR11, c[0x0][0x440] ;  /* 0x00008800ff0b77ac */ /* 0x000ea20008000800 */
[----:B-----5:R-:W-:Y:S01]  /*11d10*/  UIMAD UR10, UR9, UR6, URZ ;  /* 0x00000006090a72a4 */ /* 0x020fe2000f8e02ff */
[----:B------:R-:W-:-:S05]  /*11d20*/  IMAD.WIDE.U32 R28, R2, UR6, R26 ;  /* 0x00000006021c7c25 */ /* 0x000fca000f8e001a */
[----:B------:R-:W-:Y:S01]  /*11d30*/  IMAD.U32 R3, RZ, RZ, UR10 ;  /* 0x0000000aff037e24 */ /* 0x000fe2000f8e00ff */
[----:B---3--:R-:W-:Y:S02]  /*11d40*/  LEA R30, P3, R28, UR4, 0x1 ;  /* 0x000000041c1e7c11 */ /* 0x008fe4000f8608ff */
[----:B--2---:R-:W-:Y:S01]  /*11d50*/  ISETP.GE.AND P6, PT, R215, UR11, PT ;  /* 0x0000000bd7007c0c */ /* 0x004fe2000bfc6270 */
[----:B------:R-:W-:Y:S01]  /*11d60*/  IMAD R3, R2, UR7, R3 ;  /* 0x0000000702037c24 */ /* 0x000fe2000f8e0203 */
[----:B------:R-:W-:Y:S02]  /*11d70*/  ISETP.GE.AND P5, PT, R237, UR11, PT ;  /* 0x0000000bed007c0c */ /* 0x000fe4000bfa6270 */
[----:B------:R-:W-:Y:S01]  /*11d80*/  ISETP.GE.AND P4, PT, R236, UR11, PT ;  /* 0x0000000bec007c0c */ /* 0x000fe2000bf86270 */
[----:B------:R-:W-:-:S05]  /*11d90*/  IMAD.IADD R3, R3, 0x1, R29 ;  /* 0x0000000103037824 */ /* 0x000fca00078e021d */
[----:B------:R-:W-:Y:S02]  /*11da0*/  LEA.HI.X R31, R28, UR5, R3, 0x1, P3 ;  /* 0x000000051c1f7c11 */ /* 0x000fe400098f0c03 */
[----:B------:R-:W-:-:S03]  /*11db0*/  ISETP.GE.AND P3, PT, R234, UR11, PT ;  /* 0x0000000bea007c0c */ /* 0x000fc6000bf66270 */
[----:B------:R2:W-:Y:S04]  /*11dc0*/  @!P6 STG.E.128 desc[UR24][R30.64], R20 ;  /* 0x000000141e00e986 */ /* 0x0005e8000c101d18 */
[----:B----4-:R2:W-:Y:S04]  /*11dd0*/  @!P5 STG.E.128 desc[UR24][R30.64+0x80], R16 ;  /* 0x000080101e00d986 */ /* 0x0105e8000c101d18 */
[----:B-1----:R2:W-:Y:S04]  /*11de0*/  @!P4 STG.E.128 desc[UR24][R30.64+0x100], R12 ;  /* 0x0001000c1e00c986 */ /* 0x0025e8000c101d18 */
[----:B------:R2:W-:Y:S02]  /*11df0*/  @!P3 STG.E.128 desc[UR24][R30.64+0x180], R4 ;  /* 0x000180041e00b986 */ /* 0x0005e4000c101d18 */
.L_x_253:
[----:B------:R-:W-:Y:S05]  /*11e00*/  BSYNC.RECONVERGENT B0 ;  /* 0x0000000000007941 */ /* 0x000fea0003800200 */
.L_x_252:
[----:B--23--:R2:W3:Y:S01]  /*11e10*/  LDS.128 R20, [R0+0x1000] ;  /* 0x0010000000147984 */ /* 0x00c4e20000000c00 */
[----:B------:R-:W-:Y:S03]  /*11e20*/  BSSY.RECONVERGENT B0, `(.L_x_254) ;  /* 0x000001a000007945 */ /* 0x000fe60003800200 */
[----:B----4-:R2:W4:Y:S04]  /*11e30*/  LDS.128 R16, [R0+0x5000] ;  /* 0x0050000000107984 */ /* 0x0105280000000c00 */
[----:B-1----:R2:W1:Y:S04]  /*11e40*/  LDS.128 R12, [R0+0x9000] ;  /* 0x00900000000c7984 */ /* 0x0024680000000c00 */
[----:B------:R2:W1:Y:S01]  /*11e50*/  LDS.128 R4, [R0+0xd000] ;  /* 0x00d0000000047984 */ /* 0x0004620000000c00 */
[----:B------:R-:W-:Y:S05]  /*11e60*/  @P2 BRA `(.L_x_255) ;  /* 0x0000000000542947 */ /* 0x000fea0003800000 */
[----:B------:R-:W5:Y:S01]  /*11e70*/  LDCU.64 UR6, c[0x0][0x408] ;  /* 0x00008100ff0677ac */ /* 0x000f620008000a00 */
[----:B------:R-:W-:Y:S01]  /*11e80*/  IADD3 R28, P2, PT, R2, 0x20, RZ ;  /* 0x00000020021c7810 */ /* 0x000fe20007f5e0ff */
[----:B------:R-:W-:Y:S01]  /*11e90*/  IMAD.MOV.U32 R30, RZ, RZ, R24 ;  /* 0x000000ffff1e7224 */ /* 0x000fe200078e0018 */
[----:B------:R-:W2:Y:S01]  /*11ea0*/  LDCU UR10, c[0x0][0x440] ;  /* 0x00008800ff0a77ac */ /* 0x000ea20008000800 */
[----:B------:R-:W-:Y:S02]  /*11eb0*/  IMAD.MOV.U32 R31, RZ, RZ, R27 ;  /* 0x000000ffff1f7224 */ /* 0x000fe400078e001b */
[----:B------:R-:W-:Y:S01]  /*11ec0*/  IMAD.X R3, RZ, RZ, UR9, P2 ;  /* 0x00000009ff037e24 */ /* 0x000fe200090e06ff */
[----:B------:R-:W3:Y:S03]  /*11ed0*/  LDCU.64 UR4, c[0x0][0x3f0] ;  /* 0x00007e00ff0477ac */ /* 0x000ee60008000a00 */
[----:B-----5:R-:W-:-:S02]  /*11ee0*/  IMAD R3, R3, UR6, RZ ;  /* 0x0000000603037c24 */ /* 0x020fc4000f8e02ff */
        /* <DEDUP_REMOVED lines=10> */
[----:B----4-:R2:W-:Y:S04]  /*11f90*/  @!P4 STG.E.128 desc[UR24][R28.64+0x80], R16 ;  /* 0x000080101c00c986 */ /* 0x0105e8000c101d18 */
[----:B-1----:R2:W-:Y:S04]  /*11fa0*/  @!P3 STG.E.128 desc[UR24][R28.64+0x100], R12 ;  /* 0x0001000c1c00b986 */ /* 0x0025e8000c101d18 */
[----:B------:R2:W-:Y:S02]  /*11fb0*/  @!P2 STG.E.128 desc[UR24][R28.64+0x180], R4 ;  /* 0x000180041c00a986 */ /* 0x0005e4000c101d18 */
.L_x_255:
[----:B------:R-:W-:Y:S05]  /*11fc0*/  BSYNC.RECONVERGENT B0 ;  /* 0x0000000000007941 */ /* 0x000fea0003800200 */
.L_x_254:
        /* <DEDUP_REMOVED lines=27> */
.L_x_257:
[----:B------:R-:W-:Y:S05]  /*12180*/  BSYNC.RECONVERGENT B0 ;  /* 0x0000000000007941 */ /* 0x000fea0003800200 */
.L_x_256:
[----:B-12---:R1:W2:Y:S04]  /*12190*/  LDS.128 R12, [R0+0x7000] ;  /* 0x00700000000c7984 */ /* 0x0062a80000000c00 */
[----:B------:R1:W1:Y:S01]  /*121a0*/  LDS.128 R4, [R0+0xb000] ;  /* 0x00b0000000047984 */ /* 0x0002620000000c00 */
[----:B------:R-:W-:Y:S05]  /*121b0*/  @P0 EXIT ;  /* 0x000000000000094d */ /* 0x000fea0003800000 */
[----:B------:R-:W5:Y:S01]  /*121c0*/  LDCU.64 UR6, c[0x0][0x408] ;  /* 0x00008100ff0677ac */ /* 0x000f620008000a00 */
[----:B------:R-:W-:Y:S01]  /*121d0*/  IADD3 R3, P0, PT, R2, 0x60, RZ ;  /* 0x0000006002037810 */ /* 0x000fe20007f1e0ff */
[----:B----4-:R4:W1:Y:S01]  /*121e0*/  LDS.128 R16, [R0+0xf000] ;  /* 0x00f0000000107984 */ /* 0x0108620000000c00 */
[----:B---3--:R-:W-:Y:S01]  /*121f0*/  IMAD.MOV.U32 R20, RZ, RZ, R24 ;  /* 0x000000ffff147224 */ /* 0x008fe200078e0018 */
[----:B------:R-:W3:Y:S01]  /*12200*/  LDCU.64 UR4, c[0x0][0x3f0] ;  /* 0x00007e00ff0477ac */ /* 0x000ee20008000a00 */
[----:B------:R-:W-:Y:S02]  /*12210*/  IMAD.MOV.U32 R21, RZ, RZ, R27 ;  /* 0x000000ffff157224 */ /* 0x000fe400078e001b */
[----:B------:R-:W-:Y:S01]  /*12220*/  IMAD.X R2, RZ, RZ, UR9, P0 ;  /* 0x00000009ff027e24 */ /* 0x000fe200080e06ff */
[----:B------:R-:W4:Y:S03]  /*12230*/  LDCU UR10, c[0x0][0x440] ;  /* 0x00008800ff0a77ac */ /* 0x000f260008000800 */
[----:B-----5:R-:W-:-:S02]  /*12240*/  IMAD R2, R2, UR6, RZ ;  /* 0x0000000602027c24 */ /* 0x020fc4000f8e02ff */
        /* <DEDUP_REMOVED lines=15> */
.L_x_258:
        /* <DEDUP_REMOVED lines=12> */
.L_x_1187:


//--------------------- .text._ZN5flash16flash_fwd_kernelI23Flash_fwd_kernel_traitsILi256ELi128ELi64ELi8ELb0ELb0EN7cutlass6half_tE19Flash_kernel_traitsILi256ELi128ELi64ELi8ES3_EELb0ELb1ELb0ELb1ELb0ELb0ELb0ELb0EEEvNS_16Flash_fwd_paramsE --------------------------
	.section	.text._ZN5flash16flash_fwd_kernelI23Flash_fwd_kernel_traitsILi256ELi128ELi64ELi8ELb0ELb0EN7cutlass6half_tE19Flash_kernel_traitsILi256ELi128ELi64ELi8ES3_EELb0ELb1ELb0ELb1ELb0ELb0ELb0ELb0EEEvNS_16Flash_fwd_paramsE,"ax",@progbits
	.align	128
        .global         _ZN5flash16flash_fwd_kernelI23Flash_fwd_kernel_traitsILi256ELi128ELi64ELi8ELb0ELb0EN7cutlass6half_tE19Flash_kernel_traitsILi256ELi128ELi64ELi8ES3_EELb0ELb1ELb0ELb1ELb0ELb0ELb0ELb0EEEvNS_16Flash_fwd_paramsE
        .type           _ZN5flash16flash_fwd_kernelI23Flash_fwd_kernel_traitsILi256ELi128ELi64ELi8ELb0ELb0EN7cutlass6half_tE19Flash_kernel_traitsILi256ELi128ELi64ELi8ES3_EELb0ELb1ELb0ELb1ELb0ELb0ELb0ELb0EEEvNS_16Flash_fwd_paramsE,@function
        .size           _ZN5flash16flash_fwd_kernelI23Flash_fwd_kernel_traitsILi256ELi128ELi64ELi8ELb0ELb0EN7cutlass6half_tE19Flash_kernel_traitsILi256ELi128ELi64ELi8ES3_EELb0ELb1ELb0ELb1ELb0ELb0ELb0ELb0EEEvNS_16Flash_fwd_paramsE,(.L_x_1188 - _ZN5flash16flash_fwd_kernelI23Flash_fwd_kernel_traitsILi256ELi128ELi64ELi8ELb0ELb0EN7cutlass6half_tE19Flash_kernel_traitsILi256ELi128ELi64ELi8ES3_EELb0ELb1ELb0ELb1ELb0ELb0ELb0ELb0EEEvNS_16Flash_fwd_paramsE)
        .other          _ZN5flash16flash_fwd_kernelI23Flash_fwd_kernel_traitsILi256ELi128ELi64ELi8ELb0ELb0EN7cutlass6half_tE19Flash_kernel_traitsILi256ELi128ELi64ELi8ES3_EELb0ELb1ELb0ELb1ELb0ELb0ELb0ELb0EEEvNS_16Flash_fwd_paramsE,@"STO_CUDA_ENTRY STV_DEFAULT"
_ZN5flash16flash_fwd_kernelI23Flash_fwd_kernel_traitsILi256ELi128ELi64ELi8ELb0ELb0EN7cutlass6half_tE19Flash_kernel_traitsILi256ELi128ELi64ELi8ES3_EELb0ELb1ELb0ELb1ELb0ELb0ELb0ELb0EEEvNS_16Flash_fwd_paramsE:
.text._ZN5flash16flash_fwd_kernelI23Flash_fwd_kernel_traitsILi256ELi128ELi64ELi8ELb0ELb0EN7cutlass6half_tE19Flash_kernel_traitsILi256ELi128ELi64ELi8ES3_EELb0ELb1ELb0ELb1ELb0ELb0ELb0ELb0EEEvNS_16Flash_fwd_paramsE:
        /* <DEDUP_REMOVED lines=72> */
.L_x_259:
        /* <DEDUP_REMOVED lines=49> */
.L_x_261:
        /* <DEDUP_REMOVED lines=15> */
[----:B-1----:R-:W-:Y:S01]  /*0880*/  UIMAD UR27, UR27, UR6, URZ ;  /* 0x000000061b1b72a4 */ /* 0x002fe2000f8e02ff */
[----:B------:R-:W-:Y:S01]  /*0890*/  ISETP.GE.AND P0, PT, R218, UR28, PT ;  /* 0x0000001cda007c0c */ /* 0x000fe2000bf06270 */
[----:B--2---:R-:W-:Y:S01]  /*08a0*/  UIMAD UR7, UR25, UR7, URZ ;  /* 0x00000007190772a4 */ /* 0x004fe2000f8e02ff */
[----:B------:R-:W-:Y:S01]  /*08b0*/  ISETP.GE.AND P2, PT, R9, UR28, PT ;  /* 0x0000001c09007c0c */ /* 0x000fe2000bf46270 */
[----:B------:R-:W-:Y:S01]  /*08c0*/  USHF.R.S32.HI UR12, URZ, 0x1f, UR27 ;  /* 0x0000001fff0c7899 */ /* 0x000fe2000801141b */
[----:B------:R-:W-:Y:S01]  /*08d0*/  ISETP.GE.AND P1, PT, R8, UR28, PT ;  /* 0x0000001c08007c0c */ /* 0x000fe2000bf26270 */
[----:B---3--:R-:W-:Y:S01]  /*08e0*/  IMAD.U32 R2, RZ, RZ, UR4 ;  /* 0x00000004ff027e24 */ /* 0x008fe2000f8e00ff */
[----:B------:R-:W-:Y:S01]  /*08f0*/  USEL UR7, UR7, UR19, !UP0 ;  /* 0x0000001307077287 */ /* 0x000fe2000c000000 */
[----:B------:R-:W-:Y:S01]  /*0900*/  IMAD.U32 R17, RZ, RZ, UR5 ;  /* 0x00000005ff117e24 */ /* 0x000fe2000f8e00ff */
[----:B----4-:R-:W-:Y:S01]  /*0910*/  UIMAD UR4, UR26, UR11, URZ ;  /* 0x0000000b1a0472a4 */ /* 0x010fe2000f8e02ff */
[----:B------:R-:W-:Y:S01]  /*0920*/  IMAD.WIDE.U32 R2, R2, UR26, R4 ;  /* 0x0000001a02027c25 */ /* 0x000fe2000f8e0004 */
[----:B------:R-:W-:Y:S01]  /*0930*/  USHF.R.S32.HI UR5, URZ, 0x1f, UR7 ;  /* 0x0000001fff057899 */ /* 0x000fe20008011407 */
[C---:B------:R-:W-:Y:S01]  /*0940*/  LOP3.LUT R11, R0.reuse, 0x80, RZ, 0xfc, !PT ;  /* 0x00000080000b7812 */ /* 0x040fe200078efcff */
[----:B------:R-:W-:Y:S01]  /*0950*/  @!UP1 UIMAD UR4, UR25, UR8, UR4 ;  /* 0x00000008190492a4 */ /* 0x000fe2000f8e0204 */
[----:B------:R-:W-:Y:S01]  /*0960*/  LOP3.LUT R10, R0, 0xc0, RZ, 0xfc, !PT ;  /* 0x000000c0000a7812 */ /* 0x000fe200078efcff */
[----:B------:R-:W-:Y:S01]  /*0970*/  USEL UR7, UR7, URZ, UP1 ;  /* 0x000000ff07077287 */ /* 0x000fe20008800000 */
[----:B------:R-:W-:Y:S01]  /*0980*/  IMAD R17, R17, UR26, R3 ;  /* 0x0000001a11117c24 */ /* 0x000fe2000f8e0203 */
[----:B------:R-:W-:-:S02]  /*0990*/  USEL UR5, UR5, URZ, UP1 ;  /* 0x000000ff05057287 */ /* 0x000fc40008800000 */
[----:B------:R-:W-:Y:S02]  /*09a0*/  USHF.R.S32.HI UR8, URZ, 0x1f, UR4 ;  /* 0x0000001fff087899 */ /* 0x000fe40008011404 */
        /* <DEDUP_REMOVED lines=24> */
.L_x_263:
[----:B------:R-:W-:Y:S05]  /*0b30*/  BSYNC.RECONVERGENT B0 ;  /* 0x0000000000007941 */ /* 0x000fea0003800200 */
.L_x_262:
        /* <DEDUP_REMOVED lines=24> */
.L_x_265:
[----:B------:R-:W-:Y:S05]  /*0cc0*/  BSYNC.RECONVERGENT B0 ;  /* 0x0000000000007941 */ /* 0x000fea0003800200 */
.L_x_264:
        /* <DEDUP_REMOVED lines=24> */
.L_x_267:
[----:B------:R-:W-:Y:S05]  /*0e50*/  BSYNC.RECONVERGENT B0 ;  /* 0x0000000000007941 */ /* 0x000fea0003800200 */
.L_x_266:
        /* <DEDUP_REMOVED lines=26> */
.L_x_269:
[----:B------:R-:W-:Y:S05]  /*1000*/  BSYNC.RECONVERGENT B0 ;  /* 0x0000000000007941 */ /* 0x000fea0003800200 */
.L_x_268:
        /* <DEDUP_REMOVED lines=10> */
.L_x_271:
[----:B------:R-:W-:Y:S05]  /*10b0*/  BSYNC.RECONVERGENT B0 ;  /* 0x0000000000007941 */ /* 0x000fea0003800200 */
.L_x_270:
        /* <DEDUP_REMOVED lines=10> */
.L_x_273:
[----:B------:R-:W-:Y:S05]  /*1160*/  BSYNC.RECONVERGENT B0 ;  /* 0x0000000000007941 */ /* 0x000fea0003800200 */
.L_x_272:
        /* <DEDUP_REMOVED lines=10> */
.L_x_275:
[----:B------:R-:W-:Y:S05]  /*1210*/  BSYNC.RECONVERGENT B0 ;  /* 0x0000000000007941 */ /* 0x000fea0003800200 */
.L_x_274:
        /* <DEDUP_REMOVED lines=10> */
.L_x_260:
        /* <DEDUP_REMOVED lines=21> */
.L_x_276:
[----:B------:R-:W1:Y:S01]  /*1410*/  LDCU.64 UR10, c[0x0][0x3b8] ;  /* 0x00007700ff0a77ac */ /* 0x000e620008000a00 */
[----:B------:R-:W-:-:S04]  /*1420*/  UIADD3 UR6, UPT, UPT, UR12, UR13, URZ ;  /* 0x0000000d0c067290 */ /* 0x000fc8000fffe0ff */
[----:B-1----:R-:W-:Y:S02]  /*1430*/  UIMAD.WIDE.U32 UR14, UR6, UR10, URZ ;  /* 0x0000000a060e72a5 */ /* 0x002fe4000f8e00ff */
[----:B------:R-:W-:-:S04]  /*1440*/  UIMAD UR6, UR6, UR11, URZ ;  /* 0x0000000b060672a4 */ /* 0x000fc8000f8e02ff */
[----:B------:R-:W-:Y:S02]  /*1450*/  UIADD3 UR6, UPT, UPT, UR15, UR6, URZ ;  /* 0x000000060f067290 */ /* 0x000fe4000fffe0ff */
.L_x_277:
        /* <DEDUP_REMOVED lines=35> */
[----:B------:R-:W-:Y:S01]  /*1690*/  UIMAD UR5, UR25, UR5, UR17 ;  /* 0x00000005190572a4 */ /* 0x000fe2000f8e0211 */
[----:B------:R-:W-:Y:S11]  /*16a0*/  BRA `(.L_x_279) ;  /* 0x0000000000147947 */ /* 0x000ff60003800000 */
.L_x_278:
[----:B------:R-:W1:Y:S01]  /*16b0*/  LDCU.64 UR8, c[0x0][0x3c0] ;  /* 0x00007800ff0877ac */ /* 0x000e620008000a00 */
[----:B------:R-:W-:-:S04]  /*16c0*/  UIADD3 UR12, UPT, UPT, UR12, UR13, URZ ;  /* 0x0000000d0c0c7290 */ /* 0x000fc8000fffe0ff */
[----:B-1----:R-:W-:Y:S02]  /*16d0*/  UIMAD.WIDE.U32 UR16, UR12, UR8, URZ ;  /* 0x000000080c1072a5 */ /* 0x002fe4000f8e00ff */
[----:B------:R-:W-:-:S04]  /*16e0*/  UIMAD UR5, UR12, UR9, URZ ;  /* 0x000000090c0572a4 */ /* 0x000fc8000f8e02ff */
[----:B------:R-:W-:-:S12]  /*16f0*/  UIADD3 UR5, UPT, UPT, UR17, UR5, URZ ;  /* 0x0000000511057290 */ /* 0x000fd8000fffe0ff */
.L_x_279:
        /* <DEDUP_REMOVED lines=8> */
[----:B------:R-:W-:Y:S01]  /*1780*/  UIADD3 UR18, UPT, UPT, -UR27, UR28, URZ ;  /* 0x0000001c1b127290 */ /* 0x000fe2000fffe1ff */
[C---:B------:R-:W-:Y:S01]  /*1790*/  IADD3 R10, P2, PT, R219.reuse, UR14, RZ ;  /* 0x0000000edb0a7c10 */ /* 0x040fe2000ff5e0ff */
[----:B------:R-:W3:Y:S01]  /*17a0*/  LDCU.64 UR14, c[0x0][0x390] ;  /* 0x00007200ff0e77ac */ /* 0x000ee20008000a00 */
[----:B------:R-:W-:Y:S01]  /*17b0*/  IADD3 R16, P0, PT, R219, UR16, RZ ;  /* 0x00000010db107c10 */ /* 0x000fe2000ff1e0ff */
[----:B------:R-:W-:Y:S01]  /*17c0*/  VIADD R4, R5, 0x20 ;  /* 0x0000002005047836 */ /* 0x000fe20000000000 */
[----:B------:R-:W-:Y:S01]  /*17d0*/  LOP3.LUT R3, R236, 0x1e00, RZ, 0xc0, !PT ;  /* 0x00001e00ec037812 */ /* 0x000fe200078ec0ff */
[----:B------:R-:W-:Y:S01]  /*17e0*/  IMAD.X R11, RZ, RZ, UR6, P2 ;  /* 0x00000006ff0b7e24 */ /* 0x000fe200090e06ff */
[----:B------:R-:W-:Y:S01]  /*17f0*/  LOP3.LUT R232, R7, 0x38, R218, 0x78, !PT ;  /* 0x0000003807e87812 */ /* 0x000fe200078e78da */
[----:B------:R-:W-:Y:S01]  /*1800*/  IMAD.X R17, RZ, RZ, UR5, P0 ;  /* 0x00000005ff117e24 */ /* 0x000fe200080e06ff */
[----:B------:R-:W4:Y:S01]  /*1810*/  LDCU.128 UR4, c[0x0][0x3d0] ;  /* 0x00007a00ff0477ac */ /* 0x000f220008000c00 */
[C---:B------:R-:W-:Y:S01]  /*1820*/  IMAD.WIDE.U32 R10, R5.reuse, UR10, R10 ;  /* 0x0000000a050a7c25 */ /* 0x040fe2000f8e000a */
[----:B------:R-:W-:Y:S01]  /*1830*/  LOP3.LUT R232, R232, R3, RZ, 0xfc, !PT ;  /* 0x00000003e8e87212 */ /* 0x000fe200078efcff */
[----:B------:R-:W-:Y:S01]  /*1840*/  BSSY.RECONVERGENT B0, `(.L_x_280) ;  /* 0x000004b000007945 */ /* 0x000fe20003800200 */
[----:B------:R-:W5:Y:S01]  /*1850*/  LDCU.64 UR16, c[0x0][0x388] ;  /* 0x00007100ff1077ac */ /* 0x000f620008000a00 */
[----:B------:R-:W-:Y:S01]  /*1860*/  IMAD.WIDE.U32 R16, R5, UR8, R16 ;  /* 0x0000000805107c25 */ /* 0x000fe2000f8e0010 */
[----:B------:R-:W-:Y:S01]  /*1870*/  IADD3 R14, P0, PT, R219, UR34, RZ ;  /* 0x00000022db0e7c10 */ /* 0x000fe2000ff1e0ff */
[----:B------:R-:W-:-:S02]  /*1880*/  UMOV UR32, 0x400 ;  /* 0x0000040000207882 */ /* 0x000fc40000000000 */
[C---:B------:R-:W-:Y:S01]  /*1890*/  IMAD R11, R5.reuse, UR11, R11 ;  /* 0x0000000b050b7c24 */ /* 0x040fe2000f8e020b */
[----:B------:R-:W-:Y:S01]  /*18a0*/  IADD3.X R15, PT, PT, RZ, UR30, RZ, P0, !PT ;  /* 0x0000001eff0f7c10 */ /* 0x000fe200087fe4ff */
[----:B------:R-:W-:Y:S01]  /*18b0*/  IMAD R17, R5, UR9, R17 ;  /* 0x0000000905117c24 */ /* 0x000fe2000f8e0211 */
[----:B------:R-:W-:Y:S01]  /*18c0*/  UIMAD.WIDE.U32 UR30, UR31, 0x80, URZ ;  /* 0x000000801f1e78a5 */ /* 0x000fe2000f8e00ff */
[----:B--2---:R-:W-:Y:S01]  /*18d0*/  IMAD.U32 R6, RZ, RZ, UR12 ;  /* 0x0000000cff067e24 */ /* 0x004fe2000f8e00ff */
[----:B------:R-:W-:Y:S02]  /*18e0*/  ISETP.GE.AND P1, PT, R0, UR18, PT ;  /* 0x0000001200007c0c */ /* 0x000fe4000bf26270 */
[C---:B------:R-:W-:Y:S01]  /*18f0*/  LOP3.LUT R241, R219.reuse, 0x40, RZ, 0xfc, !PT ;  /* 0x00000040dbf17812 */ /* 0x040fe200078efcff */
[----:B------:R-:W-:Y:S01]  /*1900*/  IMAD.WIDE.U32 R6, R6, UR26, R14 ;  /* 0x0000001a06067c25 */ /* 0x000fe2000f8e000e */
[C---:B------:R-:W-:Y:S02]  /*1910*/  LOP3.LUT R240, R219.reuse, 0x80, RZ, 0xfc, !PT ;  /* 0x00000080dbf07812 */ /* 0x040fe400078efcff */
[----:B------:R-:W-:Y:S01]  /*1920*/  LOP3.LUT R238, R219, 0xc0, RZ, 0xfc, !PT ;  /* 0x000000c0dbee7812 */ /* 0x000fe200078efcff */
[----:B----4-:R-:W-:-:S02]  /*1930*/  IMAD R13, R9, UR4, RZ ;  /* 0x00000004090d7c24 */ /* 0x010fc4000f8e02ff */
[----:B------:R-:W-:Y:S02]  /*1940*/  IMAD R9, R9, UR6, RZ ;  /* 0x0000000609097c24 */ /* 0x000fe4000f8e02ff */
[C---:B------:R-:W-:Y:S02]  /*1950*/  IMAD R13, R2.reuse, UR5, R13 ;  /* 0x00000005020d7c24 */ /* 0x040fe4000f8e020d */
[C---:B------:R-:W-:Y:S01]  /*1960*/  IMAD R9, R2.reuse, UR7, R9 ;  /* 0x0000000702097c24 */ /* 0x040fe2000f8e0209 */
[----:B------:R-:W-:Y:S01]  /*1970*/  USHF.L.U64.HI UR7, UR10, 0x6, UR11 ;  /* 0x000000060a077899 */ /* 0x000fe2000801020b */
[----:B------:R-:W-:-:S04]  /*1980*/  IMAD.WIDE.U32 R10, R2, UR4, R10 ;  /* 0x00000004020a7c25 */ /* 0x000fc8000f8e000a */
[----:B------:R-:W-:Y:S01]  /*1990*/  IMAD.WIDE.U32 R2, R2, UR6, R16 ;  /* 0x0000000602027c25 */ /* 0x000fe2000f8e0010 */
[----:B-----5:R-:W-:Y:S01]  /*19a0*/  LEA R231, P2, R10, UR16, 0x1 ;  /* 0x000000100ae77c11 */ /* 0x020fe2000f8408ff */
[----:B-1----:R-:W-:Y:S02]  /*19b0*/  ULEA UR6, UR29, UR32, 0x18 ;  /* 0x000000201d067291 */ /* 0x002fe4000f8ec0ff */
[----:B------:R-:W-:Y:S01]  /*19c0*/  IMAD.IADD R228, R3, 0x1, R9 ;  /* 0x0000000103e47824 */ /* 0x000fe200078e0209 */
[C---:B---3--:R-:W-:Y:S01]  /*19d0*/  LEA R229, P0, R2.reuse, UR14, 0x1 ;  /* 0x0000000e02e57c11 */ /* 0x048fe2000f8008ff */
[----:B------:R-:W-:Y:S01]  /*19e0*/  IMAD.IADD R230, R11, 0x1, R13 ;  /* 0x000000010be67824 */ /* 0x000fe200078e020d */
[----:B------:R-:W-:Y:S01]  /*19f0*/  MOV R9, UR13 ;  /* 0x0000000d00097c02 */ /* 0x000fe20008000f00 */
[----:B------:R-:W-:Y:S01]  /*1a00*/  USHF.L.U32 UR14, UR10, 0x6, URZ ;  /* 0x000000060a0e7899 */ /* 0x000fe200080006ff */
[----:B------:R-:W-:Y:S01]  /*1a10*/  LEA.HI.X R228, R2, UR15, R228, 0x1, P0 ;  /* 0x0000000f02e47c11 */ /* 0x000fe200080f0ce4 */
[----:B------:R-:W-:Y:S01]  /*1a20*/  UIADD3 UR16, UPT, UPT, UR20, -0x1, URZ ;  /* 0xffffffff14107890 */ /* 0x000fe2000fffe0ff */
[C---:B------:R-:W-:Y:S01]  /*1a30*/  ISETP.GE.AND P0, PT, R5.reuse, UR18, PT ;  /* 0x0000001205007c0c */ /* 0x040fe2000bf06270 */
[----:B------:R-:W-:Y:S01]  /*1a40*/  USHF.L.U64.HI UR15, UR10, 0x5, UR11 ;  /* 0x000000050a0f7899 */ /* 0x000fe2000801020b */
[----:B------:R-:W-:Y:S01]  /*1a50*/  LEA.HI.X R230, R10, UR17, R230, 0x1, P2 ;  /* 0x000000110ae67c11 */ /* 0x000fe200090f0ce6 */
[----:B------:R-:W-:Y:S01]  /*1a60*/  VIADD R2, R5, 0x60 ;  /* 0x0000006005027836 */ /* 0x000fe20000000000 */
[----:B------:R-:W-:Y:S01]  /*1a70*/  ISETP.GE.AND P2, PT, R4, UR18, PT ;  /* 0x0000001204007c0c */ /* 0x000fe2000bf46270 */
[----:B------:R-:W-:Y:S01]  /*1a80*/  IMAD R9, R9, UR26, R7 ;  /* 0x0000001a09097c24 */ /* 0x000fe2000f8e0207 */
[----:B------:R-:W-:-:S02]  /*1a90*/  LOP3.LUT R3, R5, UR30, RZ, 0xfc, !PT ;  /* 0x0000001e05037c12 */ /* 0x000fc4000f8efcff */
[----:B------:R-:W-:-:S05]  /*1aa0*/  LEA R232, R232, UR6, 0x1 ;  /* 0x00000006e8e87c11 */ /* 0x000fca000f8e08ff */
        /* <DEDUP_REMOVED lines=36> */
.L_x_281:
[----:B------:R-:W-:Y:S05]  /*1cf0*/  BSYNC.RECONVERGENT B0 ;  /* 0x0000000000007941 */ /* 0x000fea0003800200 */
.L_x_280:
        /* <DEDUP_REMOVED lines=41> */
.L_x_283:
[----:B------:R-:W-:Y:S05]  /*1f90*/  BSYNC.RECONVERGENT B0 ;  /* 0x0000000000007941 */ /* 0x000fea0003800200 */
.L_x_282:
        /* <DEDUP_REMOVED lines=41> */
.L_x_285:
[----:B------:R-:W-:Y:S05]  /*2230*/  BSYNC.RECONVERGENT B0 ;  /* 0x0000000000007941 */ /* 0x000fea0003800200 */
.L_x_284:
        /* <DEDUP_REMOVED lines=40> */
.L_x_287:
[----:B------:R-:W-:Y:S05]  /*24c0*/  BSYNC.RECONVERGENT B0 ;  /* 0x0000000000007941 */ /* 0x000fea0003800200 */
.L_x_286:
        /* <DEDUP_REMOVED lines=34> */
.L_x_289:
[----:B------:R-:W-:Y:S05]  /*26f0*/  BSYNC.RECONVERGENT B0 ;  /* 0x0000000000007941 */ /* 0x000fea0003800200 */
.L_x_288:
        /* <DEDUP_REMOVED lines=33> */
.L_x_291:
[----:B------:R-:W-:Y:S05]  /*2910*/  BSYNC.RECONVERGENT B0 ;  /* 0x0000000000007941 */ /* 0x000fea0003800200 */
.L_x_290:
[----:B------:R-:W5:Y:S01]  /*2920*/  LDCU.64 UR12, c[0x0][0x538] ;  /* 0x0000a700ff0c77ac */ /* 0x000f620008000a00 */
[----:B------:R-:W0:Y:S01]  /*2930*/  LDGDEPBAR ;  /* 0x00000000000079af */ /* 0x000e220000000000 */
[----:B-----5:R-:W-:-:S04]  /*2940*/  UISETP.NE.U32.AND UP1, UPT, UR12, URZ, UPT ;  /* 0x000000ff0c00728c */ /* 0x020fc8000bf25070 */
[----:B------:R-:W-:Y:S01]  /*2950*/  UISETP.NE.AND.EX UP1, UPT, UR13, URZ, UPT, UP1 ;  /* 0x000000ff0d00728c */ /* 0x000fe2000bf25310 */
[--C-:B------:R-:W-:Y:S01]  /*2960*/  SHF.R.U32.HI R220, RZ, 0x1, R218.reuse ;  /* 0x00000001ffdc7819 */ /* 0x100fe200000116da */
[----:B------:R-:W-:Y:S01]  /*2970*/  IMAD.U32 R0, RZ, RZ, UR27 ;  /* 0x0000001bff007e24 */ /* 0x000fe2000f8e00ff */
[----:B----4-:R-:W-:Y:S01]  /*2980*/  SHF.R.U32.HI R3, RZ, 0x2, R218 ;  /* 0x00000002ff037819 */ /* 0x010fe200000116da */
[----:B------:R-:W-:Y:S01]  /*2990*/  IMAD.SHL.U32 R221, R218, 0x20, RZ ;  /* 0x00000020dadd7824 */ /* 0x000fe200078e00ff */
[----:B------:R-:W-:-:S04]  /*29a0*/  DEPBAR.LE SB0, 0x0 ;  /* 0x000080000000791a */ /* 0x000fc80000000000 */
[----:B------:R-:W-:Y:S02]  /*29b0*/  PLOP3.LUT P0, PT, PT, PT, UP1, 0x80, 0x8 ;  /* 0x000000000008781c */ /* 0x000fe40003f0f018 */
[----:B------:R-:W4:Y:S01]  /*29c0*/  @UP1 LDCU.64 UR4, c[0x0][0x540] ;  /* 0x0000a800ff0417ac */ /* 0x000f220008000a00 */
[----:B------:R-:W-:Y:S01]  /*29d0*/  @UP1 UMOV UR30, UR26 ;  /* 0x0000001a001e1c82 */ /* 0x000fe20008000000 */
[----:B------:R-:W-:Y:S02]  /*29e0*/  @UP1 UMOV UR31, URZ ;  /* 0x000000ff001f1c82 */ /* 0x000fe40008000000 */
[----:B----4-:R-:W-:Y:S01]  /*29f0*/  @UP1 UIMAD.WIDE.U32 UR30, UR25, UR4, UR30 ;  /* 0x00000004191e12a5 */ /* 0x010fe2000f8e001e */
[----:B------:R-:W4:Y:S03]  /*2a00*/  @UP1 LDCU UR4, c[0x0][0x458] ;  /* 0x00008b00ff0417ac */ /* 0x000f260008000800 */
[----:B------:R-:W-:-:S02]  /*2a10*/  @UP1 UIMAD UR5, UR25, UR5, UR31 ;  /* 0x00000005190512a4 */ /* 0x000fc4000f8e021f */
[----:B------:R-:W-:-:S04]  /*2a20*/  @UP1 ULEA UR12, UP0, UR30, UR12, 0x2 ;  /* 0x0000000c1e0c1291 */ /* 0x000fc8000f8010ff */
[----:B------:R-:W-:Y:S02]  /*2a30*/  @UP1 ULEA.HI.X UR13, UR30, UR13, UR5, 0x2, UP0 ;  /* 0x0000000d1e0d1291 */ /* 0x000fe400080f1405 */
[----:B------:R-:W-:-:S04]  /*2a40*/  IMAD.U32 R8, RZ, RZ, UR12 ;  /* 0x0000000cff087e24 */ /* 0x000fc8000f8e00ff */
[----:B------:R-:W-:-:S05]  /*2a50*/  IMAD.U32 R9, RZ, RZ, UR13 ;  /* 0x0000000dff097e24 */ /* 0x000fca000f8e00ff */
[----:B------:R-:W5:Y:S01]  /*2a60*/  @P0 LDG.E R7, desc[UR22][R8.64] ;  /* 0x0000001608070981 */ /* 0x000f62000c1e1900 */
[----:B----4-:R-:W5:Y:S01]  /*2a70*/  @P0 MUFU.RCP R2, UR4 ;  /* 0x0000000400020d08 */ /* 0x010f620008001000 */
        /* <DEDUP_REMOVED lines=18> */
[----:B-----5:R-:W-:-:S05]  /*2ba0*/  @P0 FMUL.FTZ R2, R7, R2 ;  /* 0x0000000207020220 */ /* 0x020fca0000410000 */
        /* <DEDUP_REMOVED lines=39> */
.L_x_293:
[----:B------:R4:W-:Y:S04]  /*2e20*/  STS.128 [R232+0x18000], RZ ;  /* 0x018000ffe8007388 */ /* 0x0009e80000000c00 */
[----:B------:R4:W-:Y:S04]  /*2e30*/  STS.128 [R232+0x1a000], RZ ;  /* 0x01a000ffe8007388 */ /* 0x0009e80000000c00 */
[----:B------:R4:W-:Y:S04]  /*2e40*/  STS.128 [R232+0x1c000], RZ ;  /* 0x01c000ffe8007388 */ /* 0x0009e80000000c00 */
[----:B------:R4:W-:Y:S02]  /*2e50*/  STS.128 [R232+0x1e000], RZ ;  /* 0x01e000ffe8007388 */ /* 0x0009e40000000c00 */
.L_x_294:
[----:B------:R-:W-:Y:S05]  /*2e60*/  BSYNC.RECONVERGENT B0 ;  /* 0x0000000000007941 */ /* 0x000fea0003800200 */
.L_x_292:
        /* <DEDUP_REMOVED lines=43> */
.L_x_296:
[----:B------:R-:W-:Y:S05]  /*3120*/  BSYNC.RECONVERGENT B0 ;  /* 0x0000000000007941 */ /* 0x000fea0003800200 */
.L_x_295:
        /* <DEDUP_REMOVED lines=8> */
[----:B-1-3--:R-:W1:Y:S01]  /*31b0*/  LDSM.16.M88.4 R12, [R195+UR6+0x10800] ;  /* 0x01080006c30c783b */ /* 0x00ae620008000200 */
[----:B------:R-:W-:Y:S02]  /*31c0*/  LOP3.LUT P0, RZ, R218, 0x4, RZ, 0xc0, !PT ;  /* 0x00000004daff7812 */ /* 0x000fe4000780c0ff */
[--C-:B------:R-:W-:Y:S01]  /*31d0*/  IMAD.IADD R82, R84, 0x1, R76.reuse ;  /* 0x0000000154527824 */ /* 0x100fe200078e024c */
[----:B------:R-:W3:Y:S01]  /*31e0*/  LDSM.16.M88.4 R56, [R195+UR6+0x11000] ;  /* 0x01100006c338783b */ /* 0x000ee20008000200 */
[----:B------:R-:W-:Y:S01]  /*31f0*/  IMAD.IADD R80, R79, 0x1, R76 ;  /* 0x000000014f507824 */ /* 0x000fe200078e024c */
[----:B------:R-:W-:-:S02]  /*3200*/  SEL R213, R213, 0xffffffc0, !P0 ;  /* 0xffffffc0d5d57807 */ /* 0x000fc40004000000 */
[----:B------:R-:W3:Y:S01]  /*3210*/  LDSM.16.M88.4 R28, [R195+UR6+0x11800] ;  /* 0x01180006c31c783b */ /* 0x000ee20008000200 */
[----:B------:R-:W-:Y:S02]  /*3220*/  VIMNMX R194, PT, PT, R3, UR21, PT ;  /* 0x0000001503c27c48 */ /* 0x000fe4000bfe0100 */
[--C-:B------:R-:W-:Y:S01]  /*3230*/  IMAD.IADD R83, R84, 0x1, R213.reuse ;  /* 0x0000000154537824 */ /* 0x100fe200078e02d5 */
[----:B--2-4-:R-:W-:Y:S01]  /*3240*/  LDSM.16.M88.4 R8, [R82] ;  /* 0x000000005208783b */ /* 0x014fe20000000200 */
[----:B------:R-:W-:Y:S02]  /*3250*/  IMAD.IADD R79, R79, 0x1, R213 ;  /* 0x000000014f4f7824 */ /* 0x000fe400078e02d5 */
[C---:B------:R-:W-:Y:S01]  /*3260*/  IMAD.IADD R81, R76.reuse, 0x1, R83 ;  /* 0x000000014c517824 */ /* 0x040fe200078e0253 */
[----:B------:R-:W2:Y:S01]  /*3270*/  LDSM.16.M88.4 R4, [R80+0x10000] ;  /* 0x010000005004783b */ /* 0x000ea20000000200 */
        /* <DEDUP_REMOVED lines=11> */
[C---:B-1----:R-:W-:Y:S08]  /*3330*/  HMMA.16816.F32 R16, R48.reuse, R12, RZ ;  /* 0x0000000c3010723c */ /* 0x042ff000000018ff */
[C---:B---3--:R-:W-:Y:S08]  /*3340*/  HMMA.16816.F32 R60, R48.reuse, R56, RZ ;  /* 0x00000038303c723c */ /* 0x048ff000000018ff */
[C---:B------:R-:W-:Y:S08]  /*3350*/  HMMA.16816.F32 R12, R48.reuse, R14, RZ ;  /* 0x0000000e300c723c */ /* 0x040ff000000018ff */
[C---:B------:R-:W-:Y:S08]  /*3360*/  HMMA.16816.F32 R56, R48.reuse, R58, RZ ;  /* 0x0000003a3038723c */ /* 0x040ff000000018ff */
[C---:B------:R-:W-:Y:S08]  /*3370*/  HMMA.16816.F32 R52, R48.reuse, R28, RZ ;  /* 0x0000001c3034723c */ /* 0x040ff000000018ff */
[----:B------:R-:W-:Y:S01]  /*3380*/  HMMA.16816.F32 R48, R48, R30, RZ ;  /* 0x0000001e3030723c */ /* 0x000fe200000018ff */
[----:B------:R-:W-:Y:S07]  /*3390*/  LDSM.16.M88.4 R28, [R83] ;  /* 0x00000000531c783b */ /* 0x000fee0000000200 */
[C---:B--2---:R-:W-:Y:S08]  /*33a0*/  HMMA.16816.F32 R24, R8.reuse, R4, R24 ;  /* 0x000000040818723c */ /* 0x044ff00000001818 */
        /* <DEDUP_REMOVED lines=59> */
[----:B------:R-:W3:Y:S03]  /*3760*/  LDSM.16.M88.4 R32, [R78+0x12000] ;  /* 0x012000004e20783b */ /* 0x000ee60000000200 */
[C---:B------:R-:W-:Y:S08]  /*3770*/  HMMA.16816.F32 R52, R8.reuse, R64, R52 ;  /* 0x000000400834723c */ /* 0x040ff00000001834 */
[----:B------:R-:W-:Y:S01]  /*3780*/  HMMA.16816.F32 R48, R8, R66, R48 ;  /* 0x000000420830723c */ /* 0x000fe20000001830 */
[----:B------:R-:W5:Y:S07]  /*3790*/  LDSM.16.M88.4 R8, [R78+0x13000] ;  /* 0x013000004e08783b */ /* 0x000f6e0000000200 */
[C---:B----4-:R-:W-:Y:S08]  /*37a0*/  HMMA.16816.F32 R16, R44.reuse, R28, R16 ;  /* 0x0000001c2c10723c */ /* 0x050ff00000001810 */
[C---:B------:R-:W-:Y:S01]  /*37b0*/  HMMA.16816.F32 R12, R44.reuse, R30, R12 ;  /* 0x0000001e2c0c723c */ /* 0x040fe2000000180c */
[----:B------:R-:W4:Y:S07]  /*37c0*/  LDSM.16.M88.4 R28, [R78+0x12800] ;  /* 0x012800004e1c783b */ /* 0x000f2e0000000200 */
[C---:B------:R-:W-:Y:S08]  /*37d0*/  HMMA.16816.F32 R24, R44.reuse, R40, R24 ;  /* 0x000000282c18723c */ /* 0x040ff00000001818 */
        /* <DEDUP_REMOVED lines=13> */
[C---:B-----5:R-:W-:Y:S08]  /*38b0*/  HMMA.16816.F32 R60, R56.reuse, R8, R60 ;  /* 0x00000008383c723c */ /* 0x060ff0000000183c */
        /* <DEDUP_REMOVED lines=17> */
[----:B------:R-:W-:Y:S07]  /*39d0*/  LDSM.16.M88.4 R32, [R79+0x15000] ;  /* 0x015000004f20783b */ /* 0x000fee0000000200 */
[C---:B-----5:R-:W-:Y:S08]  /*39e0*/  HMMA.16816.F32 R64, R52.reuse, R8, R64 ;  /* 0x000000083440723c */ /* 0x060ff00000001840 */
[----:B------:R-:W-:Y:S01]  /*39f0*/  HMMA.16816.F32 R48, R52, R10, R48 ;  /* 0x0000000a3430723c */ /* 0x000fe20000001830 */
[----:B------:R-:W3:Y:S04]  /*3a00*/  LDSM.16.M88.4 R8, [R79+0x14800] ;  /* 0x014800004f08783b */ /* 0x000ee80000000200 */
        /* <DEDUP_REMOVED lines=12> */
[----:B------:R-:W-:Y:S07]  /*3ad0*/  LDSM.16.M88.4 R44, [R84+0xc000] ;  /* 0x00c00000542c783b */ /* 0x000fee0000000200 */
[C---:B--2---:R-:W-:Y:S08]  /*3ae0*/  HMMA.16816.F32 R24, R56.reuse, R36, R24 ;  /* 0x000000243818723c */ /* 0x044ff00000001818 */
[C---:B------:R-:W-:Y:S01]  /*3af0*/  HMMA.16816.F32 R20, R56.reuse, R38, R20 ;  /* 0x000000263814723c */ /* 0x040fe20000001814 */
[----:B------:R-:W1:Y:S07]  /*3b00*/  LDSM.16.M88.4 R36, [R81+0x8000] ;  /* 0x008000005124783b */ /* 0x000e6e0000000200 */
[C---:B---3--:R-:W-:Y:S08]  /*3b10*/  HMMA.16816.F32 R16, R56.reuse, R8, R16 ;  /* 0x000000083810723c */ /* 0x048ff00000001810 */
[C---:B------:R-:W-:Y:S01]  /*3b20*/  HMMA.16816.F32 R12, R56.reuse, R10, R12 ;  /* 0x0000000a380c723c */ /* 0x040fe2000000180c */
[----:B------:R-:W2:Y:S07]  /*3b30*/  LDSM.16.M88.4 R8, [R78+0x14800] ;  /* 0x014800004e08783b */ /* 0x000eae0000000200 */
[C---:B------:R-:W-:Y:S08]  /*3b40*/  HMMA.16816.F32 R60, R56.reuse, R32, R60 ;  /* 0x00000020383c723c */ /* 0x040ff0000000183c */
        /* <DEDUP_REMOVED lines=27> */
[----:B------:R-:W-:Y:S04]  /*3d00*/  LDSM.16.M88.4 R8, [R83+0xc000] ;  /* 0x00c000005308783b */ /* 0x000fe80000000200 */
[----:B------:R-:W-:Y:S03]  /*3d10*/  LDSM.16.M88.4 R80, [R81+0xc000] ;  /* 0x00c000005150783b */ /* 0x000fe60000000200 */
[C---:B-----5:R-:W-:Y:S08]  /*3d20*/  HMMA.16816.F32 R64, R44.reuse, R40, R64 ;  /* 0x000000282c40723c */ /* 0x060ff00000001840 */
[----:B------:R-:W-:Y:S01]  /*3d30*/  HMMA.16816.F32 R48, R44, R42, R48 ;  /* 0x0000002a2c30723c */ /* 0x000fe20000001830 */
[----:B------:R-:W-:Y:S04]  /*3d40*/  LDSM.16.M88.4 R40, [R79+0x17000] ;  /* 0x017000004f28783b */ /* 0x000fe80000000200 */
[----:B------:R-:W-:Y:S03]  /*3d50*/  LDSM.16.M88.4 R44, [R78+0x16000] ;  /* 0x016000004e2c783b */ /* 0x000fe60000000200 */
[C---:B---3--:R-:W-:Y:S08]  /*3d60*/  HMMA.16816.F32 R24, R52.reuse, R36, R24 ;  /* 0x000000243418723c */ /* 0x048ff00000001818 */
[C---:B------:R-:W-:Y:S01]  /*3d70*/  HMMA.16816.F32 R20, R52.reuse, R38, R20 ;  /* 0x000000263414723c */ /* 0x040fe20000001814 */
[----:B------:R-:W1:Y:S07]  /*3d80*/  LDSM.16.M88.4 R36, [R79+0x17800] ;  /* 0x017800004f24783b */ /* 0x000e6e0000000200 */
[C---:B------:R-:W-:Y:S08]  /*3d90*/  HMMA.16816.F32 R16, R52.reuse, R32, R16 ;  /* 0x000000203410723c */ /* 0x040ff00000001810 */
[C---:B------:R-:W-:Y:S01]  /*3da0*/  HMMA.16816.F32 R12, R52.reuse, R34, R12 ;  /* 0x00000022340c723c */ /* 0x040fe2000000180c */
[----:B------:R-:W2:Y:S07]  /*3db0*/  LDSM.16.M88.4 R32, [R79+0x16800] ;  /* 0x016800004f20783b */ /* 0x000eae0000000200 */
[C---:B----4-:R-:W-:Y:S08]  /*3dc0*/  HMMA.16816.F32 R64, R52.reuse, R28, R64 ;  /* 0x0000001c3440723c */ /* 0x050ff00000001840 */
[C---:B------:R-:W-:Y:S01]  /*3dd0*/  HMMA.16816.F32 R48, R52.reuse, R30, R48 ;  /* 0x0000001e3430723c */ /* 0x040fe20000001830 */
[----:B------:R-:W3:Y:S07]  /*3de0*/  LDSM.16.M88.4 R28, [R78+0x17800] ;  /* 0x017800004e1c783b */ /* 0x000eee0000000200 */
[C---:B------:R-:W-:Y:S08]  /*3df0*/  HMMA.16816.F32 R60, R52.reuse, R56, R60 ;  /* 0x00000038343c723c */ /* 0x040ff0000000183c */
[----:B------:R-:W-:Y:S08]  /*3e00*/  HMMA.16816.F32 R68, R52, R58, R68 ;  /* 0x0000003a3444723c */ /* 0x000ff00000001844 */
[C---:B-1----:R-:W-:Y:S08]  /*3e10*/  HMMA.16816.F32 R48, R8.reuse, R38, R48 ;  /* 0x000000260830723c */ /* 0x042ff00000001830 */
[C---:B------:R-:W-:Y:S01]  /*3e20*/  HMMA.16816.F32 R52, R8.reuse, R4, R24 ;  /* 0x000000040834723c */ /* 0x040fe20000001818 */
[----:B------:R-:W1:Y:S07]  /*3e30*/  LDSM.16.M88.4 R24, [R78+0x16800] ;  /* 0x016800004e18783b */ /* 0x000e6e0000000200 */
[----:B------:R-:W-:Y:S01]  /*3e40*/  HMMA.16816.F32 R20, R8, R6, R20 ;  /* 0x000000060814723c */ /* 0x000fe20000001814 */
[----:B------:R-:W4:Y:S01]  /*3e50*/  LDSM.16.M88.4 R4, [R78+0x17000] ;  /* 0x017000004e04783b */ /* 0x000f220000000200 */
[----:B------:R-:W-:-:S06]  /*3e60*/  DEPBAR.LE SB0, 0x0 ;  /* 0x000080000000791a */ /* 0x000fcc0000000000 */
[C---:B--2---:R-:W-:Y:S08]  /*3e70*/  HMMA.16816.F32 R16, R8.reuse, R32, R16 ;  /* 0x000000200810723c */ /* 0x044ff00000001810 */
[C---:B------:R-:W-:Y:S08]  /*3e80*/  HMMA.16816.F32 R12, R8.reuse, R34, R12 ;  /* 0x00000022080c723c */ /* 0x040ff0000000180c */
[C---:B------:R-:W-:Y:S08]  /*3e90*/  HMMA.16816.F32 R60, R8.reuse, R40, R60 ;  /* 0x00000028083c723c */ /* 0x040ff0000000183c */
[C---:B------:R-:W-:Y:S08]  /*3ea0*/  HMMA.16816.F32 R68, R8.reuse, R42, R68 ;  /* 0x0000002a0844723c */ /* 0x040ff00000001844 */
[----:B------:R-:W-:Y:S01]  /*3eb0*/  HMMA.16816.F32 R64, R8, R36, R64 ;  /* 0x000000240840723c */ /* 0x000fe20000001840 */
[----:B------:R-:W-:-:S02]  /*3ec0*/  IMAD.U32 R8, RZ, RZ, UR16 ;  /* 0x00000010ff087e24 */ /* 0x000fc4000f8e00ff */
[----:B------:R-:W-:Y:S02]  /*3ed0*/  IMAD.U32 R10, RZ, RZ, UR21 ;  /* 0x00000015ff0a7e24 */ /* 0x000fe4000f8e00ff */
[----:B------:R-:W-:-:S03]  /*3ee0*/  IMAD R85, R8, 0x40, R85 ;  /* 0x0000004008557824 */ /* 0x000fc600078e0255 */
[C---:B---3--:R-:W-:Y:S01]  /*3ef0*/  HMMA.16816.F32 R48, R80.reuse, R30, R48 ;  /* 0x0000001e5030723c */ /* 0x048fe20000001830 */
[----:B------:R-:W-:Y:S01]  /*3f00*/  VIADD R8, R85, 0x38 ;  /* 0x0000003855087836 */ /* 0x000fe20000000000 */
[----:B------:R-:W-:Y:S01]  /*3f10*/  VIADDMNMX R193, R3, 0x8, R10, PT ;  /* 0x0000000803c17846 */ /* 0x000fe2000380010a */
[C---:B------:R-:W-:Y:S02]  /*3f20*/  VIADD R10, R85.reuse, 0x1 ;  /* 0x00000001550a7836 */ /* 0x040fe40000000000 */
[C---:B------:R-:W-:Y:S01]  /*3f30*/  VIADD R9, R85.reuse, 0x8 ;  /* 0x0000000855097836 */ /* 0x040fe20000000000 */
[C---:B------:R-:W-:Y:S01]  /*3f40*/  ISETP.GE.AND P5, PT, R8.reuse, R194, PT ;  /* 0x000000c20800720c */ /* 0x040fe20003fa6270 */
[----:B------:R-:W-:Y:S01]  /*3f50*/  VIADD R11, R85, 0x10 ;  /* 0x00000010550b7836 */ /* 0x000fe20000000000 */
        /* <DEDUP_REMOVED lines=10> */
[----:B------:R-:W-:Y:S02]  /*4000*/  ISETP.GE.AND P3, PT, R9, R194, PT ;  /* 0x000000c20900720c */ /* 0x000fe40003f66270 */
[----:B-1----:R-:W-:Y:S01]  /*4010*/  HMMA.16816.F32 R16, R80, R24, R16 ;  /* 0x000000185010723c */ /* 0x002fe20000001810 */
[----:B------:R-:W-:-:S02]  /*4020*/  FSEL R209, R48, -INF , !P5 ;  /* 0xff80000030d17808 */ /* 0x000fc40006800000 */
[C---:B------:R-:W-:Y:S01]  /*4030*/  FFMA.FTZ R3, R8.reuse, UR5, R53 ;  /* 0x0000000508037c23 */ /* 0x040fe20008010035 */
[----:B------:R-:W-:Y:S01]  /*4040*/  ISETP.GE.AND P5, PT, R9, R193, PT ;  /* 0x000000c10900720c */ /* 0x000fe20003fa6270 */
[----:B------:R-:W-:Y:S01]  /*4050*/  FFMA.FTZ R55, R8, UR5, R55 ;  /* 0x0000000508377c23 */ /* 0x000fe20008010037 */
[----:B------:R-:W-:Y:S01]  /*4060*/  FSEL R208, R50, -INF , !P6 ;  /* 0xff80000032d07808 */ /* 0x000fe20007000000 */
[----:B------:R-:W-:Y:S01]  /*4070*/  VIADD R8, R85, 0x11 ;  /* 0x0000001155087836 */ /* 0x000fe20000000000 */
[----:B------:R-:W-:Y:S01]  /*4080*/  FSEL R3, R3, -INF , !P4 ;  /* 0xff80000003037808 */ /* 0x000fe20006000000 */
[C---:B----4-:R-:W-:Y:S01]  /*4090*/  HMMA.16816.F32 R60, R80.reuse, R4, R60 ;  /* 0x00000004503c723c */ /* 0x050fe2000000183c */
[----:B------:R-:W-:Y:S01]  /*40a0*/  I2FP.F32.U32 R9, R9 ;  /* 0x0000000900097245 */ /* 0x000fe20000201000 */
[----:B------:R-:W-:Y:S01]  /*40b0*/  BAR.SYNC.DEFER_BLOCKING 0x0 ;  /* 0x0000000000007b1d */ /* 0x000fe20000010000 */
[C---:B------:R-:W-:Y:S02]  /*40c0*/  ISETP.GE.AND P6, PT, R10.reuse, R194, PT ;  /* 0x000000c20a00720c */ /* 0x040fe40003fc6270 */
[-C--:B------:R-:W-:Y:S01]  /*40d0*/  ISETP.GE.AND P4, PT, R10, R193.reuse, PT ;  /* 0x000000c10a00720c */ /* 0x080fe20003f86270 */
[C---:B------:R-:W-:Y:S01]  /*40e0*/  FFMA.FTZ R20, R9.reuse, UR5, R20 ;  /* 0x0000000509147c23 */ /* 0x040fe20008010014 */
[----:B------:R-:W-:Y:S01]  /*40f0*/  I2FP.F32.U32 R10, R10 ;  /* 0x0000000a000a7245 */ /* 0x000fe20000201000 */
[----:B------:R-:W-:Y:S01]  /*4100*/  FFMA.FTZ R5, R9, UR5, R22 ;  /* 0x0000000509057c23 */ /* 0x000fe20008010016 */
[----:B------:R-:W-:Y:S01]  /*4110*/  FSEL R22, R55, -INF , !P1 ;  /* 0xff80000037167808 */ /* 0x000fe20004800000 */
[C---:B------:R-:W-:Y:S01]  /*4120*/  HMMA.16816.F32 R12, R80.reuse, R26, R12 ;  /* 0x0000001a500c723c */ /* 0x040fe2000000180c */
[----:B------:R-:W-:Y:S01]  /*4130*/  ISETP.GE.AND P1, PT, R11, R194, PT ;  /* 0x000000c20b00720c */ /* 0x000fe20003f26270 */
[C---:B------:R-:W-:Y:S01]  /*4140*/  FFMA.FTZ R21, R10.reuse, UR5, R21 ;  /* 0x000000050a157c23 */ /* 0x040fe20008010015 */
[----:B------:R-:W-:Y:S01]  /*4150*/  FFMA.FTZ R4, R10, UR5, R23 ;  /* 0x000000050a047c23 */ /* 0x000fe20008010017 */
[----:B------:R-:W-:Y:S01]  /*4160*/  FSEL R23, R20, -INF , !P3 ;  /* 0xff80000014177808 */ /* 0x000fe20005800000 */
[----:B------:R-:W-:Y:S01]  /*4170*/  VIADD R9, R85, 0x18 ;  /* 0x0000001855097836 */ /* 0x000fe20000000000 */
[----:B------:R-:W-:Y:S01]  /*4180*/  ISETP.GE.AND P3, PT, R11, R193, PT ;  /* 0x000000c10b00720c */ /* 0x000fe20003f66270 */
[----:B------:R-:W-:Y:S01]  /*4190*/  VIADD R10, R85, 0x19 ;  /* 0x00000019550a7836 */ /* 0x000fe20000000000 */
[----:B------:R-:W-:Y:S01]  /*41a0*/  FSEL R20, R5, -INF , !P5 ;  /* 0xff80000005147808 */ /* 0x000fe20006800000 */
[----:B------:R-:W-:Y:S01]  /*41b0*/  HMMA.16816.F32 R68, R80, R6, R68 ;  /* 0x000000065044723c */ /* 0x000fe20000001844 */
[----:B------:R-:W-:Y:S01]  /*41c0*/  FSEL R21, R21, -INF , !P6 ;  /* 0xff80000015157808 */ /* 0x000fe20007000000 */
[----:B------:R-:W-:Y:S01]  /*41d0*/  VIADD R6, R85, 0x21 ;  /* 0x0000002155067836 */ /* 0x000fe20000000000 */
[----:B------:R-:W-:-:S02]  /*41e0*/  I2FP.F32.U32 R11, R11 ;  /* 0x0000000b000b7245 */ /* 0x000fc40000201000 */
[C---:B------:R-:W-:Y:S02]  /*41f0*/  ISETP.GE.AND P5, PT, R8.reuse, R194, PT ;  /* 0x000000c20800720c */ /* 0x040fe40003fa6270 */
[----:B------:R-:W-:Y:S01]  /*4200*/  ISETP.GE.AND P6, PT, R8, R193, PT ;  /* 0x000000c10800720c */ /* 0x000fe20003fc6270 */
[C---:B------:R-:W-:Y:S01]  /*4210*/  FFMA.FTZ R5, R11.reuse, UR5, R16 ;  /* 0x000000050b057c23 */ /* 0x040fe20008010010 */
[----:B------:R-:W-:Y:S01]  /*4220*/  I2FP.F32.U32 R8, R8 ;  /* 0x0000000800087245 */ /* 0x000fe20000201000 */
[----:B------:R-:W-:Y:S01]  /*4230*/  FFMA.FTZ R16, R11, UR5, R18 ;  /* 0x000000050b107c23 */ /* 0x000fe20008010012 */
[----:B------:R-:W-:Y:S01]  /*4240*/  FSEL R4, R4, -INF , !P4 ;  /* 0xff80000004047808 */ /* 0x000fe20006000000 */
[----:B------:R-:W-:Y:S01]  /*4250*/  HMMA.16816.F32 R64, R80, R28, R64 ;  /* 0x0000001c5040723c */ /* 0x000fe20000001840 */
[----:B------:R-:W-:Y:S01]  /*4260*/  FSEL R11, R5, -INF , !P1 ;  /* 0xff800000050b7808 */ /* 0x000fe20004800000 */
[----:B------:R-:W-:Y:S01]  /*4270*/  FFMA.FTZ R17, R8, UR5, R17 ;  /* 0x0000000508117c23 */ /* 0x000fe20008010011 */
[----:B------:R-:W-:Y:S01]  /*4280*/  FSEL R16, R16, -INF , !P3 ;  /* 0xff80000010107808 */ /* 0x000fe20005800000 */
[----:B------:R-:W-:Y:S01]  /*4290*/  FFMA.FTZ R19, R8, UR5, R19 ;  /* 0x0000000508137c23 */ /* 0x000fe20008010013 */
[----:B------:R-:W-:-:S02]  /*42a0*/  ISETP.GE.AND P4, PT, R9, R194, PT ;  /* 0x000000c20900720c */ /* 0x000fc40003f86270 */
[----:B------:R-:W-:Y:S02]  /*42b0*/  FSEL R5, R17, -INF , !P5 ;  /* 0xff80000011057808 */ /* 0x000fe40006800000 */
[-C--:B------:R-:W-:Y:S02]  /*42c0*/  ISETP.GE.AND P1, PT, R9, R193.reuse, PT ;  /* 0x000000c10900720c */ /* 0x080fe40003f26270 */
[C---:B------:R-:W-:Y:S02]  /*42d0*/  ISETP.GE.AND P3, PT, R10.reuse, R194, PT ;  /* 0x000000c20a00720c */ /* 0x040fe40003f66270 */
[----:B------:R-:W-:Y:S02]  /*42e0*/  ISETP.GE.AND P5, PT, R10, R193, PT ;  /* 0x000000c10a00720c */ /* 0x000fe40003fa6270 */
[----:B------:R-:W-:Y:S02]  /*42f0*/  I2FP.F32.U32 R9, R9 ;  /* 0x0000000900097245 */ /* 0x000fe40000201000 */
[----:B------:R-:W-:-:S02]  /*4300*/  I2FP.F32.U32 R10, R10 ;  /* 0x0000000a000a7245 */ /* 0x000fc40000201000 */
[----:B------:R-:W-:Y:S01]  /*4310*/  I2FP.F32.U32 R17, R85 ;  /* 0x0000005500117245 */ /* 0x000fe20000201000 */
[----:B------:R-:W-:Y:S01]  /*4320*/  FFMA.FTZ R7, R9, UR5, R12 ;  /* 0x0000000509077c23 */ /* 0x000fe2000801000c */
[----:B------:R-:W-:Y:S01]  /*4330*/  FSEL R12, R19, -INF , !P6 ;  /* 0xff800000130c7808 */ /* 0x000fe20007000000 */
[C---:B------:R-:W-:Y:S01]  /*4340*/  FFMA.FTZ R8, R10.reuse, UR5, R15 ;  /* 0x000000050a087c23 */ /* 0x040fe2000801000f */
[----:B------:R-:W-:Y:S02]  /*4350*/  VIADD R15, R85, 0x20 ;  /* 0x00000020550f7836 */ /* 0x000fe40000000000 */
[----:B------:R-:W-:Y:S01]  /*4360*/  FFMA.FTZ R14, R9, UR5, R14 ;  /* 0x00000005090e7c23 */ /* 0x000fe2000801000e */
[----:B------:R-:W-:Y:S01]  /*4370*/  FSEL R7, R7, -INF , !P4 ;  /* 0xff80000007077808 */ /* 0x000fe20006000000 */
[----:B------:R-:W-:Y:S01]  /*4380*/  FFMA.FTZ R9, R10, UR5, R13 ;  /* 0x000000050a097c23 */ /* 0x000fe2000801000d */
[----:B------:R-:W-:Y:S01]  /*4390*/  VIADD R13, R85, 0x28 ;  /* 0x00000028550d7836 */ /* 0x000fe20000000000 */
[----:B------:R-:W-:-:S02]  /*43a0*/  ISETP.GE.AND P6, PT, R15, R194, PT ;  /* 0x000000c20f00720c */ /* 0x000fc40003fc6270 */
[----:B------:R-:W-:Y:S02]  /*43b0*/  ISETP.GE.AND P4, PT, R15, R193, PT ;  /* 0x000000c10f00720c */ /* 0x000fe40003f86270 */
[----:B------:R-:W-:Y:S02]  /*43c0*/  I2FP.F32.U32 R15, R15 ;  /* 0x0000000f000f7245 */ /* 0x000fe40000201000 */
[----:B------:R-:W-:Y:S01]  /*43d0*/  FSEL R10, R14, -INF , !P1 ;  /* 0xff8000000e0a7808 */ /* 0x000fe20004800000 */
[----:B------:R-:W-:Y:S01]  /*43e0*/  VIADD R14, R85, 0x29 ;  /* 0x00000029550e7836 */ /* 0x000fe20000000000 */
[----:B------:R-:W-:Y:S01]  /*43f0*/  FSEL R9, R9, -INF , !P3 ;  /* 0xff80000009097808 */ /* 0x000fe20005800000 */
[C---:B------:R-:W-:Y:S01]  /*4400*/  FFMA.FTZ R60, R15.reuse, UR5, R60 ;  /* 0x000000050f3c7c23 */ /* 0x040fe2000801003c */
[C---:B------:R-:W-:Y:S01]  /*4410*/  ISETP.GE.AND P1, PT, R6.reuse, R194, PT ;  /* 0x000000c20600720c */ /* 0x040fe20003f26270 */
[----:B------:R-:W-:Y:S01]  /*4420*/  FFMA.FTZ R62, R15, UR5, R62 ;  /* 0x000000050f3e7c23 */ /* 0x000fe2000801003e */
[----:B------:R-:W-:Y:S01]  /*4430*/  ISETP.GE.AND P3, PT, R6, R193, PT ;  /* 0x000000c10600720c */ /* 0x000fe20003f66270 */
[----:B------:R-:W-:Y:S01]  /*4440*/  VIADD R15, R85, 0x30 ;  /* 0x00000030550f7836 */ /* 0x000fe20000000000 */
[----:B------:R-:W-:-:S02]  /*4450*/  I2FP.F32.U32 R6, R6 ;  /* 0x0000000600067245 */ /* 0x000fc40000201000 */
[----:B------:R-:W-:Y:S02]  /*4460*/  FSEL R8, R8, -INF , !P5 ;  /* 0xff80000008087808 */ /* 0x000fe40006800000 */
[----:B------:R-:W-:Y:S01]  /*4470*/  FSEL R203, R60, -INF , !P6 ;  /* 0xff8000003ccb7808 */ /* 0x000fe20007000000 */
[C---:B------:R-:W-:Y:S01]  /*4480*/  FFMA.FTZ R63, R6.reuse, UR5, R63 ;  /* 0x00000005063f7c23 */ /* 0x040fe2000801003f */
[C---:B------:R-:W-:Y:S01]  /*4490*/  ISETP.GE.AND P5, PT, R13.reuse, R194, PT ;  /* 0x000000c20d00720c */ /* 0x040fe20003fa6270 */
[----:B------:R-:W-:Y:S01]  /*44a0*/  FFMA.FTZ R61, R6, UR5, R61 ;  /* 0x00000005063d7c23 */ /* 0x000fe2000801003d */
[----:B------:R-:W-:Y:S02]  /*44b0*/  ISETP.GE.AND P6, PT, R13, R193, PT ;  /* 0x000000c10d00720c */ /* 0x000fe40003fc6270 */
[----:B------:R-:W-:Y:S02]  /*44c0*/  I2FP.F32.U32 R13, R13 ;  /* 0x0000000d000d7245 */ /* 0x000fe40000201000 */
[----:B------:R-:W-:-:S02]  /*44d0*/  FSEL R202, R63, -INF , !P3 ;  /* 0xff8000003fca7808 */ /* 0x000fc40005800000 */
[----:B------:R-:W-:Y:S01]  /*44e0*/  FSEL R222, R62, -INF , !P4 ;  /* 0xff8000003ede7808 */ /* 0x000fe20006000000 */
[C---:B------:R-:W-:Y:S01]  /*44f0*/  FFMA.FTZ R68, R13.reuse, UR5, R68 ;  /* 0x000000050d447c23 */ /* 0x040fe20008010044 */
[----:B------:R-:W-:Y:S01]  /*4500*/  FFMA.FTZ R70, R13, UR5, R70 ;  /* 0x000000050d467c23 */ /* 0x000fe20008010046 */
[----:B------:R-:W-:Y:S01]  /*4510*/  FFMA.FTZ R13, R17, UR5, R52 ;  /* 0x00000005110d7c23 */ /* 0x000fe20008010034 */
[----:B------:R-:W-:Y:S02]  /*4520*/  FSEL R197, R61, -INF , !P1 ;  /* 0xff8000003dc57808 */ /* 0x000fe40004800000 */
[-C--:B------:R-:W-:Y:S02]  /*4530*/  ISETP.GE.AND P3, PT, R85, R194.reuse, PT ;  /* 0x000000c25500720c */ /* 0x080fe40003f66270 */
[C---:B------:R-:W-:Y:S02]  /*4540*/  ISETP.GE.AND P4, PT, R14.reuse, R194, PT ;  /* 0x000000c20e00720c */ /* 0x040fe40003f86270 */
[----:B------:R-:W-:-:S02]  /*4550*/  ISETP.GE.AND P1, PT, R14, R193, PT ;  /* 0x000000c10e00720c */ /* 0x000fc40003f26270 */
[----:B------:R-:W-:Y:S02]  /*4560*/  I2FP.F32.U32 R14, R14 ;  /* 0x0000000e000e7245 */ /* 0x000fe40000201000 */
[----:B------:R-:W-:Y:S02]  /*4570*/  FSEL R13, R13, -INF , !P3 ;  /* 0xff8000000d0d7808 */ /* 0x000fe40005800000 */
[----:B------:R-:W-:Y:S01]  /*4580*/  FSEL R216, R70, -INF , !P6 ;  /* 0xff80000046d87808 */ /* 0x000fe20007000000 */
[C---:B------:R-:W-:Y:S01]  /*4590*/  FFMA.FTZ R69, R14.reuse, UR5, R69 ;  /* 0x000000050e457c23 */ /* 0x040fe20008010045 */
[----:B------:R-:W-:Y:S01]  /*45a0*/  FMNMX3.FTZ R18, R13, R3, R23, !PT ;  /* 0x000000030d127276 */ /* 0x000fe20007810017 */
[----:B------:R-:W-:Y:S01]  /*45b0*/  FFMA.FTZ R71, R14, UR5, R71 ;  /* 0x000000050e477c23 */ /* 0x000fe20008010047 */
[----:B------:R-:W-:Y:S01]  /*45c0*/  VIADD R14, R85, 0x31 ;  /* 0x00000031550e7836 */ /* 0x000fe20000000000 */
[----:B------:R-:W-:Y:S02]  /*45d0*/  ISETP.GE.AND P6, PT, R15, R194, PT ;  /* 0x000000c20f00720c */ /* 0x000fe40003fc6270 */
[----:B------:R-:W-:-:S02]  /*45e0*/  FSEL R199, R69, -INF , !P4 ;  /* 0xff80000045c77808 */ /* 0x000fc40006000000 */
[----:B------:R-:W-:Y:S02]  /*45f0*/  FMNMX3.FTZ R18, R18, R21, R11, !PT ;  /* 0x0000001512127276 */ /* 0x000fe4000781000b */
[----:B------:R-:W-:Y:S02]  /*4600*/  ISETP.GE.AND P4, PT, R15, R193, PT ;  /* 0x000000c10f00720c */ /* 0x000fe40003f86270 */
        /* <DEDUP_REMOVED lines=11> */
[-C--:B------:R-:W-:Y:S01]  /*46c0*/  ISETP.GE.AND P1, PT, R14, R194.reuse, PT ;  /* 0x000000c20e00720c */ /* 0x080fe20003f26270 */
[----:B------:R-:W-:Y:S01]  /*46d0*/  FFMA.FTZ R67, R6, UR5, R67 ;  /* 0x0000000506437c23 */ /* 0x000fe20008010043 */
[----:B------:R-:W-:Y:S01]  /*46e0*/  ISETP.GE.AND P3, PT, R14, R193, PT ;  /* 0x000000c10e00720c */ /* 0x000fe20003f66270 */
[----:B------:R-:W-:Y:S01]  /*46f0*/  FFMA.FTZ R6, R17, UR5, R54 ;  /* 0x0000000511067c23 */ /* 0x000fe20008010036 */
        /* <DEDUP_REMOVED lines=80> */
.L_x_297:
        /* <DEDUP_REMOVED lines=78> */
[--C-:B------:R-:W-:Y:S01]  /*50e0*/  FFMA.FTZ R216, R211, UR4, -R214.reuse ;  /* 0x00000004d3d87c23 */ /* 0x100fe200080108d6 */
        /* <DEDUP_REMOVED lines=11> */
[----:B------:R-:W-:-:S03]  /*51a0*/  FADD.FTZ R188, R189, R188 ;  /* 0x000000bcbdbc7221 */ /* 0x000fc60000010000 */
[----:B------:R-:W-:Y:S01]  /*51b0*/  LDSM.16.MT88.4 R28, [R192+0x1a800] ;  /* 0x01a80000c01c783b */ /* 0x000fe20000004200 */
[----:B------:R-:W-:Y:S01]  /*51c0*/  FADD.FTZ R185, R185, R188 ;  /* 0x000000bcb9b97221 */ /* 0x000fe20000010000 */
[----:B------:R-:W-:Y:S02]  /*51d0*/  MUFU.EX2 R183, R183 ;  /* 0x000000b700b77308 */ /* 0x000fe40000000800 */
[----:B------:R-:W-:Y:S01]  /*51e0*/  LDSM.16.MT88.4 R24, [R190+0x1a800] ;  /* 0x01a80000be18783b */ /* 0x000fe20000004200 */
[----:B------:R-:W-:-:S05]  /*51f0*/  FADD.FTZ R184, R184, R185 ;  /* 0x000000b9b8b87221 */ /* 0x000fca0000010000 */
        /* <DEDUP_REMOVED lines=69> */
[----:B------:R-:W-:-:S03]  /*5650*/  F2FP.F16.F32.PACK_AB R7, R166, R167 ;  /* 0x000000a7a607723e */ /* 0x000fc600000000ff */
[----:B------:R-:W-:-:S04]  /*5660*/  FADD.FTZ R167, R167, R178 ;  /* 0x000000b2a7a77221 */ /* 0x000fc80000010000 */
[----:B------:R-:W-:Y:S01]  /*5670*/  HMMA.16816.F32 R100, R4, R8, R100 ;  /* 0x000000080464723c */ /* 0x000fe20000001864 */
[----:B------:R-:W-:-:S07]  /*5680*/  FADD.FTZ R166, R166, R167 ;  /* 0x000000a7a6a67221 */ /* 0x000fce0000010000 */
[C---:B------:R-:W-:Y:S01]  /*5690*/  HMMA.16816.F32 R104, R4.reuse, R10, R104 ;  /* 0x0000000a0468723c */ /* 0x040fe20000001868 */
[----:B------:R-:W1:Y:S07]  /*56a0*/  LDSM.16.MT88.4 R8, [R191+0x1c800] ;  /* 0x01c80000bf08783b */ /* 0x000e6e0000004200 */
[C---:B------:R-:W-:Y:S08]  /*56b0*/  HMMA.16816.F32 R36, R4.reuse, R16, R36 ;  /* 0x000000100424723c */ /* 0x040ff00000001824 */
[C---:B------:R-:W-:Y:S01]  /*56c0*/  HMMA.16816.F32 R40, R4.reuse, R18, R40 ;  /* 0x000000120428723c */ /* 0x040fe20000001828 */
[----:B------:R-:W3:Y:S07]  /*56d0*/  LDSM.16.MT88.4 R16, [R191+0x1a800] ;  /* 0x01a80000bf10783b */ /* 0x000eee0000004200 */
[C---:B------:R-:W-:Y:S08]  /*56e0*/  HMMA.16816.F32 R68, R4.reuse, R12, R68 ;  /* 0x0000000c0444723c */ /* 0x040ff00000001844 */
[C---:B------:R-:W-:Y:S01]  /*56f0*/  HMMA.16816.F32 R72, R4.reuse, R14, R72 ;  /* 0x0000000e0448723c */ /* 0x040fe20000001848 */
[----:B------:R-:W4:Y:S07]  /*5700*/  LDSM.16.MT88.4 R12, [R192+0x1c800] ;  /* 0x01c80000c00c783b */ /* 0x000f2e0000004200 */
[C---:B------:R-:W-:Y:S08]  /*5710*/  HMMA.16816.F32 R44, R4.reuse, R20, R44 ;  /* 0x00000014042c723c */ /* 0x040ff0000000182c */
        /* <DEDUP_REMOVED lines=8> */
[----:B------:R-:W4:Y:S07]  /*57a0*/  LDSM.16.MT88.4 R12, [R191+0x1e800] ;  /* 0x01e80000bf0c783b */ /* 0x000f2e0000004200 */
[C---:B------:R-:W-:Y:S01]  /*57b0*/  HMMA.16816.F32 R48, R4.reuse, R22, R48 ;  /* 0x000000160430723c */ /* 0x040fe20000001830 */
[----:B------:R-:W2:Y:S07]  /*57c0*/  LDSM.16.MT88.4 R20, [R190+0x1c800] ;  /* 0x01c80000be14783b */ /* 0x000eae0000004200 */
[C---:B-1----:R-:W-:Y:S08]  /*57d0*/  HMMA.16816.F32 R144, R4.reuse, R8, R144 ;  /* 0x000000080490723c */ /* 0x042ff00000001890 */
[C---:B------:R-:W-:Y:S01]  /*57e0*/  HMMA.16816.F32 R148, R4.reuse, R10, R148 ;  /* 0x0000000a0494723c */ /* 0x040fe20000001894 */
[----:B------:R-:W1:Y:S07]  /*57f0*/  LDSM.16.MT88.4 R8, [R200+0x1f000] ;  /* 0x01f00000c808783b */ /* 0x000e6e0000004200 */
[C---:B---3--:R-:W-:Y:S08]  /*5800*/  HMMA.16816.F32 R124, R4.reuse, R16, R124 ;  /* 0x00000010047c723c */ /* 0x048ff0000000187c */
[C---:B------:R-:W-:Y:S01]  /*5810*/  HMMA.16816.F32 R128, R4.reuse, R18, R128 ;  /* 0x000000120480723c */ /* 0x040fe20000001880 */
[----:B------:R-:W-:Y:S07]  /*5820*/  LDSM.16.MT88.4 R16, [R192+0x19000] ;  /* 0x01900000c010783b */ /* 0x000fee0000004200 */
[C---:B----4-:R-:W-:Y:S08]  /*5830*/  HMMA.16816.F32 R152, R4.reuse, R12, R152 ;  /* 0x0000000c0498723c */ /* 0x050ff00000001898 */
        /* <DEDUP_REMOVED lines=17> */
[C---:B--2---:R-:W-:Y:S08]  /*5950*/  HMMA.16816.F32 R116, R4.reuse, R20, R116 ;  /* 0x000000140474723c */ /* 0x044ff00000001874 */
[----:B------:R-:W-:Y:S01]  /*5960*/  HMMA.16816.F32 R120, R4, R22, R120 ;  /* 0x000000160478723c */ /* 0x000fe20000001878 */
[----:B------:R-:W-:Y:S01]  /*5970*/  F2FP.F16.F32.PACK_AB R4, R197, R196 ;  /* 0x000000c4c504723e */ /* 0x000fe200000000ff */
[----:B------:R-:W-:Y:S01]  /*5980*/  LDSM.16.MT88.4 R20, [R200+0x1d000] ;  /* 0x01d00000c814783b */ /* 0x000fe20000004200 */
        /* <DEDUP_REMOVED lines=10> */
[C---:B---3--:R-:W-:Y:S08]  /*5a30*/  HMMA.16816.F32 R68, R4.reuse, R12, R68 ;  /* 0x0000000c0444723c */ /* 0x048ff00000001844 */
[C---:B------:R-:W-:Y:S01]  /*5a40*/  HMMA.16816.F32 R72, R4.reuse, R14, R72 ;  /* 0x0000000e0448723c */ /* 0x040fe20000001848 */
[----:B------:R-:W2:Y:S07]  /*5a50*/  LDSM.16.MT88.4 R12, [R190+0x19000] ;  /* 0x01900000be0c783b */ /* 0x000eae0000004200 */
[C---:B------:R-:W-:Y:S08]  /*5a60*/  HMMA.16816.F32 R160, R4.reuse, R16, R160 ;  /* 0x0000001004a0723c */ /* 0x040ff000000018a0 */
[C---:B------:R-:W-:Y:S01]  /*5a70*/  HMMA.16816.F32 R156, R4.reuse, R18, R156 ;  /* 0x00000012049c723c */ /* 0x040fe2000000189c */
[----:B------:R-:W3:Y:S07]  /*5a80*/  LDSM.16.MT88.4 R16, [R192+0x1d000] ;  /* 0x01d00000c010783b */ /* 0x000eee0000004200 */
        /* <DEDUP_REMOVED lines=60> */
[C---:B------:R-:W-:Y:S01]  /*5e50*/  HMMA.16816.F32 R104, R4.reuse, R22, R104 ;  /* 0x000000160468723c */ /* 0x040fe20000001868 */
[----:B------:R-:W4:Y:S07]  /*5e60*/  LDSM.16.MT88.4 R20, [R190+0x1b800] ;  /* 0x01b80000be14783b */ /* 0x000f2e0000004200 */
[C---:B--2---:R-:W-:Y:S08]  /*5e70*/  HMMA.16816.F32 R44, R4.reuse, R12, R44 ;  /* 0x0000000c042c723c */ /* 0x044ff0000000182c */
[C---:B------:R-:W-:Y:S01]  /*5e80*/  HMMA.16816.F32 R48, R4.reuse, R14, R48 ;  /* 0x0000000e0430723c */ /* 0x040fe20000001830 */
[----:B------:R-:W2:Y:S07]  /*5e90*/  LDSM.16.MT88.4 R12, [R190+0x1d800] ;  /* 0x01d80000be0c783b */ /* 0x000eae0000004200 */
        /* <DEDUP_REMOVED lines=26> */
[C---:B--2---:R-:W-:Y:S08]  /*6040*/  HMMA.16816.F32 R116, R4.reuse, R12, R116 ;  /* 0x0000000c0474723c */ /* 0x044ff00000001874 */
        /* <DEDUP_REMOVED lines=13> */
[----:B------:R-:W-:Y:S01]  /*6120*/  UIMAD UR14, UR14, UR9, UR17 ;  /* 0x000000090e0e72a4 */ /* 0x000fe2000f8e0211 */
[----:B------:R-:W-:Y:S01]  /*6130*/  IMAD.U32 R12, RZ, RZ, UR16 ;  /* 0x00000010ff0c7e24 */ /* 0x000fe2000f8e00ff */
[----:B------:R-:W-:Y:S01]  /*6140*/  USHF.L.U32 UR12, UR16, 0x6, URZ ;  /* 0x00000006100c7899 */ /* 0x000fe200080006ff */
[----:B------:R-:W-:Y:S01]  /*6150*/  LOP3.LUT R221, R221, 0x7c00, RZ, 0xc0, !PT ;  /* 0x00007c00dddd7812 */ /* 0x000fe200078ec0ff */
[----:B------:R-:W-:Y:S01]  /*6160*/  USHF.L.U64.HI UR13, UR16, 0x6, UR14 ;  /* 0x00000006100d7899 */ /* 0x000fe2000801020e */
[----:B------:R-:W-:Y:S01]  /*6170*/  LOP3.LUT R9, R220, 0x8, RZ, 0xc0, !PT ;  /* 0x00000008dc097812 */ /* 0x000fe200078ec0ff */
[----:B------:R-:W-:Y:S01]  /*6180*/  ULEA UR12, UP0, UR8, UR12, 0x5 ;  /* 0x0000000c080c7291 */ /* 0x000fe2000f8028ff */
[----:B------:R-:W-:Y:S01]  /*6190*/  IMAD.U32 R7, RZ, RZ, UR14 ;  /* 0x0000000eff077e24 */ /* 0x000fe2000f8e00ff */
[CC--:B------:R-:W-:Y:S01]  /*61a0*/  LEA R10, P3, R12.reuse, R229.reuse, 0x7 ;  /* 0x000000e50c0a7211 */ /* 0x0c0fe200078638ff */
[----:B------:R-:W-:Y:S01]  /*61b0*/  VIADD R166, R195, UR6 ;  /* 0x00000006c3a67c36 */ /* 0x000fe20008000000 */
[----:B------:R-:W-:Y:S01]  /*61c0*/  ULEA.HI.X UR13, UR8, UR13, UR9, 0x5, UP0 ;  /* 0x0000000d080d7291 */ /* 0x000fe200080f2c09 */
[----:B------:R-:W-:Y:S01]  /*61d0*/  LOP3.LUT R6, R221, 0x200, R2, 0xf8, !PT ;  /* 0x00000200dd067812 */ /* 0x000fe200078ef802 */
[----:B------:R-:W-:Y:S01]  /*61e0*/  IMAD.U32 R4, RZ, RZ, UR12 ;  /* 0x0000000cff047e24 */ /* 0x000fe2000f8e00ff */
[----:B------:R-:W-:Y:S01]  /*61f0*/  LEA.HI.X R11, R12, R228, R7, 0x7, P3 ;  /* 0x000000e40c0b7211 */ /* 0x000fe200018f3c07 */
[----:B------:R-:W-:Y:S01]  /*6200*/  IMAD.U32 R13, RZ, RZ, UR17 ;  /* 0x00000011ff0d7e24 */ /* 0x000fe2000f8e00ff */
[----:B-1----:R-:W-:Y:S01]  /*6210*/  ISETP.GE.AND P5, PT, R219, UR4, PT ;  /* 0x00000004db007c0c */ /* 0x002fe2000bfa6270 */
[----:B------:R-:W-:Y:S01]  /*6220*/  BAR.SYNC.DEFER_BLOCKING 0x0 ;  /* 0x0000000000007b1d */ /* 0x000fe20000010000 */
[----:B------:R-:W-:Y:S01]  /*6230*/  IMAD.U32 R5, RZ, RZ, UR13 ;  /* 0x0000000dff057e24 */ /* 0x000fe2000f8e00ff */
[----:B------:R-:W-:Y:S01]  /*6240*/  LEA R8, P1, R4, R229, 0x1 ;  /* 0x000000e504087211 */ /* 0x000fe200078208ff */
[----:B------:R-:W-:Y:S01]  /*6250*/  UISETP.GE.U32.AND UP0, UPT, UR20, 0x3, UPT ;  /* 0x000000031400788c */ /* 0x000fe2000bf06070 */
[----:B------:R-:W-:-:S02]  /*6260*/  ISETP.GE.AND P4, PT, R241, UR4, PT ;  /* 0x00000004f1007c0c */ /* 0x000fc4000bf86270 */
[----:B------:R-:W-:Y:S02]  /*6270*/  LOP3.LUT R6, R6, R0, R9, 0xf6, !PT ;  /* 0x0000000006067212 */ /* 0x000fe400078ef609 */
[----:B------:R-:W-:Y:S02]  /*6280*/  ISETP.GE.AND P3, PT, R240, UR4, PT ;  /* 0x00000004f0007c0c */ /* 0x000fe4000bf66270 */
[----:B------:R-:W-:Y:S02]  /*6290*/  LEA.HI.X R9, R4, R228, R5, 0x1, P1 ;  /* 0x000000e404097211 */ /* 0x000fe400008f0c05 */
[----:B------:R-:W-:Y:S02]  /*62a0*/  ISETP.GE.AND P1, PT, R238, UR4, PT ;  /* 0x00000004ee007c0c */ /* 0x000fe4000bf26270 */
[----:B------:R-:W-:Y:S02]  /*62b0*/  LEA R222, R6, UR6, 0x1 ;  /* 0x0000000606de7c11 */ /* 0x000fe4000f8e08ff */
[----:B------:R-:W-:-:S03]  /*62c0*/  SEL R167, R167, 0xffffffe0, !P2 ;  /* 0xffffffe0a7a77807 */ /* 0x000fc60005000000 */
[--C-:B------:R-:W-:Y:S02]  /*62d0*/  IMAD.IADD R214, R213, 0x1, R222.reuse ;  /* 0x00000001d5d67824 */ /* 0x100fe400078e02de */
[C---:B------:R-:W-:Y:S02]  /*62e0*/  IMAD.IADD R216, R167.reuse, 0x1, R222 ;  /* 0x00000001a7d87824 */ /* 0x040fe400078e02de */
[C---:B------:R-:W-:Y:S01]  /*62f0*/  IMAD.IADD R215, R166.reuse, 0x1, R167 ;  /* 0x00000001a6d77824 */ /* 0x040fe200078e02a7 */
        /* <DEDUP_REMOVED lines=50> */
[----:B-1----:R-:W1:Y:S04]  /*6620*/  LDSM.16.M88.4 R8, [R215+0x10800] ;  /* 0x01080000d708783b */ /* 0x002e680000000200 */
[----:B------:R-:W1:Y:S04]  /*6630*/  LDSM.16.M88.4 R180, [R215+0x11000] ;  /* 0x01100000d7b4783b */ /* 0x000e680000000200 */
[----:B------:R-:W1:Y:S04]  /*6640*/  LDSM.16.M88.4 R176, [R215+0x11800] ;  /* 0x01180000d7b0783b */ /* 0x000e680000000200 */
[----:B------:R-:W-:Y:S01]  /*6650*/  LDSM.16.M88.4 R204, [R166+0x10000] ;  /* 0x01000000a6cc783b */ /* 0x000fe20000000200 */
[C---:B--2---:R-:W-:Y:S03]  /*6660*/  HMMA.16816.F32 R168, R196.reuse, R32, RZ ;  /* 0x00000020c4a8723c */ /* 0x044fe600000018ff */
[----:B------:R-:W-:Y:S04]  /*6670*/  LDSM.16.M88.4 R188, [R166+0x10800] ;  /* 0x01080000a6bc783b */ /* 0x000fe80000000200 */
[----:B------:R-:W-:Y:S01]  /*6680*/  LDSM.16.M88.4 R184, [R212] ;  /* 0x00000000d4b8783b */ /* 0x000fe20000000200 */
[C---:B---3--:R-:W-:Y:S03]  /*6690*/  HMMA.16816.F32 R28, R196.reuse, R24, RZ ;  /* 0x00000018c41c723c */ /* 0x048fe600000018ff */
[----:B------:R-:W-:Y:S04]  /*66a0*/  LDSM.16.M88.4 R208, [R195+UR6+0x13000] ;  /* 0x01300006c3d0783b */ /* 0x000fe80008000200 */
[----:B------:R-:W0:Y:S01]  /*66b0*/  LDGDEPBAR ;  /* 0x00000000000079af */ /* 0x000e220000000000 */
[C---:B----4-:R-:W-:Y:S08]  /*66c0*/  HMMA.16816.F32 R20, R196.reuse, R16, RZ ;  /* 0x00000010c414723c */ /* 0x050ff000000018ff */
[C---:B------:R-:W-:Y:S08]  /*66d0*/  HMMA.16816.F32 R32, R196.reuse, R34, RZ ;  /* 0x00000022c420723c */ /* 0x040ff000000018ff */
[C---:B------:R-:W-:Y:S08]  /*66e0*/  HMMA.16816.F32 R24, R196.reuse, R26, RZ ;  /* 0x0000001ac418723c */ /* 0x040ff000000018ff */
[C---:B------:R-:W-:Y:S08]  /*66f0*/  HMMA.16816.F32 R16, R196.reuse, R18, RZ ;  /* 0x00000012c410723c */ /* 0x040ff000000018ff */
[C---:B-----5:R-:W-:Y:S08]  /*6700*/  HMMA.16816.F32 R200, R196.reuse, R4, RZ ;  /* 0x00000004c4c8723c */ /* 0x060ff000000018ff */
[----:B------:R-:W-:Y:S01]  /*6710*/  HMMA.16816.F32 R196, R196, R6, RZ ;  /* 0x00000006c4c4723c */ /* 0x000fe200000018ff */
[----:B------:R-:W2:Y:S07]  /*6720*/  LDSM.16.M88.4 R4, [R214] ;  /* 0x00000000d604783b */ /* 0x000eae0000000200 */
[C---:B------:R-:W-:Y:S08]  /*6730*/  HMMA.16816.F32 R168, R172.reuse, R12, R168 ;  /* 0x0000000caca8723c */ /* 0x040ff000000018a8 */
[C---:B------:R-:W-:Y:S01]  /*6740*/  HMMA.16816.F32 R32, R172.reuse, R14, R32 ;  /* 0x0000000eac20723c */ /* 0x040fe20000001820 */
[----:B------:R-:W3:Y:S07]  /*6750*/  LDSM.16.M88.4 R12, [R166+0x11000] ;  /* 0x01100000a60c783b */ /* 0x000eee0000000200 */
[C---:B-1----:R-:W-:Y:S08]  /*6760*/  HMMA.16816.F32 R28, R172.reuse, R8, R28 ;  /* 0x00000008ac1c723c */ /* 0x042ff0000000181c */
[C---:B------:R-:W-:Y:S01]  /*6770*/  HMMA.16816.F32 R24, R172.reuse, R10, R24 ;  /* 0x0000000aac18723c */ /* 0x040fe20000001818 */
[----:B------:R-:W1:Y:S07]  /*6780*/  LDSM.16.M88.4 R8, [R166+0x11800] ;  /* 0x01180000a608783b */ /* 0x000e6e0000000200 */
[C---:B------:R-:W-:Y:S08]  /*6790*/  HMMA.16816.F32 R20, R172.reuse, R180, R20 ;  /* 0x000000b4ac14723c */ /* 0x040ff00000001814 */
[C---:B------:R-:W-:Y:S01]  /*67a0*/  HMMA.16816.F32 R16, R172.reuse, R182, R16 ;  /* 0x000000b6ac10723c */ /* 0x040fe20000001810 */
[----:B------:R-:W4:Y:S07]  /*67b0*/  LDSM.16.M88.4 R180, [R167+0x10000] ;  /* 0x01000000a7b4783b */ /* 0x000f2e0000000200 */
[C---:B------:R-:W-:Y:S08]  /*67c0*/  HMMA.16816.F32 R200, R172.reuse, R176, R200 ;  /* 0x000000b0acc8723c */ /* 0x040ff000000018c8 */
[----:B------:R-:W-:Y:S01]  /*67d0*/  HMMA.16816.F32 R196, R172, R178, R196 ;  /* 0x000000b2acc4723c */ /* 0x000fe200000018c4 */
[----:B------:R-:W5:Y:S04]  /*67e0*/  LDSM.16.M88.4 R176, [R167+0x10800] ;  /* 0x01080000a7b0783b */ /* 0x000f680000000200 */
[----:B------:R-:W5:Y:S03]  /*67f0*/  LDSM.16.M88.4 R172, [R167+0x11000] ;  /* 0x01100000a7ac783b */ /* 0x000f660000000200 */
[C---:B--2---:R-:W-:Y:S08]  /*6800*/  HMMA.16816.F32 R168, R4.reuse, R204, R168 ;  /* 0x000000cc04a8723c */ /* 0x044ff000000018a8 */
[C---:B------:R-:W-:Y:S01]  /*6810*/  HMMA.16816.F32 R32, R4.reuse, R206, R32 ;  /* 0x000000ce0420723c */ /* 0x040fe20000001820 */
[----:B------:R-:W-:Y:S07]  /*6820*/  LDSM.16.M88.4 R204, [R215+0x12800] ;  /* 0x01280000d7cc783b */ /* 0x000fee0000000200 */
[C---:B------:R-:W-:Y:S08]  /*6830*/  HMMA.16816.F32 R28, R4.reuse, R188, R28 ;  /* 0x000000bc041c723c */ /* 0x040ff0000000181c */
[C---:B------:R-:W-:Y:S01]  /*6840*/  HMMA.16816.F32 R24, R4.reuse, R190, R24 ;  /* 0x000000be0418723c */ /* 0x040fe20000001818 */
[----:B------:R-:W2:Y:S07]  /*6850*/  LDSM.16.M88.4 R188, [R167+0x11800] ;  /* 0x01180000a7bc783b */ /* 0x000eae0000000200 */
[C---:B---3--:R-:W-:Y:S08]  /*6860*/  HMMA.16816.F32 R20, R4.reuse, R12, R20 ;  /* 0x0000000c0414723c */ /* 0x048ff00000001814 */
[C---:B------:R-:W-:Y:S01]  /*6870*/  HMMA.16816.F32 R16, R4.reuse, R14, R16 ;  /* 0x0000000e0410723c */ /* 0x040fe20000001810 */
[----:B------:R-:W-:Y:S07]  /*6880*/  LDSM.16.M88.4 R12, [R195+UR6+0x12000] ;  /* 0x01200006c30c783b */ /* 0x000fee0008000200 */
[C---:B-1----:R-:W-:Y:S08]  /*6890*/  HMMA.16816.F32 R200, R4.reuse, R8, R200 ;  /* 0x0000000804c8723c */ /* 0x042ff000000018c8 */
[----:B------:R-:W-:Y:S01]  /*68a0*/  HMMA.16816.F32 R196, R4, R10, R196 ;  /* 0x0000000a04c4723c */ /* 0x000fe200000018c4 */
[----:B------:R-:W1:Y:S04]  /*68b0*/  LDSM.16.M88.4 R8, [R222+0x4000] ;  /* 0x00400000de08783b */ /* 0x000e680000000200 */
[----:B------:R-:W3:Y:S03]  /*68c0*/  LDSM.16.M88.4 R4, [R195+UR6+0x12800] ;  /* 0x01280006c304783b */ /* 0x000ee60008000200 */
        /* <DEDUP_REMOVED lines=9> */
[C---:B--2---:R-:W-:Y:S08]  /*6960*/  HMMA.16816.F32 R200, R184.reuse, R188, R200 ;  /* 0x000000bcb8c8723c */ /* 0x044ff000000018c8 */
[----:B------:R-:W-:Y:S01]  /*6970*/  HMMA.16816.F32 R196, R184, R190, R196 ;  /* 0x000000beb8c4723c */ /* 0x000fe200000018c4 */
[----:B------:R-:W2:Y:S04]  /*6980*/  LDSM.16.M88.4 R188, [R215+0x13000] ;  /* 0x01300000d7bc783b */ /* 0x000ea80000000200 */
[----:B------:R-:W2:Y:S03]  /*6990*/  LDSM.16.M88.4 R184, [R215+0x13800] ;  /* 0x01380000d7b8783b */ /* 0x000ea60000000200 */
[C---:B-1----:R-:W-:Y:S08]  /*69a0*/  HMMA.16816.F32 R168, R8.reuse, R12, R168 ;  /* 0x0000000c08a8723c */ /* 0x042ff000000018a8 */
[C---:B------:R-:W-:Y:S01]  /*69b0*/  HMMA.16816.F32 R32, R8.reuse, R14, R32 ;  /* 0x0000000e0820723c */ /* 0x040fe20000001820 */
[----:B------:R-:W-:Y:S07]  /*69c0*/  LDSM.16.M88.4 R12, [R166+0x12000] ;  /* 0x01200000a60c783b */ /* 0x000fee0000000200 */
[C---:B---3--:R-:W-:Y:S08]  /*69d0*/  HMMA.16816.F32 R28, R8.reuse, R4, R28 ;  /* 0x00000004081c723c */ /* 0x048ff0000000181c */
[C---:B------:R-:W-:Y:S01]  /*69e0*/  HMMA.16816.F32 R24, R8.reuse, R6, R24 ;  /* 0x000000060818723c */ /* 0x040fe20000001818 */
[----:B------:R-:W1:Y:S07]  /*69f0*/  LDSM.16.M88.4 R4, [R214+0x4000] ;  /* 0x00400000d604783b */ /* 0x000e6e0000000200 */
[C---:B------:R-:W-:Y:S08]  /*6a00*/  HMMA.16816.F32 R20, R8.reuse, R208, R20 ;  /* 0x000000d00814723c */ /* 0x040ff00000001814 */
[C---:B------:R-:W-:Y:S01]  /*6a10*/  HMMA.16816.F32 R16, R8.reuse, R210, R16 ;  /* 0x000000d20810723c */ /* 0x040fe20000001810 */
[----:B------:R-:W-:Y:S07]  /*6a20*/  LDSM.16.M88.4 R208, [R214+0x8000] ;  /* 0x00800000d6d0783b */ /* 0x000fee0000000200 */
[C---:B----4-:R-:W-:Y:S08]  /*6a30*/  HMMA.16816.F32 R200, R8.reuse, R180, R200 ;  /* 0x000000b408c8723c */ /* 0x050ff000000018c8 */
[----:B------:R-:W-:Y:S01]  /*6a40*/  HMMA.16816.F32 R196, R8, R182, R196 ;  /* 0x000000b608c4723c */ /* 0x000fe200000018c4 */
[----:B------:R-:W3:Y:S04]  /*6a50*/  LDSM.16.M88.4 R8, [R166+0x12800] ;  /* 0x01280000a608783b */ /* 0x000ee80000000200 */
[----:B------:R-:W4:Y:S03]  /*6a60*/  LDSM.16.M88.4 R180, [R166+0x13000] ;  /* 0x01300000a6b4783b */ /* 0x000f260000000200 */
[C---:B-----5:R-:W-:Y:S08]  /*6a70*/  HMMA.16816.F32 R168, R176.reuse, R172, R168 ;  /* 0x000000acb0a8723c */ /* 0x060ff000000018a8 */
[C---:B------:R-:W-:Y:S01]  /*6a80*/  HMMA.16816.F32 R32, R176.reuse, R174, R32 ;  /* 0x000000aeb020723c */ /* 0x040fe20000001820 */
[----:B------:R-:W5:Y:S07]  /*6a90*/  LDSM.16.M88.4 R172, [R166+0x13800] ;  /* 0x01380000a6ac783b */ /* 0x000f6e0000000200 */
[C---:B------:R-:W-:Y:S08]  /*6aa0*/  HMMA.16816.F32 R28, R176.reuse, R204, R28 ;  /* 0x000000ccb01c723c */ /* 0x040ff0000000181c */
[C---:B------:R-:W-:Y:S01]  /*6ab0*/  HMMA.16816.F32 R24, R176.reuse, R206, R24 ;  /* 0x000000ceb018723c */ /* 0x040fe20000001818 */
[----:B------:R-:W-:Y:S07]  /*6ac0*/  LDSM.16.M88.4 R204, [R195+UR6+0x15800] ;  /* 0x01580006c3cc783b */ /* 0x000fee0008000200 */
[C---:B--2---:R-:W-:Y:S08]  /*6ad0*/  HMMA.16816.F32 R20, R176.reuse, R188, R20 ;  /* 0x000000bcb014723c */ /* 0x044ff00000001814 */
        /* <DEDUP_REMOVED lines=9> */
[C---:B---3--:R-:W-:Y:S08]  /*6b70*/  HMMA.16816.F32 R28, R4.reuse, R8, R28 ;  /* 0x00000008041c723c */ /* 0x048ff0000000181c */
        /* <DEDUP_REMOVED lines=118> */
[----:B------:R-:W-:-:S03]  /*72e0*/  VIADD R5, R14, 0xffffff81 ;  /* 0xffffff810e057836 */ /* 0x000fc60000000000 */
[----:B------:R-:W-:Y:S01]  /*72f0*/  FSEL R187, R170, -INF , !P6 ;  /* 0xff800000aabb7808 */ /* 0x000fe20007000000 */
[----:B------:R-:W-:Y:S01]  /*7300*/  HMMA.16816.F32 R28, R200, R208, R28 ;  /* 0x000000d0c81c723c */ /* 0x000fe2000000181c */
[----:B------:R-:W-:Y:S02]  /*7310*/  ISETP.GE.AND P6, PT, R4, R194, PT ;  /* 0x000000c20400720c */ /* 0x000fe40003fc6270 */
[C---:B------:R-:W-:Y:S01]  /*7320*/  FFMA.FTZ R196, R183.reuse, UR5, R196 ;  /* 0x00000005b7c47c23 */ /* 0x040fe200080100c4 */
[----:B------:R-:W-:Y:S01]  /*7330*/  FFMA.FTZ R198, R183, UR5, R198 ;  /* 0x00000005b7c67c23 */ /* 0x000fe200080100c6 */
[----:B--2---:R-:W-:-:S03]  /*7340*/  VIADD R166, R14, 0xffffff88 ;  /* 0xffffff880ea67836 */ /* 0x004fc60000000000 */
        /* <DEDUP_REMOVED lines=14> */
[----:B------:R1:W2:Y:S01]  /*7430*/  LDSM.16.M88.4 R4, [R167+0x17000] ;  /* 0x01700000a704783b */ /* 0x0002a20000000200 */
[----:B------:R-:W-:-:S04]  /*7440*/  DEPBAR.LE SB0, 0x0 ;  /* 0x000080000000791a */ /* 0x000fc80000000000 */
[----:B------:R-:W-:Y:S01]  /*7450*/  FFMA.FTZ R32, R169, UR5, R32 ;  /* 0x00000005a9207c23 */ /* 0x000fe20008010020 */
[----:B------:R-:W-:Y:S01]  /*7460*/  FSEL R215, R171, -INF , !P6 ;  /* 0xff800000abd77808 */ /* 0x000fe20007000000 */
[----:B------:R-:W-:Y:S01]  /*7470*/  FFMA.FTZ R169, R169, UR5, R34 ;  /* 0x00000005a9a97c23 */ /* 0x000fe20008010022 */
[----:B------:R-:W-:Y:S01]  /*7480*/  BAR.SYNC.DEFER_BLOCKING 0x0 ;  /* 0x0000000000007b1d */ /* 0x000fe20000010000 */
[----:B------:R-:W-:Y:S01]  /*7490*/  ISETP.GE.AND P6, PT, R166, R194, PT ;  /* 0x000000c2a600720c */ /* 0x000fe20003fc6270 */
        /* <DEDUP_REMOVED lines=11> */
[----:B-1----:R-:W-:Y:S02]  /*7550*/  I2FP.F32.U32 R167, R32 ;  /* 0x0000002000a77245 */ /* 0x002fe40000201000 */
        /* <DEDUP_REMOVED lines=12> */
[-C--:B------:R-:W-:Y:S01]  /*7620*/  ISETP.GE.AND P6, PT, R32, R193.reuse, PT ;  /* 0x000000c12000720c */ /* 0x080fe20003fc6270 */
[C---:B--2---:R-:W-:Y:S01]  /*7630*/  HMMA.16816.F32 R20, R8.reuse, R4, R20 ;  /* 0x000000040814723c */ /* 0x044fe20000001814 */
        /* <DEDUP_REMOVED lines=79> */
[C---:B------:R-:W-:Y:S02]  /*7b30*/  ISETP.GE.AND P6, PT, R14.reuse, R194, PT ;  /* 0x000000c20e00720c */ /* 0x040fe40003fc6270 */
        /* <DEDUP_REMOVED lines=67> */
.L_x_299:
[----:B------:R-:W-:Y:S01]  /*7f70*/  FMNMX3.FTZ R6, R6, R169, R167, !PT ;  /* 0x000000a906067276 */ /* 0x000fe200078100a7 */
[----:B------:R-:W2:Y:S01]  /*7f80*/  SHFL.BFLY PT, R4, R7, 0x2, 0x1f ;  /* 0x0c401f0007047f89 */ /* 0x000ea200000e0000 */
[----:B------:R-:W3:Y:S01]  /*7f90*/  LDCU UR4, c[0x0][0x45c] ;  /* 0x00008b80ff0477ac */ /* 0x000ee20008000800 */
[----:B------:R-:W-:Y:S02]  /*7fa0*/  IADD3 R16, PT, PT, R192, 0x18000, RZ ;  /* 0x00018000c0107810 */ /* 0x000fe40007ffe0ff */
[----:B------:R-:W-:Y:S02]  /*7fb0*/  FMNMX3.FTZ R6, R6, R183, R181, !PT ;  /* 0x000000b706067276 */ /* 0x000fe400078100b5 */
[----:B------:R-:W-:Y:S02]  /*7fc0*/  IADD3 R206, PT, PT, R192, 0x18040, RZ ;  /* 0x00018040c0ce7810 */ /* 0x000fe40007ffe0ff */
[----:B------:R-:W-:Y:S02]  /*7fd0*/  FMNMX3.FTZ R6, R6, R191, R189, !PT ;  /* 0x000000bf06067276 */ /* 0x000fe400078100bd */
[----:B------:R-:W-:-:S02]  /*7fe0*/  SEL R165, R165, 0xffffffe0, !P2 ;  /* 0xffffffe0a5a57807 */ /* 0x000fc40005000000 */
[----:B------:R-:W-:Y:S02]  /*7ff0*/  FMNMX3.FTZ R6, R6, R233, R227, !PT ;  /* 0x000000e906067276 */ /* 0x000fe400078100e3 */
[----:B------:R-:W-:Y:S02]  /*8000*/  @P0 IADD3 R206, PT, PT, R16, -0x40, RZ ;  /* 0xffffffc010ce0810 */ /* 0x000fe40007ffe0ff */
[----:B------:R-:W-:Y:S02]  /*8010*/  FMNMX3.FTZ R6, R6, R210, R225, !PT ;  /* 0x000000d206067276 */ /* 0x000fe400078100e1 */
[----:B------:R-:W-:Y:S01]  /*8020*/  IADD3 R205, PT, PT, R165, R206, RZ ;  /* 0x000000cea5cd7210 */ /* 0x000fe20007ffe0ff */
[----:B------:R-:W-:Y:S04]  /*8030*/  LDSM.16.MT88.4 R28, [R206] ;  /* 0x00000000ce1c783b */ /* 0x000fe80000004200 */
[----:B------:R-:W4:Y:S01]  /*8040*/  SHFL.BFLY PT, R5, R6, 0x2, 0x1f ;  /* 0x0c401f0006057f89 */ /* 0x000f2200000e0000 */
[----:B--2---:R-:W-:-:S05]  /*8050*/  FMNMX.FTZ R4, R7, R4, !PT ;  /* 0x0000000407047209 */ /* 0x004fca0007810000 */
[----:B------:R-:W2:Y:S01]  /*8060*/  SHFL.BFLY PT, R209, R4, 0x1, 0x1f ;  /* 0x0c201f0004d17f89 */ /* 0x000ea200000e0000 */
[----:B----4-:R-:W-:-:S05]  /*8070*/  FMNMX.FTZ R5, R6, R5, !PT ;  /* 0x0000000506057209 */ /* 0x010fca0007810000 */
[----:B------:R-:W4:Y:S01]  /*8080*/  SHFL.BFLY PT, R208, R5, 0x1, 0x1f ;  /* 0x0c201f0005d07f89 */ /* 0x000f2200000e0000 */
[----:B--2---:R-:W-:-:S04]  /*8090*/  FMNMX.FTZ R209, R4, R209, !PT ;  /* 0x000000d104d17209 */ /* 0x004fc80007810000 */
[C---:B------:R-:W-:Y:S01]  /*80a0*/  FSETP.NEU.FTZ.AND P6, PT, R209.reuse, -INF , PT ;  /* 0xff800000d100780b */ /* 0x040fe20003fdd000 */
[----:B---3--:R-:W-:-:S05]  /*80b0*/  FMUL.FTZ R234, R209, UR4 ;  /* 0x00000004d1ea7c20 */ /* 0x008fca0008410000 */
[----:B------:R-:W-:-:S05]  /*80c0*/  FSEL R234, R234, RZ, P6 ;  /* 0x000000ffeaea7208 */ /* 0x000fca0003000000 */
[--C-:B------:R-:W-:Y:S01]  /*80d0*/  FFMA.FTZ R202, R15, UR4, -R234.reuse ;  /* 0x000000040fca7c23 */ /* 0x100fe200080108ea */
[--C-:B------:R-:W-:Y:S01]  /*80e0*/  FFMA.FTZ R201, R211, UR4, -R234.reuse ;  /* 0x00000004d3c97c23 */ /* 0x100fe200080108ea */
[--C-:B------:R-:W-:Y:S01]  /*80f0*/  FFMA.FTZ R200, R217, UR4, -R234.reuse ;  /* 0x00000004d9c87c23 */ /* 0x100fe200080108ea */
[--C-:B------:R-:W-:Y:S01]  /*8100*/  FFMA.FTZ R199, R223, UR4, -R234.reuse ;  /* 0x00000004dfc77c23 */ /* 0x100fe200080108ea */
[----:B------:R-:W-:Y:S01]  /*8110*/  IADD3 R223, PT, PT, R165, R192, RZ ;  /* 0x000000c0a5df7210 */ /* 0x000fe20007ffe0ff */
[----:B------:R-:W-:Y:S01]  /*8120*/  LDSM.16.MT88.4 R12, [R192+0x18000] ;  /* 0x01800000c00c783b */ /* 0x000fe20000004200 */
[----:B------:R-:W-:Y:S01]  /*8130*/  MUFU.EX2 R202, R202 ;  /* 0x000000ca00ca7308 */ /* 0x000fe20000000800 */
[--C-:B------:R-:W-:Y:S01]  /*8140*/  FFMA.FTZ R207, R185, UR4, -R234.reuse ;  /* 0x00000004b9cf7c23 */ /* 0x100fe200080108ea */
[----:B----4-:R-:W-:Y:S01]  /*8150*/  FMNMX.FTZ R208, R5, R208, !PT ;  /* 0x000000d005d07209 */ /* 0x010fe20007810000 */
[----:B------:R-:W-:Y:S01]  /*8160*/  LDSM.16.MT88.4 R20, [R223+0x18000] ;  /* 0x01800000df14783b */ /* 0x000fe20000004200 */
[----:B------:R-:W-:Y:S01]  /*8170*/  FSEL R5, R209, RZ, P6 ;  /* 0x000000ffd1057208 */ /* 0x000fe20003000000 */
[--C-:B------:R-:W-:Y:S01]  /*8180*/  FFMA.FTZ R214, R179, UR4, -R234.reuse ;  /* 0x00000004b3d67c23 */ /* 0x100fe200080108ea */
[C---:B------:R-:W-:Y:S01]  /*8190*/  FSETP.NEU.FTZ.AND P6, PT, R208.reuse, -INF , PT ;  /* 0xff800000d000780b */ /* 0x040fe20003fdd000 */
[----:B------:R-:W-:Y:S01]  /*81a0*/  FMUL.FTZ R226, R208, UR4 ;  /* 0x00000004d0e27c20 */ /* 0x000fe20008410000 */
[----:B------:R-:W2:Y:S01]  /*81b0*/  MUFU.EX2 R201, R201 ;  /* 0x000000c900c97308 */ /* 0x000ea20000000800 */
[----:B------:R-:W-:Y:S01]  /*81c0*/  FADD.FTZ R5, R164, -R5 ;  /* 0x80000005a4057221 */ /* 0x000fe20000010000 */
[----:B------:R-:W-:Y:S01]  /*81d0*/  FSEL R4, R208, RZ, P6 ;  /* 0x000000ffd0047208 */ /* 0x000fe20003000000 */
[--C-:B------:R-:W-:Y:S01]  /*81e0*/  FFMA.FTZ R216, R175, UR4, -R234.reuse ;  /* 0x00000004afd87c23 */ /* 0x100fe200080108ea */
[----:B------:R-:W-:Y:S01]  /*81f0*/  FSEL R226, R226, RZ, P6 ;  /* 0x000000ffe2e27208 */ /* 0x000fe20003000000 */
[----:B-1----:R-:W-:Y:S01]  /*8200*/  FMUL.FTZ R9, R5, UR4 ;  /* 0x0000000405097c20 */ /* 0x002fe20008410000 */
[----:B------:R-:W-:Y:S01]  /*8210*/  FFMA.FTZ R211, R177, UR4, -R234 ;  /* 0x00000004b1d37c23 */ /* 0x000fe200080108ea */
[----:B------:R-:W-:Y:S01]  /*8220*/  FADD.FTZ R4, R3, -R4 ;  /* 0x8000000403047221 */ /* 0x000fe20000010000 */
[----:B------:R-:W-:Y:S01]  /*8230*/  MUFU.EX2 R200, R200 ;  /* 0x000000c800c87308 */ /* 0x000fe20000000800 */
[--C-:B------:R-:W-:Y:S01]  /*8240*/  FFMA.FTZ R198, R187, UR4, -R226.reuse ;  /* 0x00000004bbc67c23 */ /* 0x100fe200080108e2 */
[--C-:B------:R-:W-:Y:S01]  /*8250*/  FFMA.FTZ R197, R215, UR4, -R226.reuse ;  /* 0x00000004d7c57c23 */ /* 0x100fe200080108e2 */
[----:B------:R-:W-:Y:S01]  /*8260*/  FMUL.FTZ R204, R4, UR4 ;  /* 0x0000000404cc7c20 */ /* 0x000fe20008410000 */
[--C-:B------:R-:W-:Y:S01]  /*8270*/  FFMA.FTZ R196, R33, UR4, -R226.reuse ;  /* 0x0000000421c47c23 */ /* 0x100fe200080108e2 */
[--C-:B------:R-:W-:Y:S01]  /*8280*/  FFMA.FTZ R203, R35, UR4, -R226.reuse ;  /* 0x0000000423cb7c23 */ /* 0x100fe200080108e2 */
[--C-:B------:R-:W-:Y:S01]  /*8290*/  FFMA.FTZ R224, R173, UR4, -R226.reuse ;  /* 0x00000004ade07c23 */ /* 0x100fe200080108e2 */
[--C-:B------:R-:W-:Y:S01]  /*82a0*/  FFMA.FTZ R215, R171, UR4, -R226.reuse ;  /* 0x00000004abd77c23 */ /* 0x100fe200080108e2 */
[----:B------:R-:W1:Y:S01]  /*82b0*/  MUFU.EX2 R3, R9 ;  /* 0x0000000900037308 */ /* 0x000e620000000800 */
[----:B--2---:R-:W-:Y:S01]  /*82c0*/  F2FP.F16.F32.PACK_AB R4, R201, R202 ;  /* 0x000000cac904723e */ /* 0x004fe200000000ff */
[--C-:B------:R-:W-:Y:S01]  /*82d0*/  FFMA.FTZ R222, R169, UR4, -R226.reuse ;  /* 0x00000004a9de7c23 */ /* 0x100fe200080108e2 */
[----:B------:R-:W-:Y:S01]  /*82e0*/  FFMA.FTZ R217, R167, UR4, -R226 ;  /* 0x00000004a7d97c23 */ /* 0x000fe200080108e2 */
[----:B------:R-:W-:Y:S01]  /*82f0*/  LDSM.16.MT88.4 R168, [R206+0x4800] ;  /* 0x00480000cea8783b */ /* 0x000fe20000004200 */
[--C-:B------:R-:W-:Y:S01]  /*8300*/  FFMA.FTZ R242, R251, UR4, -R234.reuse ;  /* 0x00000004fbf27c23 */ /* 0x100fe200080108ea */
[--C-:B------:R-:W-:Y:S01]  /*8310*/  FFMA.FTZ R247, R247, UR4, -R234.reuse ;  /* 0x00000004f7f77c23 */ /* 0x100fe200080108ea */
[--C-:B------:R-:W-:Y:S01]  /*8320*/  FFMA.FTZ R244, R180, UR4, -R234.reuse ;  /* 0x00000004b4f47c23 */ /* 0x100fe200080108ea */
[----:B------:R-:W2:Y:S01]  /*8330*/  MUFU.EX2 R204, R204 ;  /* 0x000000cc00cc7308 */ /* 0x000ea20000000800 */
[----:B------:R-:W-:Y:S01]  /*8340*/  LDSM.16.MT88.4 R164, [R205+0x2800] ;  /* 0x00280000cda4783b */ /* 0x000fe20000004200 */
[----:B------:R-:W-:Y:S01]  /*8350*/  FFMA.FTZ R249, R249, UR4, -R234 ;  /* 0x00000004f9f97c23 */ /* 0x000fe200080108ea */
[--C-:B------:R-:W-:Y:S01]  /*8360*/  FFMA.FTZ R246, R183, UR4, -R226.reuse ;  /* 0x00000004b7f67c23 */ /* 0x100fe200080108e2 */
[--C-:B------:R-:W-:Y:S01]  /*8370*/  FFMA.FTZ R251, R181, UR4, -R226.reuse ;  /* 0x00000004b5fb7c23 */ /* 0x100fe200080108e2 */
[----:B------:R-:W-:Y:S01]  /*8380*/  LDSM.16.MT88.4 R176, [R223+0x1e800] ;  /* 0x01e80000dfb0783b */ /* 0x000fe20000004200 */
[--C-:B------:R-:W-:Y:S01]  /*8390*/  FFMA.FTZ R248, R191, UR4, -R226.reuse ;  /* 0x00000004bff87c23 */ /* 0x100fe200080108e2 */
[----:B------:R-:W-:Y:S01]  /*83a0*/  FFMA.FTZ R250, R189, UR4, -R226 ;  /* 0x00000004bdfa7c23 */ /* 0x000fe200080108e2 */
[----:B------:R-:W3:Y:S01]  /*83b0*/  MUFU.EX2 R199, R199 ;  /* 0x000000c700c77308 */ /* 0x000ee20000000800 */
[-C--:B-1----:R-:W-:Y:S01]  /*83c0*/  FMUL.FTZ R16, R36, R3.reuse ;  /* 0x0000000324107220 */ /* 0x082fe20000410000 */
[-C--:B------:R-:W-:Y:S01]  /*83d0*/  FMUL.FTZ R17, R37, R3.reuse ;  /* 0x0000000325117220 */ /* 0x080fe20000410000 */
[-C--:B------:R-:W-:Y:S01]  /*83e0*/  FMUL.FTZ R24, R44, R3.reuse ;  /* 0x000000032c187220 */ /* 0x080fe20000410000 */
[-C--:B------:R-:W-:Y:S01]  /*83f0*/  FMUL.FTZ R25, R45, R3.reuse ;  /* 0x000000032d197220 */ /* 0x080fe20000410000 */
[-C--:B------:R-:W-:Y:S01]  /*8400*/  FMUL.FTZ R32, R52, R3.reuse ;  /* 0x0000000334207220 */ /* 0x080fe20000410000 */
[-C--:B------:R-:W-:Y:S01]  /*8410*/  FMUL.FTZ R33, R53, R3.reuse ;  /* 0x0000000335217220 */ /* 0x080fe20000410000 */
[-C--:B------:R-:W-:Y:S01]  /*8420*/  FMUL.FTZ R56, R56, R3.reuse ;  /* 0x0000000338387220 */ /* 0x080fe20000410000 */
[----:B------:R-:W-:Y:S01]  /*8430*/  MUFU.EX2 R198, R198 ;  /* 0x000000c600c67308 */ /* 0x000fe20000000800 */
[-C--:B--2---:R-:W-:Y:S01]  /*8440*/  FMUL.FTZ R18, R38, R204.reuse ;  /* 0x000000cc26127220 */ /* 0x084fe20000410000 */
        /* <DEDUP_REMOVED lines=9> */
[-C--:B------:R-:W-:Y:S01]  /*84e0*/  FMUL.FTZ R57, R57, R3.reuse ;  /* 0x0000000339397220 */ /* 0x080fe20000410000 */
[-C--:B------:R-:W-:Y:S01]  /*84f0*/  FMUL.FTZ R58, R58, R204.reuse ;  /* 0x000000cc3a3a7220 */ /* 0x080fe20000410000 */
[----:B------:R-:W3:Y:S01]  /*8500*/  LDSM.16.MT88.4 R52, [R223+0x1a000] ;  /* 0x01a00000df34783b */ /* 0x000ee20000004200 */
        /* <DEDUP_REMOVED lines=48> */
[----:B------:R-:W-:Y:S01]  /*8810*/  LDSM.16.MT88.4 R76, [R192+0x1c000] ;  /* 0x01c00000c04c783b */ /* 0x000fe20000004200 */
        /* <DEDUP_REMOVED lines=32> */
[----:B------:R-:W5:Y:S01]  /*8a20*/  MUFU.EX2 R214, R214 ;  /* 0x000000d600d67308 */ /* 0x000f620000000800 */
[C---:B----4-:R-:W-:Y:S01]  /*8a30*/  HMMA.16816.F32 R40, R4.reuse, R44, R40 ;  /* 0x0000002c0428723c */ /* 0x050fe20000001828 */
        /* <DEDUP_REMOVED lines=15> */
[C---:B---3--:R-:W-:Y:S01]  /*8b30*/  HMMA.16816.F32 R48, R4.reuse, R52, R48 ;  /* 0x000000340430723c */ /* 0x048fe20000001830 */
[----:B------:R-:W3:Y:S01]  /*8b40*/  LDSM.16.MT88.4 R84, [R223+0x1c000] ;  /* 0x01c00000df54783b */ /* 0x000ee20000004200 */
        /* <DEDUP_REMOVED lines=8> */
[-C--:B------:R-:W-:Y:S01]  /*8bd0*/  FMUL.FTZ R73, R93, R3.reuse ;  /* 0x000000035d497220 */ /* 0x080fe20000410000 */
[-C--:B------:R-:W-:Y:S01]  /*8be0*/  FMUL.FTZ R74, R94, R204.reuse ;  /* 0x000000cc5e4a7220 */ /* 0x080fe20000410000 */
[-C--:B------:R-:W-:Y:S01]  /*8bf0*/  FMUL.FTZ R75, R95, R204.reuse ;  /* 0x000000cc5f4b7220 */ /* 0x080fe20000410000 */
[--C-:B------:R-:W-:Y:S01]  /*8c00*/  FFMA.FTZ R234, R227, UR4, -R226.reuse ;  /* 0x00000004e3ea7c23 */ /* 0x100fe200080108e2 */
[----:B------:R-:W4:Y:S01]  /*8c10*/  LDSM.16.MT88.4 R92, [R206+0x4000] ;  /* 0x00400000ce5c783b */ /* 0x000f220000004200 */
[----:B------:R-:W5:Y:S01]  /*8c20*/  MUFU.EX2 R215, R215 ;  /* 0x000000d700d77308 */ /* 0x000f620000000800 */
[----:B-1----:R-:W-:Y:S01]  /*8c30*/  HMMA.16816.F32 R56, R4, R60, R56 ;  /* 0x0000003c0438723c */ /* 0x002fe20000001838 */
[--C-:B------:R-:W-:Y:S01]  /*8c40*/  FFMA.FTZ R210, R210, UR4, -R226.reuse ;  /* 0x00000004d2d27c23 */ /* 0x100fe200080108e2 */
[----:B------:R-:W-:Y:S01]  /*8c50*/  FFMA.FTZ R225, R225, UR4, -R226 ;  /* 0x00000004e1e17c23 */ /* 0x000fe200080108e2 */
[----:B------:R-:W-:Y:S01]  /*8c60*/  FFMA.FTZ R202, R239, R3, R202 ;  /* 0x00000003efca7223 */ /* 0x000fe200000100ca */
[----:B------:R-:W-:-:S03]  /*8c70*/  FFMA.FTZ R198, R237, R204, R198 ;  /* 0x000000ccedc67223 */ /* 0x000fc600000100c6 */
        /* <DEDUP_REMOVED lines=9> */
[-C--:B------:R-:W-:Y:S01]  /*8d10*/  FMUL.FTZ R97, R117, R3.reuse ;  /* 0x0000000375617220 */ /* 0x080fe20000410000 */
[-C--:B------:R-:W-:Y:S01]  /*8d20*/  FMUL.FTZ R98, R118, R204.reuse ;  /* 0x000000cc76627220 */ /* 0x080fe20000410000 */
[-C--:B------:R-:W-:Y:S01]  /*8d30*/  FMUL.FTZ R99, R119, R204.reuse ;  /* 0x000000cc77637220 */ /* 0x080fe20000410000 */
[----:B------:R-:W-:Y:S01]  /*8d40*/  FADD.FTZ R200, R199, R200 ;  /* 0x000000c8c7c87221 */ /* 0x000fe20000010000 */
[----:B------:R-:W5:Y:S01]  /*8d50*/  LDSM.16.MT88.4 R116, [R223+0x1e000] ;  /* 0x01e00000df74783b */ /* 0x000f620000004200 */
[----:B------:R-:W-:Y:S01]  /*8d60*/  MUFU.EX2 R242, R242 ;  /* 0x000000f200f27308 */ /* 0x000fe20000000800 */
[C---:B------:R-:W-:Y:S01]  /*8d70*/  HMMA.16816.F32 R60, R4.reuse, R62, R80 ;  /* 0x0000003e043c723c */ /* 0x040fe20000001850 */
[-C--:B------:R-:W-:Y:S01]  /*8d80*/  FMUL.FTZ R80, R100, R3.reuse ;  /* 0x0000000364507220 */ /* 0x080fe20000410000 */
[-C--:B------:R-:W-:Y:S01]  /*8d90*/  FMUL.FTZ R81, R101, R3.reuse ;  /* 0x0000000365517220 */ /* 0x080fe20000410000 */
[-C--:B------:R-:W-:Y:S01]  /*8da0*/  FMUL.FTZ R82, R102, R204.reuse ;  /* 0x000000cc66527220 */ /* 0x080fe20000410000 */
[-C--:B------:R-:W-:Y:S01]  /*8db0*/  FMUL.FTZ R83, R103, R204.reuse ;  /* 0x000000cc67537220 */ /* 0x080fe20000410000 */
[----:B------:R-:W-:Y:S01]  /*8dc0*/  FADD.FTZ R203, R203, R196 ;  /* 0x000000c4cbcb7221 */ /* 0x000fe20000010000 */
        /* <DEDUP_REMOVED lines=56> */
[----:B------:R-:W2:Y:S01]  /*9150*/  MUFU.EX2 R225, R225 ;  /* 0x000000e100e17308 */ /* 0x000ea20000000800 */
[C---:B---3--:R-:W-:Y:S08]  /*9160*/  HMMA.16816.F32 R120, R4.reuse, R124, R120 ;  /* 0x0000007c0478723c */ /* 0x048ff00000001878 */
[----:B------:R-:W-:Y:S01]  /*9170*/  HMMA.16816.F32 R124, R4, R126, R140 ;  /* 0x0000007e047c723c */ /* 0x000fe2000000188c */
[-C--:B------:R-:W-:Y:S01]  /*9180*/  FMUL.FTZ R140, R148, R3.reuse ;  /* 0x00000003948c7220 */ /* 0x080fe20000410000 */
[----:B------:R-:W-:Y:S01]  /*9190*/  FMUL.FTZ R141, R149, R3 ;  /* 0x00000003958d7220 */ /* 0x000fe20000410000 */
[-C--:B------:R-:W-:Y:S01]  /*91a0*/  FMUL.FTZ R142, R150, R204.reuse ;  /* 0x000000cc968e7220 */ /* 0x080fe20000410000 */
[----:B------:R-:W-:-:S02]  /*91b0*/  FMUL.FTZ R143, R151, R204 ;  /* 0x000000cc978f7220 */ /* 0x000fc40000410000 */
[----:B------:R-:W3:Y:S02]  /*91c0*/  LDSM.16.MT88.4 R148, [R205+0x800] ;  /* 0x00080000cd94783b */ /* 0x000ee40000004200 */
[C---:B----4-:R-:W-:Y:S01]  /*91d0*/  HMMA.16816.F32 R128, R4.reuse, R132, R128 ;  /* 0x000000840480723c */ /* 0x050fe20000001880 */
[----:B------:R-:W-:Y:S01]  /*91e0*/  F2FP.F16.F32.PACK_AB R132, R214, R207 ;  /* 0x000000cfd684723e */ /* 0x000fe200000000ff */
[----:B------:R-:W-:Y:S01]  /*91f0*/  FADD.FTZ R207, R207, R200 ;  /* 0x000000c8cfcf7221 */ /* 0x000fe20000010000 */
[----:B------:R-:W-:Y:S01]  /*9200*/  F2FP.F16.F32.PACK_AB R133, R215, R224 ;  /* 0x000000e0d785723e */ /* 0x000fe200000000ff */
[----:B------:R-:W-:Y:S02]  /*9210*/  FADD.FTZ R224, R224, R203 ;  /* 0x000000cbe0e07221 */ /* 0x000fe40000010000 */
        /* <DEDUP_REMOVED lines=9> */
[----:B-----5:R-:W-:Y:S02]  /*92b0*/  HMMA.16816.F32 R8, R132, R136, R8 ;  /* 0x000000888408723c */ /* 0x020fe40000001808 */
[----:B------:R-:W-:-:S06]  /*92c0*/  FADD.FTZ R217, R217, R222 ;  /* 0x000000ded9d97221 */ /* 0x000fcc0000010000 */
[C---:B------:R-:W-:Y:S01]  /*92d0*/  HMMA.16816.F32 R12, R132.reuse, R138, R12 ;  /* 0x0000008a840c723c */ /* 0x040fe2000000180c */
[----:B------:R-:W4:Y:S07]  /*92e0*/  LDSM.16.MT88.4 R136, [R223+0x1a800] ;  /* 0x01a80000df88783b */ /* 0x000f2e0000004200 */
[C---:B------:R-:W-:Y:S08]  /*92f0*/  HMMA.16816.F32 R16, R132.reuse, R156, R16 ;  /* 0x0000009c8410723c */ /* 0x040ff00000001810 */
[C---:B------:R-:W-:Y:S01]  /*9300*/  HMMA.16816.F32 R20, R132.reuse, R158, R20 ;  /* 0x0000009e8414723c */ /* 0x040fe20000001814 */
[----:B------:R-:W5:Y:S07]  /*9310*/  LDSM.16.MT88.4 R156, [R205+0x4800] ;  /* 0x00480000cd9c783b */ /* 0x000f6e0000004200 */
[C---:B-1----:R-:W-:Y:S08]  /*9320*/  HMMA.16816.F32 R24, R132.reuse, R152, R24 ;  /* 0x000000988418723c */ /* 0x042ff00000001818 */
[C---:B------:R-:W-:Y:S01]  /*9330*/  HMMA.16816.F32 R28, R132.reuse, R154, R28 ;  /* 0x0000009a841c723c */ /* 0x040fe2000000181c */
[----:B------:R-:W1:Y:S07]  /*9340*/  LDSM.16.MT88.4 R152, [R223+0x1c800] ;  /* 0x01c80000df98783b */ /* 0x000e6e0000004200 */
[C---:B---3--:R-:W-:Y:S08]  /*9350*/  HMMA.16816.F32 R32, R132.reuse, R148, R32 ;  /* 0x000000948420723c */ /* 0x048ff00000001820 */
[C---:B------:R-:W-:Y:S08]  /*9360*/  HMMA.16816.F32 R36, R132.reuse, R150, R36 ;  /* 0x000000968424723c */ /* 0x040ff00000001824 */
[C---:B----4-:R-:W-:Y:S08]  /*9370*/  HMMA.16816.F32 R48, R132.reuse, R136, R48 ;  /* 0x000000888430723c */ /* 0x050ff00000001830 */
[C---:B------:R-:W-:Y:S01]  /*9380*/  HMMA.16816.F32 R136, R132.reuse, R138, R52 ;  /* 0x0000008a8488723c */ /* 0x040fe20000001834 */
[----:B------:R-:W3:Y:S07]  /*9390*/  LDSM.16.MT88.4 R52, [R192+0x1e800] ;  /* 0x01e80000c034783b */ /* 0x000eee0000004200 */
[C---:B------:R-:W-:Y:S01]  /*93a0*/  HMMA.16816.F32 R148, R132.reuse, R164, R64 ;  /* 0x000000a48494723c */ /* 0x040fe20000001840 */
[----:B------:R-:W4:Y:S07]  /*93b0*/  LDSM.16.MT88.4 R64, [R205+0x6800] ;  /* 0x00680000cd40783b */ /* 0x000f2e0000004200 */
[C---:B-----5:R-:W-:Y:S01]  /*93c0*/  HMMA.16816.F32 R172, R132.reuse, R156, R96 ;  /* 0x0000009c84ac723c */ /* 0x060fe20000001860 */
[----:B------:R-:W-:Y:S07]  /*93d0*/  LDSM.16.MT88.4 R96, [R192+0x1d000] ;  /* 0x01d00000c060783b */ /* 0x000fee0000004200 */
[C---:B------:R-:W-:Y:S01]  /*93e0*/  HMMA.16816.F32 R100, R132.reuse, R158, R100 ;  /* 0x0000009e8464723c */ /* 0x040fe20000001864 */
[----:B------:R-:W5:Y:S07]  /*93f0*/  LDSM.16.MT88.4 R156, [R192+0x19000] ;  /* 0x01900000c09c783b */ /* 0x000f6e0000004200 */
[C---:B-1----:R-:W-:Y:S08]  /*9400*/  HMMA.16816.F32 R80, R132.reuse, R152, R80 ;  /* 0x000000988450723c */ /* 0x042ff00000001850 */
[C---:B------:R-:W-:Y:S08]  /*9410*/  HMMA.16816.F32 R68, R132.reuse, R166, R68 ;  /* 0x000000a68444723c */ /* 0x040ff00000001844 */
[C---:B------:R-:W-:Y:S01]  /*9420*/  HMMA.16816.F32 R152, R132.reuse, R154, R84 ;  /* 0x0000009a8498723c */ /* 0x040fe20000001854 */
[----:B------:R-:W1:Y:S07]  /*9430*/  LDSM.16.MT88.4 R84, [R206+0x3000] ;  /* 0x00300000ce54783b */ /* 0x000e6e0000004200 */
        /* <DEDUP_REMOVED lines=15> */
[C---:B---3--:R-:W-:Y:S08]  /*9530*/  HMMA.16816.F32 R104, R132.reuse, R52, R104 ;  /* 0x000000348468723c */ /* 0x048ff00000001868 */
[C---:B------:R-:W-:Y:S01]  /*9540*/  HMMA.16816.F32 R108, R132.reuse, R54, R108 ;  /* 0x00000036846c723c */ /* 0x040fe2000000186c */
[----:B------:R-:W-:Y:S07]  /*9550*/  LDSM.16.MT88.4 R52, [R206+0x1000] ;  /* 0x00100000ce34783b */ /* 0x000fee0000004200 */
[C---:B------:R-:W-:Y:S01]  /*9560*/  HMMA.16816.F32 R176, R132.reuse, R178, R116 ;  /* 0x000000b284b0723c */ /* 0x040fe20000001874 */
[----:B------:R-:W-:Y:S07]  /*9570*/  LDSM.16.MT88.4 R116, [R206+0x5000] ;  /* 0x00500000ce74783b */ /* 0x000fee0000004200 */
[C---:B------:R-:W-:Y:S08]  /*9580*/  HMMA.16816.F32 R184, R132.reuse, R186, R124 ;  /* 0x000000ba84b8723c */ /* 0x040ff0000000187c */
[C---:B----4-:R-:W-:Y:S01]  /*9590*/  HMMA.16816.F32 R188, R132.reuse, R64, R128 ;  /* 0x0000004084bc723c */ /* 0x050fe20000001880 */
        /* <DEDUP_REMOVED lines=12> */
[----:B-----5:R-:W-:Y:S01]  /*9660*/  HMMA.16816.F32 R160, R132, R156, R8 ;  /* 0x0000009c84a0723c */ /* 0x020fe20000001808 */
[----:B------:R-:W-:Y:S01]  /*9670*/  FADD.FTZ R3, R248, R3 ;  /* 0x00000003f8037221 */ /* 0x000fe20000010000 */
[----:B------:R-:W-:-:S03]  /*9680*/  FADD.FTZ R244, R249, R244 ;  /* 0x000000f4f9f47221 */ /* 0x000fc60000010000 */
[----:B------:R-:W-:Y:S01]  /*9690*/  FADD.FTZ R250, R250, R3 ;  /* 0x00000003fafa7221 */ /* 0x000fe20000010000 */
[----:B------:R-:W-:Y:S02]  /*96a0*/  MOV R3, R208 ;  /* 0x000000d000037202 */ /* 0x000fe40000000f00 */
[C---:B------:R-:W-:Y:S01]  /*96b0*/  HMMA.16816.F32 R156, R132.reuse, R158, R12 ;  /* 0x0000009e849c723c */ /* 0x040fe2000000180c */
[----:B------:R-:W3:Y:S07]  /*96c0*/  LDSM.16.MT88.4 R12, [R223+0x1d000] ;  /* 0x01d00000df0c783b */ /* 0x000eee0000004200 */
[C---:B-1----:R-:W-:Y:S08]  /*96d0*/  HMMA.16816.F32 R140, R132.reuse, R84, R140 ;  /* 0x00000054848c723c */ /* 0x042ff0000000188c */
[C---:B------:R-:W-:Y:S08]  /*96e0*/  HMMA.16816.F32 R8, R132.reuse, R86, R144 ;  /* 0x000000568408723c */ /* 0x040ff00000001890 */
[C---:B--2---:R-:W-:Y:S01]  /*96f0*/  HMMA.16816.F32 R84, R132.reuse, R88, R148 ;  /* 0x000000588454723c */ /* 0x044fe20000001894 */
[----:B------:R-:W1:Y:S07]  /*9700*/  LDSM.16.MT88.4 R148, [R205+0x7000] ;  /* 0x00700000cd94783b */ /* 0x000e6e0000004200 */
[C---:B------:R-:W-:Y:S08]  /*9710*/  HMMA.16816.F32 R48, R132.reuse, R92, R48 ;  /* 0x0000005c8430723c */ /* 0x040ff00000001830 */
[C---:B------:R-:W-:Y:S08]  /*9720*/  HMMA.16816.F32 R136, R132.reuse, R94, R136 ;  /* 0x0000005e8488723c */ /* 0x040ff00000001888 */
[C---:B---3--:R-:W-:Y:S08]  /*9730*/  HMMA.16816.F32 R80, R132.reuse, R12, R80 ;  /* 0x0000000c8450723c */ /* 0x048ff00000001850 */
[C---:B------:R-:W-:Y:S01]  /*9740*/  HMMA.16816.F32 R152, R132.reuse, R14, R152 ;  /* 0x0000000e8498723c */ /* 0x040fe20000001898 */
[----:B------:R-:W2:Y:S07]  /*9750*/  LDSM.16.MT88.4 R12, [R223+0x1f000] ;  /* 0x01f00000df0c783b */ /* 0x000eae0000004200 */
[C---:B------:R-:W-:Y:S01]  /*9760*/  HMMA.16816.F32 R92, R132.reuse, R96, R72 ;  /* 0x00000060845c723c */ /* 0x040fe20000001848 */
[----:B------:R-:W3:Y:S07]  /*9770*/  LDSM.16.MT88.4 R72, [R223+0x1b800] ;  /* 0x01b80000df48783b */ /* 0x000eee0000004200 */
[C---:B-1----:R-:W-:Y:S01]  /*9780*/  HMMA.16816.F32 R144, R132.reuse, R148, R188 ;  /* 0x000000948490723c */ /* 0x042fe200000018bc */
[----:B------:R-:W1:Y:S07]  /*9790*/  LDSM.16.MT88.4 R188, [R223+0x1f800] ;  /* 0x01f80000dfbc783b */ /* 0x000e6e0000004200 */
[C---:B------:R-:W-:Y:S08]  /*97a0*/  HMMA.16816.F32 R16, R132.reuse, R60, R16 ;  /* 0x0000003c8410723c */ /* 0x040ff00000001810 */
[C---:B------:R-:W-:Y:S08]  /*97b0*/  HMMA.16816.F32 R20, R132.reuse, R62, R20 ;  /* 0x0000003e8414723c */ /* 0x040ff00000001814 */
[C---:B------:R-:W-:Y:S01]  /*97c0*/  HMMA.16816.F32 R60, R132.reuse, R64, R40 ;  /* 0x00000040843c723c */ /* 0x040fe20000001828 */
[----:B------:R-:W-:Y:S07]  /*97d0*/  LDSM.16.MT88.4 R40, [R223+0x19800] ;  /* 0x01980000df28783b */ /* 0x000fee0000004200 */
[C---:B------:R-:W-:Y:S08]  /*97e0*/  HMMA.16816.F32 R64, R132.reuse, R66, R44 ;  /* 0x000000428440723c */ /* 0x040ff0000000182c */
[C---:B--2---:R-:W-:Y:S01]  /*97f0*/  HMMA.16816.F32 R44, R132.reuse, R12, R112 ;  /* 0x0000000c842c723c */ /* 0x044fe20000001870 */
[----:B------:R-:W-:Y:S07]  /*9800*/  LDSM.16.MT88.4 R112, [R206+0x5800] ;  /* 0x00580000ce70783b */ /* 0x000fee0000004200 */
[C---:B------:R-:W-:Y:S01]  /*9810*/  HMMA.16816.F32 R12, R132.reuse, R14, R176 ;  /* 0x0000000e840c723c */ /* 0x040fe200000018b0 */
[----:B------:R-:W-:Y:S07]  /*9820*/  LDSM.16.MT88.4 R176, [R206+0x7800] ;  /* 0x00780000ceb0783b */ /* 0x000fee0000004200 */
[C---:B------:R-:W-:Y:S01]  /*9830*/  HMMA.16816.F32 R148, R132.reuse, R150, R4 ;  /* 0x000000968494723c */ /* 0x040fe20000001804 */
[----:B------:R-:W-:Y:S01]  /*9840*/  F2FP.F16.F32.PACK_AB R4, R252, R245 ;  /* 0x000000f5fc04723e */ /* 0x000fe200000000ff */
[----:B------:R-:W-:Y:S01]  /*9850*/  FADD.FTZ R245, R245, R244 ;  /* 0x000000f4f5f57221 */ /* 0x000fe20000010000 */
[----:B------:R-:W-:Y:S01]  /*9860*/  F2FP.F16.F32.PACK_AB R5, R234, R233 ;  /* 0x000000e9ea05723e */ /* 0x000fe200000000ff */
[----:B------:R-:W-:Y:S01]  /*9870*/  FADD.FTZ R233, R233, R250 ;  /* 0x000000fae9e97221 */ /* 0x000fe20000010000 */
[----:B------:R-:W-:Y:S01]  /*9880*/  F2FP.F16.F32.PACK_AB R6, R235, R212 ;  /* 0x000000d4eb06723e */ /* 0x000fe200000000ff */
[----:B------:R-:W-:Y:S01]  /*9890*/  FADD.FTZ R245, R252, R245 ;  /* 0x000000f5fcf57221 */ /* 0x000fe20000010000 */
[----:B------:R-:W-:Y:S01]  /*98a0*/  F2FP.F16.F32.PACK_AB R7, R225, R210 ;  /* 0x000000d2e107723e */ /* 0x000fe200000000ff */
[----:B------:R-:W-:Y:S01]  /*98b0*/  HMMA.16816.F32 R24, R132, R52, R24 ;  /* 0x000000348418723c */ /* 0x000fe20000001818 */
[----:B------:R-:W-:Y:S01]  /*98c0*/  FADD.FTZ R233, R234, R233 ;  /* 0x000000e9eae97221 */ /* 0x000fe20000010000 */
[----:B------:R-:W-:-:S03]  /*98d0*/  FADD.FTZ R212, R212, R245 ;  /* 0x000000f5d4d47221 */ /* 0x000fc60000010000 */
[----:B------:R-:W-:Y:S01]  /*98e0*/  FADD.FTZ R210, R210, R233 ;  /* 0x000000e9d2d27221 */ /* 0x000fe20000010000 */
[----:B------:R-:W-:Y:S02]  /*98f0*/  FADD.FTZ R239, R235, R212 ;  /* 0x000000d4ebef7221 */ /* 0x000fe40000010000 */
[----:B------:R-:W-:Y:S01]  /*9900*/  HMMA.16816.F32 R28, R132, R54, R28 ;  /* 0x00000036841c723c */ /* 0x000fe2000000181c */
[----:B------:R-:W-:-:S07]  /*9910*/  FADD.FTZ R237, R225, R210 ;  /* 0x000000d2e1ed7221 */ /* 0x000fce0000010000 */
[C---:B------:R-:W-:Y:S08]  /*9920*/  HMMA.16816.F32 R88, R132.reuse, R90, R68 ;  /* 0x0000005a8458723c */ /* 0x040ff00000001844 */
[----:B------:R-:W-:Y:S01]  /*9930*/  HMMA.16816.F32 R52, R132, R56, R32 ;  /* 0x000000388434723c */ /* 0x000fe20000001820 */
[----:B------:R-:W2:Y:S07]  /*9940*/  LDSM.16.MT88.4 R32, [R206+0x7000] ;  /* 0x00700000ce20783b */ /* 0x000eae0000004200 */
[----:B---3--:R-:W-:Y:S08]  /*9950*/  HMMA.16816.F32 R68, R4, R72, R48 ;  /* 0x000000480444723c */ /* 0x008ff00000001830 */
[----:B------:R-:W-:Y:S01]  /*9960*/  HMMA.16816.F32 R124, R132, R128, R104 ;  /* 0x00000080847c723c */ /* 0x000fe20000001868 */
[----:B------:R-:W3:Y:S07]  /*9970*/  LDSM.16.MT88.4 R104, [R223+0x1d800] ;  /* 0x01d80000df68783b */ /* 0x000eee0000004200 */
[----:B------:R-:W-:Y:S08]  /*9980*/  HMMA.16816.F32 R72, R4, R74, R136 ;  /* 0x0000004a0448723c */ /* 0x000ff00000001888 */
[C---:B------:R-:W-:Y:S01]  /*9990*/  HMMA.16816.F32 R96, R132.reuse, R98, R76 ;  /* 0x000000628460723c */ /* 0x040fe2000000184c */
[----:B------:R-:W4:Y:S07]  /*99a0*/  LDSM.16.MT88.4 R76, [R206+0x1800] ;  /* 0x00180000ce4c783b */ /* 0x000f2e0000004200 */
[----:B------:R-:W-:Y:S01]  /*99b0*/  HMMA.16816.F32 R128, R132, R130, R108 ;  /* 0x000000828480723c */ /* 0x000fe2000000186c */
[----:B------:R-:W5:Y:S07]  /*99c0*/  LDSM.16.MT88.4 R108, [R206+0x3800] ;  /* 0x00380000ce6c783b */ /* 0x000f6e0000004200 */
[----:B-1----:R-:W-:Y:S01]  /*99d0*/  HMMA.16816.F32 R136, R4, R190, R12 ;  /* 0x000000be0488723c */ /* 0x002fe2000000180c */
[----:B------:R-:W1:Y:S07]  /*99e0*/  LDSM.16.MT88.4 R12, [R192+0x1d800] ;  /* 0x01d80000c00c783b */ /* 0x000e6e0000004200 */
[C---:B------:R-:W-:Y:S08]  /*99f0*/  HMMA.16816.F32 R164, R132.reuse, R116, R164 ;  /* 0x0000007484a4723c */ /* 0x040ff000000018a4 */
[C---:B------:R-:W-:Y:S08]  /*9a00*/  HMMA.16816.F32 R168, R132.reuse, R118, R168 ;  /* 0x0000007684a8723c */ /* 0x040ff000000018a8 */
[C---:B------:R-:W-:Y:S01]  /*9a10*/  HMMA.16816.F32 R116, R132.reuse, R120, R172 ;  /* 0x000000788474723c */ /* 0x040fe200000018ac */
[----:B------:R-:W1:Y:S07]  /*9a20*/  LDSM.16.MT88.4 R172, [R192+0x19800] ;  /* 0x01980000c0ac783b */ /* 0x000e6e0000004200 */
[C---:B------:R-:W-:Y:S08]  /*9a30*/  HMMA.16816.F32 R56, R132.reuse, R58, R36 ;  /* 0x0000003a8438723c */ /* 0x040ff00000001824 */
[C---:B------:R-:W-:Y:S08]  /*9a40*/  HMMA.16816.F32 R120, R132.reuse, R122, R100 ;  /* 0x0000007a8478723c */ /* 0x040ff00000001864 */
[C---:B--2---:R-:W-:Y:S08]  /*9a50*/  HMMA.16816.F32 R180, R132.reuse, R32, R180 ;  /* 0x0000002084b4723c */ /* 0x044ff000000018b4 */
[----:B------:R-:W-:Y:S01]  /*9a60*/  HMMA.16816.F32 R184, R132, R34, R184 ;  /* 0x0000002284b8723c */ /* 0x000fe200000018b8 */
[----:B------:R-:W2:Y:S07]  /*9a70*/  LDSM.16.MT88.4 R32, [R205+0x1800] ;  /* 0x00180000cd20783b */ /* 0x000eae0000004200 */
[C---:B------:R-:W-:Y:S01]  /*9a80*/  HMMA.16816.F32 R36, R4.reuse, R40, R16 ;  /* 0x000000280424723c */ /* 0x040fe20000001810 */
[----:B------:R-:W-:Y:S07]  /*9a90*/  LDSM.16.MT88.4 R16, [R205+0x3800] ;  /* 0x00380000cd10783b */ /* 0x000fee0000004200 */
[C---:B---3--:R-:W-:Y:S08]  /*9aa0*/  HMMA.16816.F32 R100, R4.reuse, R104, R80 ;  /* 0x000000680464723c */ /* 0x048ff00000001850 */
[C---:B------:R-:W-:Y:S08]  /*9ab0*/  HMMA.16816.F32 R132, R4.reuse, R188, R44 ;  /* 0x000000bc0484723c */ /* 0x040ff0000000182c */
[C---:B------:R-:W-:Y:S01]  /*9ac0*/  HMMA.16816.F32 R40, R4.reuse, R42, R20 ;  /* 0x0000002a0428723c */ /* 0x040fe20000001814 */
[----:B------:R-:W3:Y:S07]  /*9ad0*/  LDSM.16.MT88.4 R20, [R192+0x1b800] ;  /* 0x01b80000c014783b */ /* 0x000eee0000004200 */
[C---:B----4-:R-:W-:Y:S01]  /*9ae0*/  HMMA.16816.F32 R44, R4.reuse, R76, R24 ;  /* 0x0000004c042c723c */ /* 0x050fe20000001818 */
[----:B------:R-:W-:Y:S07]  /*9af0*/  LDSM.16.MT88.4 R24, [R192+0x1f800] ;  /* 0x01f80000c018783b */ /* 0x000fee0000004200 */
[C---:B-----5:R-:W-:Y:S01]  /*9b00*/  HMMA.16816.F32 R80, R4.reuse, R110, R8 ;  /* 0x0000006e0450723c */ /* 0x060fe20000001808 */
[----:B------:R-:W4:Y:S07]  /*9b10*/  LDSM.16.MT88.4 R8, [R205+0x5800] ;  /* 0x00580000cd08783b */ /* 0x000f2e0000004200 */
[C---:B-1----:R-:W-:Y:S08]  /*9b20*/  HMMA.16816.F32 R92, R4.reuse, R12, R92 ;  /* 0x0000000c045c723c */ /* 0x042ff0000000185c */
[C---:B------:R-:W-:Y:S01]  /*9b30*/  HMMA.16816.F32 R96, R4.reuse, R14, R96 ;  /* 0x0000000e0460723c */ /* 0x040fe20000001860 */
[----:B------:R-:W1:Y:S07]  /*9b40*/  LDSM.16.MT88.4 R12, [R205+0x7800] ;  /* 0x00780000cd0c783b */ /* 0x000e6e0000004200 */
[C---:B------:R-:W-:Y:S08]  /*9b50*/  HMMA.16816.F32 R48, R4.reuse, R78, R28 ;  /* 0x0000004e0430723c */ /* 0x040ff0000000181c */
[C---:B------:R-:W-:Y:S08]  /*9b60*/  HMMA.16816.F32 R76, R4.reuse, R108, R140 ;  /* 0x0000006c044c723c */ /* 0x040ff0000000188c */
[C---:B------:R-:W-:Y:S08]  /*9b70*/  HMMA.16816.F32 R104, R4.reuse, R106, R152 ;  /* 0x0000006a0468723c */ /* 0x040ff00000001898 */
[----:B------:R-:W-:Y:S01]  /*9b80*/  HMMA.16816.F32 R108, R4, R112, R164 ;  /* 0x00000070046c723c */ /* 0x000fe200000018a4 */
[----:B------:R-:W-:-:S07]  /*9b90*/  MOV R164, R209 ;  /* 0x000000d100a47202 */ /* 0x000fce0000000f00 */
[C---:B------:R-:W-:Y:S08]  /*9ba0*/  HMMA.16816.F32 R112, R4.reuse, R114, R168 ;  /* 0x000000720470723c */ /* 0x040ff000000018a8 */
[C---:B------:R-:W-:Y:S08]  /*9bb0*/  HMMA.16816.F32 R152, R4.reuse, R176, R180 ;  /* 0x000000b00498723c */ /* 0x040ff000000018b4 */
        /* <DEDUP_REMOVED lines=8> */
[C---:B------:R-:W-:Y:S08]  /*9c40*/  HMMA.16816.F32 R88, R4.reuse, R18, R88 ;  /* 0x000000120458723c */ /* 0x040ff00000001858 */
[C---:B----4-:R-:W-:Y:S08]  /*9c50*/  HMMA.16816.F32 R116, R4.reuse, R8, R116 ;  /* 0x000000080474723c */ /* 0x050ff00000001874 */
[C---:B------:R-:W-:Y:S08]  /*9c60*/  HMMA.16816.F32 R120, R4.reuse, R10, R120 ;  /* 0x0000000a0478723c */ /* 0x040ff00000001878 */
[C---:B------:R-:W-:Y:S08]  /*9c70*/  HMMA.16816.F32 R124, R4.reuse, R24, R124 ;  /* 0x00000018047c723c */ /* 0x040ff0000000187c */
[C---:B------:R-:W-:Y:S08]  /*9c80*/  HMMA.16816.F32 R128, R4.reuse, R26, R128 ;  /* 0x0000001a0480723c */ /* 0x040ff00000001880 */
[C---:B-1----:R-:W-:Y:S08]  /*9c90*/  HMMA.16816.F32 R144, R4.reuse, R12, R144 ;  /* 0x0000000c0490723c */ /* 0x042ff00000001890 */
        /* <DEDUP_REMOVED lines=33> */
[----:B------:R-:W-:-:S03]  /*9eb0*/  LEA R216, R5, UR6, 0x1 ;  /* 0x0000000605d87c11 */ /* 0x000fc6000f8e08ff */
[C---:B------:R-:W-:Y:S02]  /*9ec0*/  IMAD.IADD R210, R181.reuse, 0x1, R3 ;  /* 0x00000001b5d27824 */ /* 0x040fe400078e0203 */
[--C-:B------:R-:W-:Y:S01]  /*9ed0*/  IMAD.IADD R215, R181, 0x1, R216.reuse ;  /* 0x00000001b5d77824 */ /* 0x100fe200078e02d8 */
[----:B------:R-:W-:Y:S01]  /*9ee0*/  @!PT LDS RZ, [RZ] ;  /* 0x00000000fffff984 */ /* 0x000fe20000000800 */
[----:B------:R-:W-:Y:S01]  /*9ef0*/  @!PT LDS RZ, [RZ] ;  /* 0x00000000fffff984 */ /* 0x000fe20000000800 */
[----:B------:R-:W-:Y:S01]  /*9f00*/  @!PT LDS RZ, [RZ] ;  /* 0x00000000fffff984 */ /* 0x000fe20000000800 */
[----:B------:R-:W-:Y:S01]  /*9f10*/  @!P5 LDGSTS.E.BYPASS.LTC128B.128 [R232+0x18000], desc[UR22][R10.64] ;  /* 0x180000000ae8dfae */ /* 0x000fe2000b981a16 */
[----:B------:R-:W-:-:S03]  /*9f20*/  IMAD.IADD R212, R213, 0x1, R216 ;  /* 0x00000001d5d47824 */ /* 0x000fc600078e02d8 */
        /* <DEDUP_REMOVED lines=240> */
[----:B------:R-:W-:-:S03]  /*ae30*/  ISETP.GE.AND P6, PT, R5, R194, PT ;  /* 0x000000c20500720c */ /* 0x000fc60003fc6270 */
[----:B------:R-:W-:-:S04]  /*ae40*/  FFMA.FTZ R164, R15, UR5, R164 ;  /* 0x000000050fa47c23 */ /* 0x000fc800080100a4 */
[----:B------:R-:W-:Y:S08]  /*ae50*/  HMMA.16816.F32 R188, R8, R178, R188 ;  /* 0x000000b208bc723c */ /* 0x000ff000000018bc */
[----:B------:R-:W-:Y:S01]  /*ae60*/  HMMA.16816.F32 R28, R196, R204, R28 ;  /* 0x000000ccc41c723c */ /* 0x000fe2000000181c */
[----:B------:R-:W-:Y:S01]  /*ae70*/  FFMA.FTZ R204, R15, UR5, R166 ;  /* 0x000000050fcc7c23 */ /* 0x000fe200080100a6 */
[----:B------:R-:W-:-:S02]  /*ae80*/  I2FP.F32.U32 R15, R4 ;  /* 0x00000004000f7245 */ /* 0x000fc40000201000 */
[----:B------:R-:W-:Y:S01]  /*ae90*/  FSEL R166, R164, -INF , !P6 ;  /* 0xff800000a4a67808 */ /* 0x000fe20007000000 */
[C---:B--2---:R-:W-:Y:S01]  /*aea0*/  VIADD R3, R14.reuse, 0xffffff48 ;  /* 0xffffff480e037836 */ /* 0x044fe20000000000 */
[----:B------:R-:W-:Y:S01]  /*aeb0*/  ISETP.GE.AND P6, PT, R5, R193, PT ;  /* 0x000000c10500720c */ /* 0x000fe20003fc6270 */
[C---:B------:R-:W-:Y:S01]  /*aec0*/  VIADD R5, R14.reuse, 0xffffff41 ;  /* 0xffffff410e057836 */ /* 0x040fe20000000000 */
[----:B------:R-:W-:Y:S01]  /*aed0*/  HMMA.16816.F32 R32, R8, R6, R32 ;  /* 0x000000060820723c */ /* 0x000fe20000001820 */
[----:B------:R-:W-:Y:S01]  /*aee0*/  VIADD R164, R14, 0xffffff49 ;  /* 0xffffff490ea47836 */ /* 0x000fe20000000000 */
[----:B------:R-:W-:Y:S01]  /*aef0*/  FSEL R204, R204, -INF , !P6 ;  /* 0xff800000cccc7808 */ /* 0x000fe20007000000 */
[C---:B------:R-:W-:Y:S01]  /*af00*/  FFMA.FTZ R7, R15.reuse, UR5, R188 ;  /* 0x000000050f077c23 */ /* 0x040fe200080100bc */
[----:B------:R-:W-:Y:S01]  /*af10*/  ISETP.GE.AND P6, PT, R4, R194, PT ;  /* 0x000000c20400720c */ /* 0x000fe20003fc6270 */
[----:B------:R-:W-:Y:S01]  /*af20*/  FFMA.FTZ R188, R15, UR5, R190 ;  /* 0x000000050fbc7c23 */ /* 0x000fe200080100be */
[----:B------:R-:W-:-:S02]  /*af30*/  I2FP.F32.U32 R6, R5 ;  /* 0x0000000500067245 */ /* 0x000fc40000201000 */
[----:B------:R-:W-:Y:S01]  /*af40*/  FSEL R190, R7, -INF , !P6 ;  /* 0xff80000007be7808 */ /* 0x000fe20007000000 */
[----:B------:R-:W-:Y:S01]  /*af50*/  HMMA.16816.F32 R24, R196, R206, R24 ;  /* 0x000000cec418723c */ /* 0x000fe20000001818 */
[----:B------:R-:W-:Y:S01]  /*af60*/  ISETP.GE.AND P6, PT, R4, R193, PT ;  /* 0x000000c10400720c */ /* 0x000fe20003fc6270 */
[C---:B------:R-:W-:Y:S01]  /*af70*/  FFMA.FTZ R165, R6.reuse, UR5, R165 ;  /* 0x0000000506a57c23 */ /* 0x040fe200080100a5 */
[----:B------:R-:W-:Y:S01]  /*af80*/  I2FP.F32.U32 R15, R3 ;  /* 0x00000003000f7245 */ /* 0x000fe20000201000 */
[----:B------:R-:W-:Y:S01]  /*af90*/  FFMA.FTZ R167, R6, UR5, R167 ;  /* 0x0000000506a77c23 */ /* 0x000fe200080100a7 */
[----:B------:R-:W-:Y:S02]  /*afa0*/  FSEL R188, R188, -INF , !P6 ;  /* 0xff800000bcbc7808 */ /* 0x000fe40007000000 */
[----:B------:R-:W-:Y:S01]  /*afb0*/  ISETP.GE.AND P6, PT, R5, R194, PT ;  /* 0x000000c20500720c */ /* 0x000fe20003fc6270 */
[----:B-1----:R-:W-:Y:S01]  /*afc0*/  HMMA.16816.F32 R28, R8, R168, R28 ;  /* 0x000000a8081c723c */ /* 0x002fe2000000181c */
[----:B------:R-:W-:Y:S01]  /*afd0*/  I2FP.F32.U32 R168, R164 ;  /* 0x000000a400a87245 */ /* 0x000fe20000201000 */
[----:B------:R-:W-:Y:S01]  /*afe0*/  FFMA.FTZ R244, R15, UR5, R34 ;  /* 0x000000050ff47c23 */ /* 0x000fe20008010022 */
[----:B------:R-:W-:Y:S01]  /*aff0*/  FSEL R242, R165, -INF , !P6 ;  /* 0xff800000a5f27808 */ /* 0x000fe20007000000 */
[----:B------:R-:W-:Y:S01]  /*b000*/  FFMA.FTZ R165, R15, UR5, R32 ;  /* 0x000000050fa57c23 */ /* 0x000fe20008010020 */
[----:B------:R-:W-:Y:S01]  /*b010*/  ISETP.GE.AND P6, PT, R5, R193, PT ;  /* 0x000000c10500720c */ /* 0x000fe20003fc6270 */
[C---:B------:R-:W-:Y:S01]  /*b020*/  FFMA.FTZ R246, R168.reuse, UR5, R33 ;  /* 0x00000005a8f67c23 */ /* 0x040fe20008010021 */
[----:B------:R1:W2:Y:S01]  /*b030*/  LDSM.16.M88.4 R4, [R210+0x17000] ;  /* 0x01700000d204783b */ /* 0x0002a20000000200 */
[----:B------:R-:W-:Y:S01]  /*b040*/  FFMA.FTZ R35, R168, UR5, R35 ;  /* 0x00000005a8237c23 */ /* 0x000fe20008010023 */
[----:B------:R-:W-:Y:S01]  /*b050*/  FSEL R32, R167, -INF , !P6 ;  /* 0xff800000a7207808 */ /* 0x000fe20007000000 */
[----:B---3--:R-:W-:Y:S01]  /*b060*/  HMMA.16816.F32 R20, R196, R172, R20 ;  /* 0x000000acc414723c */ /* 0x008fe20000001814 */
[----:B------:R-:W-:Y:S01]  /*b070*/  ISETP.GE.AND P6, PT, R3, R194, PT ;  /* 0x000000c20300720c */ /* 0x000fe20003fc6270 */
[----:B------:R-:W-:Y:S01]  /*b080*/  VIADD R15, R14, 0xffffff51 ;  /* 0xffffff510e0f7836 */ /* 0x000fe20000000000 */
[----:B------:R-:W-:-:S04]  /*b090*/  DEPBAR.LE SB0, 0x0 ;  /* 0x000080000000791a */ /* 0x000fc80000000000 */
[----:B------:R-:W-:Y:S01]  /*b0a0*/  FSEL R34, R165, -INF , !P6 ;  /* 0xff800000a5227808 */ /* 0x000fe20007000000 */
[----:B------:R-:W-:Y:S01]  /*b0b0*/  HMMA.16816.F32 R24, R8, R170, R24 ;  /* 0x000000aa0818723c */ /* 0x000fe20000001818 */
[----:B------:R-:W-:Y:S01]  /*b0c0*/  BAR.SYNC.DEFER_BLOCKING 0x0 ;  /* 0x0000000000007b1d */ /* 0x000fe20000010000 */
[----:B------:R-:W-:Y:S01]  /*b0d0*/  ISETP.GE.AND P6, PT, R3, R193, PT ;  /* 0x000000c10300720c */ /* 0x000fe20003fc6270 */
[----:B------:R-:W-:-:S03]  /*b0e0*/  VIADD R3, R14, 0xffffff50 ;  /* 0xffffff500e037836 */ /* 0x000fc60000000000 */
[----:B------:R-:W-:Y:S02]  /*b0f0*/  FSEL R244, R244, -INF , !P6 ;  /* 0xff800000f4f47808 */ /* 0x000fe40007000000 */
[----:B------:R-:W-:Y:S01]  /*b100*/  ISETP.GE.AND P6, PT, R164, R194, PT ;  /* 0x000000c2a400720c */ /* 0x000fe20003fc6270 */
[C---:B------:R-:W-:Y:S01]  /*b110*/  HMMA.16816.F32 R16, R196.reuse, R174, R16 ;  /* 0x000000aec410723c */ /* 0x040fe20000001810 */
[----:B------:R-:W-:Y:S02]  /*b120*/  I2FP.F32.U32 R33, R3 ;  /* 0x0000000300217245 */ /* 0x000fe40000201000 */
[----:B------:R-:W-:Y:S02]  /*b130*/  FSEL R246, R246, -INF , !P6 ;  /* 0xff800000f6f67808 */ /* 0x000fe40007000000 */
[----:B------:R-:W-:Y:S01]  /*b140*/  ISETP.GE.AND P6, PT, R164, R193, PT ;  /* 0x000000c1a400720c */ /* 0x000fe20003fc6270 */
[C---:B------:R-:W-:Y:S01]  /*b150*/  FFMA.FTZ R216, R33.reuse, UR5, R28 ;  /* 0x0000000521d87c23 */ /* 0x040fe2000801001c */
[----:B-1----:R-:W-:Y:S01]  /*b160*/  FFMA.FTZ R210, R33, UR5, R30 ;  /* 0x0000000521d27c23 */ /* 0x002fe2000801001e */
[----:B------:R-:W-:Y:S01]  /*b170*/  I2FP.F32.U32 R30, R15 ;  /* 0x0000000f001e7245 */ /* 0x000fe20000201000 */
[----:B------:R-:W-:Y:S01]  /*b180*/  HMMA.16816.F32 R200, R196, R12, R200 ;  /* 0x0000000cc4c8723c */ /* 0x000fe200000018c8 */
[----:B------:R-:W-:-:S02]  /*b190*/  FSEL R28, R35, -INF , !P6 ;  /* 0xff800000231c7808 */ /* 0x000fc40007000000 */
[C---:B------:R-:W-:Y:S01]  /*b1a0*/  ISETP.GE.AND P6, PT, R3.reuse, R194, PT ;  /* 0x000000c20300720c */ /* 0x040fe20003fc6270 */
[C---:B------:R-:W-:Y:S01]  /*b1b0*/  FFMA.FTZ R234, R30.reuse, UR5, R29 ;  /* 0x000000051eea7c23 */ /* 0x040fe2000801001d */
[----:B------:R-:W-:Y:S02]  /*b1c0*/  FFMA.FTZ R31, R30, UR5, R31 ;  /* 0x000000051e1f7c23 */ /* 0x000fe4000801001f */
[----:B------:R-:W-:Y:S02]  /*b1d0*/  FSEL R216, R216, -INF , !P6 ;  /* 0xff800000d8d87808 */ /* 0x000fe40007000000 */
[----:B------:R-:W-:Y:S01]  /*b1e0*/  ISETP.GE.AND P6, PT, R3, R193, PT ;  /* 0x000000c10300720c */ /* 0x000fe20003fc6270 */
[C---:B------:R-:W-:Y:S01]  /*b1f0*/  VIADD R3, R14.reuse, 0xffffff58 ;  /* 0xffffff580e037836 */ /* 0x040fe20000000000 */
[----:B--2---:R-:W-:Y:S01]  /*b200*/  HMMA.16816.F32 R20, R8, R4, R20 ;  /* 0x000000040814723c */ /* 0x004fe20000001814 */
[----:B------:R-:W-:Y:S01]  /*b210*/  VIADD R4, R14, 0xffffff59 ;  /* 0xffffff590e047836 */ /* 0x000fe20000000000 */
[----:B------:R-:W-:-:S02]  /*b220*/  FSEL R210, R210, -INF , !P6 ;  /* 0xff800000d2d27808 */ /* 0x000fc40007000000 */
[C---:B------:R-:W-:Y:S02]  /*b230*/  ISETP.GE.AND P6, PT, R15.reuse, R194, PT ;  /* 0x000000c20f00720c */ /* 0x040fe40003fc6270 */
[----:B------:R-:W-:Y:S02]  /*b240*/  I2FP.F32.U32 R29, R3 ;  /* 0x00000003001d7245 */ /* 0x000fe40000201000 */
[----:B------:R-:W-:Y:S01]  /*b250*/  FSEL R234, R234, -INF , !P6 ;  /* 0xff800000eaea7808 */ /* 0x000fe20007000000 */
[----:B------:R-:W-:Y:S01]  /*b260*/  HMMA.16816.F32 R16, R8, R6, R16 ;  /* 0x000000060810723c */ /* 0x000fe20000001810 */
[----:B------:R-:W-:Y:S01]  /*b270*/  ISETP.GE.AND P6, PT, R15, R193, PT ;  /* 0x000000c10f00720c */ /* 0x000fe20003fc6270 */
[C---:B------:R-:W-:Y:S01]  /*b280*/  FFMA.FTZ R212, R29.reuse, UR5, R24 ;  /* 0x000000051dd47c23 */ /* 0x040fe20008010018 */
[----:B------:R-:W-:Y:S01]  /*b290*/  FFMA.FTZ R26, R29, UR5, R26 ;  /* 0x000000051d1a7c23 */ /* 0x000fe2000801001a */
[----:B------:R-:W-:Y:S02]  /*b2a0*/  I2FP.F32.U32 R24, R4 ;  /* 0x0000000400187245 */ /* 0x000fe40000201000 */
[----:B------:R-:W-:-:S02]  /*b2b0*/  FSEL R214, R31, -INF , !P6 ;  /* 0xff8000001fd67808 */ /* 0x000fc40007000000 */
[C---:B------:R-:W-:Y:S01]  /*b2c0*/  ISETP.GE.AND P6, PT, R3.reuse, R194, PT ;  /* 0x000000c20300720c */ /* 0x040fe20003fc6270 */
[C---:B------:R-:W-:Y:S01]  /*b2d0*/  FFMA.FTZ R25, R24.reuse, UR5, R25 ;  /* 0x0000000518197c23 */ /* 0x040fe20008010019 */
[----:B------:R-:W-:Y:S01]  /*b2e0*/  FFMA.FTZ R27, R24, UR5, R27 ;  /* 0x00000005181b7c23 */ /* 0x000fe2000801001b */
[----:B------:R-:W-:Y:S01]  /*b2f0*/  HMMA.16816.F32 R200, R8, R176, R200 ;  /* 0x000000b008c8723c */ /* 0x000fe200000018c8 */
[----:B------:R-:W-:Y:S02]  /*b300*/  FSEL R212, R212, -INF , !P6 ;  /* 0xff800000d4d47808 */ /* 0x000fe40007000000 */
[----:B------:R-:W-:Y:S01]  /*b310*/  ISETP.GE.AND P6, PT, R3, R193, PT ;  /* 0x000000c10300720c */ /* 0x000fe20003fc6270 */
[----:B------:R-:W-:-:S03]  /*b320*/  VIADD R3, R14, 0xffffff60 ;  /* 0xffffff600e037836 */ /* 0x000fc60000000000 */
[----:B------:R-:W-:Y:S02]  /*b330*/  FSEL R170, R26, -INF , !P6 ;  /* 0xff8000001aaa7808 */ /* 0x000fe40007000000 */
[C---:B------:R-:W-:Y:S02]  /*b340*/  ISETP.GE.AND P6, PT, R4.reuse, R194, PT ;  /* 0x000000c20400720c */ /* 0x040fe40003fc6270 */
[----:B------:R-:W-:Y:S02]  /*b350*/  I2FP.F32.U32 R5, R3 ;  /* 0x0000000300057245 */ /* 0x000fe40000201000 */
[----:B------:R-:W-:Y:S02]  /*b360*/  FSEL R226, R25, -INF , !P6 ;  /* 0xff80000019e27808 */ /* 0x000fe40007000000 */
[----:B------:R-:W-:Y:S01]  /*b370*/  ISETP.GE.AND P6, PT, R4, R193, PT ;  /* 0x000000c10400720c */ /* 0x000fe20003fc6270 */
[----:B------:R-:W-:Y:S02]  /*b380*/  VIADD R4, R14, 0xffffff61 ;  /* 0xffffff610e047836 */ /* 0x000fe40000000000 */
[C---:B------:R-:W-:Y:S01]  /*b390*/  FFMA.FTZ R20, R5.reuse, UR5, R20 ;  /* 0x0000000505147c23 */ /* 0x040fe20008010014 */
[----:B------:R-:W-:Y:S01]  /*b3a0*/  FFMA.FTZ R22, R5, UR5, R22 ;  /* 0x0000000505167c23 */ /* 0x000fe20008010016 */
[----:B------:R-:W-:-:S02]  /*b3b0*/  FSEL R168, R27, -INF , !P6 ;  /* 0xff8000001ba87808 */ /* 0x000fc40007000000 */
        /* <DEDUP_REMOVED lines=24> */
[CC--:B------:R-:W-:Y:S02]  /*b540*/  ISETP.GE.AND P6, PT, R4.reuse, R194.reuse, PT ;  /* 0x000000c20400720c */ /* 0x0c0fe40003fc6270 */
[----:B------:R-:W-:Y:S02]  /*b550*/  I2FP.F32.U32 R5, R3 ;  /* 0x0000000300057245 */ /* 0x000fe40000201000 */
[----:B------:R-:W-:Y:S02]  /*b560*/  FSEL R182, R17, -INF , !P6 ;  /* 0xff80000011b67808 */ /* 0x000fe40007000000 */
[----:B------:R-:W-:Y:S01]  /*b570*/  ISETP.GE.AND P6, PT, R4, R193, PT ;  /* 0x000000c10400720c */ /* 0x000fe20003fc6270 */
[C---:B------:R-:W-:Y:S01]  /*b580*/  FFMA.FTZ R200, R5.reuse, UR5, R200 ;  /* 0x0000000505c87c23 */ /* 0x040fe200080100c8 */
[C---:B------:R-:W-:Y:S02]  /*b590*/  VIADD R4, R14.reuse, 0xffffff71 ;  /* 0xffffff710e047836 */ /* 0x040fe40000000000 */
[----:B------:R-:W-:Y:S01]  /*b5a0*/  FFMA.FTZ R198, R5, UR5, R202 ;  /* 0x0000000505c67c23 */ /* 0x000fe200080100ca */
[----:B------:R-:W-:Y:S01]  /*b5b0*/  FSEL R176, R19, -INF , !P6 ;  /* 0xff80000013b07808 */ /* 0x000fe20007000000 */
[----:B------:R-:W-:Y:S01]  /*b5c0*/  VIADD R14, R14, 0xffffff79 ;  /* 0xffffff790e0e7836 */ /* 0x000fe20000000000 */
[----:B------:R-:W-:-:S02]  /*b5d0*/  ISETP.GE.AND P6, PT, R3, R194, PT ;  /* 0x000000c20300720c */ /* 0x000fc40003fc6270 */
[----:B------:R-:W-:Y:S02]  /*b5e0*/  I2FP.F32.U32 R6, R4 ;  /* 0x0000000400067245 */ /* 0x000fe40000201000 */
[----:B------:R-:W-:Y:S02]  /*b5f0*/  FSEL R224, R200, -INF , !P6 ;  /* 0xff800000c8e07808 */ /* 0x000fe40007000000 */
[----:B------:R-:W-:Y:S01]  /*b600*/  ISETP.GE.AND P6, PT, R3, R193, PT ;  /* 0x000000c10300720c */ /* 0x000fe20003fc6270 */
[C---:B------:R-:W-:Y:S01]  /*b610*/  FFMA.FTZ R201, R6.reuse, UR5, R201 ;  /* 0x0000000506c97c23 */ /* 0x040fe200080100c9 */
[----:B------:R-:W-:Y:S01]  /*b620*/  FMNMX3.FTZ R3, R209, R166, R242, !PT ;  /* 0x000000a6d1037276 */ /* 0x000fe200078100f2 */
[----:B------:R-:W-:Y:S01]  /*b630*/  FFMA.FTZ R196, R6, UR5, R203 ;  /* 0x0000000506c47c23 */ /* 0x000fe200080100cb */
[----:B------:R-:W-:Y:S02]  /*b640*/  FSEL R198, R198, -INF , !P6 ;  /* 0xff800000c6c67808 */ /* 0x000fe40007000000 */
[----:B------:R-:W-:-:S02]  /*b650*/  FMNMX3.FTZ R3, R3, R34, R246, !PT ;  /* 0x0000002203037276 */ /* 0x000fc400078100f6 */
[----:B------:R-:W-:Y:S02]  /*b660*/  ISETP.GE.AND P6, PT, R4, R194, PT ;  /* 0x000000c20400720c */ /* 0x000fe40003fc6270 */
[----:B------:R-:W-:Y:S02]  /*b670*/  FMNMX3.FTZ R3, R3, R216, R234, !PT ;  /* 0x000000d803037276 */ /* 0x000fe400078100ea */
[----:B------:R-:W-:Y:S02]  /*b680*/  I2FP.F32.U32 R6, R14 ;  /* 0x0000000e00067245 */ /* 0x000fe40000201000 */
[----:B------:R-:W-:Y:S02]  /*b690*/  FSEL R222, R201, -INF , !P6 ;  /* 0xff800000c9de7808 */ /* 0x000fe40007000000 */
[----:B------:R-:W-:Y:S01]  /*b6a0*/  FMNMX3.FTZ R3, R3, R212, R226, !PT ;  /* 0x000000d403037276 */ /* 0x000fe200078100e2 */
[----:B------:R-:W-:Y:S01]  /*b6b0*/  FFMA.FTZ R189, R6, UR5, R189 ;  /* 0x0000000506bd7c23 */ /* 0x000fe200080100bd */
[----:B------:R-:W-:-:S02]  /*b6c0*/  ISETP.GE.AND P6, PT, R4, R193, PT ;  /* 0x000000c10400720c */ /* 0x000fc40003fc6270 */
[----:B------:R-:W-:Y:S02]  /*b6d0*/  FMNMX3.FTZ R3, R3, R184, R180, !PT ;  /* 0x000000b803037276 */ /* 0x000fe400078100b4 */
[----:B------:R-:W-:Y:S02]  /*b6e0*/  FSEL R196, R196, -INF , !P6 ;  /* 0xff800000c4c47808 */ /* 0x000fe40007000000 */
[----:B------:R-:W-:Y:S02]  /*b6f0*/  ISETP.GE.AND P6, PT, R14, R194, PT ;  /* 0x000000c20e00720c */ /* 0x000fe40003fc6270 */
[----:B------:R-:W-:Y:S02]  /*b700*/  FMNMX3.FTZ R5, R208, R204, R32, !PT ;  /* 0x000000ccd0057276 */ /* 0x000fe40007810020 */
[----:B------:R-:W-:Y:S02]  /*b710*/  FMNMX3.FTZ R3, R3, R186, R182, !PT ;  /* 0x000000ba03037276 */ /* 0x000fe400078100b6 */
[----:B------:R-:W-:Y:S01]  /*b720*/  FSEL R195, R189, -INF , !P6 ;  /* 0xff800000bdc37808 */ /* 0x000fe20007000000 */
[----:B------:R-:W-:Y:S01]  /*b730*/  FFMA.FTZ R189, R6, UR5, R191 ;  /* 0x0000000506bd7c23 */ /* 0x000fe200080100bf */
[----:B------:R-:W-:-:S02]  /*b740*/  ISETP.GE.AND P6, PT, R14, R193, PT ;  /* 0x000000c10e00720c */ /* 0x000fc40003fc6270 */
[----:B------:R-:W-:Y:S02]  /*b750*/  FMNMX3.FTZ R5, R5, R244, R28, !PT ;  /* 0x000000f405057276 */ /* 0x000fe4000781001c */
        /* <DEDUP_REMOVED lines=62> */
.L_x_300:
        /* <DEDUP_REMOVED lines=10> */
[----:B------:R-:W-:-:S04]  /*bbe0*/  FMNMX3.FTZ R7, R7, R198, R196, !PT ;  /* 0x000000c607077276 */ /* 0x000fc800078100c4 */
        /* <DEDUP_REMOVED lines=9> */
[----:B-1----:R-:W-:Y:S02]  /*bc80*/  FSEL R8, R164, RZ, P3 ;  /* 0x000000ffa4087208 */ /* 0x002fe40001800000 */
[----:B------:R-:W-:-:S03]  /*bc90*/  FSEL R193, R193, RZ, P3 ;  /* 0x000000ffc1c17208 */ /* 0x000fc60001800000 */
[----:B------:R-:W-:Y:S01]  /*bca0*/  FADD.FTZ R8, R209, -R8 ;  /* 0x80000008d1087221 */ /* 0x000fe20000010000 */
[----:B------:R-:W-:Y:S01]  /*bcb0*/  MOV R209, 0x20 ;  /* 0x0000002000d17802 */ /* 0x000fe20000000f00 */
[--C-:B------:R-:W-:Y:S01]  /*bcc0*/  FFMA.FTZ R206, R166, UR4, -R193.reuse ;  /* 0x00000004a6ce7c23 */ /* 0x100fe200080108c1 */
[--C-:B------:R-:W-:Y:S01]  /*bcd0*/  FFMA.FTZ R201, R242, UR4, -R193.reuse ;  /* 0x00000004f2c97c23 */ /* 0x100fe200080108c1 */
[----:B------:R-:W-:Y:S01]  /*bce0*/  FMUL.FTZ R8, R8, UR4 ;  /* 0x0000000408087c20 */ /* 0x000fe20008410000 */
[----:B------:R-:W-:Y:S01]  /*bcf0*/  SEL R209, R209, 0xffffffe0, !P2 ;  /* 0xffffffe0d1d17807 */ /* 0x000fe20005000000 */
[--C-:B------:R-:W-:Y:S01]  /*bd00*/  FFMA.FTZ R202, R34, UR4, -R193.reuse ;  /* 0x0000000422ca7c23 */ /* 0x100fe200080108c1 */
[----:B----4-:R-:W-:Y:S01]  /*bd10*/  FMNMX.FTZ R3, R4, R3, !PT ;  /* 0x0000000304037209 */ /* 0x010fe20007810000 */
[--C-:B------:R-:W-:Y:S01]  /*bd20*/  FFMA.FTZ R167, R246, UR4, -R193.reuse ;  /* 0x00000004f6a77c23 */ /* 0x100fe200080108c1 */
[----:B------:R-:W-:Y:S01]  /*bd30*/  IADD3 R217, PT, PT, R209, R192, RZ ;  /* 0x000000c0d1d97210 */ /* 0x000fe20007ffe0ff */
[----:B------:R-:W-:Y:S01]  /*bd40*/  MUFU.EX2 R206, R206 ;  /* 0x000000ce00ce7308 */ /* 0x000fe20000000800 */
[C---:B------:R-:W-:Y:S01]  /*bd50*/  FSETP.NEU.FTZ.AND P1, PT, R3.reuse, -INF , PT ;  /* 0xff8000000300780b */ /* 0x040fe20003f3d000 */
[----:B------:R-:W-:Y:S01]  /*bd60*/  FMUL.FTZ R191, R3, UR4 ;  /* 0x0000000403bf7c20 */ /* 0x000fe20008410000 */
[----:B------:R-:W-:Y:S01]  /*bd70*/  IADD3 R209, PT, PT, R209, R215, RZ ;  /* 0x000000d7d1d17210 */ /* 0x000fe20007ffe0ff */
[----:B------:R-:W-:Y:S01]  /*bd80*/  LDSM.16.MT88.4 R20, [R217+0x18000] ;  /* 0x01800000d914783b */ /* 0x000fe20000004200 */
[----:B------:R-:W-:Y:S01]  /*bd90*/  FSEL R203, R3, RZ, P1 ;  /* 0x000000ff03cb7208 */ /* 0x000fe20000800000 */
[--C-:B------:R-:W-:Y:S01]  /*bda0*/  FFMA.FTZ R216, R216, UR4, -R193.reuse ;  /* 0x00000004d8d87c23 */ /* 0x100fe200080108c1 */
[----:B------:R-:W-:Y:S01]  /*bdb0*/  FSEL R191, R191, RZ, P1 ;  /* 0x000000ffbfbf7208 */ /* 0x000fe20000800000 */
[----:B------:R-:W1:Y:S01]  /*bdc0*/  MUFU.EX2 R201, R201 ;  /* 0x000000c900c97308 */ /* 0x000e620000000800 */
[----:B------:R-:W-:Y:S01]  /*bdd0*/  FFMA.FTZ R211, R234, UR4, -R193 ;  /* 0x00000004ead37c23 */ /* 0x000fe200080108c1 */
[----:B------:R-:W-:Y:S01]  /*bde0*/  FADD.FTZ R203, R208, -R203 ;  /* 0x800000cbd0cb7221 */ /* 0x000fe20000010000 */
[----:B------:R-:W-:Y:S01]  /*bdf0*/  FFMA.FTZ R212, R212, UR4, -R193 ;  /* 0x00000004d4d47c23 */ /* 0x000fe200080108c1 */
[--C-:B------:R-:W-:Y:S01]  /*be00*/  FFMA.FTZ R200, R204, UR4, -R191.reuse ;  /* 0x00000004ccc87c23 */ /* 0x100fe200080108bf */
[--C-:B------:R-:W-:Y:S01]  /*be10*/  FFMA.FTZ R204, R28, UR4, -R191.reuse ;  /* 0x000000041ccc7c23 */ /* 0x100fe200080108bf */
[----:B------:R-:W-:Y:S01]  /*be20*/  FMUL.FTZ R203, R203, UR4 ;  /* 0x00000004cbcb7c20 */ /* 0x000fe20008410000 */
[----:B------:R-:W2:Y:S01]  /*be30*/  LDSM.16.MT88.4 R28, [R215] ;  /* 0x00000000d71c783b */ /* 0x000ea20000004200 */
[----:B------:R-:W3:Y:S01]  /*be40*/  MUFU.EX2 R208, R8 ;  /* 0x0000000800d07308 */ /* 0x000ee20000000800 */
[--C-:B------:R-:W-:Y:S01]  /*be50*/  FFMA.FTZ R166, R32, UR4, -R191.reuse ;  /* 0x0000000420a67c23 */ /* 0x100fe200080108bf */
[--C-:B------:R-:W-:Y:S01]  /*be60*/  FFMA.FTZ R165, R244, UR4, -R191.reuse ;  /* 0x00000004f4a57c23 */ /* 0x100fe200080108bf */
[----:B------:R-:W-:Y:S01]  /*be70*/  FFMA.FTZ R213, R214, UR4, -R191 ;  /* 0x00000004d6d57c23 */ /* 0x000fe200080108bf */
[----:B------:R-:W-:Y:S01]  /*be80*/  FFMA.FTZ R207, R226, UR4, -R193 ;  /* 0x00000004e2cf7c23 */ /* 0x000fe200080108c1 */
[--C-:B------:R-:W-:Y:S01]  /*be90*/  FFMA.FTZ R210, R210, UR4, -R191.reuse ;  /* 0x00000004d2d27c23 */ /* 0x100fe200080108bf */
[--C-:B------:R-:W-:Y:S01]  /*bea0*/  FFMA.FTZ R205, R170, UR4, -R191.reuse ;  /* 0x00000004aacd7c23 */ /* 0x100fe200080108bf */
[----:B------:R-:W-:Y:S01]  /*beb0*/  FFMA.FTZ R214, R168, UR4, -R191 ;  /* 0x00000004a8d67c23 */ /* 0x000fe200080108bf */
[----:B------:R-:W4:Y:S01]  /*bec0*/  MUFU.EX2 R203, R203 ;  /* 0x000000cb00cb7308 */ /* 0x000f220000000800 */
[----:B-1----:R-:W-:Y:S01]  /*bed0*/  F2FP.F16.F32.PACK_AB R4, R201, R206 ;  /* 0x000000cec904723e */ /* 0x002fe200000000ff */
[----:B------:R-:W-:Y:S01]  /*bee0*/  LDSM.16.MT88.4 R168, [R215+0x2800] ;  /* 0x00280000d7a8783b */ /* 0x000fe20000004200 */
[--C-:B------:R-:W-:Y:S01]  /*bef0*/  FFMA.FTZ R223, R184, UR4, -R193.reuse ;  /* 0x00000004b8df7c23 */ /* 0x100fe200080108c1 */
[--C-:B------:R-:W-:Y:S01]  /*bf00*/  FFMA.FTZ R225, R186, UR4, -R193.reuse ;  /* 0x00000004bae17c23 */ /* 0x100fe200080108c1 */
[--C-:B------:R-:W-:Y:S01]  /*bf10*/  FFMA.FTZ R226, R180, UR4, -R193.reuse ;  /* 0x00000004b4e27c23 */ /* 0x100fe200080108c1 */
[----:B------:R-:W-:Y:S01]  /*bf20*/  LDSM.16.MT88.4 R184, [R192+0x19000] ;  /* 0x01900000c0b8783b */ /* 0x000fe20000004200 */
[----:B------:R-:W-:Y:S01]  /*bf30*/  FFMA.FTZ R234, R182, UR4, -R193 ;  /* 0x00000004b6ea7c23 */ /* 0x000fe200080108c1 */
[----:B------:R-:W-:Y:S01]  /*bf40*/  MUFU.EX2 R202, R202 ;  /* 0x000000ca00ca7308 */ /* 0x000fe20000000800 */
[-C--:B---3--:R-:W-:Y:S01]  /*bf50*/  FMUL.FTZ R16, R36, R208.reuse ;  /* 0x000000d024107220 */ /* 0x088fe20000410000 */
        /* <DEDUP_REMOVED lines=10> */
[----:B------:R-:W3:Y:S01]  /*c000*/  LDSM.16.MT88.4 R36, [R209] ;  /* 0x00000000d124783b */ /* 0x000ee20000004200 */
        /* <DEDUP_REMOVED lines=10> */
[----:B------:R-:W-:Y:S01]  /*c0b0*/  FMUL.FTZ R57, R57, R208 ;  /* 0x000000d039397220 */ /* 0x000fe20000410000 */
[----:B------:R-:W5:Y:S01]  /*c0c0*/  MUFU.EX2 R166, R166 ;  /* 0x000000a600a67308 */ /* 0x000f620000000800 */
        /* <DEDUP_REMOVED lines=15> */
[----:B------:R-:W1:Y:S01]  /*c1c0*/  MUFU.EX2 R204, R204 ;  /* 0x000000cc00cc7308 */ /* 0x000e620000000800 */
        /* <DEDUP_REMOVED lines=55> */
[C---:B------:R-:W-:Y:S01]  /*c540*/  HMMA.16816.F32 R16, R4.reuse, R20, R16 ;  /* 0x000000140410723c */ /* 0x040fe20000001810 */
[-C--:B------:R-:W-:Y:S01]  /*c550*/  FMUL.FTZ R122, R122, R203.reuse ;  /* 0x000000cb7a7a7220 */ /* 0x080fe20000410000 */
[-C--:B------:R-:W-:Y:S01]  /*c560*/  FMUL.FTZ R123, R123, R203.reuse ;  /* 0x000000cb7b7b7220 */ /* 0x080fe20000410000 */
[----:B------:R-:W-:Y:S01]  /*c570*/  MUFU.EX2 R216, R216 ;  /* 0x000000d800d87308 */ /* 0x000fe20000000800 */
        /* <DEDUP_REMOVED lines=9> */
[----:B------:R-:W3:Y:S01]  /*c610*/  MUFU.EX2 R211, R211 ;  /* 0x000000d300d37308 */ /* 0x000ee20000000800 */
[----:B------:R-:W5:Y:S01]  /*c620*/  LDSM.16.MT88.4 R60, [R215+0x2000] ;  /* 0x00200000d73c783b */ /* 0x000f620000004200 */
[-C--:B------:R-:W-:Y:S01]  /*c630*/  FMUL.FTZ R148, R148, R208.reuse ;  /* 0x000000d094947220 */ /* 0x080fe20000410000 */
[C---:B----4-:R-:W-:Y:S01]  /*c640*/  HMMA.16816.F32 R48, R4.reuse, R52, R48 ;  /* 0x000000340430723c */ /* 0x050fe20000001830 */
[-C--:B------:R-:W-:Y:S01]  /*c650*/  FMUL.FTZ R149, R149, R208.reuse ;  /* 0x000000d095957220 */ /* 0x080fe20000410000 */
[-C--:B------:R-:W-:Y:S01]  /*c660*/  FMUL.FTZ R150, R150, R203.reuse ;  /* 0x000000cb96967220 */ /* 0x080fe20000410000 */
[-C--:B------:R-:W-:Y:S01]  /*c670*/  FMUL.FTZ R151, R151, R203.reuse ;  /* 0x000000cb97977220 */ /* 0x080fe20000410000 */
[----:B------:R-:W-:Y:S01]  /*c680*/  LDSM.16.MT88.4 R160, [R209+0x2800] ;  /* 0x00280000d1a0783b */ /* 0x000fe20000004200 */
[----:B------:R-:W-:Y:S01]  /*c690*/  MUFU.EX2 R212, R212 ;  /* 0x000000d400d47308 */ /* 0x000fe20000000800 */
[--C-:B------:R-:W-:Y:S01]  /*c6a0*/  FFMA.FTZ R227, R174, UR4, -R191.reuse ;  /* 0x00000004aee37c23 */ /* 0x100fe200080108bf */
[--C-:B------:R-:W-:Y:S01]  /*c6b0*/  FFMA.FTZ R242, R178, UR4, -R191.reuse ;  /* 0x00000004b2f27c23 */ /* 0x100fe200080108bf */
[C---:B------:R-:W-:Y:S01]  /*c6c0*/  HMMA.16816.F32 R40, R4.reuse, R44, R40 ;  /* 0x0000002c0428723c */ /* 0x040fe20000001828 */
[--C-:B------:R-:W-:Y:S01]  /*c6d0*/  FFMA.FTZ R233, R172, UR4, -R191.reuse ;  /* 0x00000004ace97c23 */ /* 0x100fe200080108bf */
[--C-:B------:R-:W-:Y:S01]  /*c6e0*/  FFMA.FTZ R244, R176, UR4, -R191.reuse ;  /* 0x00000004b0f47c23 */ /* 0x100fe200080108bf */
[----:B------:R-:W-:Y:S01]  /*c6f0*/  LDSM.16.MT88.4 R172, [R217+0x19000] ;  /* 0x01900000d9ac783b */ /* 0x000fe20000004200 */
[--C-:B------:R-:W-:Y:S01]  /*c700*/  FFMA.FTZ R245, R198, UR4, -R191.reuse ;  /* 0x00000004c6f57c23 */ /* 0x100fe200080108bf */
[----:B------:R-:W-:Y:S01]  /*c710*/  MUFU.EX2 R207, R207 ;  /* 0x000000cf00cf7308 */ /* 0x000fe20000000800 */
[----:B------:R-:W-:Y:S01]  /*c720*/  FFMA.FTZ R246, R196, UR4, -R191 ;  /* 0x00000004c4f67c23 */ /* 0x000fe200080108bf */
        /* <DEDUP_REMOVED lines=14> */
[----:B------:R-:W4:Y:S01]  /*c810*/  MUFU.EX2 R213, R213 ;  /* 0x000000d500d57308 */ /* 0x000f220000000800 */
[----:B------:R-:W3:Y:S01]  /*c820*/  LDSM.16.MT88.4 R92, [R215+0x4000] ;  /* 0x00400000d75c783b */ /* 0x000ee20000004200 */
[--C-:B------:R-:W-:Y:S01]  /*c830*/  FFMA.FTZ R224, R224, UR4, -R193.reuse ;  /* 0x00000004e0e07c23 */ /* 0x100fe200080108c1 */
[C---:B-1----:R-:W-:Y:S01]  /*c840*/  HMMA.16816.F32 R64, R4.reuse, R68, R64 ;  /* 0x000000440440723c */ /* 0x042fe20000001840 */
[--C-:B------:R-:W-:Y:S01]  /*c850*/  FFMA.FTZ R222, R190, UR4, -R193.reuse ;  /* 0x00000004bede7c23 */ /* 0x100fe200080108c1 */
[----:B------:R-:W-:Y:S01]  /*c860*/  LDSM.16.MT88.4 R176, [R217+0x1b000] ;  /* 0x01b00000d9b0783b */ /* 0x000fe20000004200 */
[----:B------:R-:W-:Y:S01]  /*c870*/  FFMA.FTZ R243, R195, UR4, -R193 ;  /* 0x00000004c3f37c23 */ /* 0x000fe200080108c1 */
        /* <DEDUP_REMOVED lines=8> */
[----:B------:R-:W-:Y:S01]  /*c900*/  FMUL.FTZ R91, R111, R203 ;  /* 0x000000cb6f5b7220 */ /* 0x000fe20000410000 */
[----:B------:R-:W1:Y:S01]  /*c910*/  MUFU.EX2 R214, R214 ;  /* 0x000000d600d67308 */ /* 0x000e620000000800 */
[----:B------:R-:W4:Y:S01]  /*c920*/  LDSM.16.MT88.4 R108, [R192+0x1e000] ;  /* 0x01e00000c06c783b */ /* 0x000f220000004200 */
[----:B------:R-:W-:Y:S01]  /*c930*/  FFMA.FTZ R206, R239, R208, R206 ;  /* 0x000000d0efce7223 */ /* 0x000fe200000100ce */
[----:B--2---:R-:W-:Y:S02]  /*c940*/  HMMA.16816.F32 R72, R4, R76, R72 ;  /* 0x0000004c0448723c */ /* 0x004fe40000001848 */
[----:B------:R-:W-:Y:S01]  /*c950*/  LDSM.16.MT88.4 R188, [R215+0x1800] ;  /* 0x00180000d7bc783b */ /* 0x000fe20000004200 */
[----:B------:R-:W-:-:S02]  /*c960*/  FADD.FTZ R201, R201, R206 ;  /* 0x000000cec9c97221 */ /* 0x000fc40000010000 */
[----:B------:R-:W-:Y:S02]  /*c970*/  MUFU.EX2 R223, R223 ;  /* 0x000000df00df7308 */ /* 0x000fe40000000800 */
[----:B------:R-:W-:Y:S01]  /*c980*/  FADD.FTZ R202, R202, R201 ;  /* 0x000000c9caca7221 */ /* 0x000fe20000010000 */
[C---:B------:R-:W-:Y:S01]  /*c990*/  HMMA.16816.F32 R76, R4.reuse, R78, R96 ;  /* 0x0000004e044c723c */ /* 0x040fe20000001860 */
[-C--:B------:R-:W-:Y:S01]  /*c9a0*/  FMUL.FTZ R96, R116, R208.reuse ;  /* 0x000000d074607220 */ /* 0x080fe20000410000 */
[-C--:B------:R-:W-:Y:S01]  /*c9b0*/  FMUL.FTZ R97, R117, R208.reuse ;  /* 0x000000d075617220 */ /* 0x080fe20000410000 */
[-C--:B------:R-:W-:Y:S01]  /*c9c0*/  FMUL.FTZ R98, R118, R203.reuse ;  /* 0x000000cb76627220 */ /* 0x080fe20000410000 */
[-C--:B------:R-:W-:Y:S01]  /*c9d0*/  FMUL.FTZ R99, R119, R203.reuse ;  /* 0x000000cb77637220 */ /* 0x080fe20000410000 */
[----:B------:R-:W2:Y:S01]  /*c9e0*/  MUFU.EX2 R226, R226 ;  /* 0x000000e200e27308 */ /* 0x000ea20000000800 */
[----:B------:R-:W1:Y:S01]  /*c9f0*/  LDSM.16.MT88.4 R116, [R217+0x1e000] ;  /* 0x01e00000d974783b */ /* 0x000e620000004200 */
[----:B------:R-:W-:Y:S01]  /*ca00*/  FADD.FTZ R167, R167, R202 ;  /* 0x000000caa7a77221 */ /* 0x000fe20000010000 */
[C---:B-----5:R-:W-:Y:S05]  /*ca10*/  HMMA.16816.F32 R56, R4.reuse, R60, R56 ;  /* 0x0000003c0438723c */ /* 0x060fea0000001838 */
[----:B------:R-:W-:Y:S03]  /*ca20*/  MUFU.EX2 R225, R225 ;  /* 0x000000e100e17308 */ /* 0x000fe60000000800 */
[C---:B------:R-:W-:Y:S01]  /*ca30*/  HMMA.16816.F32 R60, R4.reuse, R62, R80 ;  /* 0x0000003e043c723c */ /* 0x040fe20000001850 */
[-C--:B------:R-:W-:Y:S01]  /*ca40*/  FMUL.FTZ R80, R100, R208.reuse ;  /* 0x000000d064507220 */ /* 0x080fe20000410000 */
[-C--:B------:R-:W-:Y:S01]  /*ca50*/  FMUL.FTZ R81, R101, R208.reuse ;  /* 0x000000d065517220 */ /* 0x080fe20000410000 */
[-C--:B------:R-:W-:Y:S01]  /*ca60*/  FMUL.FTZ R82, R102, R203.reuse ;  /* 0x000000cb66527220 */ /* 0x080fe20000410000 */
[-C--:B------:R-:W-:Y:S01]  /*ca70*/  FMUL.FTZ R83, R103, R203.reuse ;  /* 0x000000cb67537220 */ /* 0x080fe20000410000 */
[----:B------:R-:W-:Y:S01]  /*ca80*/  MUFU.EX2 R234, R234 ;  /* 0x000000ea00ea7308 */ /* 0x000fe20000000800 */
[----:B------:R-:W5:Y:S02]  /*ca90*/  LDSM.16.MT88.4 R100, [R209+0x4000] ;  /* 0x00400000d164783b */ /* 0x000f640000004200 */
[C---:B---3--:R-:W-:Y:S05]  /*caa0*/  HMMA.16816.F32 R88, R4.reuse, R92, R88 ;  /* 0x0000005c0458723c */ /* 0x048fea0000001858 */
[----:B------:R-:W-:Y:S03]  /*cab0*/  MUFU.EX2 R227, R227 ;  /* 0x000000e300e37308 */ /* 0x000fe60000000800 */
[C---:B------:R-:W-:Y:S05]  /*cac0*/  HMMA.16816.F32 R80, R4.reuse, R84, R80 ;  /* 0x000000540450723c */ /* 0x040fea0000001850 */
[----:B------:R-:W3:Y:S03]  /*cad0*/  MUFU.EX2 R242, R242 ;  /* 0x000000f200f27308 */ /* 0x000ee60000000800 */
        /* <DEDUP_REMOVED lines=12> */
[----:B------:R-:W3:Y:S01]  /*cba0*/  MUFU.EX2 R244, R244 ;  /* 0x000000f400f47308 */ /* 0x000ee20000000800 */
        /* <DEDUP_REMOVED lines=10> */
[C---:B-1----:R-:W-:Y:S05]  /*cc50*/  HMMA.16816.F32 R112, R4.reuse, R116, R112 ;  /* 0x000000740470723c */ /* 0x042fea0000001870 */
[----:B------:R-:W-:Y:S03]  /*cc60*/  MUFU.EX2 R222, R222 ;  /* 0x000000de00de7308 */ /* 0x000fe60000000800 */
[C---:B------:R-:W-:Y:S05]  /*cc70*/  HMMA.16816.F32 R8, R4.reuse, R12, R8 ;  /* 0x0000000c0408723c */ /* 0x040fea0000001808 */
[----:B------:R-:W-:Y:S03]  /*cc80*/  MUFU.EX2 R243, R243 ;  /* 0x000000f300f37308 */ /* 0x000fe60000000800 */
[C---:B------:R-:W-:Y:S01]  /*cc90*/  HMMA.16816.F32 R116, R4.reuse, R118, R136 ;  /* 0x000000760474723c */ /* 0x040fe20000001888 */
[----:B------:R-:W1:Y:S04]  /*cca0*/  LDSM.16.MT88.4 R136, [R192+0x18800] ;  /* 0x01880000c088783b */ /* 0x000e680000004200 */
[----:B------:R-:W-:Y:S03]  /*ccb0*/  MUFU.EX2 R245, R245 ;  /* 0x000000f500f57308 */ /* 0x000fe60000000800 */
[C---:B------:R-:W-:Y:S01]  /*ccc0*/  HMMA.16816.F32 R12, R4.reuse, R14, R156 ;  /* 0x0000000e040c723c */ /* 0x040fe2000000189c */
[----:B------:R-:W3:Y:S04]  /*ccd0*/  LDSM.16.MT88.4 R156, [R217+0x18800] ;  /* 0x01880000d99c783b */ /* 0x000ee80000004200 */
[----:B------:R-:W4:Y:S03]  /*cce0*/  MUFU.EX2 R246, R246 ;  /* 0x000000f600f67308 */ /* 0x000f260000000800 */
[C---:B-----5:R-:W-:Y:S05]  /*ccf0*/  HMMA.16816.F32 R96, R4.reuse, R100, R96 ;  /* 0x000000640460723c */ /* 0x060fea0000001860 */
[----:B------:R-:W-:Y:S03]  /*cd00*/  MUFU.EX2 R247, R247 ;  /* 0x000000f700f77308 */ /* 0x000fe60000000800 */
[C---:B------:R-:W-:Y:S01]  /*cd10*/  HMMA.16816.F32 R100, R4.reuse, R102, R120 ;  /* 0x000000660464723c */ /* 0x040fe20000001878 */
[-C--:B------:R-:W-:Y:S01]  /*cd20*/  FMUL.FTZ R120, R152, R208.reuse ;  /* 0x000000d098787220 */ /* 0x080fe20000410000 */
[----:B------:R-:W-:Y:S01]  /*cd30*/  FMUL.FTZ R121, R153, R208 ;  /* 0x000000d099797220 */ /* 0x000fe20000410000 */
[-C--:B------:R-:W-:Y:S01]  /*cd40*/  FMUL.FTZ R122, R154, R203.reuse ;  /* 0x000000cb9a7a7220 */ /* 0x080fe20000410000 */
[-C--:B------:R-:W-:Y:S01]  /*cd50*/  FMUL.FTZ R123, R155, R203.reuse ;  /* 0x000000cb9b7b7220 */ /* 0x080fe20000410000 */
[----:B------:R-:W5:Y:S01]  /*cd60*/  MUFU.EX2 R248, R248 ;  /* 0x000000f800f87308 */ /* 0x000f620000000800 */
[----:B------:R-:W4:Y:S01]  /*cd70*/  LDSM.16.MT88.4 R152, [R215+0x800] ;  /* 0x00080000d798783b */ /* 0x000f220000004200 */
[----:B------:R-:W-:Y:S01]  /*cd80*/  FFMA.FTZ R203, R237, R203, R200 ;  /* 0x000000cbedcb7223 */ /* 0x000fe200000100c8 */
[----:B--2---:R-:W-:Y:S01]  /*cd90*/  HMMA.16816.F32 R128, R4, R132, R128 ;  /* 0x000000840480723c */ /* 0x004fe20000001880 */
[----:B------:R-:W-:Y:S01]  /*cda0*/  F2FP.F16.F32.PACK_AB R132, R211, R216 ;  /* 0x000000d8d384723e */ /* 0x000fe200000000ff */
[----:B------:R-:W-:Y:S01]  /*cdb0*/  FADD.FTZ R216, R216, R167 ;  /* 0x000000a7d8d87221 */ /* 0x000fe20000010000 */
[----:B------:R-:W-:Y:S01]  /*cdc0*/  F2FP.F16.F32.PACK_AB R133, R213, R210 ;  /* 0x000000d2d585723e */ /* 0x000fe200000000ff */
[----:B------:R-:W-:-:S02]  /*cdd0*/  FADD.FTZ R166, R166, R203 ;  /* 0x000000cba6a67221 */ /* 0x000fc40000010000 */
[----:B------:R-:W-:Y:S02]  /*cde0*/  FADD.FTZ R211, R211, R216 ;  /* 0x000000d8d3d37221 */ /* 0x000fe40000010000 */
[C---:B------:R-:W-:Y:S08]  /*cdf0*/  HMMA.16816.F32 R120, R4.reuse, R124, R120 ;  /* 0x0000007c0478723c */ /* 0x040ff00000001878 */
[C---:B------:R-:W-:Y:S01]  /*ce00*/  HMMA.16816.F32 R124, R4.reuse, R126, R140 ;  /* 0x0000007e047c723c */ /* 0x040fe2000000188c */
[----:B------:R-:W2:Y:S07]  /*ce10*/  LDSM.16.MT88.4 R140, [R192+0x1a800] ;  /* 0x01a80000c08c783b */ /* 0x000eae0000004200 */
[----:B------:R-:W-:Y:S01]  /*ce20*/  HMMA.16816.F32 R4, R4, R134, R148 ;  /* 0x000000860404723c */ /* 0x000fe20000001894 */
[----:B------:R-:W-:Y:S01]  /*ce30*/  F2FP.F16.F32.PACK_AB R134, R207, R212 ;  /* 0x000000d4cf86723e */ /* 0x000fe200000000ff */
[----:B------:R-:W-:Y:S01]  /*ce40*/  LDSM.16.MT88.4 R148, [R192+0x1c800] ;  /* 0x01c80000c094783b */ /* 0x000fe20000004200 */
[----:B------:R-:W-:Y:S01]  /*ce50*/  F2FP.F16.F32.PACK_AB R135, R214, R205 ;  /* 0x000000cdd687723e */ /* 0x000fe200000000ff */
[----:B------:R-:W-:-:S04]  /*ce60*/  FADD.FTZ R212, R212, R211 ;  /* 0x000000d3d4d47221 */ /* 0x000fc80000010000 */
[----:B------:R-:W-:Y:S02]  /*ce70*/  FADD.FTZ R212, R207, R212 ;  /* 0x000000d4cfd47221 */ /* 0x000fe40000010000 */
[C---:B-1----:R-:W-:Y:S08]  /*ce80*/  HMMA.16816.F32 R8, R132.reuse, R136, R8 ;  /* 0x000000888408723c */ /* 0x042ff00000001808 */
[C---:B------:R-:W-:Y:S01]  /*ce90*/  HMMA.16816.F32 R12, R132.reuse, R138, R12 ;  /* 0x0000008a840c723c */ /* 0x040fe2000000180c */
[----:B------:R-:W1:Y:S07]  /*cea0*/  LDSM.16.MT88.4 R136, [R217+0x1a800] ;  /* 0x01a80000d988783b */ /* 0x000e6e0000004200 */
        /* <DEDUP_REMOVED lines=9> */
[C---:B--2---:R-:W-:Y:S08]  /*cf40*/  HMMA.16816.F32 R40, R132.reuse, R140, R40 ;  /* 0x0000008c8428723c */ /* 0x044ff00000001828 */
[C---:B------:R-:W-:Y:S08]  /*cf50*/  HMMA.16816.F32 R44, R132.reuse, R142, R44 ;  /* 0x0000008e842c723c */ /* 0x040ff0000000182c */
[C---:B-1----:R-:W-:Y:S08]  /*cf60*/  HMMA.16816.F32 R48, R132.reuse, R136, R48 ;  /* 0x000000888430723c */ /* 0x042ff00000001830 */
[C---:B------:R-:W-:Y:S08]  /*cf70*/  HMMA.16816.F32 R72, R132.reuse, R148, R72 ;  /* 0x000000948448723c */ /* 0x040ff00000001848 */
[C---:B------:R-:W-:Y:S08]  /*cf80*/  HMMA.16816.F32 R76, R132.reuse, R150, R76 ;  /* 0x00000096844c723c */ /* 0x040ff0000000184c */
[C---:B-----5:R-:W-:Y:S08]  /*cf90*/  HMMA.16816.F32 R80, R132.reuse, R144, R80 ;  /* 0x000000908450723c */ /* 0x060ff00000001850 */
[C---:B------:R-:W-:Y:S01]  /*cfa0*/  HMMA.16816.F32 R136, R132.reuse, R138, R52 ;  /* 0x0000008a8488723c */ /* 0x040fe20000001834 */
[----:B------:R-:W1:Y:S07]  /*cfb0*/  LDSM.16.MT88.4 R52, [R192+0x1e800] ;  /* 0x01e80000c034783b */ /* 0x000e6e0000004200 */
[C---:B------:R-:W-:Y:S01]  /*cfc0*/  HMMA.16816.F32 R140, R132.reuse, R168, R56 ;  /* 0x000000a8848c723c */ /* 0x040fe20000001838 */
[----:B------:R-:W2:Y:S07]  /*cfd0*/  LDSM.16.MT88.4 R56, [R217+0x1e800] ;  /* 0x01e80000d938783b */ /* 0x000eae0000004200 */
[C---:B------:R-:W-:Y:S01]  /*cfe0*/  HMMA.16816.F32 R144, R132.reuse, R146, R84 ;  /* 0x000000928490723c */ /* 0x040fe20000001854 */
[----:B------:R-:W5:Y:S07]  /*cff0*/  LDSM.16.MT88.4 R84, [R215+0x6800] ;  /* 0x00680000d754783b */ /* 0x000f6e0000004200 */
        /* <DEDUP_REMOVED lines=8> */
[C---:B-1----:R-:W-:Y:S08]  /*d080*/  HMMA.16816.F32 R104, R132.reuse, R52, R104 ;  /* 0x000000348468723c */ /* 0x042ff00000001868 */
[C---:B------:R-:W-:Y:S01]  /*d090*/  HMMA.16816.F32 R108, R132.reuse, R54, R108 ;  /* 0x00000036846c723c */ /* 0x040fe2000000186c */
[----:B------:R-:W-:Y:S07]  /*d0a0*/  LDSM.16.MT88.4 R52, [R215+0x1000] ;  /* 0x00100000d734783b */ /* 0x000fee0000004200 */
[C---:B--2---:R-:W-:Y:S08]  /*d0b0*/  HMMA.16816.F32 R112, R132.reuse, R56, R112 ;  /* 0x000000388470723c */ /* 0x044ff00000001870 */
[C---:B------:R-:W-:Y:S01]  /*d0c0*/  HMMA.16816.F32 R152, R132.reuse, R58, R116 ;  /* 0x0000003a8498723c */ /* 0x040fe20000001874 */
[----:B------:R-:W-:Y:S04]  /*d0d0*/  LDSM.16.MT88.4 R56, [R209+0x1000] ;  /* 0x00100000d138783b */ /* 0x000fe80000004200 */
[----:B------:R-:W-:Y:S03]  /*d0e0*/  LDSM.16.MT88.4 R116, [R192+0x1d000] ;  /* 0x01d00000c074783b */ /* 0x000fe60000004200 */
[C---:B-----5:R-:W-:Y:S01]  /*d0f0*/  HMMA.16816.F32 R156, R132.reuse, R84, R120 ;  /* 0x00000054849c723c */ /* 0x060fe20000001878 */
        /* <DEDUP_REMOVED lines=121> */
.L_x_298:
[----:B------:R-:W-:-:S09]  /*d890*/  UISETP.GE.AND UP0, UPT, UR7, URZ, UPT ;  /* 0x000000ff0700728c */ /* 0x000fd2000bf06270 */
[----:B------:R-:W-:Y:S05]  /*d8a0*/  BRA.U !UP0, `(.L_x_301) ;  /* 0x00000039086c7547 */ /* 0x000fea000b800000 */
[----:B------:R-:W-:Y:S01]  /*d8b0*/  SHF.R.U32.HI R5, RZ, 0x1, R218 ;  /* 0x00000001ff057819 */ /* 0x000fe200000116da */
[----:B------:R-:W-:Y:S01]  /*d8c0*/  IMAD.SHL.U32 R224, R218, 0x2, RZ ;  /* 0x00000002dae07824 */ /* 0x000fe200078e00ff */
[----:B------:R-:W1:Y:S01]  /*d8d0*/  S2UR UR8, SR_CgaCtaId ;  /* 0x00000000000879c3 */ /* 0x000e620000008800 */
[----:B------:R-:W2:Y:S01]  /*d8e0*/  S2R R218, SR_TID.X ;  /* 0x0000000000da7919 */ /* 0x000ea20000002100 */
[----:B------:R-:W3:Y:S01]  /*d8f0*/  LDCU UR4, c[0x0][0x440] ;  /* 0x00008800ff0477ac */ /* 0x000ee20008000800 */
[----:B------:R-:W-:Y:S01]  /*d900*/  LOP3.LUT R5, R0, 0x8, R5, 0x78, !PT ;  /* 0x0000000800057812 */ /* 0x000fe200078e7805 */
[----:B------:R-:W-:Y:S01]  /*d910*/  IMAD.MOV.U32 R216, RZ, RZ, 0x20 ;  /* 0x00000020ffd87424 */ /* 0x000fe200078e00ff */
[----:B------:R-:W-:Y:S01]  /*d920*/  MOV R215, 0x40 ;  /* 0x0000004000d77802 */ /* 0x000fe20000000f00 */
[----:B------:R-:W-:Y:S01]  /*d930*/  IMAD.MOV.U32 R212, RZ, RZ, 0x20 ;  /* 0x00000020ffd47424 */ /* 0x000fe200078e00ff */
[----:B------:R-:W-:Y:S01]  /*d940*/  LOP3.LUT R217, R5, 0x200, R2, 0xf8, !PT ;  /* 0x0000020005d97812 */ /* 0x000fe200078ef802 */
[----:B------:R-:W4:Y:S01]  /*d950*/  LDC.64 R226, c[0x0][0x3c0] ;  /* 0x0000f000ffe27b82 */ /* 0x000f220000000a00 */
[----:B------:R-:W-:Y:S01]  /*d960*/  SEL R216, R216, 0xffffffe0, !P2 ;  /* 0xffffffe0d8d87807 */ /* 0x000fe20005000000 */
[----:B------:R-:W-:Y:S01]  /*d970*/  IMAD.MOV.U32 R0, RZ, RZ, R3 ;  /* 0x000000ffff007224 */ /* 0x000fe200078e0003 */
[----:B------:R-:W-:Y:S01]  /*d980*/  LEA R217, R217, UR6, 0x1 ;  /* 0x00000006d9d97c11 */ /* 0x000fe2000f8e08ff */
[----:B------:R-:W-:Y:S01]  /*d990*/  IMAD.MOV.U32 R165, RZ, RZ, R164 ;  /* 0x000000ffffa57224 */ /* 0x000fe200078e00a4 */
[----:B------:R-:W-:Y:S01]  /*d9a0*/  LOP3.LUT R224, R224, 0x6, RZ, 0xc0, !PT ;  /* 0x00000006e0e07812 */ /* 0x000fe200078ec0ff */
[----:B------:R-:W-:Y:S01]  /*d9b0*/  UMOV UR9, 0x400 ;  /* 0x0000040000097882 */ /* 0x000fe20000000000 */
[C---:B------:R-:W-:Y:S01]  /*d9c0*/  IADD3 R235, PT, PT, R217.reuse, 0x18000, RZ ;  /* 0x00018000d9eb7810 */ /* 0x040fe20007ffe0ff */
[----:B------:R-:W-:Y:S01]  /*d9d0*/  IMAD.IADD R216, R216, 0x1, R217 ;  /* 0x00000001d8d87824 */ /* 0x000fe200078e02d9 */
[----:B------:R-:W4:Y:S01]  /*d9e0*/  LDCU UR10, c[0x0][0x440] ;  /* 0x00008800ff0a77ac */ /* 0x000f220008000800 */
[----:B------:R-:W-:Y:S01]  /*d9f0*/  VIADD R234, R217, 0x18040 ;  /* 0x00018040d9ea7836 */ /* 0x000fe20000000000 */
[----:B---3--:R-:W-:Y:S01]  /*da00*/  ISETP.GE.AND P1, PT, R219, UR4, PT ;  /* 0x00000004db007c0c */ /* 0x008fe2000bf26270 */
[----:B------:R-:W3:Y:S01]  /*da10*/  LDCU UR4, c[0x0][0x45c] ;  /* 0x00008b80ff0477ac */ /* 0x000ee20008000800 */
[----:B-1----:R-:W-:Y:S01]  /*da20*/  ULEA UR8, UR8, UR9, 0x18 ;  /* 0x0000000908087291 */ /* 0x002fe2000f8ec0ff */
[C---:B--2---:R-:W-:Y:S01]  /*da30*/  IMAD.SHL.U32 R214, R218.reuse, 0x40, RZ ;  /* 0x00000040dad67824 */ /* 0x044fe200078e00ff */
[C---:B------:R-:W-:Y:S01]  /*da40*/  LOP3.LUT P0, RZ, R218.reuse, 0x2, RZ, 0xc0, !PT ;  /* 0x00000002daff7812 */ /* 0x040fe2000780c0ff */
[----:B------:R-:W-:-:S03]  /*da50*/  IMAD.SHL.U32 R233, R218, 0x20, RZ ;  /* 0x00000020dae97824 */ /* 0x000fc600078e00ff */
[----:B------:R-:W-:Y:S02]  /*da60*/  SEL R212, R212, 0xffffffe0, !P0 ;  /* 0xffffffe0d4d47807 */ /* 0x000fe40004000000 */
[----:B------:R-:W-:Y:S01]  /*da70*/  LOP3.LUT R213, R214, 0x400, RZ, 0xc0, !PT ;  /* 0x00000400d6d57812 */ /* 0x000fe200078ec0ff */
[----:B---3--:R-:W-:Y:S06]  /*da80*/  BRA `(.L_x_302) ;  /* 0x0000000000ec7947 */ /* 0x008fec0003800000 */
.L_x_304:
        /* <DEDUP_REMOVED lines=59> */
.L_x_302:
        /* <DEDUP_REMOVED lines=54> */
[----:B------:R-:W-:Y:S01]  /*e1a0*/  IMAD.IADD R222, R212, 0x1, R225 ;  /* 0x00000001d4de7824 */ /* 0x000fe200078e02e1 */
[----:B------:R-:W-:Y:S01]  /*e1b0*/  IADD3 R167, PT, PT, R166, R225, RZ ;  /* 0x000000e1a6a77210 */ /* 0x000fe20007ffe0ff */
[C---:B------:R-:W-:Y:S02]  /*e1c0*/  IMAD.IADD R164, R197.reuse, 0x1, R212 ;  /* 0x00000001c5a47824 */ /* 0x040fe400078e02d4 */
        /* <DEDUP_REMOVED lines=23> */
[----:B------:R-:W4:Y:S01]  /*e340*/  LDSM.16.M88.4 R180, [R223+UR6+0x11000] ;  /* 0x01100006dfb4783b */ /* 0x000f220008000200 */
[----:B-1----:R-:W-:Y:S04]  /*e350*/  IMAD.IADD R3, R197, 0x1, R166 ;  /* 0x00000001c5037824 */ /* 0x002fe800078e02a6 */
[----:B------:R-:W0:Y:S01]  /*e360*/  LDGDEPBAR ;  /* 0x00000000000079af */ /* 0x000e220000000000 */
[C---:B------:R-:W-:Y:S02]  /*e370*/  IMAD.IADD R166, R212.reuse, 0x1, R167 ;  /* 0x00000001d4a67824 */ /* 0x040fe400078e02a7 */
[----:B------:R-:W-:Y:S02]  /*e380*/  IMAD.IADD R2, R212, 0x1, R3 ;  /* 0x00000001d4027824 */ /* 0x000fe400078e0203 */
[----:B------:R-:W1:Y:S05]  /*e390*/  LDSM.16.M88.4 R184, [R223+UR6+0x11800] ;  /* 0x01180006dfb8783b */ /* 0x000e6a0008000200 */
[----:B------:R-:W-:Y:S05]  /*e3a0*/  LDSM.16.M88.4 R188, [R222] ;  /* 0x00000000debc783b */ /* 0x000fea0000000200 */
[----:B------:R-:W5:Y:S05]  /*e3b0*/  LDSM.16.M88.4 R192, [R164+0x10000] ;  /* 0x01000000a4c0783b */ /* 0x000f6a0000000200 */
[----:B------:R-:W-:Y:S05]  /*e3c0*/  LDSM.16.M88.4 R196, [R166] ;  /* 0x00000000a6c4783b */ /* 0x000fea0000000200 */
[----:B------:R-:W-:Y:S01]  /*e3d0*/  LDSM.16.M88.4 R200, [R2+0x10000] ;  /* 0x0100000002c8783b */ /* 0x000fe20000000200 */
[C---:B--2---:R-:W-:Y:S04]  /*e3e0*/  HMMA.16816.F32 R4, R168.reuse, R172, RZ ;  /* 0x000000aca804723c */ /* 0x044fe800000018ff */
[----:B------:R-:W-:Y:S04]  /*e3f0*/  LDSM.16.M88.4 R204, [R2+0x10800] ;  /* 0x0108000002cc783b */ /* 0x000fe80000000200 */
[C---:B------:R-:W-:Y:S01]  /*e400*/  HMMA.16816.F32 R8, R168.reuse, R174, RZ ;  /* 0x000000aea808723c */ /* 0x040fe200000018ff */
[----:B------:R-:W2:Y:S05]  /*e410*/  LDSM.16.M88.4 R172, [R164+0x10800] ;  /* 0x01080000a4ac783b */ /* 0x000eaa0000000200 */
[----:B------:R-:W-:Y:S02]  /*e420*/  LDSM.16.M88.4 R208, [R3+0x14000] ;  /* 0x0140000003d0783b */ /* 0x000fe40000000200 */
        /* <DEDUP_REMOVED lines=8> */
[----:B------:R-:W1:Y:S05]  /*e4b0*/  LDSM.16.M88.4 R168, [R164+0x11800] ;  /* 0x01180000a4a8783b */ /* 0x000e6a0000000200 */
[----:B------:R-:W4:Y:S02]  /*e4c0*/  LDSM.16.M88.4 R184, [R3+0x10000] ;  /* 0x0100000003b8783b */ /* 0x000f240000000200 */
        /* <DEDUP_REMOVED lines=11> */
[----:B------:R-:W1:Y:S05]  /*e580*/  LDSM.16.M88.4 R168, [R2+0x11000] ;  /* 0x0110000002a8783b */ /* 0x000e6a0000000200 */
[----:B------:R-:W-:Y:S02]  /*e590*/  LDSM.16.M88.4 R188, [R223+UR6+0x13000] ;  /* 0x01300006dfbc783b */ /* 0x000fe40008000200 */
        /* <DEDUP_REMOVED lines=11> */
[----:B------:R-:W3:Y:S05]  /*e650*/  LDSM.16.M88.4 R180, [R223+UR6+0x12800] ;  /* 0x01280006dfb4783b */ /* 0x000eea0008000200 */
[----:B------:R-:W-:Y:S02]  /*e660*/  LDSM.16.M88.4 R192, [R164+0x12000] ;  /* 0x01200000a4c0783b */ /* 0x000fe40000000200 */
        /* <DEDUP_REMOVED lines=11> */
[----:B------:R-:W4:Y:S05]  /*e720*/  LDSM.16.M88.4 R184, [R222+0x4000] ;  /* 0x00400000deb8783b */ /* 0x000f2a0000000200 */
[----:B------:R-:W-:Y:S02]  /*e730*/  LDSM.16.M88.4 R196, [R2+0x12800] ;  /* 0x0128000002c4783b */ /* 0x000fe40000000200 */
        /* <DEDUP_REMOVED lines=11> */
[----:B------:R-:W-:Y:S05]  /*e7f0*/  LDSM.16.M88.4 R168, [R167+0x4000] ;  /* 0x00400000a7a8783b */ /* 0x000fea0000000200 */
[----:B------:R-:W1:Y:S02]  /*e800*/  LDSM.16.M88.4 R172, [R3+0x12000] ;  /* 0x0120000003ac783b */ /* 0x000e640000000200 */
        /* <DEDUP_REMOVED lines=11> */
[----:B------:R-:W-:Y:S05]  /*e8c0*/  LDSM.16.M88.4 R184, [R166+0x4000] ;  /* 0x00400000a6b8783b */ /* 0x000fea0000000200 */
[----:B------:R-:W4:Y:S02]  /*e8d0*/  LDSM.16.M88.4 R188, [R2+0x12000] ;  /* 0x0120000002bc783b */ /* 0x000f240000000200 */
        /* <DEDUP_REMOVED lines=11> */
[----:B------:R-:W5:Y:S05]  /*e990*/  LDSM.16.M88.4 R168, [R223+UR6+0x15000] ;  /* 0x01500006dfa8783b */ /* 0x000f6a0008000200 */
[----:B------:R-:W-:Y:S02]  /*e9a0*/  LDSM.16.M88.4 R192, [R222+0x8000] ;  /* 0x00800000dec0783b */ /* 0x000fe40000000200 */
        /* <DEDUP_REMOVED lines=11> */
[----:B------:R-:W2:Y:S05]  /*ea60*/  LDSM.16.M88.4 R176, [R164+0x15000] ;  /* 0x01500000a4b0783b */ /* 0x000eaa0000000200 */
[----:B------:R-:W2:Y:S02]  /*ea70*/  LDSM.16.M88.4 R184, [R164+0x15800] ;  /* 0x01580000a4b8783b */ /* 0x000ea40000000200 */
        /* <DEDUP_REMOVED lines=11> */
[----:B------:R-:W4:Y:S05]  /*eb30*/  LDSM.16.M88.4 R180, [R3+0x15000] ;  /* 0x0150000003b4783b */ /* 0x000f2a0000000200 */
[----:B------:R-:W4:Y:S02]  /*eb40*/  LDSM.16.M88.4 R188, [R3+0x15800] ;  /* 0x0158000003bc783b */ /* 0x000f240000000200 */
        /* <DEDUP_REMOVED lines=11> */
[----:B------:R-:W2:Y:S05]  /*ec00*/  LDSM.16.M88.4 R184, [R2+0x14800] ;  /* 0x0148000002b8783b */ /* 0x000eaa0000000200 */
[----:B------:R-:W-:Y:S02]  /*ec10*/  LDSM.16.M88.4 R192, [R225+0xc000] ;  /* 0x00c00000e1c0783b */ /* 0x000fe40000000200 */
        /* <DEDUP_REMOVED lines=10> */
[----:B------:R-:W5:Y:S05]  /*ecc0*/  LDSM.16.M88.4 R188, [R223+UR6+0x16800] ;  /* 0x01680006dfbc783b */ /* 0x000f6a0008000200 */
[----:B------:R-:W-:Y:S02]  /*ecd0*/  LDSM.16.M88.4 R200, [R223+UR6+0x17800] ;  /* 0x01780006dfc8783b */ /* 0x000fe40008000200 */
        /* <DEDUP_REMOVED lines=11> */
[----:B------:R-:W4:Y:S05]  /*ed90*/  LDSM.16.M88.4 R172, [R164+0x17000] ;  /* 0x01700000a4ac783b */ /* 0x000f2a0000000200 */
[----:B------:R-:W-:Y:S02]  /*eda0*/  LDSM.16.M88.4 R180, [R167+0xc000] ;  /* 0x00c00000a7b4783b */ /* 0x000fe40000000200 */
        /* <DEDUP_REMOVED lines=22> */
[C---:B-1----:R-:W-:Y:S01]  /*ef10*/  HMMA.16816.F32 R28, R184.reuse, R176, R28 ;  /* 0x000000b0b81c723c */ /* 0x042fe2000000181c */
[----:B--2---:R-:W-:Y:S04]  /*ef20*/  IMAD.U32 R3, RZ, RZ, UR7 ;  /* 0x00000007ff037e24 */ /* 0x004fe8000f8e00ff */
[----:B------:R-:W-:Y:S03]  /*ef30*/  IMAD R3, R3, 0x40, R224 ;  /* 0x0000004003037824 */ /* 0x000fe600078e02e0 */
[----:B------:R-:W-:Y:S01]  /*ef40*/  HMMA.16816.F32 R32, R184, R178, R32 ;  /* 0x000000b2b820723c */ /* 0x000fe20000001820 */
[----:B------:R-:W1:Y:S02]  /*ef50*/  LDSM.16.M88.4 R176, [R2+0x17000] ;  /* 0x0170000002b0783b */ /* 0x000e640000000200 */
[C---:B------:R-:W-:Y:S05]  /*ef60*/  VIADD R167, R3.reuse, 0x8 ;  /* 0x0000000803a77836 */ /* 0x040fea0000000000 */
[C---:B------:R-:W-:Y:S08]  /*ef70*/  HMMA.16816.F32 R4, R180.reuse, R188, R4 ;  /* 0x000000bcb404723c */ /* 0x040ff00000001804 */
[C---:B------:R-:W-:Y:S08]  /*ef80*/  HMMA.16816.F32 R8, R180.reuse, R190, R8 ;  /* 0x000000beb408723c */ /* 0x040ff00000001808 */
[C---:B-----5:R-:W-:Y:S08]  /*ef90*/  HMMA.16816.F32 R12, R180.reuse, R192, R12 ;  /* 0x000000c0b40c723c */ /* 0x060ff0000000180c */
[C---:B------:R-:W-:Y:S08]  /*efa0*/  HMMA.16816.F32 R16, R180.reuse, R194, R16 ;  /* 0x000000c2b410723c */ /* 0x040ff00000001810 */
[C---:B------:R-:W-:Y:S03]  /*efb0*/  HMMA.16816.F32 R20, R180.reuse, R196, R20 ;  /* 0x000000c4b414723c */ /* 0x040fe60000001814 */
[C---:B------:R-:W-:Y:S04]  /*efc0*/  IADD3 R196, PT, PT, R3.reuse, 0x1, RZ ;  /* 0x0000000103c47810 */ /* 0x040fe80007ffe0ff */
[----:B------:R-:W-:Y:S01]  /*efd0*/  I2FP.F32.U32 R196, R196 ;  /* 0x000000c400c47245 */ /* 0x000fe20000201000 */
[C---:B------:R-:W-:Y:S03]  /*efe0*/  HMMA.16816.F32 R24, R180.reuse, R198, R24 ;  /* 0x000000c6b418723c */ /* 0x040fe60000001818 */
[----:B------:R-:W-:Y:S01]  /*eff0*/  I2FP.F32.U32 R199, R3 ;  /* 0x0000000300c77245 */ /* 0x000fe20000201000 */
[----:B------:R-:W-:Y:S04]  /*f000*/  VIADD R198, R3, 0x9 ;  /* 0x0000000903c67836 */ /* 0x000fe80000000000 */
[C---:B---3--:R-:W-:Y:S08]  /*f010*/  HMMA.16816.F32 R28, R180.reuse, R168, R28 ;  /* 0x000000a8b41c723c */ /* 0x048ff0000000181c */
        /* <DEDUP_REMOVED lines=24> */
[----:B------:R-:W-:Y:S01]  /*f1a0*/  FFMA.FTZ R12, R199, UR5, R12 ;  /* 0x00000005c70c7c23 */ /* 0x000fe2000801000c */
[----:B------:R-:W-:Y:S01]  /*f1b0*/  IADD3 R196, PT, PT, R3, 0x19, RZ ;  /* 0x0000001903c47810 */ /* 0x000fe20007ffe0ff */
[C---:B------:R-:W-:Y:S03]  /*f1c0*/  HMMA.16816.F32 R24, R200.reuse, R178, R24 ;  /* 0x000000b2c818723c */ /* 0x040fe60000001818 */
[----:B------:R-:W-:Y:S01]  /*f1d0*/  FFMA.FTZ R14, R199, UR5, R14 ;  /* 0x00000005c70e7c23 */ /* 0x000fe2000801000e */
[----:B------:R-:W-:Y:S01]  /*f1e0*/  I2FP.F32.U32 R199, R167 ;  /* 0x000000a700c77245 */ /* 0x000fe20000201000 */
[C---:B------:R-:W-:Y:S02]  /*f1f0*/  VIADD R167, R3.reuse, 0x20 ;  /* 0x0000002003a77836 */ /* 0x040fe40000000000 */
[C---:B------:R-:W-:Y:S01]  /*f200*/  FFMA.FTZ R13, R2.reuse, UR5, R13 ;  /* 0x00000005020d7c23 */ /* 0x040fe2000801000d */
[----:B------:R-:W-:Y:S01]  /*f210*/  FFMA.FTZ R15, R2, UR5, R15 ;  /* 0x00000005020f7c23 */ /* 0x000fe2000801000f */
[----:B------:R-:W-:Y:S01]  /*f220*/  I2FP.F32.U32 R2, R196 ;  /* 0x000000c400027245 */ /* 0x000fe20000201000 */
[C---:B---3--:R-:W-:Y:S03]  /*f230*/  HMMA.16816.F32 R28, R200.reuse, R168, R28 ;  /* 0x000000a8c81c723c */ /* 0x048fe6000000181c */
[----:B------:R-:W-:Y:S01]  /*f240*/  I2FP.F32.U32 R167, R167 ;  /* 0x000000a700a77245 */ /* 0x000fe20000201000 */
[----:B------:R-:W-:Y:S02]  /*f250*/  VIADD R196, R3, 0x21 ;  /* 0x0000002103c47836 */ /* 0x000fe40000000000 */
[C---:B------:R-:W-:Y:S01]  /*f260*/  FFMA.FTZ R16, R199.reuse, UR5, R16 ;  /* 0x00000005c7107c23 */ /* 0x040fe20008010010 */
[----:B------:R-:W-:Y:S01]  /*f270*/  FFMA.FTZ R18, R199, UR5, R18 ;  /* 0x00000005c7127c23 */ /* 0x000fe20008010012 */
[C---:B------:R-:W-:Y:S01]  /*f280*/  FFMA.FTZ R17, R2.reuse, UR5, R17 ;  /* 0x0000000502117c23 */ /* 0x040fe20008010011 */
[C---:B------:R-:W-:Y:S01]  /*f290*/  FFMA.FTZ R20, R167.reuse, UR5, R20 ;  /* 0x00000005a7147c23 */ /* 0x040fe20008010014 */
[----:B------:R-:W-:Y:S01]  /*f2a0*/  I2FP.F32.U32 R196, R196 ;  /* 0x000000c400c47245 */ /* 0x000fe20000201000 */
[----:B------:R-:W-:Y:S01]  /*f2b0*/  FFMA.FTZ R22, R167, UR5, R22 ;  /* 0x00000005a7167c23 */ /* 0x000fe20008010016 */
[C---:B------:R-:W-:Y:S01]  /*f2c0*/  IADD3 R167, PT, PT, R3.reuse, 0x30, RZ ;  /* 0x0000003003a77810 */ /* 0x040fe20007ffe0ff */
[----:B------:R-:W-:Y:S01]  /*f2d0*/  FFMA.FTZ R19, R2, UR5, R19 ;  /* 0x0000000502137c23 */ /* 0x000fe20008010013 */
[----:B------:R-:W-:Y:S02]  /*f2e0*/  VIADD R199, R3, 0x28 ;  /* 0x0000002803c77836 */ /* 0x000fe40000000000 */
[C---:B------:R-:W-:Y:S01]  /*f2f0*/  FFMA.FTZ R21, R196.reuse, UR5, R21 ;  /* 0x00000005c4157c23 */ /* 0x040fe20008010015 */
[----:B------:R-:W-:Y:S01]  /*f300*/  I2FP.F32.U32 R167, R167 ;  /* 0x000000a700a77245 */ /* 0x000fe20000201000 */
        /* <DEDUP_REMOVED lines=39> */
.L_x_303:
[----:B------:R-:W-:Y:S01]  /*f580*/  FMNMX3.FTZ R167, R167, R34, R35, !PT ;  /* 0x00000022a7a77276 */ /* 0x000fe20007810023 */
[----:B-1----:R-:W1:Y:S01]  /*f590*/  SHFL.BFLY PT, R3, R196, 0x2, 0x1f ;  /* 0x0c401f00c4037f89 */ /* 0x002e6200000e0000 */
[----:B------:R-:W-:Y:S02]  /*f5a0*/  UISETP.NE.AND UP0, UPT, UR7, URZ, UPT ;  /* 0x000000ff0700728c */ /* 0x000fe4000bf05270 */
[----:B------:R-:W-:Y:S05]  /*f5b0*/  UIADD3 UR7, UPT, UPT, UR7, -0x1, URZ ;  /* 0xffffffff07077890 */ /* 0x000fea000fffe0ff */
[----:B------:R-:W2:Y:S08]  /*f5c0*/  SHFL.BFLY PT, R2, R167, 0x2, 0x1f ;  /* 0x0c401f00a7027f89 */ /* 0x000eb000000e0000 */
        /* <DEDUP_REMOVED lines=457> */
.L_x_301:
        /* <DEDUP_REMOVED lines=14> */
[----:B------:R-:W1:Y:S01]  /*11340*/  S2UR UR7, SR_CTAID.Z ;  /* 0x00000000000779c3 */ /* 0x000e620000002700 */
[----:B--2---:R-:W-:Y:S01]  /*11350*/  FADD.FTZ R8, R8, R239 ;  /* 0x000000ef08087221 */ /* 0x004fe20000010000 */
[----:B------:R-:W2:Y:S01]  /*11360*/  SHFL.BFLY PT, R2, R9, 0x1, 0x1f ;  /* 0x0c201f0009027f89 */ /* 0x000ea200000e0000 */
[----:B------:R-:W-:Y:S01]  /*11370*/  LOP3.LUT R221, R221, 0x6, R0, 0xf8, !PT ;  /* 0x00000006dddd7812 */ /* 0x000fe200078ef800 */
[----:B------:R-:W-:-:S02]  /*11380*/  UISETP.NE.AND UP2, UPT, UR19, -0x1, UPT ;  /* 0xffffffff1300788c */ /* 0x000fc4000bf45270 */
[----:B------:R-:W4:Y:S01]  /*11390*/  SHFL.BFLY PT, R5, R8, 0x1, 0x1f ;  /* 0x0c201f0008057f89 */ /* 0x000f2200000e0000 */
[----:B---3--:R-:W-:Y:S01]  /*113a0*/  @!UP3 UIMAD.WIDE.U32 UR14, UR13, UR8, URZ ;  /* 0x000000080d0eb2a5 */ /* 0x008fe2000f8e00ff */
[----:B------:R-:W3:Y:S01]  /*113b0*/  S2UR UR8, SR_CTAID.X ;  /* 0x00000000000879c3 */ /* 0x000ee20000002500 */
[----:B-----5:R-:W-:Y:S01]  /*113c0*/  @UP3 UIMAD.WIDE.U32 UR16, UR19, UR4, URZ ;  /* 0x00000004131032a5 */ /* 0x020fe2000f8e00ff */
[----:B------:R-:W5:Y:S01]  /*113d0*/  @UP1 LDCU UR10, c[0x0][0x430] ;  /* 0x00008600ff0a17ac */ /* 0x000f620008000800 */
[----:B------:R-:W-:Y:S02]  /*113e0*/  @!UP3 UIMAD UR9, UR13, UR9, UR15 ;  /* 0x000000090d09b2a4 */ /* 0x000fe4000f8e020f */
[----:B------:R-:W-:Y:S02]  /*113f0*/  @UP3 UIMAD UR9, UR19, UR5, UR17 ;  /* 0x00000005130932a4 */ /* 0x000fe4000f8e0211 */
[----:B------:R-:W-:-:S03]  /*11400*/  @!UP2 UIMAD UR19, UR13, UR11, URZ ;  /* 0x0000000b0d13a2a4 */ /* 0x000fc6000f8e02ff */
[----:B------:R-:W5:Y:S01]  /*11410*/  LDCU UR15, c[0x0][0x434] ;  /* 0x00008680ff0f77ac */ /* 0x000f620008000800 */
[----:B------:R-:W-:Y:S01]  /*11420*/  UISETP.NE.AND UP0, UPT, UR12, URZ, !UP1 ;  /* 0x000000ff0c00728c */ /* 0x000fe2000cf05270 */
[----:B--2---:R-:W-:Y:S01]  /*11430*/  FADD.FTZ R2, R9, R2 ;  /* 0x0000000209027221 */ /* 0x004fe20000010000 */
[----:B------:R-:W2:Y:S01]  /*11440*/  @UP1 LDCU UR5, c[0x0][0x430] ;  /* 0x00008600ff0517ac */ /* 0x000ea20008000800 */
[----:B----4-:R-:W-:Y:S02]  /*11450*/  FADD.FTZ R4, R8, R5 ;  /* 0x0000000508047221 */ /* 0x010fe40000010000 */
[----:B------:R-:W4:Y:S01]  /*11460*/  MUFU.RCP R6, R2 ;  /* 0x0000000200067308 */ /* 0x000f220000001000 */
[----:B------:R-:W-:Y:S01]  /*11470*/  SHF.L.U32 R5, R218, 0x4, RZ ;  /* 0x00000004da057819 */ /* 0x000fe200000006ff */
[----:B------:R-:W-:Y:S01]  /*11480*/  @UP1 UMOV UR4, 0x1 ;  /* 0x0000000100041882 */ /* 0x000fe20000000000 */
[----:B------:R-:W-:Y:S01]  /*11490*/  FSETP.NE.FTZ.AND P3, PT, R2, RZ, PT ;  /* 0x000000ff0200720b */ /* 0x000fe20003f75000 */
[----:B-----5:R-:W-:Y:S01]  /*114a0*/  @UP1 UIMAD UR15, UR10, UR11, URZ ;  /* 0x0000000b0a0f12a4 */ /* 0x020fe2000f8e02ff */
[----:B------:R-:W-:Y:S01]  /*114b0*/  LOP3.LUT R5, R5, 0x1c0, RZ, 0xc0, !PT ;  /* 0x000001c005057812 */ /* 0x000fe200078ec0ff */
[----:B------:R-:W-:Y:S01]  /*114c0*/  @UP3 UMOV UR14, UR16 ;  /* 0x00000010000e3c82 */ /* 0x000fe20008000000 */
[----:B------:R-:W-:Y:S01]  /*114d0*/  FSETP.NE.FTZ.AND P4, PT, R4, RZ, PT ;  /* 0x000000ff0400720b */ /* 0x000fe20003f95000 */
[----:B------:R-:W5:Y:S01]  /*114e0*/  MUFU.RCP R7, R4 ;  /* 0x0000000400077308 */ /* 0x000f620000001000 */
[----:B------:R-:W-:-:S02]  /*114f0*/  LOP3.LUT R0, R5, 0x38, R0, 0xf8, !PT ;  /* 0x0000003805007812 */ /* 0x000fc400078ef800 */
[----:B------:R-:W-:Y:S02]  /*11500*/  MOV R5, 0x20 ;  /* 0x0000002000057802 */ /* 0x000fe40000000f00 */
[----:B------:R-:W-:Y:S02]  /*11510*/  LOP3.LUT R0, R221, R0, RZ, 0xfc, !PT ;  /* 0x00000000dd007212 */ /* 0x000fe400078efcff */
[----:B----4-:R-:W-:Y:S02]  /*11520*/  FSEL R6, R6, 1, P3 ;  /* 0x3f80000006067808 */ /* 0x010fe40001800000 */
[----:B------:R-:W-:Y:S02]  /*11530*/  LEA R9, R0, UR6, 0x1 ;  /* 0x0000000600097c11 */ /* 0x000fe4000f8e08ff */
[----:B------:R-:W-:Y:S01]  /*11540*/  SEL R0, R5, 0xffffffe0, !P2 ;  /* 0xffffffe005007807 */ /* 0x000fe20005000000 */
[C---:B------:R-:W-:Y:S01]  /*11550*/  FMUL.FTZ R162, R6.reuse, R162 ;  /* 0x000000a206a27220 */ /* 0x040fe20000410000 */
[C---:B------:R-:W-:Y:S01]  /*11560*/  FMUL.FTZ R163, R6.reuse, R163 ;  /* 0x000000a306a37220 */ /* 0x040fe20000410000 */
[C---:B------:R-:W-:Y:S01]  /*11570*/  FMUL.FTZ R158, R6.reuse, R158 ;  /* 0x0000009e069e7220 */ /* 0x040fe20000410000 */
[----:B-----5:R-:W-:Y:S01]  /*11580*/  FSEL R7, R7, 1, P4 ;  /* 0x3f80000007077808 */ /* 0x020fe20002000000 */
        /* <DEDUP_REMOVED lines=257> */
[----:B----4-:R-:W-:-:S03]  /*125a0*/  LOP3.LUT R5, R236, 0x1f8, RZ, 0xc0, !PT ;  /* 0x000001f8ec057812 */ /* 0x010fc600078ec0ff */
        /* <DEDUP_REMOVED lines=10> */
[----:B-123--:R-:W-:Y:S05]  /*12650*/  BRA.U UP1, `(.L_x_305) ;  /* 0x0000000101207547 */ /* 0x00efea000b800000 */
        /* <DEDUP_REMOVED lines=8> */
.L_x_305:
        /* <DEDUP_REMOVED lines=15> */
[----:B------:R-:W5:Y:S01]  /*127d0*/  @P3 MUFU.LG2 R2, R2 ;  /* 0x0000000200023308 */ /* 0x000f620000000c00 */
[----:B------:R-:W-:Y:S01]  /*127e0*/  USHF.R.S32.HI UR10, URZ, 0x1f, UR15 ;  /* 0x0000001fff0a7899 */ /* 0x000fe2000801140f */
[----:B----4-:R-:W-:Y:S01]  /*127f0*/  MOV R7, 0x7f800000 ;  /* 0x7f80000000077802 */ /* 0x010fe20000000f00 */
[----:B------:R-:W-:Y:S01]  /*12800*/  USHF.R.S32.HI UR4, URZ, 0x1f, UR11 ;  /* 0x0000001fff047899 */ /* 0x000fe2000801140b */
[----:B------:R-:W-:Y:S01]  /*12810*/  LOP3.LUT R6, R13, 0x7, R6, 0xf8, !PT ;  /* 0x000000070d067812 */ /* 0x000fe200078ef806 */
[----:B------:R-:W-:Y:S01]  /*12820*/  UIADD3 UR19, UP1, UP0, UR11, UR19, UR15 ;  /* 0x000000130b137290 */ /* 0x000fe2000f83e00f */
[----:B------:R4:W3:Y:S01]  /*12830*/  LDS.128 R8, [R0+0x3000] ;  /* 0x0030000000087984 */ /* 0x0008e20000000c00 */
[----:B--2---:R-:W-:-:S02]  /*12840*/  @P4 FMUL.FTZ R15, R4, 0.69314718246459960938 ;  /* 0x3f317218040f4820 */ /* 0x004fc40000410000 */
[----:B------:R-:W-:Y:S02]  /*12850*/  UIADD3.X UR4, UPT, UPT, UR4, UR6, UR10, UP1, UP0 ;  /* 0x0000000604047290 */ /* 0x000fe40008fe040a */
        /* <DEDUP_REMOVED lines=21> */
.L_x_307:
[----:B------:R-:W-:Y:S05]  /*129b0*/  BSYNC.RECONVERGENT B0 ;  /* 0x0000000000007941 */ /* 0x000fea0003800200 */
.L_x_306:
        /* <DEDUP_REMOVED lines=42> */
.L_x_309:
[----:B------:R-:W-:Y:S05]  /*12c60*/  BSYNC.RECONVERGENT B0 ;  /* 0x0000000000007941 */ /* 0x000fea0003800200 */
.L_x_308:
        /* <DEDUP_REMOVED lines=27> */
.L_x_311:
[----:B------:R-:W-:Y:S05]  /*12e20*/  BSYNC.RECONVERGENT B0 ;  /* 0x0000000000007941 */ /* 0x000fea0003800200 */
.L_x_310:
        /* <DEDUP_REMOVED lines=27> */
.L_x_313:
[----:B------:R-:W-:Y:S05]  /*12fe0*/  BSYNC.RECONVERGENT B0 ;  /* 0x0000000000007941 */ /* 0x000fea0003800200 */
.L_x_312:
        /* <DEDUP_REMOVED lines=27> */
.L_x_314:
        /* <DEDUP_REMOVED lines=14> */
.L_x_1188:


//--------------------- .text._ZN5flash16flash_fwd_kernelI23Flash_fwd_kernel_traitsILi256ELi64ELi64ELi4ELb0ELb0EN7cutlass6half_tE19Flash_kernel_traitsILi256ELi64ELi64ELi4ES3_EELb1ELb1ELb0ELb0ELb0ELb0ELb0ELb0EEEvNS_16Flash_fwd_paramsE --------------------------
	.section	.text._ZN5flash16flash_fwd_kernelI23Flash_fwd_kernel_traitsILi256ELi64ELi64ELi4ELb0ELb0EN7cutlass6half_tE19Flash_kernel_traitsILi256ELi64ELi64ELi4ES3_EELb1ELb1ELb0ELb0ELb0ELb0ELb0ELb0EEEvNS_16Flash_fwd_paramsE,"ax",@progbits
	.align	128
        .global         _ZN5flash16flash_fwd_kernelI23Flash_fwd_kernel_traitsILi256ELi64ELi64ELi4ELb0ELb0EN7cutlass6half_tE19Flash_kernel_traitsILi256ELi64ELi64ELi4ES3_EELb1ELb1ELb0ELb0ELb0ELb0ELb0ELb0EEEvNS_16Flash_fwd_paramsE
        .type           _ZN5flash16flash_fwd_kernelI23Flash_fwd_kernel_traitsILi256ELi64ELi64ELi4ELb0ELb0EN7cutlass6half_tE19Flash_kernel_traitsILi256ELi64ELi64ELi4ES3_EELb1ELb1ELb0ELb0ELb0ELb0ELb0ELb0EEEvNS_16Flash_fwd_paramsE,@function
        .size           _ZN5flash16flash_fwd_kernelI23Flash_fwd_kernel_traitsILi256ELi64ELi64ELi4ELb0ELb0EN7cutlass6half_tE19Flash_kernel_traitsILi256ELi64ELi64ELi4ES3_EELb1ELb1ELb0ELb0ELb0ELb0ELb0ELb0EEEvNS_16Flash_fwd_paramsE,(.L_x_1189 - _ZN5flash16flash_fwd_kernelI23Flash_fwd_kernel_traitsILi256ELi64ELi64ELi4ELb0ELb0EN7cutlass6half_tE19Flash_kernel_traitsILi256ELi64ELi64ELi4ES3_EELb1ELb1ELb0ELb0ELb0ELb0ELb0ELb0EEEvNS_16Flash_fwd_paramsE)
        .other          _ZN5flash16flash_fwd_kernelI23Flash_fwd_kernel_traitsILi256ELi64ELi64ELi4ELb0ELb0EN7cutlass6half_tE19Flash_kernel_traitsILi256ELi64ELi64ELi4ES3_EELb1ELb1ELb0ELb0ELb0ELb0ELb0ELb0EEEvNS_16Flash_fwd_paramsE,@"STO_CUDA_ENTRY STV_DEFAULT"
_ZN5flash16flash_fwd_kernelI23Flash_fwd_kernel_traitsILi256ELi64ELi64ELi4ELb0ELb0EN7cutlass6half_tE19Flash_kernel_traitsILi256ELi64ELi64ELi4ES3_EELb1ELb1ELb0ELb0ELb0ELb0ELb0ELb0EEEvNS_16Flash_fwd_paramsE:
.text._ZN5flash16flash_fwd_kernelI23Flash_fwd_kernel_traitsILi256ELi64ELi64ELi4ELb0ELb0EN7cutlass6half_tE19Flash_kernel_traitsILi256ELi64ELi64ELi4ES3_EELb1ELb1ELb0ELb0ELb0ELb0ELb0ELb0EEEvNS_16Flash_fwd_paramsE:
[----:B------:R-:W-:Y:S01]  /*0000*/  LDC R1, c[0x0][0x37c] ;  /* 0x0000df00ff017b82 */ /* 0x000fe20000000800 */
[----:B------:R-:W1:Y:S07]  /*0010*/  LDCU.U8 UR4, c[0x0][0x524] ;  /* 0x0000a480ff0477ac */ /* 0x000e6e0008000000 */
[----:B------:R-:W2:Y:S01]  /*0020*/  LDC R77, c[0x0][0x518] ;  /* 0x00014600ff4d7b82 */ /* 0x000ea20000000800 */
[----:B------:R-:W3:Y:S01]  /*0030*/  LDCU.64 UR28, c[0x0][0x510] ;  /* 0x0000a200ff1c77ac */ /* 0x000ee20008000a00 */
[----:B------:R-:W4:Y:S06]  /*0040*/  LDCU.64 UR24, c[0x0][0x358] ;  /* 0x00006b00ff1877ac */ /* 0x000f2c0008000a00 */
[----:B------:R-:W2:Y:S01]  /*0050*/  LDC R3, c[0x0][0x51c] ;  /* 0x00014700ff037b82 */ /* 0x000ea20000000800 */
[----:B------:R-:W2:Y:S01]  /*0060*/  S2R R209, SR_TID.X ;  /* 0x0000000000d17919 */ /* 0x000ea20000002100 */
[----:B------:R-:W2:Y:S01]  /*0070*/  LDCU.64 UR10, c[0x0][0x460] ;  /* 0x00008c00ff0a77ac */ /* 0x000ea20008000a00 */
[----:B------:R-:W2:Y:S01]  /*0080*/  LDCU.64 UR8, c[0x0][0x470] ;  /* 0x00008e00ff0877ac */ /* 0x000ea20008000a00 */
[----:B-1----:R-:W-:-:S04]  /*0090*/  ISETP.NE.AND P1, PT, RZ, UR4, PT ;  /* 0x00000004ff007c0c */ /* 0x002fc8000bf25270 */
[----:B------:R-:W-:Y:S01]  /*00a0*/  S2UR UR13, SR_CTAID.X ;  /* 0x00000000000d79c3 */ /* 0x000fe20000002500 */
[----:B------:R-:W1:Y:S01]  /*00b0*/  LDCU.64 UR14, c[0x0][0x460] ;  /* 0x00008c00ff0e77ac */ /* 0x000e620008000a00 */
[----:B---3--:R-:W-:Y:S02]  /*00c0*/  IMAD.U32 R8, RZ, RZ, UR28 ;  /* 0x0000001cff087e24 */ /* 0x008fe4000f8e00ff */
[----:B------:R-:W-:-:S04]  /*00d0*/  IMAD.U32 R9, RZ, RZ, UR29 ;  /* 0x0000001dff097e24 */ /* 0x000fc8000f8e00ff */
[----:B------:R-:W1:Y:S08]  /*00e0*/  S2UR UR22, SR_CTAID.Y ;  /* 0x00000000001679c3 */ /* 0x000e700000002600 */
[----:B------:R-:W3:Y:S01]  /*00f0*/  S2UR UR21, SR_CTAID.Z ;  /* 0x00000000001579c3 */ /* 0x000ee20000002700 */
[----:B----4-:R-:W4:Y:S01]  /*0100*/  @P1 LDG.E.64 R8, desc[UR24][R8.64] ;  /* 0x0000001808081981 */ /* 0x010f22000c1e1b00 */
[----:B--2---:R-:W-:Y:S01]  /*0110*/  @P1 IMAD.MOV.U32 R2, RZ, RZ, R77 ;  /* 0x000000ffff021224 */ /* 0x004fe200078e004d */
[----:B------:R-:W2:Y:S04]  /*0120*/  LDCU.U8 UR12, c[0x0][0x532] ;  /* 0x0000a640ff0c77ac */ /* 0x000ea80008000000 */
[----:B------:R-:W4:Y:S01]  /*0130*/  @P1 LDG.E.64 R6, desc[UR24][R2.64] ;  /* 0x0000001802061981 */ /* 0x000f22000c1e1b00 */
[----:B------:R-:W4:Y:S01]  /*0140*/  @P1 LDC R0, c[0x0][0x520] ;  /* 0x00014800ff001b82 */ /* 0x000f220000000800 */
[----:B------:R-:W2:Y:S01]  /*0150*/  LDCU.64 UR6, c[0x0][0x468] ;  /* 0x00008d00ff0677ac */ /* 0x000ea20008000a00 */
[----:B------:R-:W-:Y:S01]  /*0160*/  ISETP.NE.U32.AND P4, PT, RZ, UR10, PT ;  /* 0x0000000aff007c0c */ /* 0x000fe2000bf85070 */
[----:B------:R-:W-:-:S03]  /*0170*/  UISETP.NE.U32.AND UP4, UPT, UR10, URZ, UPT ;  /* 0x000000ff0a00728c */ /* 0x000fc6000bf85070 */
[----:B------:R-:W-:Y:S01]  /*0180*/  ISETP.NE.AND.EX P4, PT, RZ, UR11, PT, P4 ;  /* 0x0000000bff007c0c */ /* 0x000fe2000bf85340 */
[----:B------:R-:W-:Y:S02]  /*0190*/  UISETP.NE.U32.AND UP3, UPT, UR8, URZ, UPT ;  /* 0x000000ff0800728c */ /* 0x000fe4000bf65070 */
[----:B------:R-:W-:Y:S02]  /*01a0*/  UISETP.NE.AND.EX UP4, UPT, UR11, URZ, UPT, UP4 ;  /* 0x000000ff0b00728c */ /* 0x000fe4000bf85340 */
[----:B------:R-:W-:Y:S02]  /*01b0*/  UISETP.NE.AND.EX UP3, UPT, UR9, URZ, UPT, UP3 ;  /* 0x000000ff0900728c */ /* 0x000fe4000bf65330 */
[----:B-1----:R-:W-:Y:S02]  /*01c0*/  UIMAD.WIDE.U32 UR14, UR22, 0x4, UR14 ;  /* 0x00000004160e78a5 */ /* 0x002fe4000f8e000e */
[----:B------:R-:W-:Y:S01]  /*01d0*/  PLOP3.LUT P2, PT, PT, PT, UP4, 0x80, 0x8 ;  /* 0x000000000008781c */ /* 0x000fe20003f4f048 */
[----:B---3--:R-:W-:-:S02]  /*01e0*/  ULOP3.LUT UR4, UR21, UR13, UR22, 0xfe, !UPT ;  /* 0x0000000d15047292 */ /* 0x008fc4000f8efe16 */
[----:B------:R-:W-:Y:S02]  /*01f0*/  USHF.L.U32 UR11, UR22, 0x2, URZ ;  /* 0x00000002160b7899 */ /* 0x000fe400080006ff */
[----:B--2---:R-:W-:Y:S02]  /*0200*/  UISETP.NE.AND UP5, UPT, UR12, URZ, UPT ;  /* 0x000000ff0c00728c */ /* 0x004fe4000bfa5270 */
[----:B------:R-:W-:Y:S01]  /*0210*/  LOP3.LUT P3, RZ, R209, UR4, RZ, 0xfc, !PT ;  /* 0x00000004d1ff7c12 */ /* 0x000fe2000f86fcff */
[----:B------:R-:W-:Y:S02]  /*0220*/  UISETP.EQ.U32.AND UP2, UPT, UR6, URZ, UPT ;  /* 0x000000ff0600728c */ /* 0x000fe4000bf42070 */
[----:B------:R-:W-:Y:S02]  /*0230*/  USHF.R.U32.HI UR10, URZ, 0x1e, UR22 ;  /* 0x0000001eff0a7899 */ /* 0x000fe40008011616 */
[----:B------:R-:W1:Y:S08]  /*0240*/  LDCU.64 UR4, c[0x0][0x478] ;  /* 0x00008f00ff0477ac */ /* 0x000e700008000a00 */
[----:B------:R-:W2:Y:S01]  /*0250*/  @!P3 LDC.64 R4, c[0x0][0x528] ;  /* 0x00014a00ff04bb82 */ /* 0x000ea20000000a00 */
[----:B------:R-:W-:-:S02]  /*0260*/  UISETP.EQ.OR.EX UP2, UPT, UR7, URZ, !UP5, UP2 ;  /* 0x000000ff0700728c */ /* 0x000fc4000ef42720 */
[----:B-1----:R-:W-:-:S04]  /*0270*/  UISETP.NE.U32.AND UP0, UPT, UR4, URZ, UPT ;  /* 0x000000ff0400728c */ /* 0x002fc8000bf05070 */
[----:B------:R-:W-:Y:S01]  /*0280*/  UISETP.NE.AND.EX UP0, UPT, UR5, URZ, UPT, UP0 ;  /* 0x000000ff0500728c */ /* 0x000fe2000bf05300 */
[----:B----4-:R-:W-:Y:S02]  /*0290*/  @P1 R2UR UR28, R8 ;  /* 0x00000000081c12ca */ /* 0x010fe400000e0000 */
[----:B------:R-:W-:Y:S02]  /*02a0*/  @P1 R2UR UR29, R9 ;  /* 0x00000000091d12ca */ /* 0x000fe400000e0000 */
[----:B------:R-:W-:-:S05]  /*02b0*/  @P1 IADD3 R77, P0, PT, R6, R0, RZ ;  /* 0x00000000064d1210 */ /* 0x000fca0007f1e0ff */
[----:B------:R-:W-:-:S04]  /*02c0*/  @P1 IMAD.X R3, RZ, RZ, R7, P0 ;  /* 0x000000ffff031224 */ /* 0x000fc800000e0607 */
[----:B------:R-:W-:Y:S02]  /*02d0*/  IMAD.U32 R8, RZ, RZ, UR28 ;  /* 0x0000001cff087e24 */ /* 0x000fe4000f8e00ff */
[----:B------:R-:W-:Y:S02]  /*02e0*/  IMAD.U32 R9, RZ, RZ, UR29 ;  /* 0x0000001dff097e24 */ /* 0x000fe4000f8e00ff */
[----:B------:R-:W-:-:S03]  /*02f0*/  @!P3 IMAD.MOV.U32 R2, RZ, RZ, R77 ;  /* 0x000000ffff02b224 */ /* 0x000fc600078e004d */
[----:B--2---:R1:W-:Y:S01]  /*0300*/  @!P3 STG.E.64 desc[UR24][R4.64], R8 ;  /* 0x000000080400b986 */ /* 0x0043e2000c101b18 */
[----:B------:R-:W-:-:S03]  /*0310*/  PLOP3.LUT P1, PT, PT, PT, UP3, 0x80, 0x8 ;  /* 0x000000000008781c */ /* 0x000fc60003f2f038 */
[----:B------:R2:W-:Y:S01]  /*0320*/  @!P3 STG.E.64 desc[UR24][R4.64+0x8], R2 ;  /* 0x000008020400b986 */ /* 0x0005e2000c101b18 */
[----:B------:R-:W-:Y:S02]  /*0330*/  PLOP3.LUT P3, PT, PT, PT, UP2, 0x80, 0x8 ;  /* 0x000000000008781c */ /* 0x000fe40003f6f028 */
[----:B------:R-:W-:Y:S01]  /*0340*/  PLOP3.LUT P0, PT, PT, PT, UP0, 0x80, 0x8 ;  /* 0x000000000008781c */ /* 0x000fe20003f0f008 */
[----:B-1----:R-:W-:Y:S01]  /*0350*/  IMAD.U32 R8, RZ, RZ, UR14 ;  /* 0x0000000eff087e24 */ /* 0x002fe2000f8e00ff */
[----:B------:R-:W-:Y:S01]  /*0360*/  @UP3 UIADD3 UR14, UP1, UPT, UR11, UR8, URZ ;  /* 0x000000080b0e3290 */ /* 0x000fe2000ff3e0ff */
[----:B------:R-:W-:-:S03]  /*0370*/  IMAD.U32 R9, RZ, RZ, UR15 ;  /* 0x0000000fff097e24 */ /* 0x000fc6000f8e00ff */
[----:B------:R-:W-:Y:S02]  /*0380*/  @UP3 UIADD3.X UR15, UPT, UPT, UR10, UR9, URZ, UP1, !UPT ;  /* 0x000000090a0f3290 */ /* 0x000fe40008ffe4ff */
[----:B------:R-:W-:Y:S01]  /*0390*/  UIADD3 UR9, UP1, UPT, UR11, UR6, URZ ;  /* 0x000000060b097290 */ /* 0x000fe2000ff3e0ff */
[----:B------:R-:W3:Y:S04]  /*03a0*/  @P4 LDG.E R6, desc[UR24][R8.64] ;  /* 0x0000001808064981 */ /* 0x000ee8000c1e1900 */
[----:B--2---:R1:W2:Y:S01]  /*03b0*/  @P2 LDG.E R2, desc[UR24][R8.64+0x4] ;  /* 0x0000041808022981 */ /* 0x0042a2000c1e1900 */
[----:B------:R-:W-:Y:S01]  /*03c0*/  UIADD3.X UR8, UPT, UPT, UR10, UR7, URZ, UP1, !UPT ;  /* 0x000000070a087290 */ /* 0x000fe20008ffe4ff */
[----:B------:R-:W-:Y:S02]  /*03d0*/  IMAD.U32 R4, RZ, RZ, UR14 ;  /* 0x0000000eff047e24 */ /* 0x000fe4000f8e00ff */
[----:B------:R-:W-:Y:S01]  /*03e0*/  IMAD.U32 R5, RZ, RZ, UR15 ;  /* 0x0000000fff057e24 */ /* 0x000fe2000f8e00ff */
[----:B------:R-:W-:-:S04]  /*03f0*/  @UP0 UIADD3 UR4, UP1, UPT, UR11, UR4, URZ ;  /* 0x000000040b040290 */ /* 0x000fc8000ff3e0ff */
[----:B------:R-:W4:Y:S01]  /*0400*/  @P1 LDG.E R4, desc[UR24][R4.64] ;  /* 0x0000001804041981 */ /* 0x000f22000c1e1900 */
[----:B------:R-:W-:Y:S01]  /*0410*/  @UP0 UIADD3.X UR5, UPT, UPT, UR10, UR5, URZ, UP1, !UPT ;  /* 0x000000050a050290 */ /* 0x000fe20008ffe4ff */
[----:B------:R-:W-:Y:S02]  /*0420*/  IMAD.U32 R10, RZ, RZ, UR4 ;  /* 0x00000004ff0a7e24 */ /* 0x000fe4000f8e00ff */
[----:B-1----:R-:W-:Y:S02]  /*0430*/  IMAD.U32 R8, RZ, RZ, UR9 ;  /* 0x00000009ff087e24 */ /* 0x002fe4000f8e00ff */
[----:B------:R-:W-:-:S05]  /*0440*/  IMAD.U32 R9, RZ, RZ, UR8 ;  /* 0x00000008ff097e24 */ /* 0x000fca000f8e00ff */
[----:B------:R-:W4:Y:S01]  /*0450*/  @!P3 LDG.E R5, desc[UR24][R8.64] ;  /* 0x000000180805b981 */ /* 0x000f22000c1e1900 */
[----:B------:R-:W-:Y:S01]  /*0460*/  IMAD.U32 R11, RZ, RZ, UR5 ;  /* 0x00000005ff0b7e24 */ /* 0x000fe2000f8e00ff */
[----:B------:R-:W1:Y:S04]  /*0470*/  @!UP4 LDCU UR27, c[0x0][0x434] ;  /* 0x00008680ff1bc7ac */ /* 0x000e680008000800 */
[----:B------:R1:W5:Y:S01]  /*0480*/  @P0 LDG.E R0, desc[UR24][R10.64] ;  /* 0x000000180a000981 */ /* 0x000362000c1e1900 */
[----:B------:R-:W-:Y:S01]  /*0490*/  UMOV UR18, 0xffffffff ;  /* 0xffffffff00127882 */ /* 0x000fe20000000000 */
[----:B------:R-:W1:Y:S01]  /*04a0*/  @!UP0 LDCU.64 UR4, c[0x0][0x488] ;  /* 0x00009100ff0487ac */ /* 0x000e620008000a00 */
[----:B------:R-:W-:Y:S01]  /*04b0*/  UISETP.NE.U32.AND UP1, UPT, UR6, URZ, UPT ;  /* 0x000000ff0600728c */ /* 0x000fe2000bf25070 */
[----:B------:R-:W-:Y:S01]  /*04c0*/  UMOV UR14, 0xffffffff ;  /* 0xffffffff000e7882 */ /* 0x000fe20000000000 */
[----:B------:R-:W-:-:S02]  /*04d0*/  USHF.L.U32 UR23, UR13, 0x6, URZ ;  /* 0x000000060d177899 */ /* 0x000fc400080006ff */
[----:B------:R-:W-:Y:S01]  /*04e0*/  UISETP.NE.AND.EX UP1, UPT, UR7, URZ, UPT, UP1 ;  /* 0x000000ff0700728c */ /* 0x000fe2000bf25310 */
[----:B------:R-:W-:Y:S01]  /*04f0*/  UMOV UR12, URZ ;  /* 0x000000ff000c7c82 */ /* 0x000fe20008000000 */
[----:B------:R-:W1:Y:S01]  /*0500*/  @!UP0 LDCU UR6, c[0x0][0x43c] ;  /* 0x00008780ff0687ac */ /* 0x000e620008000800 */
[----:B---3--:R-:W-:Y:S02]  /*0510*/  @P4 R2UR UR18, R6 ;  /* 0x00000000061242ca */ /* 0x008fe400000e0000 */
[----:B--2---:R-:W-:Y:S02]  /*0520*/  @P2 R2UR UR8, R2 ;  /* 0x00000000020822ca */ /* 0x004fe400000e0000 */
[----:B----4-:R-:W-:-:S11]  /*0530*/  @P1 R2UR UR12, R4 ;  /* 0x00000000040c12ca */ /* 0x010fd600000e0000 */
[----:B-1----:R-:W-:-:S04]  /*0540*/  @UP4 UIADD3 UR27, UPT, UPT, UR8, -UR18, URZ ;  /* 0x80000012081b4290 */ /* 0x002fc8000fffe0ff */
[----:B------:R-:W-:-:S06]  /*0550*/  UISETP.GT.AND UP2, UPT, UR27, UR23, UPT ;  /* 0x000000171b00728c */ /* 0x000fcc000bf44270 */
        /* <DEDUP_REMOVED lines=11> */
.L_x_315:
[----:B-----5:R-:W-:Y:S01]  /*0610*/  @P0 R2UR UR26, R0 ;  /* 0x00000000001a02ca */ /* 0x020fe200000e0000 */
[----:B------:R-:W-:Y:S01]  /*0620*/  @!UP0 UISETP.NE.AND.EX UP2, UPT, UR5, URZ, UPT, UP2 ;  /* 0x000000ff0500828c */ /* 0x000fe2000bf45320 */
[----:B-1----:R-:W-:-:S13]  /*0630*/  @!P1 EXIT ;  /* 0x000000000000994d */ /* 0x002fda0003800000 */
[----:B------:R-:W1:Y:S01]  /*0640*/  LDCU UR20, c[0x0][0x508] ;  /* 0x0000a100ff1477ac */ /* 0x000e620008000800 */
[----:B------:R-:W-:Y:S02]  /*0650*/  @!UP0 USEL UR6, UR6, URZ, UP2 ;  /* 0x000000ff06068287 */ /* 0x000fe40009000000 */
[----:B------:R-:W-:Y:S02]  /*0660*/  @UP0 UIADD3 UR26, UPT, UPT, UR26, -UR12, URZ ;  /* 0x8000000c1a1a0290 */ /* 0x000fe4000fffe0ff */
[----:B------:R-:W-:Y:S02]  /*0670*/  @!UP0 UIADD3 UR26, UPT, UPT, UR6, UR4, -UR12 ;  /* 0x00000004061a8290 */ /* 0x000fe4000fffe80c */
[----:B------:R-:W-:Y:S02]  /*0680*/  UIADD3 UR5, UPT, UPT, UR13, 0x1, URZ ;  /* 0x000000010d057890 */ /* 0x000fe4000fffe0ff */
[----:B------:R-:W-:Y:S02]  /*0690*/  UIADD3 UR7, UPT, UPT, UR26, 0x3f, URZ ;  /* 0x0000003f1a077890 */ /* 0x000fe4000fffe0ff */
[----:B------:R-:W-:-:S02]  /*06a0*/  ULEA UR5, UR5, -UR27, 0x6 ;  /* 0x8000001b05057291 */ /* 0x000fc4000f8e30ff */
[----:B------:R-:W-:Y:S02]  /*06b0*/  USHF.R.S32.HI UR6, URZ, 0x1f, UR7 ;  /* 0x0000001fff067899 */ /* 0x000fe40008011407 */
[----:B-1----:R-:W-:Y:S02]  /*06c0*/  UIADD3 UR5, UPT, UPT, UR7, UR20, UR5 ;  /* 0x0000001407057290 */ /* 0x002fe4000fffe005 */
[----:B------:R-:W-:Y:S02]  /*06d0*/  ULEA.HI UR6, UR6, UR7, URZ, 0x6 ;  /* 0x0000000706067291 */ /* 0x000fe4000f8f30ff */
[----:B------:R-:W-:Y:S02]  /*06e0*/  USHF.R.S32.HI UR4, URZ, 0x1f, UR5 ;  /* 0x0000001fff047899 */ /* 0x000fe40008011405 */
[----:B------:R-:W-:Y:S02]  /*06f0*/  USHF.R.S32.HI UR6, URZ, 0x6, UR6 ;  /* 0x00000006ff067899 */ /* 0x000fe40008011406 */
[----:B------:R-:W-:-:S04]  /*0700*/  ULEA.HI UR4, UR4, UR5, URZ, 0x6 ;  /* 0x0000000504047291 */ /* 0x000fc8000f8f30ff */
[----:B------:R-:W-:-:S04]  /*0710*/  USHF.R.S32.HI UR4, URZ, 0x6, UR4 ;  /* 0x00000006ff047899 */ /* 0x000fc80008011404 */
[----:B------:R-:W-:-:S04]  /*0720*/  UISETP.LT.AND UP0, UPT, UR6, UR4, UPT ;  /* 0x000000040600728c */ /* 0x000fc8000bf01270 */
[----:B------:R-:W-:-:S04]  /*0730*/  USEL UR19, UR6, UR4, UP0 ;  /* 0x0000000406137287 */ /* 0x000fc80008000000 */
[----:B------:R-:W-:-:S09]  /*0740*/  UISETP.GT.AND UP0, UPT, UR19, URZ, UPT ;  /* 0x000000ff1300728c */ /* 0x000fd2000bf04270 */
[----:B------:R-:W-:Y:S05]  /*0750*/  BRA.U UP0, `(.L_x_316) ;  /* 0x0000000d00347547 */ /* 0x000fea000b800000 */
        /* <DEDUP_REMOVED lines=27> */
.L_x_317:
        /* <DEDUP_REMOVED lines=57> */
.L_x_319:
[----:B------:R-:W-:Y:S05]  /*0ca0*/  BSYNC.RECONVERGENT B0 ;  /* 0x0000000000007941 */ /* 0x000fea0003800200 */
.L_x_318:
        /* <DEDUP_REMOVED lines=24> */
.L_x_321:
[----:B------:R-:W-:Y:S05]  /*0e30*/  BSYNC.RECONVERGENT B0 ;  /* 0x0000000000007941 */ /* 0x000fea0003800200 */
.L_x_320:
        /* <DEDUP_REMOVED lines=24> */
.L_x_323:
[----:B------:R-:W-:Y:S05]  /*0fc0*/  BSYNC.RECONVERGENT B0 ;  /* 0x0000000000007941 */ /* 0x000fea0003800200 */
.L_x_322:
        /* <DEDUP_REMOVED lines=26> */
.L_x_325:
[----:B------:R-:W-:Y:S05]  /*1170*/  BSYNC.RECONVERGENT B0 ;  /* 0x0000000000007941 */ /* 0x000fea0003800200 */
.L_x_324:
[----:B------:R-:W-:Y:S04]  /*1180*/  BSSY.RECONVERGENT B0, `(.L_x_326) ;  /* 0x000000a000007945 */ /* 0x000fe80003800200 */
[----:B------:R-:W-:Y:S05]  /*1190*/  @P6 BRA `(.L_x_327) ;  /* 0x0000000000206947 */ /* 0x000fea0003800000 */
[----:B------:R-:W5:Y:S01]  /*11a0*/  LDCU.64 UR4, c[0x0][0x420] ;  /* 0x00008400ff0477ac */ /* 0x000f620008000a00 */
[----:B------:R-:W-:-:S05]  /*11b0*/  IMAD R0, R16, UR6, RZ ;  /* 0x0000000610007c24 */ /* 0x000fca000f8e02ff */
[----:B----4-:R-:W-:-:S04]  /*11c0*/  IADD3 R2, P0, PT, R0, UR7, RZ ;  /* 0x0000000700027c10 */ /* 0x010fc8000ff1e0ff */
[----:B------:R-:W-:Y:S02]  /*11d0*/  LEA.HI.X.SX32 R0, R0, UR10, 0x1, P0 ;  /* 0x0000000a00007c11 */ /* 0x000fe400080f0eff */
[----:B-----5:R-:W-:-:S04]  /*11e0*/  LEA R8, P0, R2, UR4, 0x2 ;  /* 0x0000000402087c11 */ /* 0x020fc8000f8010ff */
[----:B------:R-:W-:Y:S01]  /*11f0*/  LEA.HI.X R9, R2, UR5, R0, 0x2, P0 ;  /* 0x0000000502097c11 */ /* 0x000fe200080f1400 */
[----:B------:R-:W-:-:S05]  /*1200*/  IMAD.MOV.U32 R0, RZ, RZ, 0x7f800000 ;  /* 0x7f800000ff007424 */ /* 0x000fca00078e00ff */
[----:B------:R4:W-:Y:S03]  /*1210*/  STG.E desc[UR24][R8.64], R0 ;  /* 0x0000000008007986 */ /* 0x0009e6000c101918 */
.L_x_327:
[----:B------:R-:W-:Y:S05]  /*1220*/  BSYNC.RECONVERGENT B0 ;  /* 0x0000000000007941 */ /* 0x000fea0003800200 */
.L_x_326:
[----:B------:R-:W-:Y:S04]  /*1230*/  BSSY.RECONVERGENT B0, `(.L_x_328) ;  /* 0x000000a000007945 */ /* 0x000fe80003800200 */
[----:B------:R-:W-:Y:S05]  /*1240*/  @P5 BRA `(.L_x_329) ;  /* 0x0000000000205947 */ /* 0x000fea0003800000 */
[----:B------:R-:W5:Y:S01]  /*1250*/  LDCU.64 UR4, c[0x0][0x420] ;  /* 0x00008400ff0477ac */ /* 0x000f620008000a00 */
[----:B----4-:R-:W-:-:S05]  /*1260*/  IMAD R0, R6, UR6, RZ ;  /* 0x0000000606007c24 */ /* 0x010fca000f8e02ff */
[----:B------:R-:W-:-:S04]  /*1270*/  IADD3 R2, P0, PT, R0, UR7, RZ ;  /* 0x0000000700027c10 */ /* 0x000fc8000ff1e0ff */
[----:B------:R-:W-:Y:S02]  /*1280*/  LEA.HI.X.SX32 R0, R0, UR10, 0x1, P0 ;  /* 0x0000000a00007c11 */ /* 0x000fe400080f0eff */
[----:B-----5:R-:W-:-:S04]  /*1290*/  LEA R6, P0, R2, UR4, 0x2 ;  /* 0x0000000402067c11 */ /* 0x020fc8000f8010ff */
[----:B------:R-:W-:Y:S01]  /*12a0*/  LEA.HI.X R7, R2, UR5, R0, 0x2, P0 ;  /* 0x0000000502077c11 */ /* 0x000fe200080f1400 */
[----:B------:R-:W-:-:S05]  /*12b0*/  IMAD.MOV.U32 R0, RZ, RZ, 0x7f800000 ;  /* 0x7f800000ff007424 */ /* 0x000fca00078e00ff */
[----:B------:R4:W-:Y:S03]  /*12c0*/  STG.E desc[UR24][R6.64], R0 ;  /* 0x0000000006007986 */ /* 0x0009e6000c101918 */
.L_x_329:
[----:B------:R-:W-:Y:S05]  /*12d0*/  BSYNC.RECONVERGENT B0 ;  /* 0x0000000000007941 */ /* 0x000fea0003800200 */
.L_x_328:
        /* <DEDUP_REMOVED lines=10> */
.L_x_331:
[----:B------:R-:W-:Y:S05]  /*1380*/  BSYNC.RECONVERGENT B0 ;  /* 0x0000000000007941 */ /* 0x000fea0003800200 */
.L_x_330:
[----:B------:R-:W-:Y:S05]  /*1390*/  @P3 EXIT ;  /* 0x000000000000394d */ /* 0x000fea0003800000 */
[----:B------:R-:W5:Y:S01]  /*13a0*/  LDCU.64 UR4, c[0x0][0x420] ;  /* 0x00008400ff0477ac */ /* 0x000f620008000a00 */
[----:B----4-:R-:W-:-:S05]  /*13b0*/  IMAD R0, R4, UR6, RZ ;  /* 0x0000000604007c24 */ /* 0x010fca000f8e02ff */
[----:B------:R-:W-:-:S04]  /*13c0*/  IADD3 R2, P0, PT, R0, UR7, RZ ;  /* 0x0000000700027c10 */ /* 0x000fc8000ff1e0ff */
[----:B------:R-:W-:Y:S02]  /*13d0*/  LEA.HI.X.SX32 R0, R0, UR10, 0x1, P0 ;  /* 0x0000000a00007c11 */ /* 0x000fe400080f0eff */
[----:B-----5:R-:W-:-:S04]  /*13e0*/  LEA R4, P0, R2, UR4, 0x2 ;  /* 0x0000000402047c11 */ /* 0x020fc8000f8010ff */
[----:B------:R-:W-:Y:S01]  /*13f0*/  LEA.HI.X R5, R2, UR5, R0, 0x2, P0 ;  /* 0x0000000502057c11 */ /* 0x000fe200080f1400 */
[----:B------:R-:W-:-:S05]  /*1400*/  IMAD.MOV.U32 R0, RZ, RZ, 0x7f800000 ;  /* 0x7f800000ff007424 */ /* 0x000fca00078e00ff */
[----:B------:R-:W-:Y:S01]  /*1410*/  STG.E desc[UR24][R4.64], R0 ;  /* 0x0000000004007986 */ /* 0x000fe2000c101918 */
[----:B------:R-:W-:Y:S05]  /*1420*/  EXIT ;  /* 0x000000000000794d */ /* 0x000fea0003800000 */
.L_x_316:
        /* <DEDUP_REMOVED lines=21> */
.L_x_332:
[----:B------:R-:W1:Y:S01]  /*1580*/  LDCU.64 UR10, c[0x0][0x3b8] ;  /* 0x00007700ff0a77ac */ /* 0x000e620008000a00 */
[----:B------:R-:W-:-:S04]  /*1590*/  UIADD3 UR13, UPT, UPT, UR12, UR14, URZ ;  /* 0x0000000e0c0d7290 */ /* 0x000fc8000fffe0ff */
[----:B-1----:R-:W-:Y:S02]  /*15a0*/  UIMAD.WIDE.U32 UR6, UR13, UR10, URZ ;  /* 0x0000000a0d0672a5 */ /* 0x002fe4000f8e00ff */
[----:B------:R-:W-:-:S04]  /*15b0*/  UIMAD UR13, UR13, UR11, URZ ;  /* 0x0000000b0d0d72a4 */ /* 0x000fc8000f8e02ff */
[----:B------:R-:W-:Y:S02]  /*15c0*/  UIADD3 UR13, UPT, UPT, UR7, UR13, URZ ;  /* 0x0000000d070d7290 */ /* 0x000fe4000fffe0ff */
.L_x_333:
        /* <DEDUP_REMOVED lines=21> */
[----:B------:R-:W-:-:S04]  /*1720*/  LOP3.LUT R2, R0, UR21, RZ, 0x3c, !PT ;  /* 0x0000001500027c12 */ /* 0x000fc8000f8e3cff */
[----:B------:R-:W-:-:S07]  /*1730*/  ISETP.GE.AND P0, PT, R2, RZ, PT ;  /* 0x000000ff0200720c */ /* 0x000fce0003f06270 */
        /* <DEDUP_REMOVED lines=16> */
.L_x_334:
[----:B------:R-:W1:Y:S01]  /*1840*/  LDCU.64 UR8, c[0x0][0x3c0] ;  /* 0x00007800ff0877ac */ /* 0x000e620008000a00 */
[----:B------:R-:W-:-:S04]  /*1850*/  UIADD3 UR12, UPT, UPT, UR12, UR14, URZ ;  /* 0x0000000e0c0c7290 */ /* 0x000fc8000fffe0ff */
[----:B-1----:R-:W-:Y:S02]  /*1860*/  UIMAD.WIDE.U32 UR4, UR12, UR8, URZ ;  /* 0x000000080c0472a5 */ /* 0x002fe4000f8e00ff */
[----:B------:R-:W-:-:S04]  /*1870*/  UIMAD UR12, UR12, UR9, URZ ;  /* 0x000000090c0c72a4 */ /* 0x000fc8000f8e02ff */
[----:B------:R-:W-:-:S12]  /*1880*/  UIADD3 UR12, UPT, UPT, UR5, UR12, URZ ;  /* 0x0000000c050c7290 */ /* 0x000fd8000fffe0ff */
.L_x_335:
[----:B------:R-:W-:Y:S01]  /*1890*/  IMAD.SHL.U32 R235, R209, 0x8, RZ ;  /* 0x00000008d1eb7824 */ /* 0x000fe200078e00ff */
[----:B------:R-:W-:Y:S01]  /*18a0*/  SHF.R.U32.HI R14, RZ, 0x3, R209 ;  /* 0x00000003ff0e7819 */ /* 0x000fe200000116d1 */
[----:B------:R-:W1:Y:S01]  /*18b0*/  LDCU.64 UR14, c[0x0][0x390] ;  /* 0x00007200ff0e77ac */ /* 0x000e620008000a00 */
[----:B------:R-:W-:Y:S01]  /*18c0*/  SHF.R.S32.HI R225, RZ, 0x1f, R4 ;  /* 0x0000001fffe17819 */ /* 0x000fe20000011404 */
[----:B------:R-:W2:Y:S01]  /*18d0*/  S2R R8, SR_CTAID.X ;  /* 0x0000000000087919 */ /* 0x000ea20000002500 */
[C---:B------:R-:W-:Y:S01]  /*18e0*/  LOP3.LUT R207, R235.reuse, 0x38, RZ, 0xc0, !PT ;  /* 0x00000038ebcf7812 */ /* 0x040fe200078ec0ff */
[----:B------:R-:W3:Y:S01]  /*18f0*/  S2UR UR31, SR_CgaCtaId ;  /* 0x00000000001f79c3 */ /* 0x000ee20000008800 */
[----:B------:R-:W4:Y:S01]  /*1900*/  LDCU.64 UR16, c[0x0][0x388] ;  /* 0x00007100ff1077ac */ /* 0x000f220008000a00 */
[----:B------:R-:W-:Y:S01]  /*1910*/  LOP3.LUT R229, R235, 0x1f8, RZ, 0xc0, !PT ;  /* 0x000001f8ebe57812 */ /* 0x000fe200078ec0ff */
[----:B------:R-:W-:Y:S01]  /*1920*/  IMAD.MOV.U32 R15, RZ, RZ, RZ ;  /* 0x000000ffff0f7224 */ /* 0x000fe200078e00ff */
[C---:B------:R-:W-:Y:S01]  /*1930*/  IADD3 R6, P1, PT, R207.reuse, UR6, RZ ;  /* 0x00000006cf067c10 */ /* 0x040fe2000ff3e0ff */
[----:B------:R-:W-:Y:S01]  /*1940*/  BSSY.RECONVERGENT B0, `(.L_x_336) ;  /* 0x0000052000007945 */ /* 0x000fe20003800200 */
[----:B------:R-:W-:Y:S01]  /*1950*/  IADD3 R16, P0, PT, R207, UR4, RZ ;  /* 0x00000004cf107c10 */ /* 0x000fe2000ff1e0ff */
[----:B------:R-:W5:Y:S01]  /*1960*/  LDCU.128 UR4, c[0x0][0x3d0] ;  /* 0x00007a00ff0477ac */ /* 0x000f620008000c00 */
[----:B------:R-:W-:Y:S01]  /*1970*/  LOP3.LUT R0, R235, 0x1e00, RZ, 0xc0, !PT ;  /* 0x00001e00eb007812 */ /* 0x000fe200078ec0ff */
[----:B------:R-:W-:Y:S01]  /*1980*/  IMAD.X R7, RZ, RZ, UR13, P1 ;  /* 0x0000000dff077e24 */ /* 0x000fe200088e06ff */
[----:B------:R-:W-:Y:S01]  /*1990*/  IADD3.X R17, PT, PT, RZ, UR12, RZ, P0, !PT ;  /* 0x0000000cff117c10 */ /* 0x000fe200087fe4ff */
[----:B------:R-:W2:Y:S01]  /*19a0*/  LDCU.64 UR12, c[0x0][0x3c8] ;  /* 0x00007900ff0c77ac */ /* 0x000ea20008000a00 */
[----:B------:R-:W-:Y:S01]  /*19b0*/  IADD3 R12, P0, PT, R207, UR32, RZ ;  /* 0x00000020cf0c7c10 */ /* 0x000fe2000ff1e0ff */
[----:B------:R-:W-:Y:S01]  /*19c0*/  IMAD.WIDE.U32 R6, R14, UR10, R6 ;  /* 0x0000000a0e067c25 */ /* 0x000fe2000f8e0006 */
[----:B------:R-:W-:-:S02]  /*19d0*/  LOP3.LUT R229, R229, 0x38, R209, 0x78, !PT ;  /* 0x00000038e5e57812 */ /* 0x000fc400078e78d1 */
[----:B------:R-:W-:Y:S01]  /*19e0*/  LOP3.LUT R234, R207, 0x40, RZ, 0xfc, !PT ;  /* 0x00000040cfea7812 */ /* 0x000fe200078efcff */
[C---:B------:R-:W-:Y:S01]  /*19f0*/  IMAD.WIDE.U32 R16, R14.reuse, UR8, R16 ;  /* 0x000000080e107c25 */ /* 0x040fe2000f8e0010 */
[----:B------:R-:W-:Y:S02]  /*1a00*/  LOP3.LUT R229, R229, R0, RZ, 0xfc, !PT ;  /* 0x00000000e5e57212 */ /* 0x000fe400078efcff */
[C---:B------:R-:W-:Y:S01]  /*1a10*/  LOP3.LUT R233, R207.reuse, 0x80, RZ, 0xfc, !PT ;  /* 0x00000080cfe97812 */ /* 0x040fe200078efcff */
[C---:B------:R-:W-:Y:S01]  /*1a20*/  IMAD R7, R14.reuse, UR11, R7 ;  /* 0x0000000b0e077c24 */ /* 0x040fe2000f8e0207 */
[----:B------:R-:W-:Y:S01]  /*1a30*/  LOP3.LUT R232, R207, 0xc0, RZ, 0xfc, !PT ;  /* 0x000000c0cfe87812 */ /* 0x000fe200078efcff */
[----:B------:R-:W-:Y:S02]  /*1a40*/  IMAD R17, R14, UR9, R17 ;  /* 0x000000090e117c24 */ /* 0x000fe4000f8e0211 */
[C---:B-----5:R-:W-:Y:S02]  /*1a50*/  IMAD R227, R225.reuse, UR4, RZ ;  /* 0x00000004e1e37c24 */ /* 0x060fe4000f8e02ff */
[----:B------:R-:W-:-:S02]  /*1a60*/  IMAD R225, R225, UR6, RZ ;  /* 0x00000006e1e17c24 */ /* 0x000fc4000f8e02ff */
[C---:B------:R-:W-:Y:S01]  /*1a70*/  IMAD R227, R4.reuse, UR5, R227 ;  /* 0x0000000504e37c24 */ /* 0x040fe2000f8e02e3 */
[----:B------:R-:W-:Y:S01]  /*1a80*/  UMOV UR5, 0x400 ;  /* 0x0000040000057882 */ /* 0x000fe20000000000 */
[C---:B------:R-:W-:Y:S01]  /*1a90*/  IMAD R225, R4.reuse, UR7, R225 ;  /* 0x0000000704e17c24 */ /* 0x040fe2000f8e02e1 */
[----:B---3--:R-:W-:Y:S01]  /*1aa0*/  ULEA UR5, UR31, UR5, 0x18 ;  /* 0x000000051f057291 */ /* 0x008fe2000f8ec0ff */
[----:B------:R-:W-:Y:S01]  /*1ab0*/  IMAD.WIDE.U32 R6, R4, UR4, R6 ;  /* 0x0000000404067c25 */ /* 0x000fe2000f8e0006 */
[----:B------:R-:W-:-:S03]  /*1ac0*/  UIADD3 UR4, UPT, UPT, UR19, -0x1, URZ ;  /* 0xffffffff13047890 */ /* 0x000fc6000fffe0ff */
[----:B------:R-:W-:Y:S01]  /*1ad0*/  IMAD.WIDE.U32 R4, R4, UR6, R16 ;  /* 0x0000000604047c25 */ /* 0x000fe2000f8e0010 */
[----:B------:R-:W-:Y:S02]  /*1ae0*/  IADD3 R227, PT, PT, R7, R227, RZ ;  /* 0x000000e307e37210 */ /* 0x000fe40007ffe0ff */
[----:B----4-:R-:W-:Y:S01]  /*1af0*/  LEA R228, P1, R6, UR16, 0x1 ;  /* 0x0000001006e47c11 */ /* 0x010fe2000f8208ff */
[----:B------:R-:W-:Y:S01]  /*1b00*/  IMAD.X R13, RZ, RZ, UR30, P0 ;  /* 0x0000001eff0d7e24 */ /* 0x000fe200080e06ff */
[----:B-1----:R-:W-:Y:S01]  /*1b10*/  LEA R226, P0, R4, UR14, 0x1 ;  /* 0x0000000e04e27c11 */ /* 0x002fe2000f8008ff */
[----:B------:R-:W-:Y:S01]  /*1b20*/  UIADD3 UR14, UPT, UPT, -UR23, UR27, URZ ;  /* 0x0000001b170e7290 */ /* 0x000fe2000fffe1ff */
[----:B--2---:R-:W-:Y:S01]  /*1b30*/  IMAD.U32 R10, RZ, RZ, UR12 ;  /* 0x0000000cff0a7e24 */ /* 0x004fe2000f8e00ff */
[----:B------:R-:W-:Y:S01]  /*1b40*/  USHF.L.U32 UR16, UR4, 0x6, URZ ;  /* 0x0000000604107899 */ /* 0x000fe200080006ff */
[----:B------:R-:W-:Y:S01]  /*1b50*/  IMAD.IADD R225, R5, 0x1, R225 ;  /* 0x0000000105e17824 */ /* 0x000fe200078e02e1 */
[----:B------:R-:W-:Y:S01]  /*1b60*/  LEA.HI.X R227, R6, UR17, R227, 0x1, P1 ;  /* 0x0000001106e37c11 */ /* 0x000fe200088f0ce3 */
[----:B------:R-:W-:Y:S01]  /*1b70*/  IMAD.WIDE.U32 R10, R10, UR21, R12 ;  /* 0x000000150a0a7c25 */ /* 0x000fe2000f8e000c */
[----:B------:R-:W-:-:S02]  /*1b80*/  ISETP.GE.AND P2, PT, R14, UR14, PT ;  /* 0x0000000e0e007c0c */ /* 0x000fc4000bf46270 */
[----:B------:R-:W-:Y:S01]  /*1b90*/  LEA.HI.X R225, R4, UR15, R225, 0x1, P0 ;  /* 0x0000000f04e17c11 */ /* 0x000fe200080f0ce1 */
[C---:B------:R-:W-:Y:S01]  /*1ba0*/  VIADD R6, R14.reuse, 0x10 ;  /* 0x000000100e067836 */ /* 0x040fe20000000000 */
[----:B------:R-:W-:Y:S01]  /*1bb0*/  IADD3 R5, PT, PT, R14, 0x20, RZ ;  /* 0x000000200e057810 */ /* 0x000fe20007ffe0ff */
[----:B------:R-:W-:Y:S01]  /*1bc0*/  IMAD.U32 R12, RZ, RZ, UR13 ;  /* 0x0000000dff0c7e24 */ /* 0x000fe2000f8e00ff */
[----:B------:R-:W-:Y:S01]  /*1bd0*/  UIADD3 UR15, UPT, UPT, -UR16, UR26, URZ ;  /* 0x0000001a100f7290 */ /* 0x000fe2000fffe1ff */
[----:B------:R-:W-:Y:S01]  /*1be0*/  IMAD.WIDE.U32 R8, R8, 0x40, R14 ;  /* 0x0000004008087825 */ /* 0x000fe200078e000e */
        /* <DEDUP_REMOVED lines=39> */
.L_x_337:
[----:B------:R-:W-:Y:S05]  /*1e60*/  BSYNC.RECONVERGENT B0 ;  /* 0x0000000000007941 */ /* 0x000fea0003800200 */
.L_x_336:
[----:B------:R-:W-:Y:S01]  /*1e70*/  USHF.L.U64.HI UR17, UR10, 0x6, UR11 ;  /* 0x000000060a117899 */ /* 0x000fe2000801020b */
[----:B------:R-:W-:Y:S01]  /*1e80*/  BSSY.RECONVERGENT B0, `(.L_x_338) ;  /* 0x0000029000007945 */ /* 0x000fe20003800200 */
[C---:B------:R-:W-:Y:S02]  /*1e90*/  ISETP.GE.AND P6, PT, R14.reuse, UR15, PT ;  /* 0x0000000f0e007c0c */ /* 0x040fe4000bfc6270 */
[----:B------:R-:W-:Y:S01]  /*1ea0*/  IADD3 R4, PT, PT, R14, 0x30, RZ ;  /* 0x000000300e047810 */ /* 0x000fe20007ffe0ff */
[----:B------:R-:W-:Y:S10]  /*1eb0*/  @P0 BRA `(.L_x_339) ;  /* 0x0000000000940947 */ /* 0x000ff40003800000 */
[----:B------:R-:W2:Y:S01]  /*1ec0*/  LDCU.64 UR12, c[0x0][0x3b0] ;  /* 0x00007600ff0c77ac */ /* 0x000ea20008000a00 */
[----:B------:R-:W-:Y:S01]  /*1ed0*/  IADD3 R2, P0, PT, R8, 0x10, RZ ;  /* 0x0000001008027810 */ /* 0x000fe20007f1e0ff */
[----:B------:R-:W-:Y:S01]  /*1ee0*/  IMAD.MOV.U32 R14, RZ, RZ, R10 ;  /* 0x000000ffff0e7224 */ /* 0x000fe200078e000a */
[----:B------:R-:W3:Y:S01]  /*1ef0*/  LDCU UR30, c[0x0][0x440] ;  /* 0x00008800ff1e77ac */ /* 0x000ee20008000800 */
[----:B------:R-:W-:Y:S02]  /*1f00*/  IMAD.MOV.U32 R15, RZ, RZ, R13 ;  /* 0x000000ffff0f7224 */ /* 0x000fe400078e000d */
[----:B------:R-:W-:Y:S01]  /*1f10*/  IMAD.X R0, RZ, RZ, R9, P0 ;  /* 0x000000ffff007224 */ /* 0x000fe200000e0609 */
[----:B------:R-:W4:Y:S03]  /*1f20*/  LDCU.64 UR6, c[0x0][0x380] ;  /* 0x00007000ff0677ac */ /* 0x000f260008000a00 */
[----:B--2---:R-:W-:-:S02]  /*1f30*/  IMAD R0, R0, UR12, RZ ;  /* 0x0000000c00007c24 */ /* 0x004fc4000f8e02ff */
[----:B------:R-:W-:Y:S01]  /*1f40*/  IMAD.WIDE.U32 R14, R2, UR12, R14 ;  /* 0x0000000c020e7c25 */ /* 0x000fe2000f8e000e */
[----:B---3--:R-:W-:-:S03]  /*1f50*/  ISETP.GE.AND P4, PT, R207, UR30, PT ;  /* 0x0000001ecf007c0c */ /* 0x008fc6000bf86270 */
[----:B------:R-:W-:Y:S01]  /*1f60*/  IMAD R0, R2, UR13, R0 ;  /* 0x0000000d02007c24 */ /* 0x000fe2000f8e0200 */
[----:B------:R-:W-:Y:S02]  /*1f70*/  ISETP.GE.AND P3, PT, R234, UR30, PT ;  /* 0x0000001eea007c0c */ /* 0x000fe4000bf66270 */
[----:B----4-:R-:W-:Y:S01]  /*1f80*/  LEA R16, P5, R14, UR6, 0x1 ;  /* 0x000000060e107c11 */ /* 0x010fe2000f8a08ff */
        /* <DEDUP_REMOVED lines=24> */
.L_x_339:
[----:B------:R-:W-:Y:S05]  /*2110*/  BSYNC.RECONVERGENT B0 ;  /* 0x0000000000007941 */ /* 0x000fea0003800200 */
.L_x_338:
[----:B------:R-:W-:Y:S01]  /*2120*/  USHF.L.U32 UR30, UR10, 0x6, URZ ;  /* 0x000000060a1e7899 */ /* 0x000fe200080006ff */
[----:B------:R-:W-:Y:S01]  /*2130*/  BSSY.RECONVERGENT B0, `(.L_x_340) ;  /* 0x0000028000007945 */ /* 0x000fe20003800200 */
[----:B------:R-:W-:-:S03]  /*2140*/  ISETP.GE.AND P0, PT, R4, UR14, PT ;  /* 0x0000000e04007c0c */ /* 0x000fc6000bf06270 */
[----:B------:R-:W-:Y:S10]  /*2150*/  @P1 BRA `(.L_x_341) ;  /* 0x0000000000941947 */ /* 0x000ff40003800000 */
[----:B------:R-:W3:Y:S01]  /*2160*/  LDCU.64 UR12, c[0x0][0x3b0] ;  /* 0x00007600ff0c77ac */ /* 0x000ee20008000a00 */
[----:B------:R-:W-:Y:S01]  /*2170*/  IADD3 R2, P1, PT, R8, 0x20, RZ ;  /* 0x0000002008027810 */ /* 0x000fe20007f3e0ff */
[----:B------:R-:W-:Y:S01]  /*2180*/  IMAD.MOV.U32 R14, RZ, RZ, R10 ;  /* 0x000000ffff0e7224 */ /* 0x000fe200078e000a */
[----:B------:R-:W4:Y:S01]  /*2190*/  LDCU UR31, c[0x0][0x440] ;  /* 0x00008800ff1f77ac */ /* 0x000f220008000800 */
[----:B------:R-:W-:Y:S02]  /*21a0*/  IMAD.MOV.U32 R15, RZ, RZ, R13 ;  /* 0x000000ffff0f7224 */ /* 0x000fe400078e000d */
[----:B------:R-:W-:Y:S01]  /*21b0*/  IMAD.X R0, RZ, RZ, R9, P1 ;  /* 0x000000ffff007224 */ /* 0x000fe200008e0609 */
[----:B------:R-:W2:Y:S03]  /*21c0*/  LDCU.64 UR6, c[0x0][0x380] ;  /* 0x00007000ff0677ac */ /* 0x000ea60008000a00 */
[----:B---3--:R-:W-:-:S02]  /*21d0*/  IMAD R0, R0, UR12, RZ ;  /* 0x0000000c00007c24 */ /* 0x008fc4000f8e02ff */
[----:B------:R-:W-:Y:S01]  /*21e0*/  IMAD.WIDE.U32 R14, R2, UR12, R14 ;  /* 0x0000000c020e7c25 */ /* 0x000fe2000f8e000e */
[----:B----4-:R-:W-:-:S03]  /*21f0*/  ISETP.GE.AND P4, PT, R207, UR31, PT ;  /* 0x0000001fcf007c0c */ /* 0x010fc6000bf86270 */
        /* <DEDUP_REMOVED lines=27> */
.L_x_341:
[----:B------:R-:W-:Y:S05]  /*23b0*/  BSYNC.RECONVERGENT B0 ;  /* 0x0000000000007941 */ /* 0x000fea0003800200 */
.L_x_340:
        /* <DEDUP_REMOVED lines=40> */
.L_x_343:
[----:B------:R-:W-:Y:S05]  /*2640*/  BSYNC.RECONVERGENT B0 ;  /* 0x0000000000007941 */ /* 0x000fea0003800200 */
.L_x_342:
[----:B------:R-:W-:Y:S01]  /*2650*/  UIMAD UR7, UR17, UR4, URZ ;  /* 0x00000004110772a4 */ /* 0x000fe2000f8e02ff */
[----:B------:R-:W-:Y:S03]  /*2660*/  BSSY.RECONVERGENT B0, `(.L_x_344) ;  /* 0x0000021000007945 */ /* 0x000fe60003800200 */
[----:B------:R-:W-:Y:S01]  /*2670*/  UIADD3 UR7, UPT, UPT, UR33, UR7, URZ ;  /* 0x0000000721077290 */ /* 0x000fe2000fffe0ff */
[----:B------:R-:W-:Y:S11]  /*2680*/  @P6 BRA `(.L_x_345) ;  /* 0x0000000000786947 */ /* 0x000ff60003800000 */
[----:B------:R-:W5:Y:S01]  /*2690*/  LDCU UR6, c[0x0][0x440] ;  /* 0x00008800ff0677ac */ /* 0x000f620008000800 */
[----:B------:R-:W-:Y:S02]  /*26a0*/  IMAD.U32 R8, RZ, RZ, UR32 ;  /* 0x00000020ff087e24 */ /* 0x000fe4000f8e00ff */
        /* <DEDUP_REMOVED lines=28> */
.L_x_345:
[----:B------:R-:W-:Y:S05]  /*2870*/  BSYNC.RECONVERGENT B0 ;  /* 0x0000000000007941 */ /* 0x000fea0003800200 */
.L_x_344:
        /* <DEDUP_REMOVED lines=37> */
.L_x_347:
[----:B------:R-:W-:Y:S05]  /*2ad0*/  BSYNC.RECONVERGENT B0 ;  /* 0x0000000000007941 */ /* 0x000fea0003800200 */
.L_x_346:
        /* <DEDUP_REMOVED lines=13> */
[----:B-1----:R-:W-:Y:S02]  /*2bb0*/  LEA R8, P4, R2, R228, 0x1 ;  /* 0x000000e402087211 */ /* 0x002fe400078808ff */
        /* <DEDUP_REMOVED lines=23> */
.L_x_349:
[----:B------:R-:W-:Y:S05]  /*2d30*/  BSYNC.RECONVERGENT B0 ;  /* 0x0000000000007941 */ /* 0x000fea0003800200 */
.L_x_348:
        /* <DEDUP_REMOVED lines=8> */
[----:B-1----:R-:W-:Y:S02]  /*2dc0*/  IMAD.U32 R8, RZ, RZ, UR38 ;  /* 0x00000026ff087e24 */ /* 0x002fe4000f8e00ff */
        /* <DEDUP_REMOVED lines=28> */
.L_x_351:
[----:B------:R-:W-:Y:S05]  /*2f90*/  BSYNC.RECONVERGENT B0 ;  /* 0x0000000000007941 */ /* 0x000fea0003800200 */
.L_x_350:
[----:B------:R-:W5:Y:S01]  /*2fa0*/  LDCU UR6, c[0x0][0x3e0] ;  /* 0x00007c00ff0677ac */ /* 0x000f620008000800 */
[----:B------:R-:W0:Y:S01]  /*2fb0*/  LDGDEPBAR ;  /* 0x00000000000079af */ /* 0x000e220000000000 */
[--C-:B------:R-:W-:Y:S01]  /*2fc0*/  SHF.R.U32.HI R211, RZ, 0x1, R209.reuse ;  /* 0x00000001ffd37819 */ /* 0x100fe200000116d1 */
[----:B------:R-:W-:Y:S01]  /*2fd0*/  IMAD.U32 R78, RZ, RZ, UR23 ;  /* 0x00000017ff4e7e24 */ /* 0x000fe2000f8e00ff */
[----:B------:R-:W-:Y:S01]  /*2fe0*/  SHF.R.U32.HI R2, RZ, 0x2, R209 ;  /* 0x00000002ff027819 */ /* 0x000fe200000116d1 */
[----:B------:R-:W-:Y:S01]  /*2ff0*/  IMAD.SHL.U32 R208, R209, 0x20, RZ ;  /* 0x00000020d1d07824 */ /* 0x000fe200078e00ff */
[----:B------:R-:W-:Y:S01]  /*3000*/  LOP3.LUT R0, R211, 0x1f0, RZ, 0xc0, !PT ;  /* 0x000001f0d3007812 */ /* 0x000fe200078ec0ff */
[----:B------:R-:W-:Y:S01]  /*3010*/  UIMAD.WIDE.U32 UR36, UR36, UR4, URZ ;  /* 0x00000004242472a5 */ /* 0x000fe2000f8e00ff */
[----:B------:R-:W-:Y:S01]  /*3020*/  LOP3.LUT R2, R2, 0x7, RZ, 0xc0, !PT ;  /* 0x0000000702027812 */ /* 0x000fe200078ec0ff */
[----:B------:R-:W-:Y:S01]  /*3030*/  UIMAD UR7, UR35, UR4, URZ ;  /* 0x00000004230772a4 */ /* 0x000fe2000f8e02ff */
[----:B------:R-:W-:Y:S01]  /*3040*/  IADD3 R78, PT, PT, R0, 0x1, R78 ;  /* 0x00000001004e7810 */ /* 0x000fe20007ffe04e */
[----:B------:R-:W-:Y:S01]  /*3050*/  BSSY.RECONVERGENT B0, `(.L_x_352) ;  /* 0x0000037000007945 */ /* 0x000fe20003800200 */
[----:B------:R-:W-:Y:S01]  /*3060*/  LOP3.LUT R0, R209, 0x1f, RZ, 0xc0, !PT ;  /* 0x0000001fd1007812 */ /* 0x000fe200078ec0ff */
[----:B------:R-:W-:Y:S01]  /*3070*/  UIADD3 UR7, UPT, UPT, UR37, UR7, URZ ;  /* 0x0000000725077290 */ /* 0x000fe2000fffe0ff */
[----:B------:R-:W-:Y:S01]  /*3080*/  IADD3 R78, PT, PT, R78, -UR27, R2 ;  /* 0x8000001b4e4e7c10 */ /* 0x000fe2000fffe002 */
[----:B------:R-:W-:Y:S01]  /*3090*/  IMAD.U32 R2, RZ, RZ, UR26 ;  /* 0x0000001aff027e24 */ /* 0x000fe2000f8e00ff */
[----:B------:R-:W-:Y:S01]  /*30a0*/  LOP3.LUT R208, R208, 0x7c00, RZ, 0xc0, !PT ;  /* 0x00007c00d0d07812 */ /* 0x000fe200078ec0ff */
[----:B-----5:R-:W-:Y:S01]  /*30b0*/  UIMAD UR6, UR22, UR6, UR21 ;  /* 0x00000006160672a4 */ /* 0x020fe2000f8e0215 */
[----:B------:R-:W-:-:S02]  /*30c0*/  LOP3.LUT R177, R211, 0x8, RZ, 0xc0, !PT ;  /* 0x00000008d3b17812 */ /* 0x000fc400078ec0ff */
[----:B------:R-:W-:Y:S01]  /*30d0*/  IADD3 R78, PT, PT, R78, UR20, R2 ;  /* 0x000000144e4e7c10 */ /* 0x000fe2000fffe002 */
[----:B------:R-:W-:Y:S01]  /*30e0*/  USHF.L.U32 UR6, UR6, 0x5, URZ ;  /* 0x0000000506067899 */ /* 0x000fe200080006ff */
[----:B------:R-:W-:-:S04]  /*30f0*/  DEPBAR.LE SB0, 0x0 ;  /* 0x000080000000791a */ /* 0x000fc80000000000 */
[----:B------:R-:W-:Y:S01]  /*3100*/  BAR.SYNC.DEFER_BLOCKING 0x0 ;  /* 0x0000000000007b1d */ /* 0x000fe20000010000 */
[----:B------:R-:W-:Y:S01]  /*3110*/  IADD3 R77, P1, P0, R77, UR6, R0 ;  /* 0x000000064d4d7c10 */ /* 0x000fe2000f83e000 */
[----:B------:R-:W-:Y:S01]  /*3120*/  IMAD.SHL.U32 R0, R209, 0x40, RZ ;  /* 0x00000040d1007824 */ /* 0x000fe200078e00ff */
[----:B------:R-:W-:-:S04]  /*3130*/  USHF.R.S32.HI UR6, URZ, 0x1f, UR6 ;  /* 0x0000001fff067899 */ /* 0x000fc80008011406 */
[--C-:B------:R-:W-:Y:S02]  /*3140*/  LOP3.LUT R7, R207, 0x1c0, R0.reuse, 0xf8, !PT ;  /* 0x000001c0cf077812 */ /* 0x100fe400078ef800 */
[----:B------:R-:W-:Y:S02]  /*3150*/  IADD3.X R3, PT, PT, R3, UR6, RZ, P1, P0 ;  /* 0x0000000603037c10 */ /* 0x000fe40008fe04ff */
[----:B------:R-:W-:Y:S02]  /*3160*/  LOP3.LUT R176, R208, 0x200, R0, 0xf8, !PT ;  /* 0x00000200d0b07812 */ /* 0x000fe400078ef800 */
[----:B------:R-:W-:Y:S01]  /*3170*/  LOP3.LUT R177, R7, R177, RZ, 0x3c, !PT ;  /* 0x000000b107b17212 */ /* 0x000fe200078e3cff */
[----:B------:R-:W-:Y:S06]  /*3180*/  @P6 BRA `(.L_x_353) ;  /* 0x00000000007c6947 */ /* 0x000fec0003800000 */
[----:B------:R-:W5:Y:S01]  /*3190*/  LDCU UR6, c[0x0][0x440] ;  /* 0x00008800ff0677ac */ /* 0x000f620008000800 */
[----:B-1----:R-:W-:Y:S02]  /*31a0*/  IMAD.U32 R8, RZ, RZ, UR36 ;  /* 0x00000024ff087e24 */ /* 0x002fe4000f8e00ff */
        /* <DEDUP_REMOVED lines=29> */
.L_x_353:
[----:B------:R1:W-:Y:S04]  /*3380*/  STS.128 [R229+0x10000], RZ ;  /* 0x010000ffe5007388 */ /* 0x0003e80000000c00 */
[----:B------:R1:W-:Y:S04]  /*3390*/  STS.128 [R229+0x12000], RZ ;  /* 0x012000ffe5007388 */ /* 0x0003e80000000c00 */
[----:B------:R1:W-:Y:S04]  /*33a0*/  STS.128 [R229+0x14000], RZ ;  /* 0x014000ffe5007388 */ /* 0x0003e80000000c00 */
[----:B------:R1:W-:Y:S02]  /*33b0*/  STS.128 [R229+0x16000], RZ ;  /* 0x016000ffe5007388 */ /* 0x0003e40000000c00 */
.L_x_354:
[----:B------:R-:W-:Y:S05]  /*33c0*/  BSYNC.RECONVERGENT B0 ;  /* 0x0000000000007941 */ /* 0x000fea0003800200 */
.L_x_352:
[----:B------:R-:W-:Y:S01]  /*33d0*/  ISETP.GE.AND P0, PT, R6, UR15, PT ;  /* 0x0000000f06007c0c */ /* 0x000fe2000bf06270 */
[----:B------:R-:W-:Y:S01]  /*33e0*/  IMAD.IADD R85, R177, 0x1, R176 ;  /* 0x00000001b1557824 */ /* 0x000fe200078e02b0 */
[----:B------:R-:W-:Y:S01]  /*33f0*/  LOP3.LUT R2, R209, 0x8, RZ, 0xc0, !PT ;  /* 0x00000008d1027812 */ /* 0x000fe200078ec0ff */
[----:B------:R-:W-:Y:S01]  /*3400*/  BSSY.RECONVERGENT B0, `(.L_x_355) ;  /* 0x000002b000007945 */ /* 0x000fe20003800200 */
        /* <DEDUP_REMOVED lines=42> */
.L_x_356:
[----:B------:R-:W-:Y:S05]  /*36b0*/  BSYNC.RECONVERGENT B0 ;  /* 0x0000000000007941 */ /* 0x000fea0003800200 */
.L_x_355:
        /* <DEDUP_REMOVED lines=39> */
.L_x_358:
[----:B------:R-:W-:Y:S05]  /*3930*/  BSYNC.RECONVERGENT B0 ;  /* 0x0000000000007941 */ /* 0x000fea0003800200 */
.L_x_357:
        /* <DEDUP_REMOVED lines=17> */
[----:B-1----:R-:W-:Y:S02]  /*3a50*/  LEA R6, P4, R4, R226, 0x1 ;  /* 0x000000e204067211 */ /* 0x002fe400078808ff */
        /* <DEDUP_REMOVED lines=23> */
.L_x_360:
[----:B------:R-:W-:Y:S05]  /*3bd0*/  BSYNC.RECONVERGENT B0 ;  /* 0x0000000000007941 */ /* 0x000fea0003800200 */
.L_x_359:
[----:B------:R-:W-:Y:S01]  /*3be0*/  LDSM.16.M88.4 R60, [R85] ;  /* 0x00000000553c783b */ /* 0x000fe20000000200 */
[----:B------:R-:W-:Y:S01]  /*3bf0*/  IMAD.MOV.U32 R76, RZ, RZ, 0x20 ;  /* 0x00000020ff4c7424 */ /* 0x000fe200078e00ff */
[C---:B------:R-:W-:Y:S01]  /*3c00*/  LOP3.LUT P0, R2, R209.reuse, 0x2, RZ, 0xc0, !PT ;  /* 0x00000002d1027812 */ /* 0x040fe2000780c0ff */
[----:B------:R-:W-:Y:S01]  /*3c10*/  VIADD R218, R84, UR5 ;  /* 0x0000000554da7c36 */ /* 0x000fe20008000000 */
[----:B------:R-:W5:Y:S01]  /*3c20*/  LDSM.16.M88.4 R32, [R84+UR5+0x8000] ;  /* 0x008000055420783b */ /* 0x000f620008000200 */
[C---:B-1----:R-:W-:Y:S01]  /*3c30*/  LOP3.LUT R8, R209.reuse, 0x4, RZ, 0xc0, !PT ;  /* 0x00000004d1087812 */ /* 0x042fe200078ec0ff */
[----:B------:R-:W-:Y:S01]  /*3c40*/  IMAD.MOV.U32 R188, RZ, RZ, 0x40 ;  /* 0x00000040ffbc7424 */ /* 0x000fe200078e00ff */
[----:B------:R-:W-:Y:S01]  /*3c50*/  SEL R76, R76, 0xffffffe0, !P0 ;  /* 0xffffffe04c4c7807 */ /* 0x000fe20004000000 */
[----:B------:R-:W1:Y:S01]  /*3c60*/  LDSM.16.M88.4 R24, [R84+UR5+0x8800] ;  /* 0x008800055418783b */ /* 0x000e620008000200 */
[----:B------:R-:W-:Y:S01]  /*3c70*/  ISETP.NE.AND P0, PT, R8, RZ, PT ;  /* 0x000000ff0800720c */ /* 0x000fe20003f05270 */
[----:B------:R-:W-:Y:S01]  /*3c80*/  IMAD.SHL.U32 R167, R209, 0x2, RZ ;  /* 0x00000002d1a77824 */ /* 0x000fe200078e00ff */
[----:B------:R-:W-:Y:S01]  /*3c90*/  UISETP.NE.AND UP1, UPT, UR19, 0x1, UPT ;  /* 0x000000011300788c */ /* 0x000fe2000bf25270 */
[----:B--23--:R-:W2:Y:S01]  /*3ca0*/  LDSM.16.M88.4 R16, [R84+UR5+0x9000] ;  /* 0x009000055410783b */ /* 0x00cea20008000200 */
[--C-:B------:R-:W-:Y:S01]  /*3cb0*/  IMAD.IADD R83, R85, 0x1, R76.reuse ;  /* 0x0000000155537824 */ /* 0x100fe200078e024c */
[----:B------:R-:W-:Y:S01]  /*3cc0*/  SEL R188, R188, 0xffffffc0, !P0 ;  /* 0xffffffc0bcbc7807 */ /* 0x000fe20004000000 */
[C---:B------:R-:W-:Y:S01]  /*3cd0*/  IMAD.IADD R80, R218.reuse, 0x1, R76 ;  /* 0x00000001da507824 */ /* 0x040fe200078e024c */
[----:B------:R-:W3:Y:S01]  /*3ce0*/  LDSM.16.M88.4 R4, [R84+UR5+0x9800] ;  /* 0x009800055404783b */ /* 0x000ee20008000200 */
[----:B------:R-:W-:Y:S01]  /*3cf0*/  IMAD.U32 R165, RZ, RZ, UR26 ;  /* 0x0000001affa57e24 */ /* 0x000fe2000f8e00ff */
[----:B------:R-:W-:Y:S01]  /*3d00*/  LOP3.LUT R167, R167, 0x6, RZ, 0xc0, !PT ;  /* 0x00000006a7a77812 */ /* 0x000fe200078ec0ff */
[--C-:B------:R-:W-:Y:S01]  /*3d10*/  IMAD.IADD R82, R85, 0x1, R188.reuse ;  /* 0x0000000155527824 */ /* 0x100fe200078e02bc */
[----:B------:R-:W-:Y:S01]  /*3d20*/  LDSM.16.M88.4 R40, [R83] ;  /* 0x000000005328783b */ /* 0x000fe20000000200 */
[----:B------:R-:W-:Y:S01]  /*3d30*/  IMAD.IADD R205, R218, 0x1, R188 ;  /* 0x00000001dacd7824 */ /* 0x000fe200078e02bc */
[----:B------:R-:W-:Y:S01]  /*3d40*/  VIMNMX R166, PT, PT, R78, UR26, PT ;  /* 0x0000001a4ea67c48 */ /* 0x000fe2000bfe0100 */
[C---:B------:R-:W-:Y:S01]  /*3d50*/  IMAD.IADD R81, R76.reuse, 0x1, R82 ;  /* 0x000000014c517824 */ /* 0x040fe200078e0252 */
[----:B------:R-:W3:Y:S01]  /*3d60*/  LDSM.16.M88.4 R52, [R80+0x8000] ;  /* 0x008000005034783b */ /* 0x000ee20000000200 */
[----:B------:R-:W-:Y:S01]  /*3d70*/  IMAD.IADD R79, R76, 0x1, R205 ;  /* 0x000000014c4f7824 */ /* 0x000fe200078e02cd */
[----:B------:R-:W-:-:S02]  /*3d80*/  VIADDMNMX R165, R78, 0x8, R165, PT ;  /* 0x000000084ea57846 */ /* 0x000fc400038001a5 */
[----:B------:R-:W3:Y:S04]  /*3d90*/  LDSM.16.M88.4 R48, [R80+0x8800] ;  /* 0x008800005030783b */ /* 0x000ee80000000200 */
[----:B------:R-:W3:Y:S04]  /*3da0*/  LDSM.16.M88.4 R56, [R80+0x9000] ;  /* 0x009000005038783b */ /* 0x000ee80000000200 */
[----:B------:R-:W3:Y:S04]  /*3db0*/  LDSM.16.M88.4 R44, [R80+0x9800] ;  /* 0x00980000502c783b */ /* 0x000ee80000000200 */
[----:B------:R-:W-:Y:S01]  /*3dc0*/  LDSM.16.M88.4 R8, [R82] ;  /* 0x000000005208783b */ /* 0x000fe20000000200 */
[C---:B-----5:R-:W-:Y:S03]  /*3dd0*/  HMMA.16816.F32 R36, R60.reuse, R32, RZ ;  /* 0x000000203c24723c */ /* 0x060fe600000018ff */
[----:B----4-:R-:W4:Y:S04]  /*3de0*/  LDSM.16.M88.4 R12, [R205+0x8000] ;  /* 0x00800000cd0c783b */ /* 0x010f280000000200 */
[----:B------:R-:W-:Y:S01]  /*3df0*/  LDSM.16.M88.4 R72, [R79+0x9800] ;  /* 0x009800004f48783b */ /* 0x000fe20000000200 */
[C---:B-1----:R-:W-:Y:S03]  /*3e00*/  HMMA.16816.F32 R28, R60.reuse, R24, RZ ;  /* 0x000000183c1c723c */ /* 0x042fe600000018ff */
[----:B------:R-:W-:Y:S04]  /*3e10*/  LDSM.16.M88.4 R68, [R84+UR5+0xa800] ;  /* 0x00a800055444783b */ /* 0x000fe80008000200 */
[----:B------:R-:W0:Y:S01]  /*3e20*/  LDGDEPBAR ;  /* 0x00000000000079af */ /* 0x000e220000000000 */
[C---:B--2---:R-:W-:Y:S08]  /*3e30*/  HMMA.16816.F32 R20, R60.reuse, R16, RZ ;  /* 0x000000103c14723c */ /* 0x044ff000000018ff */
[C---:B------:R-:W-:Y:S08]  /*3e40*/  HMMA.16816.F32 R32, R60.reuse, R34, RZ ;  /* 0x000000223c20723c */ /* 0x040ff000000018ff */
[C---:B------:R-:W-:Y:S08]  /*3e50*/  HMMA.16816.F32 R24, R60.reuse, R26, RZ ;  /* 0x0000001a3c18723c */ /* 0x040ff000000018ff */
[C---:B------:R-:W-:Y:S08]  /*3e60*/  HMMA.16816.F32 R16, R60.reuse, R18, RZ ;  /* 0x000000123c10723c */ /* 0x040ff000000018ff */
[C---:B---3--:R-:W-:Y:S08]  /*3e70*/  HMMA.16816.F32 R64, R60.reuse, R4, RZ ;  /* 0x000000043c40723c */ /* 0x048ff000000018ff */
[----:B------:R-:W-:Y:S01]  /*3e80*/  HMMA.16816.F32 R60, R60, R6, RZ ;  /* 0x000000063c3c723c */ /* 0x000fe200000018ff */
[----:B------:R-:W1:Y:S07]  /*3e90*/  LDSM.16.M88.4 R4, [R205+0x8800] ;  /* 0x00880000cd04783b */ /* 0x000e6e0000000200 */
[C---:B------:R-:W-:Y:S08]  /*3ea0*/  HMMA.16816.F32 R36, R40.reuse, R52, R36 ;  /* 0x000000342824723c */ /* 0x040ff00000001824 */
[C---:B------:R-:W-:Y:S01]  /*3eb0*/  HMMA.16816.F32 R32, R40.reuse, R54, R32 ;  /* 0x000000362820723c */ /* 0x040fe20000001820 */
[----:B------:R-:W2:Y:S07]  /*3ec0*/  LDSM.16.M88.4 R52, [R205+0x9000] ;  /* 0x00900000cd34783b */ /* 0x000eae0000000200 */
[C---:B------:R-:W-:Y:S08]  /*3ed0*/  HMMA.16816.F32 R28, R40.reuse, R48, R28 ;  /* 0x00000030281c723c */ /* 0x040ff0000000181c */
[C---:B------:R-:W-:Y:S01]  /*3ee0*/  HMMA.16816.F32 R24, R40.reuse, R50, R24 ;  /* 0x000000322818723c */ /* 0x040fe20000001818 */
[----:B------:R-:W3:Y:S07]  /*3ef0*/  LDSM.16.M88.4 R48, [R205+0x9800] ;  /* 0x00980000cd30783b */ /* 0x000eee0000000200 */
[C---:B------:R-:W-:Y:S08]  /*3f00*/  HMMA.16816.F32 R20, R40.reuse, R56, R20 ;  /* 0x000000382814723c */ /* 0x040ff00000001814 */
[C---:B------:R-:W-:Y:S01]  /*3f10*/  HMMA.16816.F32 R16, R40.reuse, R58, R16 ;  /* 0x0000003a2810723c */ /* 0x040fe20000001810 */
[----:B------:R-:W-:Y:S07]  /*3f20*/  LDSM.16.M88.4 R56, [R84+UR5+0xb000] ;  /* 0x00b000055438783b */ /* 0x000fee0008000200 */
[C---:B------:R-:W-:Y:S08]  /*3f30*/  HMMA.16816.F32 R64, R40.reuse, R44, R64 ;  /* 0x0000002c2840723c */ /* 0x040ff00000001840 */
[----:B------:R-:W-:Y:S01]  /*3f40*/  HMMA.16816.F32 R60, R40, R46, R60 ;  /* 0x0000002e283c723c */ /* 0x000fe2000000183c */
[----:B------:R-:W-:Y:S04]  /*3f50*/  LDSM.16.M88.4 R40, [R81] ;  /* 0x000000005128783b */ /* 0x000fe80000000200 */
[----:B------:R-:W-:Y:S03]  /*3f60*/  LDSM.16.M88.4 R44, [R79+0x8000] ;  /* 0x008000004f2c783b */ /* 0x000fe60000000200 */
[C---:B----4-:R-:W-:Y:S08]  /*3f70*/  HMMA.16816.F32 R36, R8.reuse, R12, R36 ;  /* 0x0000000c0824723c */ /* 0x050ff00000001824 */
[C---:B------:R-:W-:Y:S01]  /*3f80*/  HMMA.16816.F32 R32, R8.reuse, R14, R32 ;  /* 0x0000000e0820723c */ /* 0x040fe20000001820 */
[----:B------:R-:W4:Y:S07]  /*3f90*/  LDSM.16.M88.4 R12, [R79+0x8800] ;  /* 0x008800004f0c783b */ /* 0x000f2e0000000200 */
[C---:B-1----:R-:W-:Y:S08]  /*3fa0*/  HMMA.16816.F32 R28, R8.reuse, R4, R28 ;  /* 0x00000004081c723c */ /* 0x042ff0000000181c */
[C---:B------:R-:W-:Y:S01]  /*3fb0*/  HMMA.16816.F32 R24, R8.reuse, R6, R24 ;  /* 0x000000060818723c */ /* 0x040fe20000001818 */
[----:B------:R-:W1:Y:S07]  /*3fc0*/  LDSM.16.M88.4 R4, [R79+0x9000] ;  /* 0x009000004f04783b */ /* 0x000e6e0000000200 */
[C---:B--2---:R-:W-:Y:S08]  /*3fd0*/  HMMA.16816.F32 R20, R8.reuse, R52, R20 ;  /* 0x000000340814723c */ /* 0x044ff00000001814 */
[C---:B------:R-:W-:Y:S01]  /*3fe0*/  HMMA.16816.F32 R16, R8.reuse, R54, R16 ;  /* 0x000000360810723c */ /* 0x040fe20000001810 */
[----:B------:R-:W-:Y:S07]  /*3ff0*/  LDSM.16.M88.4 R52, [R84+UR5+0xb800] ;  /* 0x00b800055434783b */ /* 0x000fee0008000200 */
[C---:B---3--:R-:W-:Y:S08]  /*4000*/  HMMA.16816.F32 R64, R8.reuse, R48, R64 ;  /* 0x000000300840723c */ /* 0x048ff00000001840 */
[----:B------:R-:W-:Y:S01]  /*4010*/  HMMA.16816.F32 R60, R8, R50, R60 ;  /* 0x00000032083c723c */ /* 0x000fe2000000183c */
[----:B------:R-:W-:Y:S04]  /*4020*/  LDSM.16.M88.4 R8, [R85+0x2000] ;  /* 0x002000005508783b */ /* 0x000fe80000000200 */
[----:B------:R-:W2:Y:S03]  /*4030*/  LDSM.16.M88.4 R48, [R84+UR5+0xa000] ;  /* 0x00a000055430783b */ /* 0x000ea60008000200 */
[C---:B----4-:R-:W-:Y:S08]  /*4040*/  HMMA.16816.F32 R28, R40.reuse, R12, R28 ;  /* 0x0000000c281c723c */ /* 0x050ff0000000181c */
[C---:B------:R-:W-:Y:S01]  /*4050*/  HMMA.16816.F32 R24, R40.reuse, R14, R24 ;  /* 0x0000000e2818723c */ /* 0x040fe20000001818 */
[----:B------:R-:W-:Y:S07]  /*4060*/  LDSM.16.M88.4 R12, [R83+0x2000] ;  /* 0x00200000530c783b */ /* 0x000fee0000000200 */
[C---:B-1----:R-:W-:Y:S08]  /*4070*/  HMMA.16816.F32 R20, R40.reuse, R4, R20 ;  /* 0x000000042814723c */ /* 0x042ff00000001814 */
[C---:B------:R-:W-:Y:S01]  /*4080*/  HMMA.16816.F32 R16, R40.reuse, R6, R16 ;  /* 0x000000062810723c */ /* 0x040fe20000001810 */
[----:B------:R-:W1:Y:S07]  /*4090*/  LDSM.16.M88.4 R4, [R80+0xa000] ;  /* 0x00a000005004783b */ /* 0x000e6e0000000200 */
        /* <DEDUP_REMOVED lines=25> */
[----:B------:R-:W3:Y:S07]  /*4230*/  LDSM.16.M88.4 R44, [R205+0xb000] ;  /* 0x00b00000cd2c783b */ /* 0x000eee0000000200 */
[C---:B----4-:R-:W-:Y:S08]  /*4240*/  HMMA.16816.F32 R20, R12.reuse, R40, R20 ;  /* 0x000000280c14723c */ /* 0x050ff00000001814 */
[C---:B------:R-:W-:Y:S01]  /*4250*/  HMMA.16816.F32 R16, R12.reuse, R42, R16 ;  /* 0x0000002a0c10723c */ /* 0x040fe20000001810 */
[----:B------:R-:W4:Y:S07]  /*4260*/  LDSM.16.M88.4 R40, [R205+0xb800] ;  /* 0x00b80000cd28783b */ /* 0x000f2e0000000200 */
[C---:B--2---:R-:W-:Y:S08]  /*4270*/  HMMA.16816.F32 R64, R12.reuse, R48, R64 ;  /* 0x000000300c40723c */ /* 0x044ff00000001840 */
[----:B------:R-:W-:Y:S01]  /*4280*/  HMMA.16816.F32 R60, R12, R50, R60 ;  /* 0x000000320c3c723c */ /* 0x000fe2000000183c */
[----:B------:R-:W-:Y:S04]  /*4290*/  LDSM.16.M88.4 R48, [R81+0x2000] ;  /* 0x002000005130783b */ /* 0x000fe80000000200 */
[----:B------:R-:W2:Y:S03]  /*42a0*/  LDSM.16.M88.4 R12, [R79+0xa000] ;  /* 0x00a000004f0c783b */ /* 0x000ea60000000200 */
[C---:B-1----:R-:W-:Y:S08]  /*42b0*/  HMMA.16816.F32 R36, R8.reuse, R4, R36 ;  /* 0x000000040824723c */ /* 0x042ff00000001824 */
[C---:B------:R-:W-:Y:S01]  /*42c0*/  HMMA.16816.F32 R32, R8.reuse, R6, R32 ;  /* 0x000000060820723c */ /* 0x040fe20000001820 */
[----:B------:R-:W1:Y:S07]  /*42d0*/  LDSM.16.M88.4 R4, [R79+0xa800] ;  /* 0x00a800004f04783b */ /* 0x000e6e0000000200 */
[C---:B------:R-:W-:Y:S08]  /*42e0*/  HMMA.16816.F32 R28, R8.reuse, R52, R28 ;  /* 0x00000034081c723c */ /* 0x040ff0000000181c */
[C---:B------:R-:W-:Y:S01]  /*42f0*/  HMMA.16816.F32 R24, R8.reuse, R54, R24 ;  /* 0x000000360818723c */ /* 0x040fe20000001818 */
[----:B------:R-:W5:Y:S07]  /*4300*/  LDSM.16.M88.4 R52, [R79+0xb000] ;  /* 0x00b000004f34783b */ /* 0x000f6e0000000200 */
[C---:B---3--:R-:W-:Y:S08]  /*4310*/  HMMA.16816.F32 R20, R8.reuse, R44, R20 ;  /* 0x0000002c0814723c */ /* 0x048ff00000001814 */
[C---:B------:R-:W-:Y:S01]  /*4320*/  HMMA.16816.F32 R16, R8.reuse, R46, R16 ;  /* 0x0000002e0810723c */ /* 0x040fe20000001810 */
[----:B------:R-:W-:Y:S07]  /*4330*/  LDSM.16.M88.4 R44, [R84+UR5+0xc000] ;  /* 0x00c00005542c783b */ /* 0x000fee0008000200 */
[C---:B----4-:R-:W-:Y:S08]  /*4340*/  HMMA.16816.F32 R64, R8.reuse, R40, R64 ;  /* 0x000000280840723c */ /* 0x050ff00000001840 */
[----:B------:R-:W-:Y:S01]  /*4350*/  HMMA.16816.F32 R60, R8, R42, R60 ;  /* 0x0000002a083c723c */ /* 0x000fe2000000183c */
[----:B------:R-:W3:Y:S04]  /*4360*/  LDSM.16.M88.4 R8, [R85+0x4000] ;  /* 0x004000005508783b */ /* 0x000ee80000000200 */
[----:B------:R-:W-:Y:S03]  /*4370*/  LDSM.16.M88.4 R40, [R83+0x4000] ;  /* 0x004000005328783b */ /* 0x000fe60000000200 */
[C---:B--2---:R-:W-:Y:S08]  /*4380*/  HMMA.16816.F32 R36, R48.reuse, R12, R36 ;  /* 0x0000000c3024723c */ /* 0x044ff00000001824 */
[C---:B------:R-:W-:Y:S01]  /*4390*/  HMMA.16816.F32 R32, R48.reuse, R14, R32 ;  /* 0x0000000e3020723c */ /* 0x040fe20000001820 */
[----:B------:R-:W2:Y:S07]  /*43a0*/  LDSM.16.M88.4 R12, [R84+UR5+0xd800] ;  /* 0x00d80005540c783b */ /* 0x000eae0008000200 */
        /* <DEDUP_REMOVED lines=32> */
[----:B---3--:R-:W-:Y:S08]  /*45b0*/  HMMA.16816.F32 R64, R40, R44, R64 ;  /* 0x0000002c2840723c */ /* 0x008ff00000001840 */
[C---:B--2---:R-:W-:Y:S08]  /*45c0*/  HMMA.16816.F32 R28, R72.reuse, R8, R28 ;  /* 0x00000008481c723c */ /* 0x044ff0000000181c */
[----:B------:R-:W-:Y:S01]  /*45d0*/  HMMA.16816.F32 R24, R72, R10, R24 ;  /* 0x0000000a4818723c */ /* 0x000fe20000001818 */
[----:B------:R-:W-:Y:S07]  /*45e0*/  LDSM.16.M88.4 R8, [R84+UR5+0xe000] ;  /* 0x00e000055408783b */ /* 0x000fee0008000200 */
[----:B------:R-:W-:Y:S01]  /*45f0*/  HMMA.16816.F32 R60, R40, R46, R60 ;  /* 0x0000002e283c723c */ /* 0x000fe2000000183c */
[----:B------:R-:W2:Y:S04]  /*4600*/  LDSM.16.M88.4 R44, [R79+0xd000] ;  /* 0x00d000004f2c783b */ /* 0x000ea80000000200 */
[----:B------:R-:W3:Y:S03]  /*4610*/  LDSM.16.M88.4 R40, [R79+0xd800] ;  /* 0x00d800004f28783b */ /* 0x000ee60000000200 */
[C---:B-----5:R-:W-:Y:S08]  /*4620*/  HMMA.16816.F32 R36, R72.reuse, R12, R36 ;  /* 0x0000000c4824723c */ /* 0x060ff00000001824 */
[C---:B------:R-:W-:Y:S01]  /*4630*/  HMMA.16816.F32 R32, R72.reuse, R14, R32 ;  /* 0x0000000e4820723c */ /* 0x040fe20000001820 */
[----:B------:R-:W5:Y:S07]  /*4640*/  LDSM.16.M88.4 R12, [R85+0x6000] ;  /* 0x00600000550c783b */ /* 0x000f6e0000000200 */
[C---:B-1----:R-:W-:Y:S08]  /*4650*/  HMMA.16816.F32 R20, R72.reuse, R4, R20 ;  /* 0x000000044814723c */ /* 0x042ff00000001814 */
[----:B------:R-:W-:Y:S01]  /*4660*/  HMMA.16816.F32 R16, R72, R6, R16 ;  /* 0x000000064810723c */ /* 0x000fe20000001810 */
[----:B------:R-:W1:Y:S07]  /*4670*/  LDSM.16.M88.4 R4, [R84+UR5+0xe800] ;  /* 0x00e800055404783b */ /* 0x000e6e0008000200 */
[C---:B----4-:R-:W-:Y:S08]  /*4680*/  HMMA.16816.F32 R28, R56.reuse, R48, R28 ;  /* 0x00000030381c723c */ /* 0x050ff0000000181c */
[----:B------:R-:W-:Y:S01]  /*4690*/  HMMA.16816.F32 R24, R56, R50, R24 ;  /* 0x000000323818723c */ /* 0x000fe20000001818 */
[----:B------:R-:W4:Y:S04]  /*46a0*/  LDSM.16.M88.4 R48, [R84+UR5+0xf000] ;  /* 0x00f000055430783b */ /* 0x000f280008000200 */
[----:B------:R-:W4:Y:S03]  /*46b0*/  LDSM.16.M88.4 R84, [R84+UR5+0xf800] ;  /* 0x00f800055454783b */ /* 0x000f260008000200 */
[C---:B------:R-:W-:Y:S08]  /*46c0*/  HMMA.16816.F32 R64, R72.reuse, R68, R64 ;  /* 0x000000444840723c */ /* 0x040ff00000001840 */
[----:B------:R-:W-:Y:S01]  /*46d0*/  HMMA.16816.F32 R60, R72, R70, R60 ;  /* 0x00000046483c723c */ /* 0x000fe2000000183c */
[----:B------:R-:W-:Y:S07]  /*46e0*/  LDSM.16.M88.4 R68, [R83+0x6000] ;  /* 0x006000005344783b */ /* 0x000fee0000000200 */
[C---:B------:R-:W-:Y:S08]  /*46f0*/  HMMA.16816.F32 R36, R56.reuse, R52, R36 ;  /* 0x000000343824723c */ /* 0x040ff00000001824 */
[C---:B------:R-:W-:Y:S01]  /*4700*/  HMMA.16816.F32 R32, R56.reuse, R54, R32 ;  /* 0x000000363820723c */ /* 0x040fe20000001820 */
[----:B------:R-:W4:Y:S07]  /*4710*/  LDSM.16.M88.4 R52, [R80+0xe000] ;  /* 0x00e000005034783b */ /* 0x000f2e0000000200 */
[C---:B--2---:R-:W-:Y:S08]  /*4720*/  HMMA.16816.F32 R20, R56.reuse, R44, R20 ;  /* 0x0000002c3814723c */ /* 0x044ff00000001814 */
[C---:B------:R-:W-:Y:S01]  /*4730*/  HMMA.16816.F32 R16, R56.reuse, R46, R16 ;  /* 0x0000002e3810723c */ /* 0x040fe20000001810 */
[----:B------:R-:W-:Y:S07]  /*4740*/  LDSM.16.M88.4 R44, [R82+0x6000] ;  /* 0x00600000522c783b */ /* 0x000fee0000000200 */
[C---:B---3--:R-:W-:Y:S08]  /*4750*/  HMMA.16816.F32 R64, R56.reuse, R40, R64 ;  /* 0x000000283840723c */ /* 0x048ff00000001840 */
[----:B------:R-:W-:Y:S01]  /*4760*/  HMMA.16816.F32 R60, R56, R42, R60 ;  /* 0x0000002a383c723c */ /* 0x000fe2000000183c */
[----:B------:R-:W2:Y:S04]  /*4770*/  LDSM.16.M88.4 R40, [R80+0xe800] ;  /* 0x00e800005028783b */ /* 0x000ea80000000200 */
[----:B------:R-:W-:Y:S03]  /*4780*/  LDSM.16.M88.4 R56, [R79+0xe000] ;  /* 0x00e000004f38783b */ /* 0x000fe60000000200 */
[C---:B-----5:R-:W-:Y:S08]  /*4790*/  HMMA.16816.F32 R36, R12.reuse, R8, R36 ;  /* 0x000000080c24723c */ /* 0x060ff00000001824 */
[C---:B------:R-:W-:Y:S01]  /*47a0*/  HMMA.16816.F32 R32, R12.reuse, R10, R32 ;  /* 0x0000000a0c20723c */ /* 0x040fe20000001820 */
[----:B------:R-:W3:Y:S07]  /*47b0*/  LDSM.16.M88.4 R8, [R80+0xf000] ;  /* 0x00f000005008783b */ /* 0x000eee0000000200 */
[C---:B-1----:R-:W-:Y:S08]  /*47c0*/  HMMA.16816.F32 R28, R12.reuse, R4, R28 ;  /* 0x000000040c1c723c */ /* 0x042ff0000000181c */
[C---:B------:R-:W-:Y:S01]  /*47d0*/  HMMA.16816.F32 R24, R12.reuse, R6, R24 ;  /* 0x000000060c18723c */ /* 0x040fe20000001818 */
[----:B------:R-:W1:Y:S04]  /*47e0*/  LDSM.16.M88.4 R4, [R80+0xf800] ;  /* 0x00f800005004783b */ /* 0x000e680000000200 */
[----:B------:R-:W-:Y:S03]  /*47f0*/  LDSM.16.M88.4 R80, [R81+0x6000] ;  /* 0x006000005150783b */ /* 0x000fe60000000200 */
[C---:B----4-:R-:W-:Y:S08]  /*4800*/  HMMA.16816.F32 R20, R12.reuse, R48, R20 ;  /* 0x000000300c14723c */ /* 0x050ff00000001814 */
[C---:B------:R-:W-:Y:S01]  /*4810*/  HMMA.16816.F32 R16, R12.reuse, R50, R16 ;  /* 0x000000320c10723c */ /* 0x040fe20000001810 */
[----:B------:R-:W-:Y:S07]  /*4820*/  LDSM.16.M88.4 R48, [R205+0xe800] ;  /* 0x00e80000cd30783b */ /* 0x000fee0000000200 */
[C---:B------:R-:W-:Y:S08]  /*4830*/  HMMA.16816.F32 R64, R12.reuse, R84, R64 ;  /* 0x000000540c40723c */ /* 0x040ff00000001840 */
[----:B------:R-:W-:Y:S01]  /*4840*/  HMMA.16816.F32 R60, R12, R86, R60 ;  /* 0x000000560c3c723c */ /* 0x000fe2000000183c */
[----:B------:R-:W4:Y:S07]  /*4850*/  LDSM.16.M88.4 R12, [R205+0xe000] ;  /* 0x00e00000cd0c783b */ /* 0x000f2e0000000200 */
        /* <DEDUP_REMOVED lines=11> */
[----:B------:R-:W1:Y:S07]  /*4910*/  LDSM.16.M88.4 R4, [R79+0xf000] ;  /* 0x00f000004f04783b */ /* 0x000e6e0000000200 */
[C---:B----4-:R-:W-:Y:S08]  /*4920*/  HMMA.16816.F32 R36, R44.reuse, R12, R36 ;  /* 0x0000000c2c24723c */ /* 0x050ff00000001824 */
[----:B------:R-:W-:Y:S01]  /*4930*/  HMMA.16816.F32 R32, R44, R14, R32 ;  /* 0x0000000e2c20723c */ /* 0x000fe20000001820 */
[----:B------:R-:W4:Y:S01]  /*4940*/  LDSM.16.M88.4 R12, [R79+0xf800] ;  /* 0x00f800004f0c783b */ /* 0x000f220000000200 */
[----:B------:R-:W-:-:S06]  /*4950*/  DEPBAR.LE SB0, 0x0 ;  /* 0x000080000000791a */ /* 0x000fcc0000000000 */
[C---:B------:R-:W-:Y:S08]  /*4960*/  HMMA.16816.F32 R28, R44.reuse, R48, R28 ;  /* 0x000000302c1c723c */ /* 0x040ff0000000181c */
[C---:B------:R-:W-:Y:S08]  /*4970*/  HMMA.16816.F32 R24, R44.reuse, R50, R24 ;  /* 0x000000322c18723c */ /* 0x040ff00000001818 */
[C---:B--2---:R-:W-:Y:S08]  /*4980*/  HMMA.16816.F32 R16, R44.reuse, R42, R16 ;  /* 0x0000002a2c10723c */ /* 0x044ff00000001810 */
[C---:B---3--:R-:W-:Y:S08]  /*4990*/  HMMA.16816.F32 R64, R44.reuse, R8, R64 ;  /* 0x000000082c40723c */ /* 0x048ff00000001840 */
[C---:B------:R-:W-:Y:S08]  /*49a0*/  HMMA.16816.F32 R60, R44.reuse, R10, R60 ;  /* 0x0000000a2c3c723c */ /* 0x040ff0000000183c */
[----:B------:R-:W-:Y:S08]  /*49b0*/  HMMA.16816.F32 R20, R44, R40, R20 ;  /* 0x000000282c14723c */ /* 0x000ff00000001814 */
[C---:B------:R-:W-:Y:S08]  /*49c0*/  HMMA.16816.F32 R36, R80.reuse, R56, R36 ;  /* 0x000000385024723c */ /* 0x040ff00000001824 */
[C---:B------:R-:W-:Y:S08]  /*49d0*/  HMMA.16816.F32 R32, R80.reuse, R58, R32 ;  /* 0x0000003a5020723c */ /* 0x040ff00000001820 */
[C---:B------:R-:W-:Y:S08]  /*49e0*/  HMMA.16816.F32 R28, R80.reuse, R52, R28 ;  /* 0x00000034501c723c */ /* 0x040ff0000000181c */
[C---:B------:R-:W-:Y:S08]  /*49f0*/  HMMA.16816.F32 R24, R80.reuse, R54, R24 ;  /* 0x000000365018723c */ /* 0x040ff00000001818 */
[C---:B-1----:R-:W-:Y:S08]  /*4a00*/  HMMA.16816.F32 R16, R80.reuse, R6, R16 ;  /* 0x000000065010723c */ /* 0x042ff00000001810 */
[C---:B----4-:R-:W-:Y:S08]  /*4a10*/  HMMA.16816.F32 R64, R80.reuse, R12, R64 ;  /* 0x0000000c5040723c */ /* 0x050ff00000001840 */
[C---:B------:R-:W-:Y:S08]  /*4a20*/  HMMA.16816.F32 R60, R80.reuse, R14, R60 ;  /* 0x0000000e503c723c */ /* 0x040ff0000000183c */
[----:B------:R-:W-:Y:S01]  /*4a30*/  HMMA.16816.F32 R20, R80, R4, R20 ;  /* 0x000000045014723c */ /* 0x000fe20000001814 */
[----:B------:R-:W-:Y:S01]  /*4a40*/  IMAD.U32 R4, RZ, RZ, UR16 ;  /* 0x00000010ff047e24 */ /* 0x000fe2000f8e00ff */
[----:B------:R-:W-:Y:S01]  /*4a50*/  LOP3.LUT R5, R167, UR16, RZ, 0xfc, !PT ;  /* 0x00000010a7057c12 */ /* 0x000fe2000f8efcff */
[----:B------:R-:W-:Y:S03]  /*4a60*/  BAR.SYNC.DEFER_BLOCKING 0x0 ;  /* 0x0000000000007b1d */ /* 0x000fe60000010000 */
[----:B------:R-:W-:-:S02]  /*4a70*/  ISETP.GE.AND P6, PT, R5, R166, PT ;  /* 0x000000a60500720c */ /* 0x000fc40003fc6270 */
[----:B------:R-:W-:Y:S02]  /*4a80*/  ISETP.GE.AND P5, PT, R5, R165, PT ;  /* 0x000000a50500720c */ /* 0x000fe40003fa6270 */
[C-C-:B------:R-:W-:Y:S02]  /*4a90*/  LOP3.LUT R9, R4.reuse, 0x1, R167.reuse, 0xfe, !PT ;  /* 0x0000000104097812 */ /* 0x140fe400078efea7 */
[----:B------:R-:W-:Y:S01]  /*4aa0*/  LOP3.LUT R8, R4, 0x8, R167, 0xfe, !PT ;  /* 0x0000000804087812 */ /* 0x000fe200078efea7 */
[----:B------:R-:W-:Y:S08]  /*4ab0*/  BRA.U !UP1, `(.L_x_361) ;  /* 0x0000000509c47547 */ /* 0x000ff0000b800000 */
        /* <DEDUP_REMOVED lines=17> */
[----:B------:R-:W-:Y:S01]  /*4bd0*/  IMAD.U32 R7, RZ, RZ, UR15 ;  /* 0x0000000fff077e24 */ /* 0x000fe2000f8e00ff */
[----:B------:R-:W-:Y:S01]  /*4be0*/  ULEA UR12, UP0, UR10, UR12, 0x5 ;  /* 0x0000000c0a0c7291 */ /* 0x000fe2000f8028ff */
[----:B------:R-:W-:Y:S02]  /*4bf0*/  LEA.HI.X R11, R6, R227, R5, 0x1, P0 ;  /* 0x000000e3060b7211 */ /* 0x000fe400000f0c05 */
[----:B------:R-:W-:Y:S01]  /*4c00*/  IMAD.U32 R6, RZ, RZ, UR13 ;  /* 0x0000000dff067e24 */ /* 0x000fe2000f8e00ff */
[----:B-1----:R-:W-:Y:S01]  /*4c10*/  ISETP.GE.AND P3, PT, R207, UR6, PT ;  /* 0x00000006cf007c0c */ /* 0x002fe2000bf66270 */
[----:B------:R-:W-:Y:S01]  /*4c20*/  ULEA.HI.X UR7, UR10, UR7, UR11, 0x5, UP0 ;  /* 0x000000070a077291 */ /* 0x000fe200080f2c0b */
[----:B------:R-:W-:Y:S01]  /*4c30*/  LEA R14, P0, R7, R228, 0x1 ;  /* 0x000000e4070e7211 */ /* 0x000fe200078008ff */
[----:B------:R-:W-:Y:S01]  /*4c40*/  IMAD.U32 R5, RZ, RZ, UR12 ;  /* 0x0000000cff057e24 */ /* 0x000fe2000f8e00ff */
[----:B------:R-:W-:-:S02]  /*4c50*/  ISETP.GE.AND P2, PT, R234, UR6, PT ;  /* 0x00000006ea007c0c */ /* 0x000fc4000bf46270 */
        /* <DEDUP_REMOVED lines=87> */
.L_x_361:
[-C--:B------:R-:W-:Y:S01]  /*51d0*/  ISETP.GE.AND P4, PT, R9, R166.reuse, PT ;  /* 0x000000a60900720c */ /* 0x080fe20003f86270 */
[----:B------:R-:W-:Y:S01]  /*51e0*/  USHF.L.U32 UR17, UR4, 0x1, URZ ;  /* 0x0000000104117899 */ /* 0x000fe200080006ff */
[C-C-:B------:R-:W-:Y:S01]  /*51f0*/  LOP3.LUT R5, R4.reuse, 0x9, R167.reuse, 0xfe, !PT ;  /* 0x0000000904057812 */ /* 0x140fe200078efea7 */
[----:B------:R-:W-:Y:S01]  /*5200*/  IMAD.WIDE.U32 R238, R77, -0x2daee0ad, RZ ;  /* 0xd2511f534dee7825 */ /* 0x000fe200078e00ff */
[--C-:B------:R-:W-:Y:S01]  /*5210*/  LOP3.LUT R6, R4, 0x10, R167.reuse, 0xfe, !PT ;  /* 0x0000001004067812 */ /* 0x100fe200078efea7 */
[----:B------:R-:W-:Y:S01]  /*5220*/  UIADD3 UR4, UPT, UPT, UR29, -0x4498517b, URZ ;  /* 0xbb67ae851d047890 */ /* 0x000fe2000fffe0ff */
[----:B------:R-:W-:Y:S01]  /*5230*/  FSEL R36, R36, -INF , !P6 ;  /* 0xff80000024247808 */ /* 0x000fe20007000000 */
[----:B------:R-:W-:Y:S01]  /*5240*/  UIADD3 UR16, UPT, UPT, UR28, -0x61c88647, URZ ;  /* 0x9e3779b91c107890 */ /* 0x000fe2000fffe0ff */
[----:B------:R-:W-:Y:S01]  /*5250*/  FSEL R38, R38, -INF , !P5 ;  /* 0xff80000026267808 */ /* 0x000fe20006800000 */
[----:B------:R-:W-:Y:S01]  /*5260*/  UIADD3 UR15, UPT, UPT, UR28, 0x3c6ef372, URZ ;  /* 0x3c6ef3721c0f7890 */ /* 0x000fe2000fffe0ff */
[----:B------:R-:W-:Y:S01]  /*5270*/  FSEL R37, R37, -INF , !P4 ;  /* 0xff80000025257808 */ /* 0x000fe20006000000 */
[----:B------:R-:W2:Y:S01]  /*5280*/  LDCU UR6, c[0x0][0x45c] ;  /* 0x00008b80ff0677ac */ /* 0x000ea20008000800 */
[-C--:B------:R-:W-:Y:S01]  /*5290*/  ISETP.GE.AND P1, PT, R9, R165.reuse, PT ;  /* 0x000000a50900720c */ /* 0x080fe20003f26270 */
[----:B------:R-:W3:Y:S01]  /*52a0*/  LDC R173, c[0x0][0x4f8] ;  /* 0x00013e00ffad7b82 */ /* 0x000ee20000000800 */
[CC--:B------:R-:W-:Y:S01]  /*52b0*/  ISETP.GE.AND P3, PT, R8.reuse, R166.reuse, PT ;  /* 0x000000a60800720c */ /* 0x0c0fe20003f66270 */
[----:B------:R-:W-:Y:S01]  /*52c0*/  UIADD3 UR26, UPT, UPT, UR29, 0x76cf5d0a, URZ ;  /* 0x76cf5d0a1d1a7890 */ /* 0x000fe2000fffe0ff */
[-C--:B------:R-:W-:Y:S01]  /*52d0*/  ISETP.GE.AND P0, PT, R8, R165.reuse, PT ;  /* 0x000000a50800720c */ /* 0x080fe20003f06270 */
[----:B------:R-:W-:Y:S01]  /*52e0*/  UIADD3 UR23, UPT, UPT, UR29, 0x32370b8f, URZ ;  /* 0x32370b8f1d177890 */ /* 0x000fe2000fffe0ff */
[CC--:B------:R-:W-:Y:S01]  /*52f0*/  ISETP.GE.AND P2, PT, R5.reuse, R166.reuse, PT ;  /* 0x000000a60500720c */ /* 0x0c0fe20003f46270 */
[----:B------:R-:W-:Y:S01]  /*5300*/  UIADD3 UR13, UPT, UPT, UR28, -0x255992d5, URZ ;  /* 0xdaa66d2b1c0d7890 */ /* 0x000fe2000fffe0ff */
[-C--:B------:R-:W-:Y:S01]  /*5310*/  ISETP.GE.AND P6, PT, R5, R165.reuse, PT ;  /* 0x000000a50500720c */ /* 0x080fe20003fc6270 */
[----:B------:R-:W-:Y:S01]  /*5320*/  UIADD3 UR12, UPT, UPT, UR28, 0x78dde6e4, URZ ;  /* 0x78dde6e41c0c7890 */ /* 0x000fe2000fffe0ff */
[C---:B------:R-:W-:Y:S01]  /*5330*/  ISETP.GE.AND P5, PT, R6.reuse, R166, PT ;  /* 0x000000a60600720c */ /* 0x040fe20003fa6270 */
[----:B------:R-:W-:Y:S01]  /*5340*/  UIADD3 UR21, UPT, UPT, UR29, -0x56f99767, URZ ;  /* 0xa90668991d157890 */ /* 0x000fe2000fffe0ff */
[----:B------:R-:W-:Y:S01]  /*5350*/  ISETP.GE.AND P4, PT, R6, R165, PT ;  /* 0x000000a50600720c */ /* 0x000fe20003f86270 */
[----:B------:R-:W-:Y:S01]  /*5360*/  UIADD3 UR22, UPT, UPT, UR29, -0x126145ec, URZ ;  /* 0xed9eba141d167890 */ /* 0x000fe2000fffe0ff */
[C-C-:B------:R-:W-:Y:S01]  /*5370*/  LOP3.LUT R5, R4.reuse, 0x11, R167.reuse, 0xfe, !PT ;  /* 0x0000001104057812 */ /* 0x140fe200078efea7 */
[----:B------:R-:W-:Y:S01]  /*5380*/  UIADD3 UR7, UPT, UPT, UR28, 0x1715609d, URZ ;  /* 0x1715609d1c077890 */ /* 0x000fe2000fffe0ff */
[----:B------:R-:W-:Y:S01]  /*5390*/  LOP3.LUT R6, R4, 0x18, R167, 0xfe, !PT ;  /* 0x0000001804067812 */ /* 0x000fe200078efea7 */
[----:B------:R-:W-:Y:S01]  /*53a0*/  UIADD3 UR20, UPT, UPT, UR29, 0x646e171e, URZ ;  /* 0x646e171e1d147890 */ /* 0x000fe2000fffe0ff */
[----:B------:R-:W-:-:S02]  /*53b0*/  FSEL R39, R39, -INF , !P1 ;  /* 0xff80000027277808 */ /* 0x000fc40004800000 */
[----:B------:R-:W-:Y:S02]  /*53c0*/  FSEL R32, R32, -INF , !P3 ;  /* 0xff80000020207808 */ /* 0x000fe40005800000 */
[----:B------:R-:W-:Y:S02]  /*53d0*/  FSEL R34, R34, -INF , !P0 ;  /* 0xff80000022227808 */ /* 0x000fe40004000000 */
[----:B------:R-:W-:Y:S02]  /*53e0*/  FSEL R33, R33, -INF , !P2 ;  /* 0xff80000021217808 */ /* 0x000fe40005000000 */
[CC--:B------:R-:W-:Y:S02]  /*53f0*/  ISETP.GE.AND P1, PT, R5.reuse, R166.reuse, PT ;  /* 0x000000a60500720c */ /* 0x0c0fe40003f26270 */
[----:B------:R-:W-:Y:S02]  /*5400*/  ISETP.GE.AND P3, PT, R5, R165, PT ;  /* 0x000000a50500720c */ /* 0x000fe40003f66270 */
[----:B------:R-:W-:-:S02]  /*5410*/  ISETP.GE.AND P0, PT, R6, R166, PT ;  /* 0x000000a60600720c */ /* 0x000fc40003f06270 */
[----:B------:R-:W-:Y:S02]  /*5420*/  ISETP.GE.AND P2, PT, R6, R165, PT ;  /* 0x000000a50600720c */ /* 0x000fe40003f46270 */
[C-C-:B------:R-:W-:Y:S02]  /*5430*/  LOP3.LUT R5, R4.reuse, 0x19, R167.reuse, 0xfe, !PT ;  /* 0x0000001904057812 */ /* 0x140fe400078efea7 */
[----:B------:R-:W-:Y:S02]  /*5440*/  LOP3.LUT R6, R4, 0x20, R167, 0xfe, !PT ;  /* 0x0000002004067812 */ /* 0x000fe400078efea7 */
[----:B------:R-:W-:Y:S02]  /*5450*/  FSEL R35, R35, -INF , !P6 ;  /* 0xff80000023237808 */ /* 0x000fe40007000000 */
[----:B------:R-:W-:Y:S02]  /*5460*/  FSEL R28, R28, -INF , !P5 ;  /* 0xff8000001c1c7808 */ /* 0x000fe40006800000 */
[----:B------:R-:W-:-:S02]  /*5470*/  FSEL R30, R30, -INF , !P4 ;  /* 0xff8000001e1e7808 */ /* 0x000fc40006000000 */
[----:B------:R-:W-:Y:S02]  /*5480*/  FSEL R29, R29, -INF , !P1 ;  /* 0xff8000001d1d7808 */ /* 0x000fe40004800000 */
[----:B------:R-:W-:Y:S02]  /*5490*/  FMNMX3.FTZ R9, R36, R37, R32, !PT ;  /* 0x0000002524097276 */ /* 0x000fe40007810020 */
[CC--:B------:R-:W-:Y:S02]  /*54a0*/  ISETP.GE.AND P6, PT, R5.reuse, R166.reuse, PT ;  /* 0x000000a60500720c */ /* 0x0c0fe40003fc6270 */
[-C--:B------:R-:W-:Y:S02]  /*54b0*/  ISETP.GE.AND P5, PT, R5, R165.reuse, PT ;  /* 0x000000a50500720c */ /* 0x080fe40003fa6270 */
[C---:B------:R-:W-:Y:S02]  /*54c0*/  ISETP.GE.AND P4, PT, R6.reuse, R166, PT ;  /* 0x000000a60600720c */ /* 0x040fe40003f86270 */
[----:B------:R-:W-:-:S02]  /*54d0*/  ISETP.GE.AND P1, PT, R6, R165, PT ;  /* 0x000000a50600720c */ /* 0x000fc40003f26270 */
[C-C-:B------:R-:W-:Y:S02]  /*54e0*/  LOP3.LUT R5, R4.reuse, 0x21, R167.reuse, 0xfe, !PT ;  /* 0x0000002104057812 */ /* 0x140fe400078efea7 */
[----:B------:R-:W-:Y:S02]  /*54f0*/  LOP3.LUT R6, R4, 0x28, R167, 0xfe, !PT ;  /* 0x0000002804067812 */ /* 0x000fe400078efea7 */
[----:B------:R-:W-:Y:S02]  /*5500*/  FSEL R24, R24, -INF , !P0 ;  /* 0xff80000018187808 */ /* 0x000fe40004000000 */
[----:B------:R-:W-:Y:S02]  /*5510*/  FMNMX3.FTZ R9, R9, R33, R28, !PT ;  /* 0x0000002109097276 */ /* 0x000fe4000781001c */
[----:B------:R-:W-:Y:S02]  /*5520*/  FSEL R31, R31, -INF , !P3 ;  /* 0xff8000001f1f7808 */ /* 0x000fe40005800000 */
[----:B------:R-:W-:-:S02]  /*5530*/  FSEL R25, R25, -INF , !P6 ;  /* 0xff80000019197808 */ /* 0x000fc40007000000 */
[-C--:B------:R-:W-:Y:S02]  /*5540*/  ISETP.GE.AND P3, PT, R5, R166.reuse, PT ;  /* 0x000000a60500720c */ /* 0x080fe40003f66270 */
[----:B------:R-:W-:Y:S02]  /*5550*/  ISETP.GE.AND P6, PT, R6, R166, PT ;  /* 0x000000a60600720c */ /* 0x000fe40003fc6270 */
[C-C-:B------:R-:W-:Y:S02]  /*5560*/  LOP3.LUT R8, R4.reuse, 0x29, R167.reuse, 0xfe, !PT ;  /* 0x0000002904087812 */ /* 0x140fe400078efea7 */
[----:B------:R-:W-:Y:S02]  /*5570*/  LOP3.LUT R7, R4, 0x30, R167, 0xfe, !PT ;  /* 0x0000003004077812 */ /* 0x000fe400078efea7 */
[----:B------:R-:W-:Y:S02]  /*5580*/  FSEL R197, R20, -INF , !P4 ;  /* 0xff80000014c57808 */ /* 0x000fe40006000000 */
[----:B------:R-:W-:-:S02]  /*5590*/  FMNMX3.FTZ R9, R9, R29, R24, !PT ;  /* 0x0000001d09097276 */ /* 0x000fc40007810018 */
[----:B------:R-:W-:Y:S02]  /*55a0*/  FSEL R196, R21, -INF , !P3 ;  /* 0xff80000015c47808 */ /* 0x000fe40005800000 */
[----:B------:R-:W-:Y:S02]  /*55b0*/  FSEL R198, R16, -INF , !P6 ;  /* 0xff80000010c67808 */ /* 0x000fe40007000000 */
[-C--:B------:R-:W-:Y:S02]  /*55c0*/  ISETP.GE.AND P0, PT, R5, R165.reuse, PT ;  /* 0x000000a50500720c */ /* 0x080fe40003f06270 */
[----:B------:R-:W-:Y:S02]  /*55d0*/  ISETP.GE.AND P4, PT, R6, R165, PT ;  /* 0x000000a50600720c */ /* 0x000fe40003f86270 */
[-C--:B------:R-:W-:Y:S02]  /*55e0*/  ISETP.GE.AND P3, PT, R8, R166.reuse, PT ;  /* 0x000000a60800720c */ /* 0x080fe40003f66270 */
[----:B------:R-:W-:-:S02]  /*55f0*/  ISETP.GE.AND P6, PT, R7, R166, PT ;  /* 0x000000a60700720c */ /* 0x000fc40003fc6270 */
[C-C-:B------:R-:W-:Y:S02]  /*5600*/  LOP3.LUT R6, R4.reuse, 0x31, R167.reuse, 0xfe, !PT ;  /* 0x0000003104067812 */ /* 0x140fe400078efea7 */
[----:B------:R-:W-:Y:S02]  /*5610*/  LOP3.LUT R5, R4, 0x38, R167, 0xfe, !PT ;  /* 0x0000003804057812 */ /* 0x000fe400078efea7 */
[----:B------:R-:W-:Y:S02]  /*5620*/  FMNMX3.FTZ R9, R9, R25, R197, !PT ;  /* 0x0000001909097276 */ /* 0x000fe400078100c5 */
[----:B------:R-:W-:Y:S02]  /*5630*/  FSEL R199, R17, -INF , !P3 ;  /* 0xff80000011c77808 */ /* 0x000fe40005800000 */
[----:B------:R-:W-:Y:S02]  /*5640*/  FSEL R216, R64, -INF , !P6 ;  /* 0xff80000040d87808 */ /* 0x000fe40007000000 */
[----:B------:R-:W-:-:S02]  /*5650*/  ISETP.GE.AND P3, PT, R6, R166, PT ;  /* 0x000000a60600720c */ /* 0x000fc40003f66270 */
[----:B------:R-:W-:Y:S02]  /*5660*/  ISETP.GE.AND P6, PT, R5, R166, PT ;  /* 0x000000a60500720c */ /* 0x000fe40003fc6270 */
[----:B------:R-:W-:Y:S02]  /*5670*/  FMNMX3.FTZ R9, R9, R196, R198, !PT ;  /* 0x000000c409097276 */ /* 0x000fe400078100c6 */
[----:B------:R-:W-:Y:S02]  /*5680*/  LOP3.LUT R4, R4, 0x39, R167, 0xfe, !PT ;  /* 0x0000003904047812 */ /* 0x000fe400078efea7 */
[----:B------:R-:W-:Y:S02]  /*5690*/  FSEL R215, R65, -INF , !P3 ;  /* 0xff80000041d77808 */ /* 0x000fe40005800000 */
[----:B------:R-:W-:Y:S02]  /*56a0*/  FSEL R213, R60, -INF , !P6 ;  /* 0xff8000003cd57808 */ /* 0x000fe40007000000 */
[----:B------:R-:W-:-:S02]  /*56b0*/  FMNMX3.FTZ R9, R9, R199, R216, !PT ;  /* 0x000000c709097276 */ /* 0x000fc400078100d8 */
[----:B------:R-:W-:Y:S02]  /*56c0*/  ISETP.GE.AND P3, PT, R4, R166, PT ;  /* 0x000000a60400720c */ /* 0x000fe40003f66270 */
[----:B------:R-:W-:Y:S02]  /*56d0*/  ISETP.GE.AND P6, PT, R8, R165, PT ;  /* 0x000000a50800720c */ /* 0x000fe40003fc6270 */
[----:B------:R-:W-:Y:S02]  /*56e0*/  FMNMX3.FTZ R8, R9, R215, R213, !PT ;  /* 0x000000d709087276 */ /* 0x000fe400078100d5 */
[----:B------:R-:W-:Y:S02]  /*56f0*/  FSEL R212, R61, -INF , !P3 ;  /* 0xff8000003dd47808 */ /* 0x000fe40005800000 */
[----:B-1----:R-:W-:Y:S02]  /*5700*/  FMNMX3.FTZ R10, R38, R39, R34, !PT ;  /* 0x00000027260a7276 */ /* 0x002fe40007810022 */
[----:B------:R-:W-:-:S02]  /*5710*/  FSEL R26, R26, -INF , !P2 ;  /* 0xff8000001a1a7808 */ /* 0x000fc40005000000 */
[----:B------:R-:W-:Y:S02]  /*5720*/  ISETP.GE.AND P2, PT, R7, R165, PT ;  /* 0x000000a50700720c */ /* 0x000fe40003f46270 */
[----:B------:R-:W-:Y:S02]  /*5730*/  FMNMX.FTZ R7, R212, R8, !PT ;  /* 0x00000008d4077209 */ /* 0x000fe40007810000 */
[----:B------:R-:W-:Y:S01]  /*5740*/  FMNMX3.FTZ R10, R10, R35, R30, !PT ;  /* 0x000000230a0a7276 */ /* 0x000fe2000781001e */
[----:B------:R-:W1:Y:S01]  /*5750*/  S2R R8, SR_CTAID.X ;  /* 0x0000000000087919 */ /* 0x000e620000002500 */
[----:B------:R-:W-:Y:S02]  /*5760*/  FSEL R27, R27, -INF , !P5 ;  /* 0xff8000001b1b7808 */ /* 0x000fe40006800000 */
[----:B------:R-:W-:Y:S01]  /*5770*/  FSEL R201, R22, -INF , !P1 ;  /* 0xff80000016c97808 */ /* 0x000fe20004800000 */
[----:B------:R-:W4:Y:S01]  /*5780*/  SHFL.BFLY PT, R9, R7, 0x2, 0x1f ;  /* 0x0c401f0007097f89 */ /* 0x000f2200000e0000 */
[----:B------:R-:W-:-:S02]  /*5790*/  FMNMX3.FTZ R10, R10, R31, R26, !PT ;  /* 0x0000001f0a0a7276 */ /* 0x000fc4000781001a */
        /* <DEDUP_REMOVED lines=14> */
[----:B------:R-:W-:Y:S02]  /*5880*/  SHF.R.U32.HI R6, RZ, 0x5, R209 ;  /* 0x00000005ff067819 */ /* 0x000fe400000116d1 */
[----:B------:R-:W-:Y:S02]  /*5890*/  FMNMX.FTZ R4, R175, R4, !PT ;  /* 0x00000004af047209 */ /* 0x000fe40007810000 */
[----:B----4-:R-:W-:Y:S01]  /*58a0*/  FMNMX.FTZ R9, R7, R9, !PT ;  /* 0x0000000907097209 */ /* 0x010fe20007810000 */
[----:B-1----:R-:W-:Y:S01]  /*58b0*/  IMAD R6, R8, 0x4, R6 ;  /* 0x0000000408067824 */ /* 0x002fe200078e0206 */
[----:B---3--:R-:W-:Y:S01]  /*58c0*/  LOP3.LUT R173, R173, 0xff, RZ, 0xc0, !PT ;  /* 0x000000ffadad7812 */ /* 0x008fe200078ec0ff */
[----:B------:R-:W1:Y:S01]  /*58d0*/  SHFL.BFLY PT, R5, R4, 0x2, 0x1f ;  /* 0x0c401f0004057f89 */ /* 0x000e6200000e0000 */
[----:B------:R-:W-:Y:S01]  /*58e0*/  LOP3.LUT R0, R177, 0x200, R0, 0xf8, !PT ;  /* 0x00000200b1007812 */ /* 0x000fe200078ef800 */
[----:B------:R-:W-:-:S02]  /*58f0*/  IMAD.WIDE.U32 R242, R6, -0x326172a9, RZ ;  /* 0xcd9e8d5706f27825 */ /* 0x000fc400078e00ff */
[----:B------:R-:W3:Y:S01]  /*5900*/  SHFL.BFLY PT, R164, R9, 0x1, 0x1f ;  /* 0x0c201f0009a47f89 */ /* 0x000ee200000e0000 */
[----:B------:R-:W-:Y:S01]  /*5910*/  LEA R0, R0, UR5, 0x1 ;  /* 0x0000000500007c11 */ /* 0x000fe2000f8e08ff */
[----:B------:R-:W-:Y:S01]  /*5920*/  IMAD R173, R173, 0x10000, R173 ;  /* 0x00010000adad7824 */ /* 0x000fe200078e02ad */
[----:B------:R-:W-:-:S03]  /*5930*/  LOP3.LUT R3, R3, UR28, R243, 0x96, !PT ;  /* 0x0000001c03037c12 */ /* 0x000fc6000f8e96f3 */
[----:B------:R-:W-:Y:S01]  /*5940*/  IMAD.IADD R217, R188, 0x1, R0 ;  /* 0x00000001bcd97824 */ /* 0x000fe200078e0200 */
[----:B------:R-:W-:Y:S01]  /*5950*/  LDSM.16.MT88.4 R156, [R0+0x10000] ;  /* 0x01000000009c783b */ /* 0x000fe20000004200 */
[----:B------:R-:W-:-:S03]  /*5960*/  IMAD.WIDE.U32 R236, R3, -0x2daee0ad, RZ ;  /* 0xd2511f5303ec7825 */ /* 0x000fc600078e00ff */
[----:B------:R-:W-:Y:S01]  /*5970*/  LDSM.16.MT88.4 R48, [R217+0x10000] ;  /* 0x01000000d930783b */ /* 0x000fe20000004200 */
[----:B------:R-:W-:Y:S01]  /*5980*/  IMAD.U32 R3, RZ, RZ, UR17 ;  /* 0x00000011ff037e24 */ /* 0x000fe2000f8e00ff */
[----:B------:R-:W-:Y:S01]  /*5990*/  LOP3.LUT R230, R238, UR4, R237, 0x96, !PT ;  /* 0x00000004eee67c12 */ /* 0x000fe2000f8e96ed */
[----:B------:R-:W-:Y:S01]  /*59a0*/  UIADD3 UR4, UPT, UPT, UR28, -0x4ab325aa, URZ ;  /* 0xb54cda561c047890 */ /* 0x000fe2000fffe0ff */
[----:B------:R-:W-:Y:S01]  /*59b0*/  IMAD.IADD R195, R76, 0x1, R217 ;  /* 0x000000014cc37824 */ /* 0x000fe200078e02d9 */
[----:B------:R-:W-:Y:S01]  /*59c0*/  LDSM.16.MT88.4 R64, [R0+0x12000] ;  /* 0x012000000040783b */ /* 0x000fe20000004200 */
[----:B------:R-:W-:Y:S01]  /*59d0*/  LOP3.LUT R3, R3, UR29, R239, 0x96, !PT ;  /* 0x0000001d03037c12 */ /* 0x000fe2000f8e96ef */
[----:B------:R-:W-:Y:S01]  /*59e0*/  IMAD.WIDE.U32 R230, R230, -0x326172a9, RZ ;  /* 0xcd9e8d57e6e67825 */ /* 0x000fe200078e00ff */
[----:B------:R-:W-:Y:S01]  /*59f0*/  UIADD3 UR17, UPT, UPT, UR17, 0x1, URZ ;  /* 0x0000000111117890 */ /* 0x000fe2000fffe0ff */
[----:B-1----:R-:W-:Y:S01]  /*5a00*/  FMNMX.FTZ R4, R4, R5, !PT ;  /* 0x0000000504047209 */ /* 0x002fe20007810000 */
[----:B------:R-:W-:Y:S01]  /*5a10*/  LDSM.16.MT88.4 R56, [R195+0x10000] ;  /* 0x01000000c338783b */ /* 0x000fe20000004200 */
[----:B------:R-:W-:Y:S01]  /*5a20*/  IMAD.WIDE.U32 R12, R3, -0x326172a9, RZ ;  /* 0xcd9e8d57030c7825 */ /* 0x000fe200078e00ff */
[----:B---3--:R-:W-:-:S02]  /*5a30*/  FMNMX.FTZ R164, R9, R164, !PT ;  /* 0x000000a409a47209 */ /* 0x008fc40007810000 */
[----:B------:R-:W1:Y:S01]  /*5a40*/  SHFL.BFLY PT, R3, R4, 0x1, 0x1f ;  /* 0x0c201f0004037f89 */ /* 0x000e6200000e0000 */
[----:B------:R-:W-:Y:S01]  /*5a50*/  IMAD.IADD R172, R76, 0x1, R0 ;  /* 0x000000014cac7824 */ /* 0x000fe200078e0200 */
[----:B------:R-:W-:Y:S02]  /*5a60*/  LOP3.LUT R10, R242, UR16, R13, 0x96, !PT ;  /* 0x00000010f20a7c12 */ /* 0x000fe4000f8e960d */
[----:B------:R-:W-:Y:S01]  /*5a70*/  LOP3.LUT R12, R12, UR15, R231, 0x96, !PT ;  /* 0x0000000f0c0c7c12 */ /* 0x000fe2000f8e96e7 */
[C---:B--2---:R-:W-:Y:S01]  /*5a80*/  FMUL.FTZ R206, R164.reuse, UR6 ;  /* 0x00000006a4ce7c20 */ /* 0x044fe20008410000 */
[----:B------:R-:W-:Y:S01]  /*5a90*/  FSETP.NEU.FTZ.AND P0, PT, R164, -INF , PT ;  /* 0xff800000a400780b */ /* 0x000fe20003f1d000 */
[----:B------:R-:W-:Y:S01]  /*5aa0*/  IMAD.WIDE.U32 R10, R10, -0x2daee0ad, RZ ;  /* 0xd2511f530a0a7825 */ /* 0x000fe200078e00ff */
[----:B------:R-:W2:Y:S02]  /*5ab0*/  LDSM.16.MT88.4 R72, [R172+0x12000] ;  /* 0x01200000ac48783b */ /* 0x000ea40000004200 */
[----:B------:R-:W-:Y:S01]  /*5ac0*/  FSEL R206, R206, RZ, P0 ;  /* 0x000000ffcece7208 */ /* 0x000fe20000000000 */
[----:B------:R-:W-:Y:S01]  /*5ad0*/  IMAD.WIDE.U32 R12, R12, -0x2daee0ad, RZ ;  /* 0xd2511f530c0c7825 */ /* 0x000fe200078e00ff */
[----:B------:R-:W-:Y:S01]  /*5ae0*/  LOP3.LUT R5, R236, UR26, R11, 0x96, !PT ;  /* 0x0000001aec057c12 */ /* 0x000fe2000f8e960b */
[----:B------:R-:W3:Y:S02]  /*5af0*/  LDSM.16.MT88.4 R40, [R172+0x10000] ;  /* 0x01000000ac28783b */ /* 0x000ee40000004200 */
[----:B------:R-:W-:Y:S01]  /*5b00*/  FFMA.FTZ R192, R32, UR6, -R206 ;  /* 0x0000000620c07c23 */ /* 0x000fe200080108ce */
[----:B------:R-:W-:Y:S01]  /*5b10*/  LOP3.LUT R10, R10, UR23, R13, 0x96, !PT ;  /* 0x000000170a0a7c12 */ /* 0x000fe2000f8e960d */
[----:B------:R-:W-:-:S04]  /*5b20*/  IMAD.WIDE.U32 R8, R5, -0x326172a9, RZ ;  /* 0xcd9e8d5705087825 */ /* 0x000fc800078e00ff */
[--C-:B------:R-:W-:Y:S01]  /*5b30*/  FFMA.FTZ R189, R33, UR6, -R206.reuse ;  /* 0x0000000621bd7c23 */ /* 0x100fe200080108ce */
[--C-:B------:R-:W-:Y:S01]  /*5b40*/  FFMA.FTZ R194, R36, UR6, -R206.reuse ;  /* 0x0000000624c27c23 */ /* 0x100fe200080108ce */
[--C-:B------:R-:W-:Y:S01]  /*5b50*/  FFMA.FTZ R193, R37, UR6, -R206.reuse ;  /* 0x0000000625c17c23 */ /* 0x100fe200080108ce */
[----:B------:R-:W-:Y:S01]  /*5b60*/  IMAD.WIDE.U32 R10, R10, -0x326172a9, RZ ;  /* 0xcd9e8d570a0a7825 */ /* 0x000fe200078e00ff */
[----:B------:R-:W-:Y:S01]  /*5b70*/  MUFU.EX2 R192, R192 ;  /* 0x000000c000c07308 */ /* 0x000fe20000000800 */
[----:B------:R-:W4:Y:S01]  /*5b80*/  LDSM.16.MT88.4 R104, [R172+0x14000] ;  /* 0x01400000ac68783b */ /* 0x000f220000004200 */
[----:B-1----:R-:W-:Y:S01]  /*5b90*/  FMNMX.FTZ R3, R4, R3, !PT ;  /* 0x0000000304037209 */ /* 0x002fe20007810000 */
[--C-:B------:R-:W-:Y:S01]  /*5ba0*/  FFMA.FTZ R180, R25, UR6, -R206.reuse ;  /* 0x0000000619b47c23 */ /* 0x100fe200080108ce */
[----:B------:R-:W-:Y:S01]  /*5bb0*/  LOP3.LUT R4, R230, UR13, R9, 0x96, !PT ;  /* 0x0000000de6047c12 */ /* 0x000fe2000f8e9609 */
[----:B------:R-:W1:Y:S01]  /*5bc0*/  LDSM.16.MT88.4 R136, [R172+0x16000] ;  /* 0x01600000ac88783b */ /* 0x000e620000004200 */
[----:B------:R-:W-:Y:S01]  /*5bd0*/  LOP3.LUT R8, R8, UR12, R11, 0x96, !PT ;  /* 0x0000000c08087c12 */ /* 0x000fe2000f8e960b */
[C---:B------:R-:W-:Y:S01]  /*5be0*/  FMUL.FTZ R174, R3.reuse, UR6 ;  /* 0x0000000603ae7c20 */ /* 0x040fe20008410000 */
[----:B------:R-:W-:Y:S01]  /*5bf0*/  FSETP.NEU.FTZ.AND P0, PT, R3, -INF , PT ;  /* 0xff8000000300780b */ /* 0x000fe20003f1d000 */
[----:B------:R-:W-:Y:S01]  /*5c00*/  IMAD.WIDE.U32 R4, R4, -0x2daee0ad, RZ ;  /* 0xd2511f5304047825 */ /* 0x000fe200078e00ff */
[----:B------:R-:W5:Y:S01]  /*5c10*/  MUFU.EX2 R189, R189 ;  /* 0x000000bd00bd7308 */ /* 0x000f620000000800 */
[----:B------:R-:W-:Y:S01]  /*5c20*/  LDSM.16.MT88.4 R80, [R217+0x12000] ;  /* 0x01200000d950783b */ /* 0x000fe20000004200 */
[----:B------:R-:W-:Y:S01]  /*5c30*/  FSEL R174, R174, RZ, P0 ;  /* 0x000000ffaeae7208 */ /* 0x000fe20000000000 */
[----:B------:R-:W-:Y:S01]  /*5c40*/  IMAD.WIDE.U32 R8, R8, -0x2daee0ad, RZ ;  /* 0xd2511f5308087825 */ /* 0x000fe200078e00ff */
[----:B------:R-:W-:Y:S01]  /*5c50*/  LOP3.LUT R12, R12, UR22, R5, 0x96, !PT ;  /* 0x000000160c0c7c12 */ /* 0x000fe2000f8e9605 */
[----:B------:R-:W-:Y:S02]  /*5c60*/  LDSM.16.MT88.4 R88, [R195+0x12000] ;  /* 0x01200000c358783b */ /* 0x000fe40000004200 */
[----:B------:R-:W-:Y:S01]  /*5c70*/  FFMA.FTZ R187, R28, UR6, -R206 ;  /* 0x000000061cbb7c23 */ /* 0x000fe200080108ce */
[----:B------:R-:W-:Y:S01]  /*5c80*/  FFMA.FTZ R191, R38, UR6, -R174 ;  /* 0x0000000626bf7c23 */ /* 0x000fe200080108ae */
[----:B------:R-:W-:Y:S01]  /*5c90*/  LOP3.LUT R14, R4, UR21, R9, 0x96, !PT ;  /* 0x00000015040e7c12 */ /* 0x000fe2000f8e9609 */
[----:B------:R-:W-:-:S04]  /*5ca0*/  IMAD.WIDE.U32 R12, R12, -0x326172a9, RZ ;  /* 0xcd9e8d570c0c7825 */ /* 0x000fc800078e00ff */
[--C-:B------:R-:W-:Y:S01]  /*5cb0*/  FFMA.FTZ R186, R34, UR6, -R174.reuse ;  /* 0x0000000622ba7c23 */ /* 0x100fe200080108ae */
[--C-:B------:R-:W-:Y:S01]  /*5cc0*/  FFMA.FTZ R185, R35, UR6, -R174.reuse ;  /* 0x0000000623b97c23 */ /* 0x100fe200080108ae */
[----:B------:R-:W-:Y:S01]  /*5cd0*/  FFMA.FTZ R190, R39, UR6, -R174 ;  /* 0x0000000627be7c23 */ /* 0x000fe200080108ae */
[----:B------:R-:W-:Y:S01]  /*5ce0*/  IMAD.WIDE.U32 R14, R14, -0x326172a9, RZ ;  /* 0xcd9e8d570e0e7825 */ /* 0x000fe200078e00ff */
[----:B------:R-:W-:Y:S01]  /*5cf0*/  MUFU.EX2 R194, R194 ;  /* 0x000000c200c27308 */ /* 0x000fe20000000800 */
[----:B------:R-:W-:Y:S01]  /*5d00*/  LDSM.16.MT88.4 R96, [R0+0x14000] ;  /* 0x014000000060783b */ /* 0x000fe20000004200 */
[----:B------:R-:W-:Y:S01]  /*5d10*/  LOP3.LUT R10, R10, UR7, R13, 0x96, !PT ;  /* 0x000000070a0a7c12 */ /* 0x000fe2000f8e960d */
[----:B------:R-:W-:Y:S01]  /*5d20*/  IMAD.MOV.U32 R6, RZ, RZ, R14 ;  /* 0x000000ffff067224 */ /* 0x000fe200078e000e */
[----:B------:R-:W-:Y:S01]  /*5d30*/  LOP3.LUT R145, R12, UR4, R15, 0x96, !PT ;  /* 0x000000040c917c12 */ /* 0x000fe2000f8e960f */
[----:B------:R-:W-:Y:S01]  /*5d40*/  LDSM.16.MT88.4 R112, [R217+0x14000] ;  /* 0x01400000d970783b */ /* 0x000fe20000004200 */
[----:B------:R-:W-:Y:S01]  /*5d50*/  PRMT R147, R14, 0x7773, RZ ;  /* 0x000077730e937816 */ /* 0x000fe200000000ff */
[----:B------:R-:W-:Y:S01]  /*5d60*/  IMAD.WIDE.U32 R10, R10, -0x2daee0ad, RZ ;  /* 0xd2511f530a0a7825 */ /* 0x000fe200078e00ff */
[----:B------:R-:W2:Y:S01]  /*5d70*/  MUFU.EX2 R193, R193 ;  /* 0x000000c100c17308 */ /* 0x000ea20000000800 */
[C---:B------:R-:W-:Y:S01]  /*5d80*/  PRMT R4, R14.reuse, 0x7772, RZ ;  /* 0x000077720e047816 */ /* 0x040fe200000000ff */
[----:B------:R-:W-:Y:S01]  /*5d90*/  LDSM.16.MT88.4 R120, [R195+0x14000] ;  /* 0x01400000c378783b */ /* 0x000fe20000004200 */
[----:B------:R-:W-:Y:S01]  /*5da0*/  PRMT R146, R14, 0x7771, RZ ;  /* 0x000077710e927816 */ /* 0x000fe200000000ff */
[----:B------:R-:W-:Y:S01]  /*5db0*/  IMAD.MOV.U32 R15, RZ, RZ, R10 ;  /* 0x000000ffff0f7224 */ /* 0x000fe200078e000a */
[----:B------:R-:W-:Y:S01]  /*5dc0*/  LOP3.LUT R6, R6, 0xff, RZ, 0xc0, !PT ;  /* 0x000000ff06067812 */ /* 0x000fe200078ec0ff */
[----:B------:R-:W-:Y:S01]  /*5dd0*/  LDSM.16.MT88.4 R128, [R0+0x16000] ;  /* 0x016000000080783b */ /* 0x000fe20000004200 */
[C---:B------:R-:W-:Y:S01]  /*5de0*/  LOP3.LUT R144, R145.reuse, 0xffff, RZ, 0xc0, !PT ;  /* 0x0000ffff91907812 */ /* 0x040fe200078ec0ff */
[----:B------:R-:W-:Y:S01]  /*5df0*/  MUFU.EX2 R191, R191 ;  /* 0x000000bf00bf7308 */ /* 0x000fe20000000800 */
[----:B------:R-:W-:Y:S01]  /*5e00*/  PRMT R5, R145, 0x7632, R5 ;  /* 0x0000763291057816 */ /* 0x000fe20000000005 */
[----:B------:R-:W-:Y:S01]  /*5e10*/  LDSM.16.MT88.4 R140, [R217+0x16000] ;  /* 0x01600000d98c783b */ /* 0x000fe20000004200 */
[----:B------:R-:W-:Y:S01]  /*5e20*/  PRMT R147, R4, 0x5410, R147 ;  /* 0x0000541004937816 */ /* 0x000fe20000000093 */
[----:B------:R-:W-:Y:S01]  /*5e30*/  FFMA.FTZ R179, R26, UR6, -R174 ;  /* 0x000000061ab37c23 */ /* 0x000fe200080108ae */
[----:B------:R-:W-:Y:S01]  /*5e40*/  PRMT R146, R6, 0x5410, R146 ;  /* 0x0000541006927816 */ /* 0x000fe20000000092 */
[----:B------:R-:W-:Y:S01]  /*5e50*/  FFMA.FTZ R178, R27, UR6, -R174 ;  /* 0x000000061bb27c23 */ /* 0x000fe200080108ae */
[----:B------:R-:W-:Y:S01]  /*5e60*/  LOP3.LUT R4, R145, 0xff, RZ, 0xc0, !PT ;  /* 0x000000ff91047812 */ /* 0x000fe200078ec0ff */
[----:B------:R-:W-:Y:S01]  /*5e70*/  MUFU.EX2 R186, R186 ;  /* 0x000000ba00ba7308 */ /* 0x000fe20000000800 */
[----:B------:R-:W-:Y:S01]  /*5e80*/  SHF.R.U32.HI R144, RZ, 0x8, R144 ;  /* 0x00000008ff907819 */ /* 0x000fe20000011690 */
[--C-:B------:R-:W-:Y:S01]  /*5e90*/  FFMA.FTZ R184, R29, UR6, -R206.reuse ;  /* 0x000000061db87c23 */ /* 0x100fe200080108ce */
[----:B------:R-:W-:Y:S01]  /*5ea0*/  SHF.R.U32.HI R145, RZ, 0x18, R145 ;  /* 0x00000018ff917819 */ /* 0x000fe20000011691 */
[----:B------:R-:W-:Y:S01]  /*5eb0*/  FFMA.FTZ R183, R24, UR6, -R206 ;  /* 0x0000000618b77c23 */ /* 0x000fe200080108ce */
[----:B------:R-:W-:Y:S01]  /*5ec0*/  LOP3.LUT R5, R5, 0xff, RZ, 0xc0, !PT ;  /* 0x000000ff05057812 */ /* 0x000fe200078ec0ff */
[----:B------:R-:W-:Y:S01]  /*5ed0*/  FFMA.FTZ R182, R30, UR6, -R174 ;  /* 0x000000061eb67c23 */ /* 0x000fe200080108ae */
[----:B------:R-:W-:Y:S01]  /*5ee0*/  PRMT R144, R4, 0x5410, R144 ;  /* 0x0000541004907816 */ /* 0x000fe20000000090 */
[----:B------:R-:W3:Y:S01]  /*5ef0*/  MUFU.EX2 R185, R185 ;  /* 0x000000b900b97308 */ /* 0x000ee20000000800 */
[--C-:B------:R-:W-:Y:S01]  /*5f00*/  HSET2.LE.AND R146, R146, R173.reuse, PT ;  /* 0x000000ad92927233 */ /* 0x100fe20003803000 */
[--C-:B------:R-:W-:Y:S01]  /*5f10*/  FFMA.FTZ R181, R31, UR6, -R174.reuse ;  /* 0x000000061fb57c23 */ /* 0x100fe200080108ae */
[----:B-----5:R-:W-:Y:S01]  /*5f20*/  F2FP.F16.F32.PACK_AB R4, R189, R192 ;  /* 0x000000c0bd04723e */ /* 0x020fe200000000ff */
[----:B------:R-:W-:Y:S01]  /*5f30*/  LDSM.16.MT88.4 R16, [R172+0x14800] ;  /* 0x01480000ac10783b */ /* 0x000fe20000004200 */
[----:B------:R-:W-:Y:S01]  /*5f40*/  LOP3.LUT R147, R147, 0xff00ff, RZ, 0xc0, !PT ;  /* 0x00ff00ff93937812 */ /* 0x000fe200078ec0ff */
[--C-:B------:R-:W-:Y:S01]  /*5f50*/  FFMA.FTZ R202, R202, UR6, -R174.reuse ;  /* 0x00000006caca7c23 */ /* 0x100fe200080108ae */
[----:B------:R-:W-:Y:S01]  /*5f60*/  PRMT R145, R5, 0x5410, R145 ;  /* 0x0000541005917816 */ /* 0x000fe20000000091 */
[----:B------:R-:W5:Y:S01]  /*5f70*/  MUFU.EX2 R190, R190 ;  /* 0x000000be00be7308 */ /* 0x000f620000000800 */
[----:B------:R-:W-:Y:S01]  /*5f80*/  LOP3.LUT R146, R4, R146, RZ, 0xc0, !PT ;  /* 0x0000009204927212 */ /* 0x000fe200078ec0ff */
[----:B------:R-:W-:Y:S01]  /*5f90*/  LDSM.16.MT88.4 R20, [R172+0x10800] ;  /* 0x01080000ac14783b */ /* 0x000fe20000004200 */
[--C-:B------:R-:W-:Y:S01]  /*5fa0*/  HSET2.LE.AND R147, R147, R173.reuse, PT ;  /* 0x000000ad93937233 */ /* 0x100fe20003803000 */
[----:B------:R-:W-:Y:S01]  /*5fb0*/  FFMA.FTZ R204, R204, UR6, -R174 ;  /* 0x00000006cccc7c23 */ /* 0x000fe200080108ae */
[--C-:B------:R-:W-:Y:S01]  /*5fc0*/  HSET2.LE.AND R144, R144, R173.reuse, PT ;  /* 0x000000ad90907233 */ /* 0x100fe20003803000 */
[----:B------:R-:W-:Y:S01]  /*5fd0*/  LDSM.16.MT88.4 R168, [R0+0x10800] ;  /* 0x0108000000a8783b */ /* 0x000fe20000004200 */
[----:B--2---:R-:W-:Y:S01]  /*5fe0*/  F2FP.F16.F32.PACK_AB R5, R193, R194 ;  /* 0x000000c2c105723e */ /* 0x004fe200000000ff */
[----:B------:R-:W-:Y:S01]  /*5ff0*/  MUFU.EX2 R179, R179 ;  /* 0x000000b300b37308 */ /* 0x000fe20000000800 */
[----:B---3--:R-:W-:Y:S01]  /*6000*/  F2FP.F16.F32.PACK_AB R6, R185, R186 ;  /* 0x000000bab906723e */ /* 0x008fe200000000ff */
[----:B------:R-:W-:Y:S01]  /*6010*/  LDSM.16.MT88.4 R32, [R195+0x10800] ;  /* 0x01080000c320783b */ /* 0x000fe20000004200 */
[--C-:B------:R-:W-:Y:S01]  /*6020*/  HSET2.LE.AND R145, R145, R173.reuse, PT ;  /* 0x000000ad91917233 */ /* 0x100fe20003803000 */
[--C-:B------:R-:W-:Y:S01]  /*6030*/  FFMA.FTZ R198, R198, UR6, -R206.reuse ;  /* 0x00000006c6c67c23 */ /* 0x100fe200080108ce */
[----:B------:R-:W-:Y:S01]  /*6040*/  LOP3.LUT R147, R6, R147, RZ, 0xc0, !PT ;  /* 0x0000009306937212 */ /* 0x000fe200078ec0ff */
[----:B------:R-:W-:Y:S01]  /*6050*/  LDSM.16.MT88.4 R28, [R0+0x12800] ;  /* 0x01280000001c783b */ /* 0x000fe20000004200 */
[----:B------:R-:W-:Y:S01]  /*6060*/  LOP3.LUT R144, R5, R144, RZ, 0xc0, !PT ;  /* 0x0000009005907212 */ /* 0x000fe200078ec0ff */
[----:B------:R-:W-:Y:S01]  /*6070*/  MUFU.EX2 R178, R178 ;  /* 0x000000b200b27308 */ /* 0x000fe20000000800 */
[----:B-----5:R-:W-:Y:S01]  /*6080*/  F2FP.F16.F32.PACK_AB R4, R190, R191 ;  /* 0x000000bfbe04723e */ /* 0x020fe200000000ff */
[--C-:B------:R-:W-:Y:S01]  /*6090*/  FFMA.FTZ R199, R199, UR6, -R206.reuse ;  /* 0x00000006c7c77c23 */ /* 0x100fe200080108ce */
[----:B------:R-:W-:Y:S01]  /*60a0*/  LOP3.LUT R14, R8, UR20, R11, 0x96, !PT ;  /* 0x00000014080e7c12 */ /* 0x000fe2000f8e960b */
[--C-:B------:R-:W-:Y:S01]  /*60b0*/  FFMA.FTZ R197, R197, UR6, -R206.reuse ;  /* 0x00000006c5c57c23 */ /* 0x100fe200080108ce */
[----:B------:R-:W-:Y:S01]  /*60c0*/  LOP3.LUT R145, R4, R145, RZ, 0xc0, !PT ;  /* 0x0000009104917212 */ /* 0x000fe200078ec0ff */
[----:B------:R-:W-:Y:S01]  /*60d0*/  FFMA.FTZ R196, R196, UR6, -R206 ;  /* 0x00000006c4c47c23 */ /* 0x000fe200080108ce */
[----:B------:R-:W2:Y:S01]  /*60e0*/  LDSM.16.MT88.4 R4, [R195+0x16000] ;  /* 0x01600000c304783b */ /* 0x000ea20000004200 */
[C---:B------:R-:W-:Y:S01]  /*60f0*/  PRMT R12, R10.reuse, 0x7771, RZ ;  /* 0x000077710a0c7816 */ /* 0x040fe200000000ff */
[----:B------:R-:W-:Y:S01]  /*6100*/  MUFU.EX2 R187, R187 ;  /* 0x000000bb00bb7308 */ /* 0x000fe20000000800 */
[C---:B------:R-:W-:Y:S01]  /*6110*/  PRMT R13, R10.reuse, 0x7773, RZ ;  /* 0x000077730a0d7816 */ /* 0x040fe200000000ff */
[--C-:B------:R-:W-:Y:S01]  /*6120*/  FFMA.FTZ R201, R201, UR6, -R174.reuse ;  /* 0x00000006c9c97c23 */ /* 0x100fe200080108ae */
[----:B------:R-:W-:Y:S01]  /*6130*/  PRMT R25, R10, 0x7772, RZ ;  /* 0x000077720a197816 */ /* 0x000fe200000000ff */
[C---:B------:R-:W-:Y:S01]  /*6140*/  HMMA.16816.F32 R68, R144.reuse, R72, RZ ;  /* 0x000000489044723c */ /* 0x040fe200000018ff */
[----:B------:R-:W3:Y:S01]  /*6150*/  LDSM.16.MT88.4 R8, [R172+0x12800] ;  /* 0x01280000ac08783b */ /* 0x000ee20000004200 */
[----:B------:R-:W-:Y:S01]  /*6160*/  LOP3.LUT R26, R14, 0xffff, RZ, 0xc0, !PT ;  /* 0x0000ffff0e1a7812 */ /* 0x000fe200078ec0ff */
[----:B------:R-:W-:Y:S01]  /*6170*/  FFMA.FTZ R214, R214, UR6, -R174 ;  /* 0x00000006d6d67c23 */ /* 0x000fe200080108ae */
[----:B------:R-:W5:Y:S01]  /*6180*/  MUFU.EX2 R184, R184 ;  /* 0x000000b800b87308 */ /* 0x000f620000000800 */
[C---:B------:R-:W-:Y:S01]  /*6190*/  PRMT R27, R14.reuse, 0x7632, R27 ;  /* 0x000076320e1b7816 */ /* 0x040fe2000000001b */
[--C-:B------:R-:W-:Y:S01]  /*61a0*/  FFMA.FTZ R213, R213, UR6, -R206.reuse ;  /* 0x00000006d5d57c23 */ /* 0x100fe200080108ce */
[----:B------:R-:W-:Y:S01]  /*61b0*/  LOP3.LUT R15, R15, 0xff, RZ, 0xc0, !PT ;  /* 0x000000ff0f0f7812 */ /* 0x000fe200078ec0ff */
[C---:B------:R-:W-:Y:S01]  /*61c0*/  HMMA.16816.F32 R72, R144.reuse, R74, RZ ;  /* 0x0000004a9048723c */ /* 0x040fe200000018ff */
[----:B------:R-:W-:Y:S01]  /*61d0*/  LOP3.LUT R24, R14, 0xff, RZ, 0xc0, !PT ;  /* 0x000000ff0e187812 */ /* 0x000fe200078ec0ff */
[----:B------:R-:W-:Y:S01]  /*61e0*/  FFMA.FTZ R241, R212, UR6, -R206 ;  /* 0x00000006d4f17c23 */ /* 0x000fe200080108ce */
[----:B------:R-:W-:Y:S01]  /*61f0*/  SHF.R.U32.HI R26, RZ, 0x8, R26 ;  /* 0x00000008ff1a7819 */ /* 0x000fe2000001161a */
[----:B------:R-:W-:Y:S01]  /*6200*/  MUFU.EX2 R183, R183 ;  /* 0x000000b700b77308 */ /* 0x000fe20000000800 */
[----:B------:R-:W-:Y:S01]  /*6210*/  PRMT R25, R25, 0x5410, R13 ;  /* 0x0000541019197816 */ /* 0x000fe2000000000d */
[----:B------:R-:W-:Y:S01]  /*6220*/  FFMA.FTZ R216, R216, UR6, -R206 ;  /* 0x00000006d8d87c23 */ /* 0x000fe200080108ce */
[----:B------:R-:W-:Y:S01]  /*6230*/  SHF.R.U32.HI R14, RZ, 0x18, R14 ;  /* 0x00000018ff0e7819 */ /* 0x000fe2000001160e */
[C---:B------:R-:W-:Y:S01]  /*6240*/  HMMA.16816.F32 R36, R144.reuse, R40, RZ ;  /* 0x000000289024723c */ /* 0x040fe200000018ff */
[----:B------:R-:W-:Y:S01]  /*6250*/  PRMT R24, R24, 0x5410, R26 ;  /* 0x0000541018187816 */ /* 0x000fe2000000001a */
[----:B------:R-:W-:Y:S01]  /*6260*/  FFMA.FTZ R215, R215, UR6, -R206 ;  /* 0x00000006d7d77c23 */ /* 0x000fe200080108ce */
[----:B------:R-:W-:Y:S01]  /*6270*/  LOP3.LUT R26, R25, 0xff00ff, RZ, 0xc0, !PT ;  /* 0x00ff00ff191a7812 */ /* 0x000fe200078ec0ff */
[----:B------:R-:W-:Y:S01]  /*6280*/  MUFU.EX2 R180, R180 ;  /* 0x000000b400b47308 */ /* 0x000fe20000000800 */
[----:B-----5:R-:W-:Y:S01]  /*6290*/  F2FP.F16.F32.PACK_AB R25, R184, R187 ;  /* 0x000000bbb819723e */ /* 0x020fe200000000ff */
[--C-:B------:R-:W-:Y:S01]  /*62a0*/  FFMA.FTZ R206, R210, UR6, -R174.reuse ;  /* 0x00000006d2ce7c23 */ /* 0x100fe200080108ae */
[----:B------:R-:W-:Y:S01]  /*62b0*/  HSET2.LE.AND R24, R24, R173, PT ;  /* 0x000000ad18187233 */ /* 0x000fe20003803000 */
[C---:B----4-:R-:W-:Y:S01]  /*62c0*/  HMMA.16816.F32 R100, R144.reuse, R104, RZ ;  /* 0x000000689064723c */ /* 0x050fe200000018ff */
[--C-:B------:R-:W-:Y:S01]  /*62d0*/  FFMA.FTZ R203, R203, UR6, -R174.reuse ;  /* 0x00000006cbcb7c23 */ /* 0x100fe200080108ae */
[--C-:B------:R-:W-:Y:S01]  /*62e0*/  FFMA.FTZ R200, R200, UR6, -R174.reuse ;  /* 0x00000006c8c87c23 */ /* 0x100fe200080108ae */
[----:B------:R-:W-:Y:S01]  /*62f0*/  FFMA.FTZ R240, R175, UR6, -R174 ;  /* 0x00000006aff07c23 */ /* 0x000fe200080108ae */
[----:B------:R-:W4:Y:S01]  /*6300*/  MUFU.EX2 R182, R182 ;  /* 0x000000b600b67308 */ /* 0x000f220000000800 */
[----:B------:R-:W-:Y:S01]  /*6310*/  FADD.FTZ R193, R194, R193 ;  /* 0x000000c1c2c17221 */ /* 0x000fe20000010000 */
[----:B------:R-:W-:Y:S01]  /*6320*/  FADD.FTZ R190, R191, R190 ;  /* 0x000000bebfbe7221 */ /* 0x000fe20000010000 */
[----:B------:R-:W-:Y:S01]  /*6330*/  UMOV UR6, 0xffffffff ;  /* 0xffffffff00067882 */ /* 0x000fe20000000000 */
[----:B-1----:R-:W-:Y:S01]  /*6340*/  HMMA.16816.F32 R132, R144, R136, RZ ;  /* 0x000000889084723c */ /* 0x002fe200000018ff */
[----:B------:R-:W-:Y:S01]  /*6350*/  FADD.FTZ R192, R192, R193 ;  /* 0x000000c1c0c07221 */ /* 0x000fe20000010000 */
[----:B------:R-:W-:-:S02]  /*6360*/  FADD.FTZ R190, R186, R190 ;  /* 0x000000bebabe7221 */ /* 0x000fc40000010000 */
[----:B------:R-:W1:Y:S01]  /*6370*/  MUFU.EX2 R181, R181 ;  /* 0x000000b500b57308 */ /* 0x000e620000000800 */
[----:B------:R-:W-:Y:S01]  /*6380*/  FADD.FTZ R192, R189, R192 ;  /* 0x000000c0bdc07221 */ /* 0x000fe20000010000 */
[----:B------:R-:W-:Y:S02]  /*6390*/  FADD.FTZ R185, R185, R190 ;  /* 0x000000beb9b97221 */ /* 0x000fe40000010000 */
[C---:B--2---:R-:W-:Y:S01]  /*63a0*/  HMMA.16816.F32 R148, R144.reuse, R4, RZ ;  /* 0x000000049094723c */ /* 0x044fe200000018ff */
[----:B------:R-:W-:Y:S01]  /*63b0*/  LOP3.LUT R5, R27, 0xff, RZ, 0xc0, !PT ;  /* 0x000000ff1b057812 */ /* 0x000fe200078ec0ff */
[----:B------:R-:W-:Y:S01]  /*63c0*/  FADD.FTZ R187, R187, R192 ;  /* 0x000000c0bbbb7221 */ /* 0x000fe20000010000 */
[----:B------:R-:W-:Y:S01]  /*63d0*/  PRMT R4, R15, 0x5410, R12 ;  /* 0x000054100f047816 */ /* 0x000fe2000000000c */
[----:B------:R-:W-:Y:S01]  /*63e0*/  MUFU.EX2 R202, R202 ;  /* 0x000000ca00ca7308 */ /* 0x000fe20000000800 */
[----:B------:R-:W-:Y:S01]  /*63f0*/  PRMT R5, R5, 0x5410, R14 ;  /* 0x0000541005057816 */ /* 0x000fe2000000000e */
[----:B----4-:R-:W-:Y:S01]  /*6400*/  FADD.FTZ R185, R182, R185 ;  /* 0x000000b9b6b97221 */ /* 0x010fe20000010000 */
[----:B------:R-:W2:Y:S01]  /*6410*/  LDSM.16.MT88.4 R12, [R172+0x16800] ;  /* 0x01680000ac0c783b */ /* 0x000ea20000004200 */
[----:B------:R-:W-:Y:S01]  /*6420*/  HMMA.16816.F32 R160, R144, R156, RZ ;  /* 0x0000009c90a0723c */ /* 0x000fe200000018ff */
[--C-:B------:R-:W-:Y:S01]  /*6430*/  HSET2.LE.AND R27, R4, R173.reuse, PT ;  /* 0x000000ad041b7233 */ /* 0x100fe20003803000 */
[----:B------:R-:W-:Y:S01]  /*6440*/  FADD.FTZ R187, R184, R187 ;  /* 0x000000bbb8bb7221 */ /* 0x000fe20000010000 */
[--C-:B------:R-:W-:Y:S01]  /*6450*/  HSET2.LE.AND R4, R26, R173.reuse, PT ;  /* 0x000000ad1a047233 */ /* 0x100fe20003803000 */
[----:B------:R-:W-:Y:S01]  /*6460*/  MUFU.EX2 R204, R204 ;  /* 0x000000cc00cc7308 */ /* 0x000fe20000000800 */
[----:B------:R-:W-:-:S02]  /*6470*/  HSET2.LE.AND R5, R5, R173, PT ;  /* 0x000000ad05057233 */ /* 0x000fc40003803000 */
[C---:B-1----:R-:W-:Y:S01]  /*6480*/  F2FP.F16.F32.PACK_AB R26, R181.reuse, R182 ;  /* 0x000000b6b51a723e */ /* 0x042fe200000000ff */
[----:B------:R-:W-:Y:S01]  /*6490*/  HMMA.16816.F32 R44, R144, R48, RZ ;  /* 0x00000030902c723c */ /* 0x000fe200000018ff */
[----:B------:R-:W-:Y:S02]  /*64a0*/  FADD.FTZ R181, R181, R185 ;  /* 0x000000b9b5b57221 */ /* 0x000fe40000010000 */
[----:B------:R-:W-:Y:S01]  /*64b0*/  LOP3.LUT R5, R26, R5, RZ, 0xc0, !PT ;  /* 0x000000051a057212 */ /* 0x000fe200078ec0ff */
[----:B------:R-:W-:Y:S01]  /*64c0*/  MUFU.EX2 R198, R198 ;  /* 0x000000c600c67308 */ /* 0x000fe20000000800 */
[----:B------:R-:W-:-:S03]  /*64d0*/  FADD.FTZ R181, R179, R181 ;  /* 0x000000b5b3b57221 */ /* 0x000fc60000010000 */
[C---:B------:R-:W-:Y:S04]  /*64e0*/  HMMA.16816.F32 R52, R144.reuse, R56, RZ ;  /* 0x000000389034723c */ /* 0x040fe800000018ff */
[----:B------:R-:W-:Y:S04]  /*64f0*/  MUFU.EX2 R199, R199 ;  /* 0x000000c700c77308 */ /* 0x000fe80000000800 */
[C---:B------:R-:W-:Y:S04]  /*6500*/  HMMA.16816.F32 R60, R144.reuse, R64, RZ ;  /* 0x00000040903c723c */ /* 0x040fe800000018ff */
[----:B------:R-:W-:Y:S04]  /*6510*/  MUFU.EX2 R197, R197 ;  /* 0x000000c500c57308 */ /* 0x000fe80000000800 */
[C---:B------:R-:W-:Y:S04]  /*6520*/  HMMA.16816.F32 R76, R144.reuse, R80, RZ ;  /* 0x00000050904c723c */ /* 0x040fe800000018ff */
[----:B------:R-:W-:Y:S04]  /*6530*/  MUFU.EX2 R196, R196 ;  /* 0x000000c400c47308 */ /* 0x000fe80000000800 */
[C---:B------:R-:W-:Y:S04]  /*6540*/  HMMA.16816.F32 R84, R144.reuse, R88, RZ ;  /* 0x000000589054723c */ /* 0x040fe800000018ff */
[----:B------:R-:W1:Y:S04]  /*6550*/  MUFU.EX2 R201, R201 ;  /* 0x000000c900c97308 */ /* 0x000e680000000800 */
[C---:B------:R-:W-:Y:S04]  /*6560*/  HMMA.16816.F32 R92, R144.reuse, R96, RZ ;  /* 0x00000060905c723c */ /* 0x040fe800000018ff */
[----:B------:R-:W4:Y:S04]  /*6570*/  MUFU.EX2 R214, R214 ;  /* 0x000000d600d67308 */ /* 0x000f280000000800 */
[C---:B------:R-:W-:Y:S04]  /*6580*/  HMMA.16816.F32 R108, R144.reuse, R112, RZ ;  /* 0x00000070906c723c */ /* 0x040fe800000018ff */
[----:B------:R-:W-:Y:S04]  /*6590*/  MUFU.EX2 R213, R213 ;  /* 0x000000d500d57308 */ /* 0x000fe80000000800 */
[C---:B------:R-:W-:Y:S04]  /*65a0*/  HMMA.16816.F32 R116, R144.reuse, R120, RZ ;  /* 0x000000789074723c */ /* 0x040fe800000018ff */
[----:B------:R-:W-:Y:S04]  /*65b0*/  MUFU.EX2 R241, R241 ;  /* 0x000000f100f17308 */ /* 0x000fe80000000800 */
[C---:B------:R-:W-:Y:S04]  /*65c0*/  HMMA.16816.F32 R124, R144.reuse, R128, RZ ;  /* 0x00000080907c723c */ /* 0x040fe800000018ff */
[----:B------:R-:W-:Y:S04]  /*65d0*/  MUFU.EX2 R216, R216 ;  /* 0x000000d800d87308 */ /* 0x000fe80000000800 */
[C---:B------:R-:W-:Y:S04]  /*65e0*/  HMMA.16816.F32 R152, R144.reuse, R140, RZ ;  /* 0x0000008c9098723c */ /* 0x040fe800000018ff */
[----:B------:R-:W-:Y:S04]  /*65f0*/  MUFU.EX2 R215, R215 ;  /* 0x000000d700d77308 */ /* 0x000fe80000000800 */
[C---:B------:R-:W-:Y:S04]  /*6600*/  HMMA.16816.F32 R40, R144.reuse, R42, RZ ;  /* 0x0000002a9028723c */ /* 0x040fe800000018ff */
[----:B------:R-:W5:Y:S04]  /*6610*/  MUFU.EX2 R206, R206 ;  /* 0x000000ce00ce7308 */ /* 0x000f680000000800 */
[C---:B------:R-:W-:Y:S04]  /*6620*/  HMMA.16816.F32 R104, R144.reuse, R106, RZ ;  /* 0x0000006a9068723c */ /* 0x040fe800000018ff */
[----:B------:R-:W5:Y:S04]  /*6630*/  MUFU.EX2 R203, R203 ;  /* 0x000000cb00cb7308 */ /* 0x000f680000000800 */
[C---:B------:R-:W-:Y:S04]  /*6640*/  HMMA.16816.F32 R136, R144.reuse, R138, RZ ;  /* 0x0000008a9088723c */ /* 0x040fe800000018ff */
[----:B------:R-:W5:Y:S04]  /*6650*/  MUFU.EX2 R200, R200 ;  /* 0x000000c800c87308 */ /* 0x000f680000000800 */
[C---:B------:R-:W-:Y:S04]  /*6660*/  HMMA.16816.F32 R156, R144.reuse, R158, RZ ;  /* 0x0000009e909c723c */ /* 0x040fe800000018ff */
[----:B------:R-:W5:Y:S04]  /*6670*/  MUFU.EX2 R240, R240 ;  /* 0x000000f000f07308 */ /* 0x000f680000000800 */
        /* <DEDUP_REMOVED lines=11> */
[C---:B------:R-:W-:Y:S01]  /*6730*/  F2FP.F16.F32.PACK_AB R7, R178.reuse, R179 ;  /* 0x000000b3b207723e */ /* 0x040fe200000000ff */
[----:B------:R-:W-:Y:S01]  /*6740*/  FADD.FTZ R178, R178, R181 ;  /* 0x000000b5b2b27221 */ /* 0x000fe20000010000 */
[----:B------:R-:W-:Y:S01]  /*6750*/  F2FP.F16.F32.PACK_AB R6, R180, R183 ;  /* 0x000000b7b406723e */ /* 0x000fe200000000ff */
[----:B------:R-:W-:Y:S01]  /*6760*/  FADD.FTZ R183, R183, R187 ;  /* 0x000000bbb7b77221 */ /* 0x000fe20000010000 */
[----:B------:R-:W-:Y:S01]  /*6770*/  LOP3.LUT R7, R7, R4, RZ, 0xc0, !PT ;  /* 0x0000000407077212 */ /* 0x000fe200078ec0ff */
[----:B-1----:R-:W-:Y:S01]  /*6780*/  FADD.FTZ R178, R201, R178 ;  /* 0x000000b2c9b27221 */ /* 0x002fe20000010000 */
[----:B------:R-:W-:Y:S01]  /*6790*/  LOP3.LUT R6, R6, R27, RZ, 0xc0, !PT ;  /* 0x0000001b06067212 */ /* 0x000fe200078ec0ff */
[----:B------:R-:W-:Y:S01]  /*67a0*/  FADD.FTZ R183, R180, R183 ;  /* 0x000000b7b4b77221 */ /* 0x000fe20000010000 */
[----:B------:R-:W-:-:S02]  /*67b0*/  LOP3.LUT R4, R25, R24, RZ, 0xc0, !PT ;  /* 0x0000001819047212 */ /* 0x000fc400078ec0ff */
[----:B------:R-:W-:Y:S05]  /*67c0*/  LDSM.16.MT88.4 R24, [R217+0x12800] ;  /* 0x01280000d918783b */ /* 0x000fea0000004200 */
[C---:B---3--:R-:W-:Y:S08]  /*67d0*/  HMMA.16816.F32 R68, R4.reuse, R8, R68 ;  /* 0x000000080444723c */ /* 0x048ff00000001844 */
        /* <DEDUP_REMOVED lines=17> */
[----:B----4-:R-:W-:Y:S01]  /*68f0*/  HMMA.16816.F32 R84, R4, R20, R84 ;  /* 0x000000140454723c */ /* 0x010fe20000001854 */
[----:B------:R-:W-:-:S05]  /*6900*/  IMAD.U32 R20, RZ, RZ, UR17 ;  /* 0x00000011ff147e24 */ /* 0x000fca000f8e00ff */
[----:B------:R-:W-:Y:S02]  /*6910*/  LOP3.LUT R20, R20, UR29, R239, 0x96, !PT ;  /* 0x0000001d14147c12 */ /* 0x000fe4000f8e96ef */
[----:B--2---:R-:W-:Y:S03]  /*6920*/  HMMA.16816.F32 R108, R4, R12, R108 ;  /* 0x0000000c046c723c */ /* 0x004fe6000000186c */
[----:B------:R-:W-:-:S05]  /*6930*/  IMAD.WIDE.U32 R20, R20, -0x326172a9, RZ ;  /* 0xcd9e8d5714147825 */ /* 0x000fca00078e00ff */
[----:B------:R-:W-:Y:S01]  /*6940*/  HMMA.16816.F32 R112, R4, R14, R112 ;  /* 0x0000000e0470723c */ /* 0x000fe20000001870 */
[----:B------:R-:W2:Y:S01]  /*6950*/  LDSM.16.MT88.4 R12, [R217+0x16800] ;  /* 0x01680000d90c783b */ /* 0x000ea20000004200 */
[----:B------:R-:W-:-:S06]  /*6960*/  LOP3.LUT R20, R20, UR15, R231, 0x96, !PT ;  /* 0x0000000f14147c12 */ /* 0x000fcc000f8e96e7 */
[----:B------:R-:W-:Y:S01]  /*6970*/  HMMA.16816.F32 R156, R4, R170, R156 ;  /* 0x000000aa049c723c */ /* 0x000fe2000000189c */
[----:B------:R-:W-:Y:S01]  /*6980*/  LOP3.LUT R170, R242, UR16, R21, 0x96, !PT ;  /* 0x00000010f2aa7c12 */ /* 0x000fe2000f8e9615 */
[----:B------:R-:W-:-:S04]  /*6990*/  IMAD.WIDE.U32 R20, R20, -0x2daee0ad, RZ ;  /* 0xd2511f5314147825 */ /* 0x000fc800078e00ff */
[----:B------:R-:W-:Y:S02]  /*69a0*/  IMAD.WIDE.U32 R170, R170, -0x2daee0ad, RZ ;  /* 0xd2511f53aaaa7825 */ /* 0x000fe400078e00ff */
[----:B-1----:R-:W-:Y:S01]  /*69b0*/  HMMA.16816.F32 R116, R4, R8, R116 ;  /* 0x000000080474723c */ /* 0x002fe20000001874 */
[----:B------:R-:W-:-:S07]  /*69c0*/  LOP3.LUT R170, R170, UR23, R21, 0x96, !PT ;  /* 0x00000017aaaa7c12 */ /* 0x000fce000f8e9615 */
[C---:B------:R-:W-:Y:S01]  /*69d0*/  HMMA.16816.F32 R120, R4.reuse, R10, R120 ;  /* 0x0000000a0478723c */ /* 0x040fe20000001878 */
[----:B------:R-:W1:Y:S07]  /*69e0*/  LDSM.16.MT88.4 R8, [R195+0x16800] ;  /* 0x01680000c308783b */ /* 0x000e6e0000004200 */
[----:B------:R-:W-:Y:S01]  /*69f0*/  HMMA.16816.F32 R160, R4, R168, R160 ;  /* 0x000000a804a0723c */ /* 0x000fe200000018a0 */
[----:B------:R-:W-:Y:S01]  /*6a00*/  LOP3.LUT R168, R236, UR26, R171, 0x96, !PT ;  /* 0x0000001aeca87c12 */ /* 0x000fe2000f8e96ab */
[----:B------:R-:W-:-:S04]  /*6a10*/  IMAD.WIDE.U32 R170, R170, -0x326172a9, RZ ;  /* 0xcd9e8d57aaaa7825 */ /* 0x000fc800078e00ff */
[----:B------:R-:W-:Y:S02]  /*6a20*/  IMAD.WIDE.U32 R168, R168, -0x326172a9, RZ ;  /* 0xcd9e8d57a8a87825 */ /* 0x000fe400078e00ff */
[----:B---3--:R-:W-:Y:S03]  /*6a30*/  HMMA.16816.F32 R124, R4, R16, R124 ;  /* 0x00000010047c723c */ /* 0x008fe6000000187c */
[----:B------:R-:W-:Y:S02]  /*6a40*/  LOP3.LUT R16, R230, UR13, R169, 0x96, !PT ;  /* 0x0000000de6107c12 */ /* 0x000fe4000f8e96a9 */
[----:B------:R-:W-:-:S03]  /*6a50*/  LOP3.LUT R168, R168, UR12, R171, 0x96, !PT ;  /* 0x0000000ca8a87c12 */ /* 0x000fc6000f8e96ab */
[----:B------:R-:W-:Y:S01]  /*6a60*/  IMAD.WIDE.U32 R16, R16, -0x2daee0ad, RZ ;  /* 0xd2511f5310107825 */ /* 0x000fe200078e00ff */
[----:B--2---:R-:W-:Y:S03]  /*6a70*/  HMMA.16816.F32 R152, R4, R12, R152 ;  /* 0x0000000c0498723c */ /* 0x004fe60000001898 */
[----:B------:R-:W-:Y:S01]  /*6a80*/  IMAD.WIDE.U32 R168, R168, -0x2daee0ad, RZ ;  /* 0xd2511f53a8a87825 */ /* 0x000fe200078e00ff */
[----:B------:R-:W-:-:S04]  /*6a90*/  LOP3.LUT R220, R20, UR22, R17, 0x96, !PT ;  /* 0x0000001614dc7c12 */ /* 0x000fc8000f8e9611 */
[----:B------:R-:W-:Y:S01]  /*6aa0*/  LOP3.LUT R16, R16, UR21, R169, 0x96, !PT ;  /* 0x0000001510107c12 */ /* 0x000fe2000f8e96a9 */
[----:B------:R-:W-:Y:S01]  /*6ab0*/  HMMA.16816.F32 R80, R4, R26, R80 ;  /* 0x0000001a0450723c */ /* 0x000fe20000001850 */
[----:B------:R-:W-:-:S04]  /*6ac0*/  IMAD.WIDE.U32 R220, R220, -0x326172a9, RZ ;  /* 0xcd9e8d57dcdc7825 */ /* 0x000fc800078e00ff */
[----:B------:R-:W-:-:S03]  /*6ad0*/  IMAD.WIDE.U32 R16, R16, -0x326172a9, RZ ;  /* 0xcd9e8d5710107825 */ /* 0x000fc600078e00ff */
[C---:B------:R-:W-:Y:S01]  /*6ae0*/  HMMA.16816.F32 R76, R4.reuse, R24, R76 ;  /* 0x00000018044c723c */ /* 0x040fe2000000184c */
[----:B------:R-:W-:Y:S01]  /*6af0*/  IMAD.MOV.U32 R12, RZ, RZ, R16 ;  /* 0x000000ffff0c7224 */ /* 0x000fe200078e0010 */
[C---:B------:R-:W-:Y:S02]  /*6b00*/  PRMT R13, R16.reuse, 0x7773, RZ ;  /* 0x00007773100d7816 */ /* 0x040fe400000000ff */
[C---:B------:R-:W-:Y:S02]  /*6b10*/  PRMT R26, R16.reuse, 0x7772, RZ ;  /* 0x00007772101a7816 */ /* 0x040fe400000000ff */
[----:B------:R-:W-:Y:S02]  /*6b20*/  PRMT R25, R16, 0x7771, RZ ;  /* 0x0000777110197816 */ /* 0x000fe400000000ff */
[----:B------:R-:W-:Y:S01]  /*6b30*/  LOP3.LUT R12, R12, 0xff, RZ, 0xc0, !PT ;  /* 0x000000ff0c0c7812 */ /* 0x000fe200078ec0ff */
[----:B------:R-:W-:Y:S01]  /*6b40*/  HMMA.16816.F32 R52, R4, R32, R52 ;  /* 0x000000200434723c */ /* 0x000fe20000001834 */
[----:B------:R-:W-:-:S02]  /*6b50*/  LOP3.LUT R24, R220, UR4, R17, 0x96, !PT ;  /* 0x00000004dc187c12 */ /* 0x000fc4000f8e9611 */
[----:B------:R-:W-:Y:S02]  /*6b60*/  PRMT R26, R26, 0x5410, R13 ;  /* 0x000054101a1a7816 */ /* 0x000fe4000000000d */
[----:B------:R-:W-:Y:S02]  /*6b70*/  PRMT R25, R12, 0x5410, R25 ;  /* 0x000054100c197816 */ /* 0x000fe40000000019 */
[----:B------:R-:W-:Y:S01]  /*6b80*/  LOP3.LUT R27, R26, 0xff00ff, RZ, 0xc0, !PT ;  /* 0x00ff00ff1a1b7812 */ /* 0x000fe200078ec0ff */
[----:B------:R-:W-:Y:S01]  /*6b90*/  HMMA.16816.F32 R56, R4, R34, R56 ;  /* 0x000000220438723c */ /* 0x000fe20000001838 */
[----:B------:R-:W-:Y:S02]  /*6ba0*/  PRMT R32, R24, 0x7632, R32 ;  /* 0x0000763218207816 */ /* 0x000fe40000000020 */
[----:B------:R-:W-:Y:S02]  /*6bb0*/  F2FP.F16.F32.PACK_AB R26, R199, R198 ;  /* 0x000000c6c71a723e */ /* 0x000fe400000000ff */
[----:B------:R-:W-:-:S02]  /*6bc0*/  HSET2.LE.AND R27, R27, R173, PT ;  /* 0x000000ad1b1b7233 */ /* 0x000fc40003803000 */
[----:B------:R-:W-:Y:S01]  /*6bd0*/  LOP3.LUT R32, R32, 0xff, RZ, 0xc0, !PT ;  /* 0x000000ff20207812 */ /* 0x000fe200078ec0ff */
[----:B------:R-:W-:Y:S01]  /*6be0*/  HMMA.16816.F32 R60, R4, R28, R60 ;  /* 0x0000001c043c723c */ /* 0x000fe2000000183c */
[----:B------:R-:W-:Y:S01]  /*6bf0*/  F2FP.F16.F32.PACK_AB R33, R196, R197 ;  /* 0x000000c5c421723e */ /* 0x000fe200000000ff */
[----:B------:R-:W-:-:S04]  /*6c00*/  FADD.FTZ R197, R197, R183 ;  /* 0x000000b7c5c57221 */ /* 0x000fc80000010000 */
[----:B------:R-:W-:Y:S02]  /*6c10*/  FADD.FTZ R197, R196, R197 ;  /* 0x000000c5c4c57221 */ /* 0x000fe40000010000 */
[----:B------:R-:W-:Y:S01]  /*6c20*/  HMMA.16816.F32 R64, R4, R30, R64 ;  /* 0x0000001e0440723c */ /* 0x000fe20000001840 */
[----:B------:R-:W-:Y:S01]  /*6c30*/  LDSM.16.MT88.4 R28, [R172+0x11000] ;  /* 0x01100000ac1c783b */ /* 0x000fe20000004200 */
[----:B------:R-:W-:-:S04]  /*6c40*/  FADD.FTZ R198, R198, R197 ;  /* 0x000000c5c6c67221 */ /* 0x000fc80000010000 */
[----:B------:R-:W-:Y:S02]  /*6c50*/  FADD.FTZ R198, R199, R198 ;  /* 0x000000c6c7c67221 */ /* 0x000fe40000010000 */
[C---:B------:R-:W-:Y:S01]  /*6c60*/  HMMA.16816.F32 R88, R4.reuse, R22, R88 ;  /* 0x000000160458723c */ /* 0x040fe20000001858 */
[----:B------:R-:W-:Y:S07]  /*6c70*/  LDSM.16.MT88.4 R20, [R172+0x13000] ;  /* 0x01300000ac14783b */ /* 0x000fee0000004200 */
[C---:B------:R-:W-:Y:S01]  /*6c80*/  HMMA.16816.F32 R128, R4.reuse, R18, R128 ;  /* 0x000000120480723c */ /* 0x040fe20000001880 */
[----:B------:R-:W2:Y:S07]  /*6c90*/  LDSM.16.MT88.4 R16, [R172+0x15000] ;  /* 0x01500000ac10783b */ /* 0x000eae0000004200 */
[C---:B------:R-:W-:Y:S01]  /*6ca0*/  HMMA.16816.F32 R140, R4.reuse, R14, R140 ;  /* 0x0000000e048c723c */ /* 0x040fe2000000188c */
[----:B------:R-:W-:Y:S07]  /*6cb0*/  LDSM.16.MT88.4 R12, [R217+0x11000] ;  /* 0x01100000d90c783b */ /* 0x000fee0000004200 */
[C---:B-1----:R-:W-:Y:S08]  /*6cc0*/  HMMA.16816.F32 R148, R4.reuse, R8, R148 ;  /* 0x000000080494723c */ /* 0x042ff00000001894 */
[----:B------:R-:W-:Y:S01]  /*6cd0*/  HMMA.16816.F32 R144, R4, R10, R144 ;  /* 0x0000000a0490723c */ /* 0x000fe20000001890 */
[C---:B------:R-:W-:Y:S01]  /*6ce0*/  LOP3.LUT R6, R24.reuse, 0xffff, RZ, 0xc0, !PT ;  /* 0x0000ffff18067812 */ /* 0x040fe200078ec0ff */
[----:B------:R-:W1:Y:S01]  /*6cf0*/  LDSM.16.MT88.4 R8, [R172+0x17000] ;  /* 0x01700000ac08783b */ /* 0x000e620000004200 */
[----:B------:R-:W-:-:S02]  /*6d00*/  LOP3.LUT R5, R24, 0xff, RZ, 0xc0, !PT ;  /* 0x000000ff18057812 */ /* 0x000fc400078ec0ff */
[----:B------:R-:W-:Y:S02]  /*6d10*/  SHF.R.U32.HI R4, RZ, 0x18, R24 ;  /* 0x00000018ff047819 */ /* 0x000fe40000011618 */
[----:B------:R-:W-:Y:S02]  /*6d20*/  SHF.R.U32.HI R24, RZ, 0x8, R6 ;  /* 0x00000008ff187819 */ /* 0x000fe40000011606 */
[----:B------:R-:W-:Y:S02]  /*6d30*/  HSET2.LE.AND R7, R25, R173, PT ;  /* 0x000000ad19077233 */ /* 0x000fe40003803000 */
[----:B------:R-:W-:Y:S02]  /*6d40*/  F2FP.F16.F32.PACK_AB R6, R204, R202 ;  /* 0x000000cacc06723e */ /* 0x000fe400000000ff */
[----:B------:R-:W-:Y:S02]  /*6d50*/  PRMT R24, R5, 0x5410, R24 ;  /* 0x0000541005187816 */ /* 0x000fe40000000018 */
[----:B------:R-:W-:-:S02]  /*6d60*/  PRMT R25, R32, 0x5410, R4 ;  /* 0x0000541020197816 */ /* 0x000fc40000000004 */
[----:B------:R-:W-:Y:S02]  /*6d70*/  LOP3.LUT R26, R26, R7, RZ, 0xc0, !PT ;  /* 0x000000071a1a7212 */ /* 0x000fe400078ec0ff */
[----:B------:R-:W-:Y:S02]  /*6d80*/  LOP3.LUT R27, R6, R27, RZ, 0xc0, !PT ;  /* 0x0000001b061b7212 */ /* 0x000fe400078ec0ff */
[----:B------:R-:W3:Y:S01]  /*6d90*/  LDSM.16.MT88.4 R4, [R217+0x13000] ;  /* 0x01300000d904783b */ /* 0x000ee20000004200 */
[--C-:B------:R-:W-:Y:S02]  /*6da0*/  HSET2.LE.AND R24, R24, R173.reuse, PT ;  /* 0x000000ad18187233 */ /* 0x100fe40003803000 */
[----:B------:R-:W-:Y:S02]  /*6db0*/  HSET2.LE.AND R25, R25, R173, PT ;  /* 0x000000ad19197233 */ /* 0x000fe40003803000 */
[C---:B------:R-:W-:Y:S01]  /*6dc0*/  F2FP.F16.F32.PACK_AB R32, R214.reuse, R201 ;  /* 0x000000c9d620723e */ /* 0x040fe200000000ff */
[----:B------:R-:W-:Y:S01]  /*6dd0*/  FADD.FTZ R214, R214, R178 ;  /* 0x000000b2d6d67221 */ /* 0x000fe20000010000 */
[----:B------:R-:W-:-:S02]  /*6de0*/  LOP3.LUT R24, R33, R24, RZ, 0xc0, !PT ;  /* 0x0000001821187212 */ /* 0x000fc400078ec0ff */
[----:B------:R-:W-:Y:S01]  /*6df0*/  LOP3.LUT R25, R32, R25, RZ, 0xc0, !PT ;  /* 0x0000001920197212 */ /* 0x000fe200078ec0ff */
[----:B------:R-:W-:Y:S01]  /*6e00*/  FADD.FTZ R214, R202, R214 ;  /* 0x000000d6cad67221 */ /* 0x000fe20000010000 */
[----:B------:R-:W-:Y:S03]  /*6e10*/  LDSM.16.MT88.4 R32, [R217+0x15000] ;  /* 0x01500000d920783b */ /* 0x000fe60000004200 */
[----:B------:R-:W-:Y:S02]  /*6e20*/  FADD.FTZ R204, R204, R214 ;  /* 0x000000d6cccc7221 */ /* 0x000fe40000010000 */
[----:B--2---:R-:W-:Y:S02]  /*6e30*/  HMMA.16816.F32 R100, R24, R16, R100 ;  /* 0x000000101864723c */ /* 0x004fe40000001864 */
[----:B-----5:R-:W-:-:S04]  /*6e40*/  FADD.FTZ R204, R206, R204 ;  /* 0x000000cccecc7221 */ /* 0x020fc80000010000 */
        /* <DEDUP_REMOVED lines=8> */
[C---:B------:R-:W-:Y:S01]  /*6ed0*/  HMMA.16816.F32 R104, R24.reuse, R18, R104 ;  /* 0x000000121868723c */ /* 0x040fe20000001868 */
[----:B------:R-:W3:Y:S07]  /*6ee0*/  LDSM.16.MT88.4 R16, [R0+0x13000] ;  /* 0x013000000010783b */ /* 0x000eee0000004200 */
[C---:B------:R-:W-:Y:S08]  /*6ef0*/  HMMA.16816.F32 R36, R24.reuse, R28, R36 ;  /* 0x0000001c1824723c */ /* 0x040ff00000001824 */
        /* <DEDUP_REMOVED lines=11> */
[----:B---3--:R-:W-:Y:S01]  /*6fb0*/  HMMA.16816.F32 R64, R24, R18, R64 ;  /* 0x000000121840723c */ /* 0x008fe20000001840 */
[----:B------:R-:W-:-:S05]  /*6fc0*/  LOP3.LUT R18, R170, UR7, R221, 0x96, !PT ;  /* 0x00000007aa127c12 */ /* 0x000fca000f8e96dd */
[----:B------:R-:W-:Y:S02]  /*6fd0*/  IMAD.WIDE.U32 R18, R18, -0x2daee0ad, RZ ;  /* 0xd2511f5312127825 */ /* 0x000fe400078e00ff */
[----:B----4-:R-:W-:Y:S03]  /*6fe0*/  HMMA.16816.F32 R160, R24, R28, R160 ;  /* 0x0000001c18a0723c */ /* 0x010fe600000018a0 */
[----:B------:R-:W-:-:S04]  /*6ff0*/  LOP3.LUT R168, R168, UR20, R19, 0x96, !PT ;  /* 0x00000014a8a87c12 */ /* 0x000fc8000f8e9613 */
[----:B------:R-:W-:Y:S01]  /*7000*/  LOP3.LUT R19, R168, 0xff, RZ, 0xc0, !PT ;  /* 0x000000ffa8137812 */ /* 0x000fe200078ec0ff */
[C---:B------:R-:W-:Y:S01]  /*7010*/  HMMA.16816.F32 R156, R24.reuse, R30, R156 ;  /* 0x0000001e189c723c */ /* 0x040fe2000000189c */
[----:B------:R-:W3:Y:S07]  /*7020*/  LDSM.16.MT88.4 R28, [R195+0x17000] ;  /* 0x01700000c31c783b */ /* 0x000eee0000004200 */
[----:B------:R-:W-:Y:S01]  /*7030*/  HMMA.16816.F32 R60, R24, R16, R60 ;  /* 0x00000010183c723c */ /* 0x000fe2000000183c */
[----:B------:R-:W-:-:S02]  /*7040*/  PRMT R16, R18, 0x7771, RZ ;  /* 0x0000777112107816 */ /* 0x000fc400000000ff */
[----:B------:R-:W-:-:S05]  /*7050*/  PRMT R17, R18, 0x7772, RZ ;  /* 0x0000777212117816 */ /* 0x000fca00000000ff */
[C---:B-1----:R-:W-:Y:S01]  /*7060*/  HMMA.16816.F32 R116, R24.reuse, R8, R116 ;  /* 0x000000081874723c */ /* 0x042fe20000001874 */
[----:B------:R-:W-:Y:S01]  /*7070*/  IMAD.MOV.U32 R8, RZ, RZ, R18 ;  /* 0x000000ffff087224 */ /* 0x000fe200078e0012 */
[----:B------:R-:W-:Y:S02]  /*7080*/  PRMT R9, R18, 0x7773, RZ ;  /* 0x0000777312097816 */ /* 0x000fe400000000ff */
[----:B------:R-:W-:Y:S02]  /*7090*/  LOP3.LUT R18, R168, 0xffff, RZ, 0xc0, !PT ;  /* 0x0000ffffa8127812 */ /* 0x000fe400078ec0ff */
[----:B------:R-:W-:Y:S02]  /*70a0*/  LOP3.LUT R8, R8, 0xff, RZ, 0xc0, !PT ;  /* 0x000000ff08087812 */ /* 0x000fe400078ec0ff */
[----:B--2---:R-:W-:Y:S01]  /*70b0*/  HMMA.16816.F32 R124, R24, R4, R124 ;  /* 0x00000004187c723c */ /* 0x004fe2000000187c */
[----:B------:R-:W-:Y:S02]  /*70c0*/  PRMT R5, R168, 0x7632, R5 ;  /* 0x00007632a8057816 */ /* 0x000fe40000000005 */
[----:B------:R-:W-:-:S02]  /*70d0*/  SHF.R.U32.HI R18, RZ, 0x8, R18 ;  /* 0x00000008ff127819 */ /* 0x000fc40000011612 */
[----:B------:R-:W-:Y:S02]  /*70e0*/  PRMT R17, R17, 0x5410, R9 ;  /* 0x0000541011117816 */ /* 0x000fe40000000009 */
[----:B------:R-:W-:Y:S01]  /*70f0*/  PRMT R16, R8, 0x5410, R16 ;  /* 0x0000541008107816 */ /* 0x000fe20000000010 */
[C---:B------:R-:W-:Y:S01]  /*7100*/  HMMA.16816.F32 R128, R24.reuse, R6, R128 ;  /* 0x000000061880723c */ /* 0x040fe20000001880 */
[----:B------:R-:W-:Y:S02]  /*7110*/  SHF.R.U32.HI R4, RZ, 0x18, R168 ;  /* 0x00000018ff047819 */ /* 0x000fe400000116a8 */
[----:B------:R-:W-:Y:S01]  /*7120*/  LOP3.LUT R5, R5, 0xff, RZ, 0xc0, !PT ;  /* 0x000000ff05057812 */ /* 0x000fe200078ec0ff */
[----:B------:R-:W-:Y:S01]  /*7130*/  LDSM.16.MT88.4 R168, [R217+0x15800] ;  /* 0x01580000d9a8783b */ /* 0x000fe20000004200 */
[----:B------:R-:W-:Y:S02]  /*7140*/  PRMT R18, R19, 0x5410, R18 ;  /* 0x0000541013127816 */ /* 0x000fe40000000012 */
[----:B------:R-:W-:Y:S01]  /*7150*/  PRMT R5, R5, 0x5410, R4 ;  /* 0x0000541005057816 */ /* 0x000fe20000000004 */
[----:B------:R-:W-:Y:S01]  /*7160*/  HMMA.16816.F32 R68, R24, R20, R68 ;  /* 0x000000141844723c */ /* 0x000fe20000001844 */
[----:B------:R-:W-:-:S02]  /*7170*/  LOP3.LUT R7, R17, 0xff00ff, RZ, 0xc0, !PT ;  /* 0x00ff00ff11077812 */ /* 0x000fc400078ec0ff */
[--C-:B------:R-:W-:Y:S02]  /*7180*/  HSET2.LE.AND R6, R16, R173.reuse, PT ;  /* 0x000000ad10067233 */ /* 0x100fe40003803000 */
[--C-:B------:R-:W-:Y:S02]  /*7190*/  HSET2.LE.AND R4, R18, R173.reuse, PT ;  /* 0x000000ad12047233 */ /* 0x100fe40003803000 */
[----:B------:R-:W-:Y:S01]  /*71a0*/  LDSM.16.MT88.4 R16, [R172+0x17800] ;  /* 0x01780000ac10783b */ /* 0x000fe20000004200 */
[----:B------:R-:W-:Y:S01]  /*71b0*/  HMMA.16816.F32 R72, R24, R22, R72 ;  /* 0x000000161848723c */ /* 0x000fe20000001848 */
[--C-:B------:R-:W-:Y:S02]  /*71c0*/  HSET2.LE.AND R7, R7, R173.reuse, PT ;  /* 0x000000ad07077233 */ /* 0x100fe40003803000 */
[----:B------:R-:W1:Y:S01]  /*71d0*/  LDSM.16.MT88.4 R20, [R195+0x11000] ;  /* 0x01100000c314783b */ /* 0x000e620000004200 */
[----:B------:R-:W-:-:S04]  /*71e0*/  HSET2.LE.AND R5, R5, R173, PT ;  /* 0x000000ad05057233 */ /* 0x000fc80003803000 */
[C---:B-----5:R-:W-:Y:S08]  /*71f0*/  HMMA.16816.F32 R92, R24.reuse, R12, R92 ;  /* 0x0000000c185c723c */ /* 0x060ff0000000185c */
[C---:B------:R-:W-:Y:S01]  /*7200*/  HMMA.16816.F32 R96, R24.reuse, R14, R96 ;  /* 0x0000000e1860723c */ /* 0x040fe20000001860 */
[----:B------:R-:W2:Y:S07]  /*7210*/  LDSM.16.MT88.4 R12, [R172+0x11800] ;  /* 0x01180000ac0c783b */ /* 0x000eae0000004200 */
[C---:B------:R-:W-:Y:S01]  /*7220*/  HMMA.16816.F32 R120, R24.reuse, R10, R120 ;  /* 0x0000000a1878723c */ /* 0x040fe20000001878 */
[----:B------:R-:W4:Y:S07]  /*7230*/  LDSM.16.MT88.4 R8, [R172+0x13800] ;  /* 0x01380000ac08783b */ /* 0x000f2e0000004200 */
[----:B---3--:R-:W-:Y:S01]  /*7240*/  HMMA.16816.F32 R148, R24, R28, R148 ;  /* 0x0000001c1894723c */ /* 0x008fe20000001894 */
[----:B------:R-:W-:-:S02]  /*7250*/  F2FP.F16.F32.PACK_AB R28, R241, R213 ;  /* 0x000000d5f11c723e */ /* 0x000fc400000000ff */
[----:B------:R-:W-:Y:S01]  /*7260*/  F2FP.F16.F32.PACK_AB R29, R215, R216 ;  /* 0x000000d8d71d723e */ /* 0x000fe200000000ff */
[----:B------:R-:W-:Y:S01]  /*7270*/  FADD.FTZ R216, R216, R198 ;  /* 0x000000c6d8d87221 */ /* 0x000fe20000010000 */
[----:B------:R-:W-:Y:S02]  /*7280*/  LOP3.LUT R6, R28, R6, RZ, 0xc0, !PT ;  /* 0x000000061c067212 */ /* 0x000fe400078ec0ff */
[----:B------:R-:W-:Y:S01]  /*7290*/  F2FP.F16.F32.PACK_AB R28, R203, R206 ;  /* 0x000000cecb1c723e */ /* 0x000fe200000000ff */
[C---:B------:R-:W-:Y:S01]  /*72a0*/  HMMA.16816.F32 R108, R24.reuse, R32, R108 ;  /* 0x00000020186c723c */ /* 0x040fe2000000186c */
[C---:B------:R-:W-:Y:S01]  /*72b0*/  F2FP.F16.F32.PACK_AB R32, R240.reuse, R200 ;  /* 0x000000c8f020723e */ /* 0x040fe200000000ff */
[----:B------:R-:W-:Y:S01]  /*72c0*/  FADD.FTZ R216, R215, R216 ;  /* 0x000000d8d7d87221 */ /* 0x000fe20000010000 */
[----:B------:R-:W-:Y:S01]  /*72d0*/  LOP3.LUT R4, R29, R4, RZ, 0xc0, !PT ;  /* 0x000000041d047212 */ /* 0x000fe200078ec0ff */
[----:B------:R-:W-:Y:S01]  /*72e0*/  FADD.FTZ R240, R240, R204 ;  /* 0x000000ccf0f07221 */ /* 0x000fe20000010000 */
[----:B------:R-:W-:Y:S01]  /*72f0*/  LOP3.LUT R7, R32, R7, RZ, 0xc0, !PT ;  /* 0x0000000720077212 */ /* 0x000fe200078ec0ff */
[----:B------:R-:W-:Y:S01]  /*7300*/  FADD.FTZ R216, R213, R216 ;  /* 0x000000d8d5d87221 */ /* 0x000fe20000010000 */
[----:B------:R-:W-:Y:S01]  /*7310*/  LOP3.LUT R5, R28, R5, RZ, 0xc0, !PT ;  /* 0x000000051c057212 */ /* 0x000fe200078ec0ff */
[----:B-1----:R-:W-:Y:S02]  /*7320*/  HMMA.16816.F32 R52, R24, R20, R52 ;  /* 0x000000141834723c */ /* 0x002fe40000001834 */
[----:B------:R-:W-:-:S06]  /*7330*/  FADD.FTZ R241, R241, R216 ;  /* 0x000000d8f1f17221 */ /* 0x000fcc0000010000 */
[----:B------:R-:W-:Y:S01]  /*7340*/  HMMA.16816.F32 R56, R24, R22, R56 ;  /* 0x000000161838723c */ /* 0x000fe20000001838 */
[----:B------:R-:W1:Y:S04]  /*7350*/  LDSM.16.MT88.4 R20, [R172+0x15800] ;  /* 0x01580000ac14783b */ /* 0x000e680000004200 */
[----:B------:R-:W-:Y:S03]  /*7360*/  LDSM.16.MT88.4 R172, [R217+0x13800] ;  /* 0x01380000d9ac783b */ /* 0x000fe60000004200 */
[C---:B--2---:R-:W-:Y:S08]  /*7370*/  HMMA.16816.F32 R36, R4.reuse, R12, R36 ;  /* 0x0000000c0424723c */ /* 0x044ff00000001824 */
[C---:B------:R-:W-:Y:S01]  /*7380*/  HMMA.16816.F32 R40, R4.reuse, R14, R40 ;  /* 0x0000000e0428723c */ /* 0x040fe20000001828 */
[----:B------:R-:W2:Y:S07]  /*7390*/  LDSM.16.MT88.4 R12, [R217+0x11800] ;  /* 0x01180000d90c783b */ /* 0x000eae0000004200 */
[C---:B----4-:R-:W-:Y:S08]  /*73a0*/  HMMA.16816.F32 R68, R4.reuse, R8, R68 ;  /* 0x000000080444723c */ /* 0x050ff00000001844 */
[C---:B------:R-:W-:Y:S01]  /*73b0*/  HMMA.16816.F32 R72, R4.reuse, R10, R72 ;  /* 0x0000000a0448723c */ /* 0x040fe20000001848 */
[----:B------:R-:W3:Y:S07]  /*73c0*/  LDSM.16.MT88.4 R8, [R0+0x11800] ;  /* 0x011800000008783b */ /* 0x000eee0000004200 */
[C---:B------:R-:W-:Y:S08]  /*73d0*/  HMMA.16816.F32 R132, R4.reuse, R16, R132 ;  /* 0x000000100484723c */ /* 0x040ff00000001884 */
[----:B------:R-:W-:Y:S01]  /*73e0*/  HMMA.16816.F32 R136, R4, R18, R136 ;  /* 0x000000120488723c */ /* 0x000fe20000001888 */
[----:B------:R-:W4:Y:S07]  /*73f0*/  LDSM.16.MT88.4 R16, [R0+0x15800] ;  /* 0x015800000010783b */ /* 0x000f2e0000004200 */
[C---:B------:R-:W-:Y:S01]  /*7400*/  HMMA.16816.F32 R112, R24.reuse, R34, R112 ;  /* 0x000000221870723c */ /* 0x040fe20000001870 */
[----:B------:R-:W5:Y:S07]  /*7410*/  LDSM.16.MT88.4 R32, [R217+0x17800] ;  /* 0x01780000d920783b */ /* 0x000f6e0000004200 */
[----:B------:R-:W-:Y:S01]  /*7420*/  HMMA.16816.F32 R144, R24, R30, R144 ;  /* 0x0000001e1890723c */ /* 0x000fe20000001890 */
[----:B------:R-:W5:Y:S04]  /*7430*/  LDSM.16.MT88.4 R28, [R195+0x11800] ;  /* 0x01180000c31c783b */ /* 0x000f680000004200 */
[----:B------:R-:W5:Y:S03]  /*7440*/  LDSM.16.MT88.4 R24, [R0+0x13800] ;  /* 0x013800000018783b */ /* 0x000f660000004200 */
        /* <DEDUP_REMOVED lines=14> */
[C---:B------:R-:W-:Y:S08]  /*7530*/  HMMA.16816.F32 R108, R4.reuse, R168, R108 ;  /* 0x000000a8046c723c */ /* 0x040ff0000000186c */
[C---:B------:R-:W-:Y:S08]  /*7540*/  HMMA.16816.F32 R112, R4.reuse, R170, R112 ;  /* 0x000000aa0470723c */ /* 0x040ff00000001870 */
[C---:B-----5:R-:W-:Y:S08]  /*7550*/  HMMA.16816.F32 R152, R4.reuse, R32, R152 ;  /* 0x000000200498723c */ /* 0x060ff00000001898 */
        /* <DEDUP_REMOVED lines=12> */
[----:B------:R-:W-:Y:S01]  /*7620*/  HMMA.16816.F32 R144, R4, R18, R144 ;  /* 0x000000120490723c */ /* 0x000fe20000001890 */
[----:B------:R-:W-:-:S04]  /*7630*/  NOP ;  /* 0x0000000000007918 */ /* 0x000fc80000000000 */
[----:B------:R-:W-:-:S15]  /*7640*/  BRA.U !UP1, `(.L_x_362) ;  /* 0x0000004909607547 */ /* 0x000fde000b800000 */
[----:B------:R-:W-:Y:S01]  /*7650*/  UIADD3 UR12, UPT, UPT, UR19, -0x2, URZ ;  /* 0xfffffffe130c7890 */ /* 0x000fe2000fffe0ff */
[----:B------:R-:W-:-:S04]  /*7660*/  DEPBAR.LE SB0, 0x0 ;  /* 0x000080000000791a */ /* 0x000fc80000000000 */
[----:B------:R-:W-:Y:S01]  /*7670*/  UIMAD.WIDE.U32 UR16, UR12, UR8, URZ ;  /* 0x000000080c1072a5 */ /* 0x000fe2000f8e00ff */
[----:B------:R-:W-:Y:S01]  /*7680*/  LOP3.LUT R219, R176, R177, RZ, 0xfc, !PT ;  /* 0x000000b1b0db7212 */ /* 0x000fe200078efcff */
[----:B------:R-:W-:Y:S01]  /*7690*/  UIMAD UR12, UR12, UR9, URZ ;  /* 0x000000090c0c72a4 */ /* 0x000fe2000f8e02ff */
[----:B------:R-:W-:Y:S01]  /*76a0*/  ISETP.NE.AND P4, PT, R2, RZ, PT ;  /* 0x000000ff0200720c */ /* 0x000fe20003f85270 */
[----:B------:R-:W-:Y:S01]  /*76b0*/  USHF.L.U32 UR15, UR8, 0x4, URZ ;  /* 0x00000004080f7899 */ /* 0x000fe200080006ff */
[----:B------:R-:W-:Y:S01]  /*76c0*/  LEA R219, R219, UR5, 0x1 ;  /* 0x00000005dbdb7c11 */ /* 0x000fe2000f8e08ff */
[----:B------:R-:W-:Y:S01]  /*76d0*/  USHF.L.U64.HI UR13, UR8, 0x4, UR9 ;  /* 0x00000004080d7899 */ /* 0x000fe20008010209 */
[----:B------:R-:W-:Y:S01]  /*76e0*/  IMAD.U32 R12, RZ, RZ, UR16 ;  /* 0x00000010ff0c7e24 */ /* 0x000fe2000f8e00ff */
[----:B------:R-:W-:Y:S01]  /*76f0*/  UIADD3 UR6, UPT, UPT, UR12, UR17, URZ ;  /* 0x000000110c067290 */ /* 0x000fe2000fffe0ff */
[----:B------:R-:W-:Y:S01]  /*7700*/  IMAD.U32 R13, RZ, RZ, UR17 ;  /* 0x00000011ff0d7e24 */ /* 0x000fe2000f8e00ff */
[----:B------:R-:W-:Y:S01]  /*7710*/  ULEA UR7, UP0, UR16, UR15, 0x6 ;  /* 0x0000000f10077291 */ /* 0x000fe2000f8030ff */
[----:B------:R-:W-:Y:S01]  /*7720*/  IMAD.MOV.U32 R2, RZ, RZ, 0x20 ;  /* 0x00000020ff027424 */ /* 0x000fe200078e00ff */
[----:B------:R-:W1:Y:S01]  /*7730*/  LDCU UR4, c[0x0][0x440] ;  /* 0x00008800ff0477ac */ /* 0x000e620008000800 */
[----:B------:R-:W-:Y:S01]  /*7740*/  LEA R10, P1, R12, R226, 0x7 ;  /* 0x000000e20c0a7211 */ /* 0x000fe200078238ff */
[----:B------:R-:W-:Y:S01]  /*7750*/  IMAD.IADD R210, R188, 0x1, R219 ;  /* 0x00000001bcd27824 */ /* 0x000fe200078e02db */
[----:B------:R-:W-:Y:S01]  /*7760*/  ULEA.HI.X UR6, UR16, UR13, UR6, 0x6, UP0 ;  /* 0x0000000d10067291 */ /* 0x000fe200080f3406 */
[----:B------:R-:W-:Y:S01]  /*7770*/  IMAD.U32 R5, RZ, RZ, UR7 ;  /* 0x00000007ff057e24 */ /* 0x000fe2000f8e00ff */
[----:B------:R-:W-:Y:S01]  /*7780*/  UIADD3 UR12, UPT, UPT, UR17, UR12, URZ ;  /* 0x0000000c110c7290 */ /* 0x000fe2000fffe0ff */
[----:B------:R-:W-:Y:S01]  /*7790*/  SEL R204, R2, 0xffffffe0, !P4 ;  /* 0xffffffe002cc7807 */ /* 0x000fe20006000000 */
[----:B------:R-:W-:-:S02]  /*77a0*/  UIADD3 UR15, UP1, UPT, UR7, UR15, URZ ;  /* 0x0000000f070f7290 */ /* 0x000fc4000ff3e0ff */
[----:B------:R-:W-:Y:S01]  /*77b0*/  IMAD.U32 R4, RZ, RZ, UR6 ;  /* 0x00000006ff047e24 */ /* 0x000fe2000f8e00ff */
[----:B------:R-:W-:Y:S01]  /*77c0*/  ULEA UR7, UP0, UR8, UR7, 0x5 ;  /* 0x0000000708077291 */ /* 0x000fe2000f8028ff */
[CC--:B------:R-:W-:Y:S01]  /*77d0*/  LEA R8, P0, R5.reuse, R226.reuse, 0x1 ;  /* 0x000000e205087211 */ /* 0x0c0fe200078008ff */
[----:B------:R-:W-:Y:S01]  /*77e0*/  IMAD.U32 R6, RZ, RZ, UR12 ;  /* 0x0000000cff067e24 */ /* 0x000fe2000f8e00ff */
[----:B------:R-:W-:Y:S01]  /*77f0*/  UIADD3.X UR13, UPT, UPT, UR6, UR13, URZ, UP1, !UPT ;  /* 0x0000000d060d7290 */ /* 0x000fe20008ffe4ff */
[----:B------:R-:W-:Y:S01]  /*7800*/  IMAD.U32 R7, RZ, RZ, UR15 ;  /* 0x0000000fff077e24 */ /* 0x000fe2000f8e00ff */
[----:B------:R-:W-:Y:S01]  /*7810*/  ULEA.HI.X UR6, UR8, UR6, UR9, 0x5, UP0 ;  /* 0x0000000608067291 */ /* 0x000fe200080f2c09 */
[-C--:B------:R-:W-:Y:S01]  /*7820*/  LEA.HI.X R9, R5, R225.reuse, R4, 0x1, P0 ;  /* 0x000000e105097211 */ /* 0x080fe200000f0c04 */
[----:B------:R-:W-:Y:S01]  /*7830*/  IMAD.U32 R5, RZ, RZ, UR7 ;  /* 0x00000007ff057e24 */ /* 0x000fe2000f8e00ff */
[-C--:B------:R-:W-:Y:S01]  /*7840*/  LEA.HI.X R11, R12, R225.reuse, R6, 0x7, P1 ;  /* 0x000000e10c0b7211 */ /* 0x080fe200008f3c06 */
[----:B------:R-:W-:Y:S01]  /*7850*/  IMAD.U32 R6, RZ, RZ, UR13 ;  /* 0x0000000dff067e24 */ /* 0x000fe2000f8e00ff */
[-C--:B------:R-:W-:Y:S01]  /*7860*/  LEA R14, P1, R7, R226.reuse, 0x1 ;  /* 0x000000e2070e7211 */ /* 0x080fe200078208ff */
[----:B------:R-:W-:Y:S01]  /*7870*/  IMAD.U32 R4, RZ, RZ, UR6 ;  /* 0x00000006ff047e24 */ /* 0x000fe2000f8e00ff */
[----:B-1----:R-:W-:Y:S01]  /*7880*/  ISETP.GE.AND P3, PT, R207, UR4, PT ;  /* 0x00000004cf007c0c */ /* 0x002fe2000bf66270 */
[----:B------:R-:W-:Y:S01]  /*7890*/  BAR.SYNC.DEFER_BLOCKING 0x0 ;  /* 0x0000000000007b1d */ /* 0x000fe20000010000 */
[----:B------:R-:W-:Y:S01]  /*78a0*/  LEA R12, P0, R5, R226, 0x1 ;  /* 0x000000e2050c7211 */ /* 0x000fe200078008ff */
[----:B------:R-:W-:Y:S01]  /*78b0*/  IMAD.IADD R217, R204, 0x1, R219 ;  /* 0x00000001ccd97824 */ /* 0x000fe200078e02db */
[----:B------:R-:W-:Y:S01]  /*78c0*/  ISETP.GE.AND P2, PT, R234, UR4, PT ;  /* 0x00000004ea007c0c */ /* 0x000fe2000bf46270 */
[----:B------:R-:W-:Y:S01]  /*78d0*/  IMAD.IADD R216, R218, 0x1, R204 ;  /* 0x00000001dad87824 */ /* 0x000fe200078e02cc */
[-C--:B------:R-:W-:Y:S01]  /*78e0*/  LEA.HI.X R15, R7, R225.reuse, R6, 0x1, P1 ;  /* 0x000000e1070f7211 */ /* 0x080fe200008f0c06 */
[C---:B------:R-:W-:Y:S01]  /*78f0*/  IMAD.IADD R206, R204.reuse, 0x1, R210 ;  /* 0x00000001ccce7824 */ /* 0x040fe200078e02d2 */
[----:B------:R-:W-:Y:S01]  /*7900*/  ISETP.GE.AND P1, PT, R233, UR4, PT ;  /* 0x00000004e9007c0c */ /* 0x000fe2000bf26270 */
[----:B------:R-:W-:Y:S01]  /*7910*/  IMAD.IADD R204, R204, 0x1, R205 ;  /* 0x00000001cccc7824 */ /* 0x000fe200078e02cd */
[----:B------:R-:W-:Y:S01]  /*7920*/  LEA.HI.X R13, R5, R225, R4, 0x1, P0 ;  /* 0x000000e1050d7211 */ /* 0x000fe200000f0c04 */
[----:B------:R-:W-:Y:S01]  /*7930*/  UISETP.GE.U32.AND UP0, UPT, UR19, 0x3, UPT ;  /* 0x000000031300788c */ /* 0x000fe2000bf06070 */
[----:B------:R-:W-:Y:S01]  /*7940*/  ISETP.GE.AND P0, PT, R232, UR4, PT ;  /* 0x00000004e8007c0c */ /* 0x000fe2000bf06270 */
        /* <DEDUP_REMOVED lines=81> */
[----:B------:R-:W3:Y:S04]  /*7e60*/  LDSM.16.M88.4 R176, [R218+0x8000] ;  /* 0x00800000dab0783b */ /* 0x000ee80000000200 */
[----:B------:R-:W4:Y:S04]  /*7e70*/  LDSM.16.M88.4 R168, [R218+0x8800] ;  /* 0x00880000daa8783b */ /* 0x000f280000000200 */
[----:B------:R-:W5:Y:S04]  /*7e80*/  LDSM.16.M88.4 R28, [R218+0x9000] ;  /* 0x00900000da1c783b */ /* 0x000f680000000200 */
[----:B-1----:R-:W1:Y:S04]  /*7e90*/  LDSM.16.M88.4 R8, [R218+0x9800] ;  /* 0x00980000da08783b */ /* 0x002e680000000200 */
[----:B------:R-:W-:Y:S04]  /*7ea0*/  LDSM.16.M88.4 R4, [R217] ;  /* 0x00000000d904783b */ /* 0x000fe80000000200 */
[----:B------:R-:W1:Y:S04]  /*7eb0*/  LDSM.16.M88.4 R184, [R216+0x8000] ;  /* 0x00800000d8b8783b */ /* 0x000e680000000200 */
[----:B------:R-:W1:Y:S04]  /*7ec0*/  LDSM.16.M88.4 R200, [R216+0x8800] ;  /* 0x00880000d8c8783b */ /* 0x000e680000000200 */
[----:B------:R-:W1:Y:S04]  /*7ed0*/  LDSM.16.M88.4 R192, [R216+0x9000] ;  /* 0x00900000d8c0783b */ /* 0x000e680000000200 */
[----:B------:R-:W1:Y:S04]  /*7ee0*/  LDSM.16.M88.4 R16, [R216+0x9800] ;  /* 0x00980000d810783b */ /* 0x000e680000000200 */
[----:B------:R-:W-:Y:S01]  /*7ef0*/  LDSM.16.M88.4 R196, [R205+0x8000] ;  /* 0x00800000cdc4783b */ /* 0x000fe20000000200 */
[C---:B---3--:R-:W-:Y:S03]  /*7f00*/  HMMA.16816.F32 R180, R20.reuse, R176, RZ ;  /* 0x000000b014b4723c */ /* 0x048fe600000018ff */
[----:B------:R-:W-:Y:S04]  /*7f10*/  LDSM.16.M88.4 R188, [R205+0x8800] ;  /* 0x00880000cdbc783b */ /* 0x000fe80000000200 */
[----:B--2---:R-:W-:Y:S01]  /*7f20*/  LDSM.16.M88.4 R12, [R205+0x9000] ;  /* 0x00900000cd0c783b */ /* 0x004fe20000000200 */
[C---:B------:R-:W-:Y:S03]  /*7f30*/  HMMA.16816.F32 R176, R20.reuse, R178, RZ ;  /* 0x000000b214b0723c */ /* 0x040fe600000018ff */
[----:B------:R-:W-:Y:S04]  /*7f40*/  LDSM.16.M88.4 R212, [R216+0xa000] ;  /* 0x00a00000d8d4783b */ /* 0x000fe80000000200 */
[----:B------:R-:W0:Y:S01]  /*7f50*/  LDGDEPBAR ;  /* 0x00000000000079af */ /* 0x000e220000000000 */
[C---:B----4-:R-:W-:Y:S08]  /*7f60*/  HMMA.16816.F32 R172, R20.reuse, R168, RZ ;  /* 0x000000a814ac723c */ /* 0x050ff000000018ff */
[C---:B-----5:R-:W-:Y:S08]  /*7f70*/  HMMA.16816.F32 R32, R20.reuse, R28, RZ ;  /* 0x0000001c1420723c */ /* 0x060ff000000018ff */
[C---:B------:R-:W-:Y:S08]  /*7f80*/  HMMA.16816.F32 R168, R20.reuse, R170, RZ ;  /* 0x000000aa14a8723c */ /* 0x040ff000000018ff */
[C---:B------:R-:W-:Y:S08]  /*7f90*/  HMMA.16816.F32 R28, R20.reuse, R30, RZ ;  /* 0x0000001e141c723c */ /* 0x040ff000000018ff */
[C---:B-1----:R-:W-:Y:S08]  /*7fa0*/  HMMA.16816.F32 R24, R20.reuse, R8, RZ ;  /* 0x000000081418723c */ /* 0x042ff000000018ff */
[----:B------:R-:W-:Y:S01]  /*7fb0*/  HMMA.16816.F32 R20, R20, R10, RZ ;  /* 0x0000000a1414723c */ /* 0x000fe200000018ff */
[----:B------:R-:W1:Y:S07]  /*7fc0*/  LDSM.16.M88.4 R8, [R210] ;  /* 0x00000000d208783b */ /* 0x000e6e0000000200 */
[C---:B------:R-:W-:Y:S08]  /*7fd0*/  HMMA.16816.F32 R180, R4.reuse, R184, R180 ;  /* 0x000000b804b4723c */ /* 0x040ff000000018b4 */
[C---:B------:R-:W-:Y:S01]  /*7fe0*/  HMMA.16816.F32 R176, R4.reuse, R186, R176 ;  /* 0x000000ba04b0723c */ /* 0x040fe200000018b0 */
[----:B------:R-:W2:Y:S07]  /*7ff0*/  LDSM.16.M88.4 R184, [R205+0x9800] ;  /* 0x00980000cdb8783b */ /* 0x000eae0000000200 */
[C---:B------:R-:W-:Y:S08]  /*8000*/  HMMA.16816.F32 R172, R4.reuse, R200, R172 ;  /* 0x000000c804ac723c */ /* 0x040ff000000018ac */
        /* <DEDUP_REMOVED lines=13> */
[C---:B------:R-:W-:Y:S01]  /*80e0*/  HMMA.16816.F32 R168, R8.reuse, R190, R168 ;  /* 0x000000be08a8723c */ /* 0x040fe200000018a8 */
[----:B------:R-:W-:Y:S07]  /*80f0*/  LDSM.16.M88.4 R188, [R218+0xa000] ;  /* 0x00a00000dabc783b */ /* 0x000fee0000000200 */
[C---:B------:R-:W-:Y:S08]  /*8100*/  HMMA.16816.F32 R32, R8.reuse, R12, R32 ;  /* 0x0000000c0820723c */ /* 0x040ff00000001820 */
        /* <DEDUP_REMOVED lines=8> */
[----:B------:R-:W-:Y:S07]  /*8190*/  LDSM.16.M88.4 R200, [R205+0xb800] ;  /* 0x00b80000cdc8783b */ /* 0x000fee0000000200 */
[C---:B----4-:R-:W-:Y:S08]  /*81a0*/  HMMA.16816.F32 R172, R192.reuse, R16, R172 ;  /* 0x00000010c0ac723c */ /* 0x050ff000000018ac */
[C---:B------:R-:W-:Y:S01]  /*81b0*/  HMMA.16816.F32 R168, R192.reuse, R18, R168 ;  /* 0x00000012c0a8723c */ /* 0x040fe200000018a8 */
[----:B------:R-:W3:Y:S07]  /*81c0*/  LDSM.16.M88.4 R16, [R218+0xb800] ;  /* 0x00b80000da10783b */ /* 0x000eee0000000200 */
[C---:B-----5:R-:W-:Y:S08]  /*81d0*/  HMMA.16816.F32 R32, R192.reuse, R4, R32 ;  /* 0x00000004c020723c */ /* 0x060ff00000001820 */
[C---:B------:R-:W-:Y:S01]  /*81e0*/  HMMA.16816.F32 R28, R192.reuse, R6, R28 ;  /* 0x00000006c01c723c */ /* 0x040fe2000000181c */
[----:B------:R-:W4:Y:S07]  /*81f0*/  LDSM.16.M88.4 R4, [R217+0x2000] ;  /* 0x00200000d904783b */ /* 0x000f2e0000000200 */
[C---:B-1----:R-:W-:Y:S08]  /*8200*/  HMMA.16816.F32 R24, R192.reuse, R196, R24 ;  /* 0x000000c4c018723c */ /* 0x042ff00000001818 */
[----:B------:R-:W-:Y:S01]  /*8210*/  HMMA.16816.F32 R20, R192, R198, R20 ;  /* 0x000000c6c014723c */ /* 0x000fe20000001814 */
[----:B------:R-:W1:Y:S04]  /*8220*/  LDSM.16.M88.4 R192, [R216+0xa800] ;  /* 0x00a80000d8c0783b */ /* 0x000e680000000200 */
[----:B------:R-:W-:Y:S03]  /*8230*/  LDSM.16.M88.4 R196, [R205+0xa000] ;  /* 0x00a00000cdc4783b */ /* 0x000fe60000000200 */
[C---:B------:R-:W-:Y:S08]  /*8240*/  HMMA.16816.F32 R180, R12.reuse, R188, R180 ;  /* 0x000000bc0cb4723c */ /* 0x040ff000000018b4 */
[C---:B------:R-:W-:Y:S01]  /*8250*/  HMMA.16816.F32 R176, R12.reuse, R190, R176 ;  /* 0x000000be0cb0723c */ /* 0x040fe200000018b0 */
[----:B------:R-:W5:Y:S07]  /*8260*/  LDSM.16.M88.4 R188, [R216+0xb000] ;  /* 0x00b00000d8bc783b */ /* 0x000f6e0000000200 */
[C---:B--2---:R-:W-:Y:S08]  /*8270*/  HMMA.16816.F32 R172, R12.reuse, R184, R172 ;  /* 0x000000b80cac723c */ /* 0x044ff000000018ac */
[C---:B------:R-:W-:Y:S01]  /*8280*/  HMMA.16816.F32 R168, R12.reuse, R186, R168 ;  /* 0x000000ba0ca8723c */ /* 0x040fe200000018a8 */
[----:B------:R-:W2:Y:S07]  /*8290*/  LDSM.16.M88.4 R184, [R216+0xb800] ;  /* 0x00b80000d8b8783b */ /* 0x000eae0000000200 */
[C---:B------:R-:W-:Y:S08]  /*82a0*/  HMMA.16816.F32 R32, R12.reuse, R8, R32 ;  /* 0x000000080c20723c */ /* 0x040ff00000001820 */
[C---:B------:R-:W-:Y:S01]  /*82b0*/  HMMA.16816.F32 R28, R12.reuse, R10, R28 ;  /* 0x0000000a0c1c723c */ /* 0x040fe2000000181c */
[----:B------:R-:W2:Y:S07]  /*82c0*/  LDSM.16.M88.4 R8, [R210+0x2000] ;  /* 0x00200000d208783b */ /* 0x000eae0000000200 */
        /* <DEDUP_REMOVED lines=9> */
[----:B------:R-:W-:Y:S07]  /*8360*/  LDSM.16.M88.4 R192, [R204+0xa000] ;  /* 0x00a00000ccc0783b */ /* 0x000fee0000000200 */
[C---:B-----5:R-:W-:Y:S08]  /*8370*/  HMMA.16816.F32 R32, R4.reuse, R188, R32 ;  /* 0x000000bc0420723c */ /* 0x060ff00000001820 */
[C---:B------:R-:W-:Y:S01]  /*8380*/  HMMA.16816.F32 R28, R4.reuse, R190, R28 ;  /* 0x000000be041c723c */ /* 0x040fe2000000181c */
[----:B------:R-:W-:Y:S07]  /*8390*/  LDSM.16.M88.4 R188, [R204+0xa800] ;  /* 0x00a80000ccbc783b */ /* 0x000fee0000000200 */
[C---:B--2---:R-:W-:Y:S08]  /*83a0*/  HMMA.16816.F32 R24, R4.reuse, R184, R24 ;  /* 0x000000b80418723c */ /* 0x044ff00000001818 */
[----:B------:R-:W-:Y:S01]  /*83b0*/  HMMA.16816.F32 R20, R4, R186, R20 ;  /* 0x000000ba0414723c */ /* 0x000fe20000001814 */
[----:B------:R-:W1:Y:S04]  /*83c0*/  LDSM.16.M88.4 R184, [R206+0x2000] ;  /* 0x00200000ceb8783b */ /* 0x000e680000000200 */
[----:B------:R-:W2:Y:S03]  /*83d0*/  LDSM.16.M88.4 R4, [R204+0xb000] ;  /* 0x00b00000cc04783b */ /* 0x000ea60000000200 */
[C---:B------:R-:W-:Y:S08]  /*83e0*/  HMMA.16816.F32 R180, R8.reuse, R196, R180 ;  /* 0x000000c408b4723c */ /* 0x040ff000000018b4 */
[C---:B------:R-:W-:Y:S01]  /*83f0*/  HMMA.16816.F32 R176, R8.reuse, R198, R176 ;  /* 0x000000c608b0723c */ /* 0x040fe200000018b0 */
[----:B------:R-:W4:Y:S07]  /*8400*/  LDSM.16.M88.4 R196, [R204+0xb800] ;  /* 0x00b80000ccc4783b */ /* 0x000f2e0000000200 */
[C---:B---3--:R-:W-:Y:S08]  /*8410*/  HMMA.16816.F32 R172, R8.reuse, R16, R172 ;  /* 0x0000001008ac723c */ /* 0x048ff000000018ac */
[C---:B------:R-:W-:Y:S01]  /*8420*/  HMMA.16816.F32 R168, R8.reuse, R18, R168 ;  /* 0x0000001208a8723c */ /* 0x040fe200000018a8 */
[----:B------:R-:W-:Y:S07]  /*8430*/  LDSM.16.M88.4 R16, [R218+0xc000] ;  /* 0x00c00000da10783b */ /* 0x000fee0000000200 */
[C---:B------:R-:W-:Y:S08]  /*8440*/  HMMA.16816.F32 R32, R8.reuse, R12, R32 ;  /* 0x0000000c0820723c */ /* 0x040ff00000001820 */
[C---:B------:R-:W-:Y:S01]  /*8450*/  HMMA.16816.F32 R28, R8.reuse, R14, R28 ;  /* 0x0000000e081c723c */ /* 0x040fe2000000181c */
[----:B------:R-:W3:Y:S07]  /*8460*/  LDSM.16.M88.4 R12, [R219+0x4000] ;  /* 0x00400000db0c783b */ /* 0x000eee0000000200 */
        /* <DEDUP_REMOVED lines=22> */
[----:B------:R-:W4:Y:S07]  /*85d0*/  LDSM.16.M88.4 R8, [R216+0xd800] ;  /* 0x00d80000d808783b */ /* 0x000f2e0000000200 */
[C---:B------:R-:W-:Y:S08]  /*85e0*/  HMMA.16816.F32 R32, R12.reuse, R212, R32 ;  /* 0x000000d40c20723c */ /* 0x040ff00000001820 */
[C---:B------:R-:W-:Y:S01]  /*85f0*/  HMMA.16816.F32 R28, R12.reuse, R214, R28 ;  /* 0x000000d60c1c723c */ /* 0x040fe2000000181c */
[----:B------:R-:W-:Y:S07]  /*8600*/  LDSM.16.M88.4 R212, [R204+0xd000] ;  /* 0x00d00000ccd4783b */ /* 0x000fee0000000200 */
[C---:B-1----:R-:W-:Y:S08]  /*8610*/  HMMA.16816.F32 R24, R12.reuse, R192, R24 ;  /* 0x000000c00c18723c */ /* 0x042ff00000001818 */
[----:B------:R-:W-:Y:S01]  /*8620*/  HMMA.16816.F32 R20, R12, R194, R20 ;  /* 0x000000c20c14723c */ /* 0x000fe20000001814 */
[----:B------:R-:W1:Y:S04]  /*8630*/  LDSM.16.M88.4 R192, [R205+0xc800] ;  /* 0x00c80000cdc0783b */ /* 0x000e680000000200 */
        /* <DEDUP_REMOVED lines=9> */
[----:B------:R-:W-:Y:S07]  /*86d0*/  LDSM.16.M88.4 R16, [R204+0xc000] ;  /* 0x00c00000cc10783b */ /* 0x000fee0000000200 */
[C---:B----4-:R-:W-:Y:S08]  /*86e0*/  HMMA.16816.F32 R24, R4.reuse, R8, R24 ;  /* 0x000000080418723c */ /* 0x050ff00000001818 */
[----:B------:R-:W-:Y:S01]  /*86f0*/  HMMA.16816.F32 R20, R4, R10, R20 ;  /* 0x0000000a0414723c */ /* 0x000fe20000001814 */
[----:B------:R-:W3:Y:S04]  /*8700*/  LDSM.16.M88.4 R8, [R206+0x4000] ;  /* 0x00400000ce08783b */ /* 0x000ee80000000200 */
[----:B------:R-:W4:Y:S03]  /*8710*/  LDSM.16.M88.4 R4, [R204+0xc800] ;  /* 0x00c80000cc04783b */ /* 0x000f260000000200 */
[C---:B------:R-:W-:Y:S08]  /*8720*/  HMMA.16816.F32 R180, R184.reuse, R196, R180 ;  /* 0x000000c4b8b4723c */ /* 0x040ff000000018b4 */
[C---:B------:R-:W-:Y:S01]  /*8730*/  HMMA.16816.F32 R176, R184.reuse, R198, R176 ;  /* 0x000000c6b8b0723c */ /* 0x040fe200000018b0 */
[----:B------:R-:W-:Y:S07]  /*8740*/  LDSM.16.M88.4 R196, [R218+0xe800] ;  /* 0x00e80000dac4783b */ /* 0x000fee0000000200 */
[C---:B-1----:R-:W-:Y:S08]  /*8750*/  HMMA.16816.F32 R172, R184.reuse, R192, R172 ;  /* 0x000000c0b8ac723c */ /* 0x042ff000000018ac */
[C---:B------:R-:W-:Y:S01]  /*8760*/  HMMA.16816.F32 R168, R184.reuse, R194, R168 ;  /* 0x000000c2b8a8723c */ /* 0x040fe200000018a8 */
[----:B------:R-:W-:Y:S07]  /*8770*/  LDSM.16.M88.4 R192, [R218+0xf000] ;  /* 0x00f00000dac0783b */ /* 0x000fee0000000200 */
[C---:B-----5:R-:W-:Y:S08]  /*8780*/  HMMA.16816.F32 R32, R184.reuse, R12, R32 ;  /* 0x0000000cb820723c */ /* 0x060ff00000001820 */
        /* <DEDUP_REMOVED lines=9> */
[C---:B----4-:R-:W-:Y:S08]  /*8820*/  HMMA.16816.F32 R172, R8.reuse, R4, R172 ;  /* 0x0000000408ac723c */ /* 0x050ff000000018ac */
[C---:B------:R-:W-:Y:S01]  /*8830*/  HMMA.16816.F32 R168, R8.reuse, R6, R168 ;  /* 0x0000000608a8723c */ /* 0x040fe200000018a8 */
[----:B------:R-:W3:Y:S07]  /*8840*/  LDSM.16.M88.4 R4, [R217+0x6000] ;  /* 0x00600000d904783b */ /* 0x000eee0000000200 */
[C---:B------:R-:W-:Y:S08]  /*8850*/  HMMA.16816.F32 R32, R8.reuse, R212, R32 ;  /* 0x000000d40820723c */ /* 0x040ff00000001820 */
[C---:B------:R-:W-:Y:S01]  /*8860*/  HMMA.16816.F32 R28, R8.reuse, R214, R28 ;  /* 0x000000d6081c723c */ /* 0x040fe2000000181c */
[----:B------:R-:W-:Y:S07]  /*8870*/  LDSM.16.M88.4 R212, [R216+0xf800] ;  /* 0x00f80000d8d4783b */ /* 0x000fee0000000200 */
[C---:B-1----:R-:W-:Y:S08]  /*8880*/  HMMA.16816.F32 R24, R8.reuse, R12, R24 ;  /* 0x0000000c0818723c */ /* 0x042ff00000001818 */
[----:B------:R-:W-:Y:S01]  /*8890*/  HMMA.16816.F32 R20, R8, R14, R20 ;  /* 0x0000000e0814723c */ /* 0x000fe20000001814 */
[----:B------:R-:W1:Y:S04]  /*88a0*/  LDSM.16.M88.4 R12, [R216+0xe800] ;  /* 0x00e80000d80c783b */ /* 0x000e680000000200 */
[----:B------:R-:W4:Y:S03]  /*88b0*/  LDSM.16.M88.4 R8, [R216+0xf000] ;  /* 0x00f00000d808783b */ /* 0x000f260000000200 */
[C---:B--2---:R-:W-:Y:S08]  /*88c0*/  HMMA.16816.F32 R180, R184.reuse, R200, R180 ;  /* 0x000000c8b8b4723c */ /* 0x044ff000000018b4 */
[C---:B------:R-:W-:Y:S01]  /*88d0*/  HMMA.16816.F32 R176, R184.reuse, R202, R176 ;  /* 0x000000cab8b0723c */ /* 0x040fe200000018b0 */
[----:B------:R-:W-:Y:S07]  /*88e0*/  LDSM.16.M88.4 R200, [R210+0x6000] ;  /* 0x00600000d2c8783b */ /* 0x000fee0000000200 */
[C---:B------:R-:W-:Y:S08]  /*88f0*/  HMMA.16816.F32 R172, R184.reuse, R196, R172 ;  /* 0x000000c4b8ac723c */ /* 0x040ff000000018ac */
[C---:B------:R-:W-:Y:S01]  /*8900*/  HMMA.16816.F32 R168, R184.reuse, R198, R168 ;  /* 0x000000c6b8a8723c */ /* 0x040fe200000018a8 */
[----:B------:R-:W2:Y:S07]  /*8910*/  LDSM.16.M88.4 R196, [R205+0xe000] ;  /* 0x00e00000cdc4783b */ /* 0x000eae0000000200 */
[C---:B------:R-:W-:Y:S08]  /*8920*/  HMMA.16816.F32 R32, R184.reuse, R192, R32 ;  /* 0x000000c0b820723c */ /* 0x040ff00000001820 */
[C---:B------:R-:W-:Y:S01]  /*8930*/  HMMA.16816.F32 R28, R184.reuse, R194, R28 ;  /* 0x000000c2b81c723c */ /* 0x040fe2000000181c */
[----:B------:R-:W2:Y:S07]  /*8940*/  LDSM.16.M88.4 R192, [R205+0xe800] ;  /* 0x00e80000cdc0783b */ /* 0x000eae0000000200 */
[C---:B-----5:R-:W-:Y:S08]  /*8950*/  HMMA.16816.F32 R24, R184.reuse, R188, R24 ;  /* 0x000000bcb818723c */ /* 0x060ff00000001818 */
[----:B------:R-:W-:Y:S01]  /*8960*/  HMMA.16816.F32 R20, R184, R190, R20 ;  /* 0x000000beb814723c */ /* 0x000fe20000001814 */
[----:B------:R-:W5:Y:S04]  /*8970*/  LDSM.16.M88.4 R188, [R205+0xf000] ;  /* 0x00f00000cdbc783b */ /* 0x000f680000000200 */
[----:B------:R-:W5:Y:S03]  /*8980*/  LDSM.16.M88.4 R184, [R205+0xf800] ;  /* 0x00f80000cdb8783b */ /* 0x000f660000000200 */
[C---:B---3--:R-:W-:Y:S08]  /*8990*/  HMMA.16816.F32 R180, R4.reuse, R16, R180 ;  /* 0x0000001004b4723c */ /* 0x048ff000000018b4 */
        /* <DEDUP_REMOVED lines=10> */
[----:B------:R-:W4:Y:S07]  /*8a40*/  LDSM.16.M88.4 R4, [R204+0xf000] ;  /* 0x00f00000cc04783b */ /* 0x000f2e0000000200 */
[C---:B--2---:R-:W-:Y:S08]  /*8a50*/  HMMA.16816.F32 R180, R200.reuse, R196, R180 ;  /* 0x000000c4c8b4723c */ /* 0x044ff000000018b4 */
[----:B------:R-:W-:Y:S01]  /*8a60*/  HMMA.16816.F32 R176, R200, R198, R176 ;  /* 0x000000c6c8b0723c */ /* 0x000fe200000018b0 */
[----:B------:R-:W2:Y:S01]  /*8a70*/  LDSM.16.M88.4 R196, [R204+0xf800] ;  /* 0x00f80000ccc4783b */ /* 0x000ea20000000200 */
[----:B------:R-:W-:-:S06]  /*8a80*/  DEPBAR.LE SB0, 0x0 ;  /* 0x000080000000791a */ /* 0x000fcc0000000000 */
[C---:B------:R-:W-:Y:S08]  /*8a90*/  HMMA.16816.F32 R168, R200.reuse, R194, R168 ;  /* 0x000000c2c8a8723c */ /* 0x040ff000000018a8 */
[C---:B-----5:R-:W-:Y:S08]  /*8aa0*/  HMMA.16816.F32 R32, R200.reuse, R188, R32 ;  /* 0x000000bcc820723c */ /* 0x060ff00000001820 */
[C---:B------:R-:W-:Y:S08]  /*8ab0*/  HMMA.16816.F32 R24, R200.reuse, R184, R24 ;  /* 0x000000b8c818723c */ /* 0x040ff00000001818 */
[C---:B------:R-:W-:Y:S08]  /*8ac0*/  HMMA.16816.F32 R20, R200.reuse, R186, R20 ;  /* 0x000000bac814723c */ /* 0x040ff00000001814 */
[C---:B------:R-:W-:Y:S08]  /*8ad0*/  HMMA.16816.F32 R172, R200.reuse, R192, R172 ;  /* 0x000000c0c8ac723c */ /* 0x040ff000000018ac */
[----:B------:R-:W-:Y:S08]  /*8ae0*/  HMMA.16816.F32 R28, R200, R190, R28 ;  /* 0x000000bec81c723c */ /* 0x000ff0000000181c */
[C---:B-1----:R-:W-:Y:S08]  /*8af0*/  HMMA.16816.F32 R180, R16.reuse, R12, R180 ;  /* 0x0000000c10b4723c */ /* 0x042ff000000018b4 */
[C---:B------:R-:W-:Y:S08]  /*8b00*/  HMMA.16816.F32 R176, R16.reuse, R14, R176 ;  /* 0x0000000e10b0723c */ /* 0x040ff000000018b0 */
[C---:B---3--:R-:W-:Y:S08]  /*8b10*/  HMMA.16816.F32 R168, R16.reuse, R10, R168 ;  /* 0x0000000a10a8723c */ /* 0x048ff000000018a8 */
[----:B----4-:R-:W-:Y:S01]  /*8b20*/  HMMA.16816.F32 R32, R16, R4, R32 ;  /* 0x000000041020723c */ /* 0x010fe20000001820 */
[----:B------:R-:W-:-:S04]  /*8b30*/  IMAD.U32 R4, RZ, RZ, UR19 ;  /* 0x00000013ff047e24 */ /* 0x000fc8000f8e00ff */
[----:B------:R-:W-:-:S03]  /*8b40*/  IMAD R167, R4, 0x40, R167 ;  /* 0x0000004004a77824 */ /* 0x000fc600078e02a7 */
[C---:B--2---:R-:W-:Y:S01]  /*8b50*/  HMMA.16816.F32 R24, R16.reuse, R196, R24 ;  /* 0x000000c41018723c */ /* 0x044fe20000001818 */
[C---:B------:R-:W-:Y:S02]  /*8b60*/  VIADD R5, R167.reuse, 0xffffff80 ;  /* 0xffffff80a7057836 */ /* 0x040fe40000000000 */
[----:B------:R-:W-:Y:S01]  /*8b70*/  VIADD R4, R167, 0xffffff81 ;  /* 0xffffff81a7047836 */ /* 0x000fe20000000000 */
[----:B------:R-:W-:Y:S02]  /*8b80*/  BAR.SYNC.DEFER_BLOCKING 0x0 ;  /* 0x0000000000007b1d */ /* 0x000fe40000010000 */
[CC--:B------:R-:W-:Y:S02]  /*8b90*/  ISETP.GE.AND P4, PT, R5.reuse, R166.reuse, PT ;  /* 0x000000a60500720c */ /* 0x0c0fe40003f86270 */
[----:B------:R-:W-:Y:S01]  /*8ba0*/  HMMA.16816.F32 R20, R16, R198, R20 ;  /* 0x000000c61014723c */ /* 0x000fe20000001814 */
[----:B------:R-:W-:Y:S02]  /*8bb0*/  ISETP.GE.AND P5, PT, R5, R165, PT ;  /* 0x000000a50500720c */ /* 0x000fe40003fa6270 */
[----:B------:R-:W-:-:S05]  /*8bc0*/  ISETP.GE.AND P6, PT, R4, R166, PT ;  /* 0x000000a60400720c */ /* 0x000fca0003fc6270 */
[----:B------:R-:W-:Y:S01]  /*8bd0*/  HMMA.16816.F32 R172, R16, R8, R172 ;  /* 0x0000000810ac723c */ /* 0x000fe200000018ac */
[----:B------:R-:W-:-:S07]  /*8be0*/  P2R R8, PR, RZ, 0x10 ;  /* 0x00000010ff087803 */ /* 0x000fce0000000000 */
[----:B------:R-:W-:Y:S01]  /*8bf0*/  HMMA.16816.F32 R28, R16, R6, R28 ;  /* 0x00000006101c723c */ /* 0x000fe2000000181c */
[----:B------:R-:W-:Y:S01]  /*8c00*/  VIADD R7, R167, 0xffffff88 ;  /* 0xffffff88a7077836 */ /* 0x000fe20000000000 */
[----:B------:R-:W-:-:S03]  /*8c10*/  NOP ;  /* 0x0000000000007918 */ /* 0x000fc60000000000 */
[----:B------:R-:W-:-:S15]  /*8c20*/  BRA.U !UP0, `(.L_x_363) ;  /* 0x0000000508b47547 */ /* 0x000fde000b800000 */
[----:B------:R-:W-:-:S04]  /*8c30*/  UIADD3 UR6, UPT, UPT, UR19, -0x3, URZ ;  /* 0xfffffffd13067890 */ /* 0x000fc8000fffe0ff */
[----:B------:R-:W-:Y:S02]  /*8c40*/  UIMAD.WIDE.U32 UR8, UR6, UR10, URZ ;  /* 0x0000000a060872a5 */ /* 0x000fe4000f8e00ff */
[----:B------:R-:W-:-:S04]  /*8c50*/  UIMAD UR6, UR6, UR11, URZ ;  /* 0x0000000b060672a4 */ /* 0x000fc8000f8e02ff */
[----:B------:R-:W-:Y:S01]  /*8c60*/  UIADD3 UR4, UPT, UPT, UR9, UR6, URZ ;  /* 0x0000000609047290 */ /* 0x000fe2000fffe0ff */
[----:B------:R-:W-:Y:S01]  /*8c70*/  IMAD.U32 R10, RZ, RZ, UR8 ;  /* 0x00000008ff0a7e24 */ /* 0x000fe2000f8e00ff */
[----:B------:R-:W-:Y:S01]  /*8c80*/  UIADD3 UR6, UPT, UPT, UR6, UR9, URZ ;  /* 0x0000000906067290 */ /* 0x000fe2000fffe0ff */
[----:B------:R-:W-:-:S03]  /*8c90*/  IMAD.U32 R11, RZ, RZ, UR9 ;  /* 0x00000009ff0b7e24 */ /* 0x000fc6000f8e00ff */
[----:B------:R-:W-:Y:S01]  /*8ca0*/  IMAD.U32 R5, RZ, RZ, UR4 ;  /* 0x00000004ff057e24 */ /* 0x000fe2000f8e00ff */
[----:B------:R-:W-:Y:S01]  /*8cb0*/  ULEA UR4, UP0, UR8, UR34, 0x6 ;  /* 0x0000002208047291 */ /* 0x000fe2000f8030ff */
[----:B------:R-:W-:-:S03]  /*8cc0*/  LEA R12, P4, R10, R228, 0x7 ;  /* 0x000000e40a0c7211 */ /* 0x000fc600078838ff */
[----:B------:R-:W-:Y:S01]  /*8cd0*/  ULEA.HI.X UR6, UR8, UR31, UR6, 0x6, UP0 ;  /* 0x0000001f08067291 */ /* 0x000fe200080f3406 */
[----:B------:R-:W-:Y:S01]  /*8ce0*/  LEA.HI.X R13, R10, R227, R5, 0x7, P4 ;  /* 0x000000e30a0d7211 */ /* 0x000fe200020f3c05 */
[----:B------:R-:W-:Y:S01]  /*8cf0*/  IMAD.U32 R6, RZ, RZ, UR4 ;  /* 0x00000004ff067e24 */ /* 0x000fe2000f8e00ff */
[----:B------:R-:W-:-:S03]  /*8d00*/  UIADD3 UR34, UP0, UPT, UR34, UR4, URZ ;  /* 0x0000000422227290 */ /* 0x000fc6000ff1e0ff */
[----:B------:R-:W-:Y:S01]  /*8d10*/  MOV R5, UR6 ;  /* 0x0000000600057c02 */ /* 0x000fe20008000f00 */
[----:B------:R-:W-:Y:S01]  /*8d20*/  UIADD3.X UR31, UPT, UPT, UR31, UR6, URZ, UP0, !UPT ;  /* 0x000000061f1f7290 */ /* 0x000fe200087fe4ff */
[C---:B------:R-:W-:Y:S01]  /*8d30*/  LEA R10, P4, R6.reuse, R228, 0x1 ;  /* 0x000000e4060a7211 */ /* 0x040fe200078808ff */
[----:B------:R-:W-:Y:S01]  /*8d40*/  @!PT LDS RZ, [RZ] ;  /* 0x00000000fffff984 */ /* 0x000fe20000000800 */
[----:B------:R-:W-:Y:S01]  /*8d50*/  @!PT LDS RZ, [RZ] ;  /* 0x00000000fffff984 */ /* 0x000fe20000000800 */
[----:B------:R-:W-:Y:S01]  /*8d60*/  @!PT LDS RZ, [RZ] ;  /* 0x00000000fffff984 */ /* 0x000fe20000000800 */
[----:B------:R1:W-:Y:S01]  /*8d70*/  @!P3 LDGSTS.E.BYPASS.LTC128B.128 [R229+0x8000], desc[UR24][R12.64] ;  /* 0x080000000ce5bfae */ /* 0x0003e2000b981a18 */
[----:B------:R-:W-:Y:S02]  /*8d80*/  ULEA UR4, UP0, UR10, UR4, 0x5 ;  /* 0x000000040a047291 */ /* 0x000fe4000f8028ff */
[----:B------:R-:W-:Y:S01]  /*8d90*/  LEA.HI.X R11, R6, R227, R5, 0x1, P4 ;  /* 0x000000e3060b7211 */ /* 0x000fe200020f0c05 */
[----:B------:R-:W-:Y:S01]  /*8da0*/  IMAD.U32 R6, RZ, RZ, UR34 ;  /* 0x00000022ff067e24 */ /* 0x000fe2000f8e00ff */
[----:B------:R1:W-:Y:S01]  /*8db0*/  @P3 STS.128 [R229+0x8000], RZ ;  /* 0x008000ffe5003388 */ /* 0x0003e20000000c00 */
[----:B------:R-:W-:Y:S01]  /*8dc0*/  IMAD.U32 R5, RZ, RZ, UR31 ;  /* 0x0000001fff057e24 */ /* 0x000fe2000f8e00ff */
[----:B------:R-:W-:-:S02]  /*8dd0*/  ULEA.HI.X UR6, UR10, UR6, UR11, 0x5, UP0 ;  /* 0x000000060a067291 */ /* 0x000fc400080f2c0b */
[----:B------:R-:W-:Y:S01]  /*8de0*/  @!PT LDS RZ, [RZ] ;  /* 0x00000000fffff984 */ /* 0x000fe20000000800 */
[----:B------:R-:W-:Y:S01]  /*8df0*/  @!PT LDS RZ, [RZ] ;  /* 0x00000000fffff984 */ /* 0x000fe20000000800 */
[----:B------:R-:W-:Y:S01]  /*8e00*/  @!PT LDS RZ, [RZ] ;  /* 0x00000000fffff984 */ /* 0x000fe20000000800 */
[----:B------:R1:W-:Y:S01]  /*8e10*/  @!P2 LDGSTS.E.BYPASS.LTC128B.128 [R229+0xa000], desc[UR24][R12.64+0x80] ;  /* 0x0a0000800ce5afae */ /* 0x0003e2000b981a18 */
[----:B------:R-:W-:-:S03]  /*8e20*/  LEA R14, P4, R6, R228, 0x1 ;  /* 0x000000e4060e7211 */ /* 0x000fc600078808ff */
[----:B------:R1:W-:Y:S01]  /*8e30*/  @P2 STS.128 [R229+0xa000], RZ ;  /* 0x00a000ffe5002388 */ /* 0x0003e20000000c00 */
[-C--:B------:R-:W-:Y:S01]  /*8e40*/  LEA.HI.X R15, R6, R227.reuse, R5, 0x1, P4 ;  /* 0x000000e3060f7211 */ /* 0x080fe200020f0c05 */
[----:B------:R-:W-:Y:S01]  /*8e50*/  IMAD.U32 R5, RZ, RZ, UR6 ;  /* 0x00000006ff057e24 */ /* 0x000fe2000f8e00ff */
[----:B------:R-:W-:Y:S01]  /*8e60*/  MOV R6, UR4 ;  /* 0x0000000400067c02 */ /* 0x000fe20008000f00 */
[----:B------:R-:W-:Y:S01]  /*8e70*/  @!PT LDS RZ, [RZ] ;  /* 0x00000000fffff984 */ /* 0x000fe20000000800 */
[----:B------:R-:W-:Y:S01]  /*8e80*/  @!PT LDS RZ, [RZ] ;  /* 0x00000000fffff984 */ /* 0x000fe20000000800 */
[----:B------:R-:W-:Y:S01]  /*8e90*/  @!PT LDS RZ, [RZ] ;  /* 0x00000000fffff984 */ /* 0x000fe20000000800 */
[----:B------:R1:W-:Y:S03]  /*8ea0*/  @!P1 LDGSTS.E.BYPASS.LTC128B.128 [R229+0xc000], desc[UR24][R12.64+0x100] ;  /* 0x0c0001000ce59fae */ /* 0x0003e6000b981a18 */
        /* <DEDUP_REMOVED lines=69> */
.L_x_363:
[----:B------:R-:W-:Y:S01]  /*9300*/  ISETP.NE.AND P4, PT, R8, RZ, PT ;  /* 0x000000ff0800720c */ /* 0x000fe20003f85270 */
[C---:B------:R-:W-:Y:S01]  /*9310*/  VIADD R5, R167.reuse, 0xffffff89 ;  /* 0xffffff89a7057836 */ /* 0x040fe20000000000 */
[-C--:B------:R-:W-:Y:S01]  /*9320*/  ISETP.GE.AND P1, PT, R4, R165.reuse, PT ;  /* 0x000000a50400720c */ /* 0x080fe20003f26270 */
[C---:B------:R-:W-:Y:S01]  /*9330*/  VIADD R4, R167.reuse, 0xffffff90 ;  /* 0xffffff90a7047836 */ /* 0x040fe20000000000 */
[----:B------:R-:W-:Y:S01]  /*9340*/  FSEL R9, R180, -INF , !P4 ;  /* 0xff800000b4097808 */ /* 0x000fe20006000000 */
[----:B-1----:R-:W-:Y:S01]  /*9350*/  VIADD R11, R167, 0xffffff99 ;  /* 0xffffff99a70b7836 */ /* 0x002fe20000000000 */
[-C--:B------:R-:W-:Y:S01]  /*9360*/  ISETP.GE.AND P3, PT, R7, R166.reuse, PT ;  /* 0x000000a60700720c */ /* 0x080fe20003f66270 */
[----:B------:R-:W-:Y:S01]  /*9370*/  VIADD R17, R167, 0xffffffa1 ;  /* 0xffffffa1a7117836 */ /* 0x000fe20000000000 */
[----:B------:R-:W-:Y:S01]  /*9380*/  ISETP.GE.AND P2, PT, R5, R166, PT ;  /* 0x000000a60500720c */ /* 0x000fe20003f46270 */
[----:B------:R-:W-:Y:S01]  /*9390*/  VIADD R15, R167, 0xffffffa9 ;  /* 0xffffffa9a70f7836 */ /* 0x000fe20000000000 */
[-C--:B------:R-:W-:Y:S01]  /*93a0*/  ISETP.GE.AND P4, PT, R5, R165.reuse, PT ;  /* 0x000000a50500720c */ /* 0x080fe20003f86270 */
[----:B------:R-:W-:Y:S01]  /*93b0*/  VIADD R13, R167, 0xffffffb1 ;  /* 0xffffffb1a70d7836 */ /* 0x000fe20000000000 */
[----:B------:R-:W-:Y:S01]  /*93c0*/  ISETP.GE.AND P0, PT, R7, R165, PT ;  /* 0x000000a50700720c */ /* 0x000fe20003f06270 */
[C---:B------:R-:W-:Y:S01]  /*93d0*/  VIADD R7, R167.reuse, 0xffffff98 ;  /* 0xffffff98a7077836 */ /* 0x040fe20000000000 */
[----:B------:R-:W-:Y:S01]  /*93e0*/  IADD3 R5, PT, PT, R167, -0x6f, RZ ;  /* 0xffffff91a7057810 */ /* 0x000fe20007ffe0ff */
[----:B------:R-:W-:Y:S01]  /*93f0*/  USHF.L.U32 UR20, UR19, 0x1, URZ ;  /* 0x0000000113147899 */ /* 0x000fe200080006ff */
[----:B------:R-:W-:Y:S01]  /*9400*/  FSEL R6, R182, -INF , !P5 ;  /* 0xff800000b6067808 */ /* 0x000fe20006800000 */
[----:B------:R-:W1:Y:S01]  /*9410*/  LDCU UR17, c[0x0][0x45c] ;  /* 0x00008b80ff1177ac */ /* 0x000e620008000800 */
[----:B------:R-:W-:-:S02]  /*9420*/  FSEL R10, R181, -INF , !P6 ;  /* 0xff800000b50a7808 */ /* 0x000fc40007000000 */
[CC--:B------:R-:W-:Y:S01]  /*9430*/  ISETP.GE.AND P5, PT, R4.reuse, R166.reuse, PT ;  /* 0x000000a60400720c */ /* 0x0c0fe20003fa6270 */
[----:B------:R-:W-:Y:S01]  /*9440*/  UIADD3 UR4, UPT, UPT, UR20, -0x4, URZ ;  /* 0xfffffffc14047890 */ /* 0x000fe2000fffe0ff */
[-C--:B------:R-:W-:Y:S01]  /*9450*/  ISETP.GE.AND P6, PT, R4, R165.reuse, PT ;  /* 0x000000a50400720c */ /* 0x080fe20003fc6270 */
[----:B------:R-:W-:Y:S01]  /*9460*/  UIADD3 UR10, UPT, UPT, UR28, 0x3c6ef372, URZ ;  /* 0x3c6ef3721c0a7890 */ /* 0x000fe2000fffe0ff */
[----:B------:R-:W-:Y:S01]  /*9470*/  FSEL R4, R183, -INF , !P1 ;  /* 0xff800000b7047808 */ /* 0x000fe20004800000 */
[----:B------:R-:W-:Y:S01]  /*9480*/  UIADD3 UR16, UPT, UPT, UR29, 0x76cf5d0a, URZ ;  /* 0x76cf5d0a1d107890 */ /* 0x000fe2000fffe0ff */
[----:B------:R-:W-:Y:S01]  /*9490*/  FSEL R8, R176, -INF , !P3 ;  /* 0xff800000b0087808 */ /* 0x000fe20005800000 */
[----:B------:R-:W-:Y:S01]  /*94a0*/  UIADD3 UR15, UPT, UPT, UR29, 0x32370b8f, URZ ;  /* 0x32370b8f1d0f7890 */ /* 0x000fe2000fffe0ff */
[CC--:B------:R-:W-:Y:S01]  /*94b0*/  ISETP.GE.AND P1, PT, R5.reuse, R166.reuse, PT ;  /* 0x000000a60500720c */ /* 0x0c0fe20003f26270 */
[----:B------:R-:W-:Y:S01]  /*94c0*/  UIADD3 UR9, UPT, UPT, UR28, -0x255992d5, URZ ;  /* 0xdaa66d2b1c097890 */ /* 0x000fe2000fffe0ff */
[-C--:B------:R-:W-:Y:S01]  /*94d0*/  ISETP.GE.AND P3, PT, R5, R165.reuse, PT ;  /* 0x000000a50500720c */ /* 0x080fe20003f66270 */
[----:B------:R-:W-:Y:S01]  /*94e0*/  UIADD3 UR8, UPT, UPT, UR28, 0x78dde6e4, URZ ;  /* 0x78dde6e41c087890 */ /* 0x000fe2000fffe0ff */
[----:B------:R-:W-:Y:S01]  /*94f0*/  FSEL R5, R178, -INF , !P0 ;  /* 0xff800000b2057808 */ /* 0x000fe20004000000 */
[----:B------:R-:W-:Y:S01]  /*9500*/  UIADD3 UR12, UPT, UPT, UR29, -0x56f99767, URZ ;  /* 0xa90668991d0c7890 */ /* 0x000fe2000fffe0ff */
[----:B------:R-:W-:Y:S01]  /*9510*/  FSEL R177, R177, -INF , !P2 ;  /* 0xff800000b1b17808 */ /* 0x000fe20005000000 */
[----:B------:R-:W-:Y:S01]  /*9520*/  UIADD3 UR13, UPT, UPT, UR29, -0x126145ec, URZ ;  /* 0xed9eba141d0d7890 */ /* 0x000fe2000fffe0ff */
[----:B------:R-:W-:Y:S01]  /*9530*/  IADD3 R12, PT, PT, R167, -0x60, RZ ;  /* 0xffffffa0a70c7810 */ /* 0x000fe20007ffe0ff */
[----:B------:R-:W-:Y:S01]  /*9540*/  UIADD3 UR6, UPT, UPT, UR28, -0x4ab325aa, URZ ;  /* 0xb54cda561c067890 */ /* 0x000fe2000fffe0ff */
[CC--:B------:R-:W-:Y:S01]  /*9550*/  ISETP.GE.AND P0, PT, R7.reuse, R166.reuse, PT ;  /* 0x000000a60700720c */ /* 0x0c0fe20003f06270 */
[----:B------:R-:W-:Y:S01]  /*9560*/  UIADD3 UR7, UPT, UPT, UR28, 0x1715609d, URZ ;  /* 0x1715609d1c077890 */ /* 0x000fe2000fffe0ff */
[----:B------:R-:W-:Y:S01]  /*9570*/  ISETP.GE.AND P2, PT, R7, R165, PT ;  /* 0x000000a50700720c */ /* 0x000fe20003f46270 */
[----:B------:R-:W-:Y:S01]  /*9580*/  UIADD3 UR11, UPT, UPT, UR29, 0x646e171e, URZ ;  /* 0x646e171e1d0b7890 */ /* 0x000fe2000fffe0ff */
[----:B------:R-:W-:Y:S01]  /*9590*/  FSEL R7, R179, -INF , !P4 ;  /* 0xff800000b3077808 */ /* 0x000fe20006000000 */
[----:B------:R-:W-:Y:S01]  /*95a0*/  UIADD3 UR20, UPT, UPT, UR20, -0x3, URZ ;  /* 0xfffffffd14147890 */ /* 0x000fe2000fffe0ff */
[----:B------:R-:W-:-:S02]  /*95b0*/  ISETP.GE.AND P4, PT, R11, R166, PT ;  /* 0x000000a60b00720c */ /* 0x000fc40003f86270 */
[----:B------:R-:W-:Y:S02]  /*95c0*/  FSEL R193, R173, -INF , !P1 ;  /* 0xff800000adc17808 */ /* 0x000fe40004800000 */
[-C--:B------:R-:W-:Y:S02]  /*95d0*/  ISETP.GE.AND P1, PT, R12, R166.reuse, PT ;  /* 0x000000a60c00720c */ /* 0x080fe40003f26270 */
[----:B------:R-:W-:Y:S02]  /*95e0*/  IADD3 R16, PT, PT, R167, -0x58, RZ ;  /* 0xffffffa8a7107810 */ /* 0x000fe40007ffe0ff */
[----:B------:R-:W-:Y:S02]  /*95f0*/  FSEL R169, R169, -INF , !P4 ;  /* 0xff800000a9a97808 */ /* 0x000fe40006000000 */
[----:B------:R-:W-:Y:S02]  /*9600*/  ISETP.GE.AND P4, PT, R17, R166, PT ;  /* 0x000000a61100720c */ /* 0x000fe40003f86270 */
[----:B------:R-:W-:-:S02]  /*9610*/  FSEL R192, R32, -INF , !P1 ;  /* 0xff80000020c07808 */ /* 0x000fc40004800000 */
[-C--:B------:R-:W-:Y:S02]  /*9620*/  ISETP.GE.AND P1, PT, R16, R166.reuse, PT ;  /* 0x000000a61000720c */ /* 0x080fe40003f26270 */
[----:B------:R-:W-:Y:S02]  /*9630*/  IADD3 R14, PT, PT, R167, -0x50, RZ ;  /* 0xffffffb0a70e7810 */ /* 0x000fe40007ffe0ff */
[----:B------:R-:W-:Y:S02]  /*9640*/  FSEL R191, R33, -INF , !P4 ;  /* 0xff80000021bf7808 */ /* 0x000fe40006000000 */
[----:B------:R-:W-:Y:S02]  /*9650*/  FSEL R168, R168, -INF , !P0 ;  /* 0xff800000a8a87808 */ /* 0x000fe40004000000 */
[----:B------:R-:W-:Y:S02]  /*9660*/  FMNMX3.FTZ R18, R164, R9, R10, !PT ;  /* 0x00000009a4127276 */ /* 0x000fe4000781000a */
[----:B------:R-:W-:-:S02]  /*9670*/  ISETP.GE.AND P4, PT, R15, R166, PT ;  /* 0x000000a60f00720c */ /* 0x000fc40003f86270 */
[----:B------:R-:W-:Y:S02]  /*9680*/  FSEL R190, R28, -INF , !P1 ;  /* 0xff8000001cbe7808 */ /* 0x000fe40004800000 */
[-C--:B------:R-:W-:Y:S02]  /*9690*/  ISETP.GE.AND P0, PT, R12, R165.reuse, PT ;  /* 0x000000a50c00720c */ /* 0x080fe40003f06270 */
[----:B------:R-:W-:Y:S02]  /*96a0*/  ISETP.GE.AND P1, PT, R14, R166, PT ;  /* 0x000000a60e00720c */ /* 0x000fe40003f26270 */
[----:B------:R-:W-:Y:S02]  /*96b0*/  IADD3 R12, PT, PT, R167, -0x48, RZ ;  /* 0xffffffb8a70c7810 */ /* 0x000fe40007ffe0ff */
[----:B------:R-:W-:Y:S01]  /*96c0*/  FSEL R194, R172, -INF , !P5 ;  /* 0xff800000acc27808 */ /* 0x000fe20006800000 */
[----:B------:R-:W-:Y:S01]  /*96d0*/  VIADD R172, R0, 0x10040 ;  /* 0x0001004000ac7836 */ /* 0x000fe20000000000 */
[----:B------:R-:W-:Y:S01]  /*96e0*/  ISETP.GE.AND P5, PT, R11, R165, PT ;  /* 0x000000a50b00720c */ /* 0x000fe20003fa6270 */
[----:B------:R-:W-:Y:S01]  /*96f0*/  VIADD R11, R167, 0xffffffb9 ;  /* 0xffffffb9a70b7836 */ /* 0x000fe20000000000 */
[----:B------:R-:W-:-:S02]  /*9700*/  FMNMX3.FTZ R18, R18, R8, R177, !PT ;  /* 0x0000000812127276 */ /* 0x000fc400078100b1 */
[----:B------:R-:W-:Y:S02]  /*9710*/  FSEL R188, R29, -INF , !P4 ;  /* 0xff8000001dbc7808 */ /* 0x000fe40006000000 */
[-C--:B------:R-:W-:Y:S02]  /*9720*/  ISETP.GE.AND P4, PT, R13, R166.reuse, PT ;  /* 0x000000a60d00720c */ /* 0x080fe40003f86270 */
[----:B------:R-:W-:Y:S02]  /*9730*/  FSEL R184, R24, -INF , !P1 ;  /* 0xff80000018b87808 */ /* 0x000fe40004800000 */
[----:B------:R-:W-:Y:S02]  /*9740*/  ISETP.GE.AND P1, PT, R12, R166, PT ;  /* 0x000000a60c00720c */ /* 0x000fe40003f26270 */
[----:B------:R-:W-:Y:S02]  /*9750*/  FMNMX3.FTZ R18, R18, R194, R193, !PT ;  /* 0x000000c212127276 */ /* 0x000fe400078100c1 */
[----:B------:R-:W-:-:S02]  /*9760*/  FSEL R182, R25, -INF , !P4 ;  /* 0xff80000019b67808 */ /* 0x000fc40006000000 */
[----:B------:R-:W-:Y:S02]  /*9770*/  ISETP.GE.AND P4, PT, R11, R166, PT ;  /* 0x000000a60b00720c */ /* 0x000fe40003f86270 */
[----:B------:R-:W-:Y:S02]  /*9780*/  FSEL R181, R20, -INF , !P1 ;  /* 0xff80000014b57808 */ /* 0x000fe40004800000 */
[----:B------:R-:W-:Y:S02]  /*9790*/  ISETP.GE.AND P1, PT, R17, R165, PT ;  /* 0x000000a51100720c */ /* 0x000fe40003f26270 */
[----:B------:R-:W-:Y:S02]  /*97a0*/  FMNMX3.FTZ R18, R18, R168, R169, !PT ;  /* 0x000000a812127276 */ /* 0x000fe400078100a9 */
[----:B------:R-:W-:Y:S02]  /*97b0*/  FMNMX3.FTZ R17, R3, R6, R4, !PT ;  /* 0x0000000603117276 */ /* 0x000fe40007810004 */
[----:B------:R-:W-:-:S02]  /*97c0*/  FSEL R179, R21, -INF , !P4 ;  /* 0xff80000015b37808 */ /* 0x000fc40006000000 */
[----:B------:R-:W-:Y:S02]  /*97d0*/  ISETP.GE.AND P4, PT, R15, R165, PT ;  /* 0x000000a50f00720c */ /* 0x000fe40003f86270 */
[----:B------:R-:W-:Y:S02]  /*97e0*/  FMNMX3.FTZ R18, R18, R192, R191, !PT ;  /* 0x000000c012127276 */ /* 0x000fe400078100bf */
[----:B------:R-:W-:Y:S02]  /*97f0*/  FSEL R167, R174, -INF , !P6 ;  /* 0xff800000aea77808 */ /* 0x000fe40007000000 */
[----:B------:R-:W-:Y:S02]  /*9800*/  FSEL R166, R175, -INF , !P3 ;  /* 0xff800000afa67808 */ /* 0x000fe40005800000 */
[----:B------:R-:W-:Y:S02]  /*9810*/  FMNMX3.FTZ R15, R17, R5, R7, !PT ;  /* 0x00000005110f7276 */ /* 0x000fe40007810007 */
[----:B------:R-:W-:-:S02]  /*9820*/  FMNMX3.FTZ R18, R18, R190, R188, !PT ;  /* 0x000000be12127276 */ /* 0x000fc400078100bc */
[----:B------:R-:W-:Y:S02]  /*9830*/  FSEL R170, R170, -INF , !P2 ;  /* 0xff800000aaaa7808 */ /* 0x000fe40005000000 */
[----:B------:R-:W-:Y:S02]  /*9840*/  FSEL R171, R171, -INF , !P5 ;  /* 0xff800000abab7808 */ /* 0x000fe40006800000 */
[----:B------:R-:W-:Y:S02]  /*9850*/  FMNMX3.FTZ R15, R15, R167, R166, !PT ;  /* 0x000000a70f0f7276 */ /* 0x000fe400078100a6 */
[----:B------:R-:W-:Y:S02]  /*9860*/  FMNMX3.FTZ R18, R18, R184, R182, !PT ;  /* 0x000000b812127276 */ /* 0x000fe400078100b6 */
[----:B------:R-:W-:Y:S02]  /*9870*/  ISETP.GE.AND P6, PT, R16, R165, PT ;  /* 0x000000a51000720c */ /* 0x000fe40003fc6270 */
[----:B------:R-:W-:-:S02]  /*9880*/  FSEL R189, R34, -INF , !P0 ;  /* 0xff80000022bd7808 */ /* 0x000fc40004000000 */
[----:B------:R-:W-:Y:S02]  /*9890*/  FSEL R185, R35, -INF , !P1 ;  /* 0xff80000023b97808 */ /* 0x000fe40004800000 */
[----:B------:R-:W-:Y:S02]  /*98a0*/  FMNMX3.FTZ R15, R15, R170, R171, !PT ;  /* 0x000000aa0f0f7276 */ /* 0x000fe400078100ab */
[----:B------:R-:W-:Y:S02]  /*98b0*/  FMNMX3.FTZ R16, R18, R181, R179, !PT ;  /* 0x000000b512107276 */ /* 0x000fe400078100b3 */
[-C--:B------:R-:W-:Y:S02]  /*98c0*/  ISETP.GE.AND P3, PT, R14, R165.reuse, PT ;  /* 0x000000a50e00720c */ /* 0x080fe40003f66270 */
[----:B------:R-:W-:Y:S01]  /*98d0*/  ISETP.GE.AND P2, PT, R13, R165, PT ;  /* 0x000000a50d00720c */ /* 0x000fe20003f46270 */
[----:B------:R-:W2:Y:S01]  /*98e0*/  SHFL.BFLY PT, R14, R16, 0x2, 0x1f ;  /* 0x0c401f00100e7f89 */ /* 0x000ea200000e0000 */
[----:B------:R-:W-:-:S02]  /*98f0*/  FSEL R187, R30, -INF , !P6 ;  /* 0xff8000001ebb7808 */ /* 0x000fc40007000000 */
[----:B------:R-:W-:Y:S02]  /*9900*/  FSEL R186, R31, -INF , !P4 ;  /* 0xff8000001fba7808 */ /* 0x000fe40006000000 */
[----:B------:R-:W-:Y:S02]  /*9910*/  FMNMX3.FTZ R15, R15, R189, R185, !PT ;  /* 0x000000bd0f0f7276 */ /* 0x000fe400078100b9 */
[-C--:B------:R-:W-:Y:S02]  /*9920*/  ISETP.GE.AND P0, PT, R12, R165.reuse, PT ;  /* 0x000000a50c00720c */ /* 0x080fe40003f06270 */
[----:B------:R-:W-:Y:S02]  /*9930*/  ISETP.GE.AND P1, PT, R11, R165, PT ;  /* 0x000000a50b00720c */ /* 0x000fe40003f26270 */
[----:B------:R-:W-:Y:S02]  /*9940*/  FSEL R180, R26, -INF , !P3 ;  /* 0xff8000001ab47808 */ /* 0x000fe40005800000 */
[----:B------:R-:W-:-:S02]  /*9950*/  FSEL R178, R27, -INF , !P2 ;  /* 0xff8000001bb27808 */ /* 0x000fc40005000000 */
[----:B------:R-:W-:Y:S02]  /*9960*/  FMNMX3.FTZ R15, R15, R187, R186, !PT ;  /* 0x000000bb0f0f7276 */ /* 0x000fe400078100ba */
[----:B------:R-:W-:Y:S02]  /*9970*/  FSEL R176, R22, -INF , !P0 ;  /* 0xff80000016b07808 */ /* 0x000fe40004000000 */
[----:B------:R-:W-:Y:S02]  /*9980*/  FSEL R175, R23, -INF , !P1 ;  /* 0xff80000017af7808 */ /* 0x000fe40004800000 */
[----:B------:R-:W-:Y:S02]  /*9990*/  FMNMX3.FTZ R11, R15, R180, R178, !PT ;  /* 0x000000b40f0b7276 */ /* 0x000fe400078100b2 */
[----:B------:R-:W-:Y:S01]  /*99a0*/  MOV R12, UR4 ;  /* 0x00000004000c7c02 */ /* 0x000fe20008000f00 */
[----:B------:R-:W-:Y:S01]  /*99b0*/  UIADD3 UR4, UPT, UPT, UR28, -0x61c88647, URZ ;  /* 0x9e3779b91c047890 */ /* 0x000fe2000fffe0ff */
[----:B------:R-:W-:-:S02]  /*99c0*/  FMNMX3.FTZ R11, R11, R176, R175, !PT ;  /* 0x000000b00b0b7276 */ /* 0x000fc400078100af */
[----:B--2---:R-:W-:Y:S02]  /*99d0*/  FMNMX.FTZ R14, R16, R14, !PT ;  /* 0x0000000e100e7209 */ /* 0x004fe40007810000 */
[----:B------:R-:W-:Y:S01]  /*99e0*/  LOP3.LUT R12, R12, UR29, R239, 0x96, !PT ;  /* 0x0000001d0c0c7c12 */ /* 0x000fe2000f8e96ef */
[----:B------:R-:W2:Y:S01]  /*99f0*/  SHFL.BFLY PT, R13, R11, 0x2, 0x1f ;  /* 0x0c401f000b0d7f89 */ /* 0x000ea200000e0000 */
[----:B------:R-:W-:-:S03]  /*9a00*/  IADD3 R16, PT, PT, R0, 0x10000, RZ ;  /* 0x0001000000107810 */ /* 0x000fc60007ffe0ff */
[----:B------:R-:W3:Y:S01]  /*9a10*/  SHFL.BFLY PT, R204, R14, 0x1, 0x1f ;  /* 0x0c201f000ecc7f89 */ /* 0x000ee200000e0000 */
[----:B--2---:R-:W-:Y:S01]  /*9a20*/  FMNMX.FTZ R11, R11, R13, !PT ;  /* 0x0000000d0b0b7209 */ /* 0x004fe20007810000 */
[----:B------:R-:W-:Y:S01]  /*9a30*/  IMAD.WIDE.U32 R12, R12, -0x326172a9, RZ ;  /* 0xcd9e8d570c0c7825 */ /* 0x000fe200078e00ff */
[----:B---3--:R-:W-:-:S03]  /*9a40*/  FMNMX.FTZ R204, R14, R204, !PT ;  /* 0x000000cc0ecc7209 */ /* 0x008fc60007810000 */
[----:B------:R-:W2:Y:S01]  /*9a50*/  SHFL.BFLY PT, R203, R11, 0x1, 0x1f ;  /* 0x0c201f000bcb7f89 */ /* 0x000ea200000e0000 */
[----:B------:R-:W-:Y:S02]  /*9a60*/  LOP3.LUT R216, R242, UR4, R13, 0x96, !PT ;  /* 0x00000004f2d87c12 */ /* 0x000fe4000f8e960d */
[----:B------:R-:W-:Y:S01]  /*9a70*/  LOP3.LUT R212, R12, UR10, R231, 0x96, !PT ;  /* 0x0000000a0cd47c12 */ /* 0x000fe2000f8e96e7 */
[C---:B-1----:R-:W-:Y:S01]  /*9a80*/  FMUL.FTZ R183, R204.reuse, UR17 ;  /* 0x00000011ccb77c20 */ /* 0x042fe20008410000 */
[----:B------:R-:W-:Y:S01]  /*9a90*/  FSETP.NEU.FTZ.AND P1, PT, R204, -INF , PT ;  /* 0xff800000cc00780b */ /* 0x000fe20003f3d000 */
[----:B------:R-:W-:-:S03]  /*9aa0*/  IMAD.WIDE.U32 R216, R216, -0x2daee0ad, RZ ;  /* 0xd2511f53d8d87825 */ /* 0x000fc600078e00ff */
[----:B------:R-:W-:Y:S01]  /*9ab0*/  FSEL R183, R183, RZ, P1 ;  /* 0x000000ffb7b77208 */ /* 0x000fe20000800000 */
[----:B------:R-:W-:Y:S01]  /*9ac0*/  IMAD.WIDE.U32 R212, R212, -0x2daee0ad, RZ ;  /* 0xd2511f53d4d47825 */ /* 0x000fe200078e00ff */
[----:B------:R-:W-:-:S03]  /*9ad0*/  LOP3.LUT R214, R236, UR16, R217, 0x96, !PT ;  /* 0x00000010ecd67c12 */ /* 0x000fc6000f8e96d9 */
[----:B------:R-:W-:Y:S01]  /*9ae0*/  FFMA.FTZ R201, R10, UR17, -R183 ;  /* 0x000000110ac97c23 */ /* 0x000fe200080108b7 */
[----:B------:R-:W-:Y:S01]  /*9af0*/  LOP3.LUT R216, R216, UR15, R213, 0x96, !PT ;  /* 0x0000000fd8d87c12 */ /* 0x000fe2000f8e96d5 */
[----:B------:R-:W-:-:S04]  /*9b00*/  IMAD.WIDE.U32 R214, R214, -0x326172a9, RZ ;  /* 0xcd9e8d57d6d67825 */ /* 0x000fc800078e00ff */
[--C-:B------:R-:W-:Y:S01]  /*9b10*/  FFMA.FTZ R200, R8, UR17, -R183.reuse ;  /* 0x0000001108c87c23 */ /* 0x100fe200080108b7 */
[--C-:B------:R-:W-:Y:S01]  /*9b20*/  FFMA.FTZ R199, R177, UR17, -R183.reuse ;  /* 0x00000011b1c77c23 */ /* 0x100fe200080108b7 */
[----:B------:R-:W-:Y:S01]  /*9b30*/  FFMA.FTZ R202, R9, UR17, -R183 ;  /* 0x0000001109ca7c23 */ /* 0x000fe200080108b7 */
[----:B------:R-:W-:Y:S01]  /*9b40*/  IMAD.WIDE.U32 R216, R216, -0x326172a9, RZ ;  /* 0xcd9e8d57d8d87825 */ /* 0x000fe200078e00ff */
[----:B------:R-:W-:Y:S01]  /*9b50*/  LOP3.LUT R10, R230, UR9, R215, 0x96, !PT ;  /* 0x00000009e60a7c12 */ /* 0x000fe2000f8e96d7 */
[----:B------:R-:W-:Y:S02]  /*9b60*/  MUFU.EX2 R201, R201 ;  /* 0x000000c900c97308 */ /* 0x000fe40000000800 */
[--C-:B------:R-:W-:Y:S01]  /*9b70*/  FFMA.FTZ R210, R169, UR17, -R183.reuse ;  /* 0x00000011a9d27c23 */ /* 0x100fe200080108b7 */
[----:B--2---:R-:W-:Y:S01]  /*9b80*/  FMNMX.FTZ R203, R11, R203, !PT ;  /* 0x000000cb0bcb7209 */ /* 0x004fe20007810000 */
[----:B------:R-:W-:Y:S01]  /*9b90*/  FFMA.FTZ R168, R168, UR17, -R183 ;  /* 0x00000011a8a87c23 */ /* 0x000fe200080108b7 */
[----:B------:R-:W-:Y:S01]  /*9ba0*/  LOP3.LUT R214, R214, UR8, R217, 0x96, !PT ;  /* 0x00000008d6d67c12 */ /* 0x000fe2000f8e96d9 */
[----:B------:R-:W-:Y:S01]  /*9bb0*/  IMAD.WIDE.U32 R10, R10, -0x2daee0ad, RZ ;  /* 0xd2511f530a0a7825 */ /* 0x000fe200078e00ff */
[----:B------:R-:W-:-:S03]  /*9bc0*/  FSETP.NEU.FTZ.AND P0, PT, R203, -INF , PT ;  /* 0xff800000cb00780b */ /* 0x000fc60003f1d000 */
[----:B------:R-:W-:Y:S01]  /*9bd0*/  FMUL.FTZ R8, R203, UR17 ;  /* 0x00000011cb087c20 */ /* 0x000fe20008410000 */
[----:B------:R-:W-:Y:S01]  /*9be0*/  MUFU.EX2 R202, R202 ;  /* 0x000000ca00ca7308 */ /* 0x000fe20000000800 */
[----:B------:R-:W-:Y:S01]  /*9bf0*/  IMAD.WIDE.U32 R214, R214, -0x2daee0ad, RZ ;  /* 0xd2511f53d6d67825 */ /* 0x000fe200078e00ff */
[----:B------:R-:W-:-:S03]  /*9c00*/  LOP3.LUT R212, R212, UR13, R11, 0x96, !PT ;  /* 0x0000000dd4d47c12 */ /* 0x000fc6000f8e960b */
[--C-:B------:R-:W-:Y:S01]  /*9c10*/  FFMA.FTZ R219, R192, UR17, -R183.reuse ;  /* 0x00000011c0db7c23 */ /* 0x100fe200080108b7 */
[----:B------:R-:W-:Y:S01]  /*9c20*/  FSEL R177, R8, RZ, P0 ;  /* 0x000000ff08b17208 */ /* 0x000fe20000000000 */
[----:B------:R-:W-:Y:S01]  /*9c30*/  FFMA.FTZ R220, R191, UR17, -R183 ;  /* 0x00000011bfdc7c23 */ /* 0x000fe200080108b7 */
[----:B------:R-:W1:Y:S01]  /*9c40*/  LDC R8, c[0x0][0x4f8] ;  /* 0x00013e00ff087b82 */ /* 0x000e620000000800 */
[----:B------:R-:W-:Y:S01]  /*9c50*/  LOP3.LUT R12, R10, UR12, R215, 0x96, !PT ;  /* 0x0000000c0a0c7c12 */ /* 0x000fe2000f8e96d7 */
[----:B------:R-:W-:-:S04]  /*9c60*/  IMAD.WIDE.U32 R212, R212, -0x326172a9, RZ ;  /* 0xcd9e8d57d4d47825 */ /* 0x000fc800078e00ff */
[--C-:B------:R-:W-:Y:S01]  /*9c70*/  FFMA.FTZ R196, R5, UR17, -R177.reuse ;  /* 0x0000001105c47c23 */ /* 0x100fe200080108b1 */
[----:B------:R-:W-:Y:S01]  /*9c80*/  FFMA.FTZ R205, R7, UR17, -R177 ;  /* 0x0000001107cd7c23 */ /* 0x000fe200080108b1 */
[----:B------:R-:W-:Y:S01]  /*9c90*/  FSEL R7, R203, RZ, P0 ;  /* 0x000000ffcb077208 */ /* 0x000fe20000000000 */
[----:B------:R-:W-:-:S04]  /*9ca0*/  IMAD.WIDE.U32 R12, R12, -0x326172a9, RZ ;  /* 0xcd9e8d570c0c7825 */ /* 0x000fc800078e00ff */
[--C-:B------:R-:W-:Y:S01]  /*9cb0*/  FFMA.FTZ R198, R6, UR17, -R177.reuse ;  /* 0x0000001106c67c23 */ /* 0x100fe200080108b1 */
[----:B------:R-:W-:Y:S01]  /*9cc0*/  FFMA.FTZ R197, R4, UR17, -R177 ;  /* 0x0000001104c57c23 */ /* 0x000fe200080108b1 */
[----:B------:R-:W-:Y:S01]  /*9cd0*/  MUFU.EX2 R200, R200 ;  /* 0x000000c800c87308 */ /* 0x000fe20000000800 */
[----:B------:R-:W-:Y:S01]  /*9ce0*/  FADD.FTZ R7, R3, -R7 ;  /* 0x8000000703077221 */ /* 0x000fe20000010000 */
[C---:B------:R-:W-:Y:S01]  /*9cf0*/  PRMT R11, R12.reuse, 0x7773, RZ ;  /* 0x000077730c0b7816 */ /* 0x040fe200000000ff */
[----:B------:R-:W-:Y:S01]  /*9d00*/  IMAD.MOV.U32 R4, RZ, RZ, R12 ;  /* 0x000000ffff047224 */ /* 0x000fe200078e000c */
[----:B------:R-:W-:Y:S01]  /*9d10*/  PRMT R10, R12, 0x7772, RZ ;  /* 0x000077720c0a7816 */ /* 0x000fe200000000ff */
[----:B------:R-:W-:Y:S01]  /*9d20*/  FFMA.FTZ R217, R167, UR17, -R177 ;  /* 0x00000011a7d97c23 */ /* 0x000fe200080108b1 */
[----:B------:R-:W-:Y:S01]  /*9d30*/  LOP3.LUT R9, R212, UR6, R13, 0x96, !PT ;  /* 0x00000006d4097c12 */ /* 0x000fe2000f8e960d */
[----:B------:R-:W-:Y:S01]  /*9d40*/  FFMA.FTZ R212, R193, UR17, -R183 ;  /* 0x00000011c1d47c23 */ /* 0x000fe200080108b7 */
[----:B------:R-:W-:Y:S01]  /*9d50*/  PRMT R5, R10, 0x5410, R11 ;  /* 0x000054100a057816 */ /* 0x000fe2000000000b */
[----:B------:R-:W-:Y:S01]  /*9d60*/  MUFU.EX2 R199, R199 ;  /* 0x000000c700c77308 */ /* 0x000fe20000000800 */
[----:B------:R-:W-:Y:S01]  /*9d70*/  FSEL R10, R204, RZ, P1 ;  /* 0x000000ffcc0a7208 */ /* 0x000fe20000800000 */
[--C-:B------:R-:W-:Y:S01]  /*9d80*/  FFMA.FTZ R215, R170, UR17, -R177.reuse ;  /* 0x00000011aad77c23 */ /* 0x100fe200080108b1 */
[----:B------:R-:W-:Y:S01]  /*9d90*/  R2P PR, R209, 0x6 ;  /* 0x00000006d1007804 */ /* 0x000fe20000000000 */
[----:B------:R-:W-:Y:S01]  /*9da0*/  FFMA.FTZ R218, R166, UR17, -R177 ;  /* 0x00000011a6da7c23 */ /* 0x000fe200080108b1 */
[----:B------:R-:W-:Y:S01]  /*9db0*/  PRMT R6, R12, 0x7771, RZ ;  /* 0x000077710c067816 */ /* 0x000fe200000000ff */
[----:B------:R-:W-:Y:S01]  /*9dc0*/  FADD.FTZ R10, R164, -R10 ;  /* 0x8000000aa40a7221 */ /* 0x000fe20000010000 */
[----:B-1----:R-:W-:Y:S01]  /*9dd0*/  LOP3.LUT R8, R8, 0xff, RZ, 0xc0, !PT ;  /* 0x000000ff08087812 */ /* 0x002fe200078ec0ff */
[----:B------:R-:W-:Y:S01]  /*9de0*/  MUFU.EX2 R198, R198 ;  /* 0x000000c600c67308 */ /* 0x000fe20000000800 */
[----:B------:R-:W-:Y:S01]  /*9df0*/  SEL R206, R2, 0xffffffe0, !P1 ;  /* 0xffffffe002ce7807 */ /* 0x000fe20004800000 */
[----:B------:R-:W-:Y:S01]  /*9e00*/  FMUL.FTZ R3, R10, UR17 ;  /* 0x000000110a037c20 */ /* 0x000fe20008410000 */
[----:B------:R-:W-:Y:S01]  /*9e10*/  LEA R174, R8, R8, 0x10 ;  /* 0x0000000808ae7211 */ /* 0x000fe200078e80ff */
[----:B------:R-:W-:Y:S01]  /*9e20*/  FMUL.FTZ R8, R7, UR17 ;  /* 0x0000001107087c20 */ /* 0x000fe20008410000 */
[----:B------:R-:W-:Y:S01]  /*9e30*/  LOP3.LUT R4, R4, 0xff, RZ, 0xc0, !PT ;  /* 0x000000ff04047812 */ /* 0x000fe200078ec0ff */
[----:B------:R-:W-:Y:S01]  /*9e40*/  IMAD.IADD R173, R0, 0x1, R206 ;  /* 0x0000000100ad7824 */ /* 0x000fe200078e02ce */
[C---:B------:R-:W-:Y:S01]  /*9e50*/  LOP3.LUT R11, R9.reuse, 0xffff, RZ, 0xc0, !PT ;  /* 0x0000ffff090b7812 */ /* 0x040fe200078ec0ff */
[----:B------:R-:W1:Y:S01]  /*9e60*/  MUFU.EX2 R3, R3 ;  /* 0x0000000300037308 */ /* 0x000e620000000800 */
[----:B------:R-:W-:Y:S01]  /*9e70*/  @P2 IADD3 R172, PT, PT, R16, -0x40, RZ ;  /* 0xffffffc010ac2810 */ /* 0x000fe20007ffe0ff */
[----:B------:R-:W-:Y:S01]  /*9e80*/  LDSM.16.MT88.4 R12, [R0+0x10000] ;  /* 0x01000000000c783b */ /* 0x000fe20000004200 */
[C---:B------:R-:W-:Y:S01]  /*9e90*/  PRMT R10, R9.reuse, 0x7632, R10 ;  /* 0x00007632090a7816 */ /* 0x040fe2000000000a */
[--C-:B------:R-:W-:Y:S01]  /*9ea0*/  FFMA.FTZ R221, R190, UR17, -R183.reuse ;  /* 0x00000011bedd7c23 */ /* 0x100fe200080108b7 */
[----:B------:R-:W-:Y:S01]  /*9eb0*/  PRMT R6, R4, 0x5410, R6 ;  /* 0x0000541004067816 */ /* 0x000fe20000000006 */
[----:B------:R-:W-:Y:S01]  /*9ec0*/  IMAD.IADD R206, R206, 0x1, R172 ;  /* 0x00000001cece7824 */ /* 0x000fe200078e02ac */
[----:B------:R-:W2:Y:S01]  /*9ed0*/  LDSM.16.MT88.4 R20, [R173+0x10000] ;  /* 0x01000000ad14783b */ /* 0x000ea20000004200 */
[----:B------:R-:W3:Y:S01]  /*9ee0*/  MUFU.EX2 R2, R8 ;  /* 0x0000000800027308 */ /* 0x000ee20000000800 */
[----:B------:R-:W-:Y:S01]  /*9ef0*/  LOP3.LUT R4, R9, 0xff, RZ, 0xc0, !PT ;  /* 0x000000ff09047812 */ /* 0x000fe200078ec0ff */
[----:B------:R-:W-:Y:S01]  /*9f00*/  FFMA.FTZ R222, R188, UR17, -R183 ;  /* 0x00000011bcde7c23 */ /* 0x000fe200080108b7 */
[----:B------:R-:W-:Y:S01]  /*9f10*/  LDSM.16.MT88.4 R28, [R172] ;  /* 0x00000000ac1c783b */ /* 0x000fe20000004200 */
[----:B------:R-:W-:Y:S01]  /*9f20*/  SHF.R.U32.HI R11, RZ, 0x8, R11 ;  /* 0x00000008ff0b7819 */ /* 0x000fe2000001160b */
[----:B------:R-:W-:Y:S01]  /*9f30*/  FFMA.FTZ R224, R189, UR17, -R177 ;  /* 0x00000011bde07c23 */ /* 0x000fe200080108b1 */
[----:B------:R-:W-:Y:S01]  /*9f40*/  SHF.R.U32.HI R9, RZ, 0x18, R9 ;  /* 0x00000018ff097819 */ /* 0x000fe20000011609 */
[----:B------:R-:W-:Y:S01]  /*9f50*/  LDSM.16.MT88.4 R164, [R172+0x800] ;  /* 0x00080000aca4783b */ /* 0x000fe20000004200 */
[----:B------:R-:W4:Y:S01]  /*9f60*/  MUFU.EX2 R197, R197 ;  /* 0x000000c500c57308 */ /* 0x000f220000000800 */
[-C--:B-1----:R-:W-:Y:S01]  /*9f70*/  FMUL.FTZ R16, R36, R3.reuse ;  /* 0x0000000324107220 */ /* 0x082fe20000410000 */
[-C--:B------:R-:W-:Y:S01]  /*9f80*/  FMUL.FTZ R17, R37, R3.reuse ;  /* 0x0000000325117220 */ /* 0x080fe20000410000 */
[----:B------:R-:W-:Y:S01]  /*9f90*/  LOP3.LUT R10, R10, 0xff, RZ, 0xc0, !PT ;  /* 0x000000ff0a0a7812 */ /* 0x000fe200078ec0ff */
[-C--:B------:R-:W-:Y:S01]  /*9fa0*/  FMUL.FTZ R24, R44, R3.reuse ;  /* 0x000000032c187220 */ /* 0x080fe20000410000 */
[----:B------:R-:W-:Y:S01]  /*9fb0*/  LOP3.LUT R7, R5, 0xff00ff, RZ, 0xc0, !PT ;  /* 0x00ff00ff05077812 */ /* 0x000fe200078ec0ff */
[-C--:B------:R-:W-:Y:S01]  /*9fc0*/  FMUL.FTZ R25, R45, R3.reuse ;  /* 0x000000032d197220 */ /* 0x080fe20000410000 */
[----:B------:R-:W-:Y:S01]  /*9fd0*/  PRMT R4, R4, 0x5410, R11 ;  /* 0x0000541004047816 */ /* 0x000fe2000000000b */
[----:B------:R-:W-:Y:S01]  /*9fe0*/  MUFU.EX2 R196, R196 ;  /* 0x000000c400c47308 */ /* 0x000fe20000000800 */
[-C--:B---3--:R-:W-:Y:S01]  /*9ff0*/  FMUL.FTZ R18, R38, R2.reuse ;  /* 0x0000000226127220 */ /* 0x088fe20000410000 */
[-C--:B------:R-:W-:Y:S01]  /*a000*/  FMUL.FTZ R19, R39, R2.reuse ;  /* 0x0000000227137220 */ /* 0x080fe20000410000 */
[----:B------:R-:W-:Y:S01]  /*a010*/  PRMT R5, R10, 0x5410, R9 ;  /* 0x000054100a057816 */ /* 0x000fe20000000009 */
[----:B------:R-:W1:Y:S01]  /*a020*/  LDSM.16.MT88.4 R36, [R206] ;  /* 0x00000000ce24783b */ /* 0x000e620000004200 */
[-C--:B------:R-:W-:Y:S01]  /*a030*/  FMUL.FTZ R26, R46, R2.reuse ;  /* 0x000000022e1a7220 */ /* 0x080fe20000410000 */
[-C--:B------:R-:W-:Y:S01]  /*a040*/  FMUL.FTZ R27, R47, R2.reuse ;  /* 0x000000022f1b7220 */ /* 0x080fe20000410000 */
[--C-:B------:R-:W-:Y:S01]  /*a050*/  HSET2.LE.AND R6, R6, R174.reuse, PT ;  /* 0x000000ae06067233 */ /* 0x100fe20003803000 */
[----:B------:R-:W3:Y:S01]  /*a060*/  MUFU.EX2 R205, R205 ;  /* 0x000000cd00cd7308 */ /* 0x000ee20000000800 */
[----:B------:R-:W5:Y:S01]  /*a070*/  LDSM.16.MT88.4 R44, [R0+0x12000] ;  /* 0x01200000002c783b */ /* 0x000f620000004200 */
[--C-:B------:R-:W-:Y:S01]  /*a080*/  HSET2.LE.AND R7, R7, R174.reuse, PT ;  /* 0x000000ae07077233 */ /* 0x100fe20003803000 */
[-C--:B------:R-:W-:Y:S01]  /*a090*/  FMUL.FTZ R32, R52, R3.reuse ;  /* 0x0000000334207220 */ /* 0x080fe20000410000 */
[--C-:B------:R-:W-:Y:S01]  /*a0a0*/  HSET2.LE.AND R4, R4, R174.reuse, PT ;  /* 0x000000ae04047233 */ /* 0x100fe20003803000 */
[-C--:B------:R-:W-:Y:S01]  /*a0b0*/  FMUL.FTZ R33, R53, R3.reuse ;  /* 0x0000000335217220 */ /* 0x080fe20000410000 */
[----:B------:R-:W-:Y:S01]  /*a0c0*/  HSET2.LE.AND R5, R5, R174, PT ;  /* 0x000000ae05057233 */ /* 0x000fe20003803000 */
[----:B------:R-:W-:Y:S01]  /*a0d0*/  FMUL.FTZ R34, R54, R2 ;  /* 0x0000000236227220 */ /* 0x000fe20000410000 */
[----:B------:R-:W-:Y:S01]  /*a0e0*/  F2FP.F16.F32.PACK_AB R11, R199, R200 ;  /* 0x000000c8c70b723e */ /* 0x000fe200000000ff */
[----:B------:R-:W-:Y:S01]  /*a0f0*/  FMUL.FTZ R35, R55, R2 ;  /* 0x0000000237237220 */ /* 0x000fe20000410000 */
[----:B------:R-:W-:Y:S01]  /*a100*/  F2FP.F16.F32.PACK_AB R9, R201, R202 ;  /* 0x000000cac909723e */ /* 0x000fe200000000ff */
[-C--:B------:R-:W-:Y:S01]  /*a110*/  FMUL.FTZ R56, R56, R3.reuse ;  /* 0x0000000338387220 */ /* 0x080fe20000410000 */
[----:B----4-:R-:W-:Y:S01]  /*a120*/  F2FP.F16.F32.PACK_AB R8, R197, R198 ;  /* 0x000000c6c508723e */ /* 0x010fe200000000ff */
[----:B------:R-:W-:Y:S01]  /*a130*/  FMUL.FTZ R57, R57, R3 ;  /* 0x0000000339397220 */ /* 0x000fe20000410000 */
[----:B------:R-:W-:Y:S01]  /*a140*/  LOP3.LUT R6, R11, R6, RZ, 0xc0, !PT ;  /* 0x000000060b067212 */ /* 0x000fe200078ec0ff */
[----:B------:R-:W-:Y:S01]  /*a150*/  FMUL.FTZ R58, R58, R2 ;  /* 0x000000023a3a7220 */ /* 0x000fe20000410000 */
[----:B------:R-:W-:Y:S01]  /*a160*/  LOP3.LUT R4, R9, R4, RZ, 0xc0, !PT ;  /* 0x0000000409047212 */ /* 0x000fe200078ec0ff */
[----:B------:R-:W-:Y:S01]  /*a170*/  FMUL.FTZ R59, R59, R2 ;  /* 0x000000023b3b7220 */ /* 0x000fe20000410000 */
[----:B---3--:R-:W-:Y:S01]  /*a180*/  F2FP.F16.F32.PACK_AB R10, R205, R196 ;  /* 0x000000c4cd0a723e */ /* 0x008fe200000000ff */
[----:B------:R-:W3:Y:S01]  /*a190*/  LDSM.16.MT88.4 R52, [R173+0x12000] ;  /* 0x01200000ad34783b */ /* 0x000ee20000004200 */
[----:B------:R-:W-:Y:S01]  /*a1a0*/  LOP3.LUT R5, R8, R5, RZ, 0xc0, !PT ;  /* 0x0000000508057212 */ /* 0x000fe200078ec0ff */
[----:B------:R-:W-:Y:S01]  /*a1b0*/  FMUL.FTZ R40, R40, R3 ;  /* 0x0000000328287220 */ /* 0x000fe20000410000 */
[----:B------:R-:W-:Y:S01]  /*a1c0*/  LOP3.LUT R7, R10, R7, RZ, 0xc0, !PT ;  /* 0x000000070a077212 */ /* 0x000fe200078ec0ff */
[-C--:B------:R-:W-:Y:S01]  /*a1d0*/  FMUL.FTZ R41, R41, R3.reuse ;  /* 0x0000000329297220 */ /* 0x080fe20000410000 */
        /* <DEDUP_REMOVED lines=54> */
[C---:B-----5:R-:W-:Y:S01]  /*a540*/  HMMA.16816.F32 R40, R4.reuse, R44, R40 ;  /* 0x0000002c0428723c */ /* 0x060fe20000001828 */
        /* <DEDUP_REMOVED lines=30> */
[----:B------:R-:W-:Y:S01]  /*a730*/  MUFU.EX2 R212, R212 ;  /* 0x000000d400d47308 */ /* 0x000fe20000000800 */
        /* <DEDUP_REMOVED lines=10> */
[----:B------:R-:W-:Y:S01]  /*a7e0*/  MUFU.EX2 R217, R217 ;  /* 0x000000d900d97308 */ /* 0x000fe20000000800 */
[-C--:B------:R-:W-:Y:S01]  /*a7f0*/  FMUL.FTZ R144, R144, R3.reuse ;  /* 0x0000000390907220 */ /* 0x080fe20000410000 */
[-C--:B------:R-:W-:Y:S01]  /*a800*/  FMUL.FTZ R145, R145, R3.reuse ;  /* 0x0000000391917220 */ /* 0x080fe20000410000 */
[-C--:B------:R-:W-:Y:S01]  /*a810*/  FMUL.FTZ R146, R146, R2.reuse ;  /* 0x0000000292927220 */ /* 0x080fe20000410000 */
        /* <DEDUP_REMOVED lines=10> */
[C---:B--2---:R-:W-:Y:S01]  /*a8c0*/  HMMA.16816.F32 R64, R4.reuse, R68, R64 ;  /* 0x000000440440723c */ /* 0x044fe20000001840 */
[--C-:B------:R-:W-:Y:S01]  /*a8d0*/  FFMA.FTZ R223, R186, UR17, -R177.reuse ;  /* 0x00000011badf7c23 */ /* 0x100fe200080108b1 */
[--C-:B------:R-:W-:Y:S01]  /*a8e0*/  FFMA.FTZ R245, R185, UR17, -R177.reuse ;  /* 0x00000011b9f57c23 */ /* 0x100fe200080108b1 */
[--C-:B------:R-:W-:Y:S01]  /*a8f0*/  FFMA.FTZ R252, R175, UR17, -R177.reuse ;  /* 0x00000011affc7c23 */ /* 0x100fe200080108b1 */
[----:B------:R-:W-:Y:S01]  /*a900*/  FFMA.FTZ R176, R176, UR17, -R177 ;  /* 0x00000011b0b07c23 */ /* 0x000fe200080108b1 */
[----:B------:R-:W-:Y:S01]  /*a910*/  MUFU.EX2 R218, R218 ;  /* 0x000000da00da7308 */ /* 0x000fe20000000800 */
        /* <DEDUP_REMOVED lines=8> */
[----:B------:R-:W1:Y:S01]  /*a9a0*/  LDSM.16.MT88.4 R100, [R206+0x4000] ;  /* 0x00400000ce64783b */ /* 0x000e620000004200 */
        /* <DEDUP_REMOVED lines=8> */
[----:B------:R-:W-:Y:S01]  /*aa30*/  FFMA.FTZ R249, R179, UR17, -R183 ;  /* 0x00000011b3f97c23 */ /* 0x000fe200080108b7 */
[C---:B----4-:R-:W-:Y:S01]  /*aa40*/  HMMA.16816.F32 R80, R4.reuse, R84, R80 ;  /* 0x000000540450723c */ /* 0x050fe20000001850 */
[--C-:B------:R-:W-:Y:S01]  /*aa50*/  FFMA.FTZ R250, R180, UR17, -R177.reuse ;  /* 0x00000011b4fa7c23 */ /* 0x100fe200080108b1 */
[----:B------:R-:W-:Y:S01]  /*aa60*/  FFMA.FTZ R251, R178, UR17, -R177 ;  /* 0x00000011b2fb7c23 */ /* 0x000fe200080108b1 */
[----:B------:R-:W-:Y:S02]  /*aa70*/  LDSM.16.MT88.4 R184, [R173+0x17800] ;  /* 0x01780000adb8783b */ /* 0x000fe40000004200 */
[----:B------:R-:W-:Y:S03]  /*aa80*/  MUFU.EX2 R222, R222 ;  /* 0x000000de00de7308 */ /* 0x000fe60000000800 */
[C---:B------:R-:W-:Y:S01]  /*aa90*/  HMMA.16816.F32 R84, R4.reuse, R86, R104 ;  /* 0x000000560454723c */ /* 0x040fe20000001868 */
[-C--:B------:R-:W-:Y:S01]  /*aaa0*/  FMUL.FTZ R104, R124, R3.reuse ;  /* 0x000000037c687220 */ /* 0x080fe20000410000 */
[-C--:B------:R-:W-:Y:S01]  /*aab0*/  FMUL.FTZ R105, R125, R3.reuse ;  /* 0x000000037d697220 */ /* 0x080fe20000410000 */
[-C--:B------:R-:W-:Y:S01]  /*aac0*/  FMUL.FTZ R106, R126, R2.reuse ;  /* 0x000000027e6a7220 */ /* 0x080fe20000410000 */
[-C--:B------:R-:W-:Y:S01]  /*aad0*/  FMUL.FTZ R107, R127, R2.reuse ;  /* 0x000000027f6b7220 */ /* 0x080fe20000410000 */
[----:B------:R-:W-:Y:S01]  /*aae0*/  MUFU.EX2 R219, R219 ;  /* 0x000000db00db7308 */ /* 0x000fe20000000800 */
[----:B------:R-:W4:Y:S02]  /*aaf0*/  LDSM.16.MT88.4 R124, [R172+0x6000] ;  /* 0x00600000ac7c783b */ /* 0x000f240000004200 */
[C---:B---3--:R-:W-:Y:S05]  /*ab00*/  HMMA.16816.F32 R88, R4.reuse, R92, R88 ;  /* 0x0000005c0458723c */ /* 0x048fea0000001858 */
[----:B------:R-:W-:Y:S03]  /*ab10*/  MUFU.EX2 R220, R220 ;  /* 0x000000dc00dc7308 */ /* 0x000fe60000000800 */
[C---:B------:R-:W-:Y:S01]  /*ab20*/  HMMA.16816.F32 R92, R4.reuse, R94, R112 ;  /* 0x0000005e045c723c */ /* 0x040fe20000001870 */
[-C--:B------:R-:W-:Y:S01]  /*ab30*/  FMUL.FTZ R112, R132, R3.reuse ;  /* 0x0000000384707220 */ /* 0x080fe20000410000 */
[----:B------:R-:W-:Y:S01]  /*ab40*/  FMUL.FTZ R113, R133, R3 ;  /* 0x0000000385717220 */ /* 0x000fe20000410000 */
[-C--:B------:R-:W-:Y:S01]  /*ab50*/  FMUL.FTZ R114, R134, R2.reuse ;  /* 0x0000000286727220 */ /* 0x080fe20000410000 */
[----:B------:R-:W-:Y:S01]  /*ab60*/  FMUL.FTZ R115, R135, R2 ;  /* 0x0000000287737220 */ /* 0x000fe20000410000 */
[----:B------:R-:W-:Y:S01]  /*ab70*/  LOP3.LUT R132, R216, UR7, R213, 0x96, !PT ;  /* 0x00000007d8847c12 */ /* 0x000fe2000f8e96d5 */
[----:B------:R-:W-:Y:S01]  /*ab80*/  FFMA.FTZ R216, R194, UR17, -R183 ;  /* 0x00000011c2d87c23 */ /* 0x000fe200080108b7 */
[----:B------:R-:W-:Y:S01]  /*ab90*/  FFMA.FTZ R213, R171, UR17, -R177 ;  /* 0x00000011abd57c23 */ /* 0x000fe200080108b1 */
[----:B-1----:R-:W-:Y:S01]  /*aba0*/  HMMA.16816.F32 R96, R4, R100, R96 ;  /* 0x000000640460723c */ /* 0x002fe20000001860 */
[----:B------:R-:W-:Y:S01]  /*abb0*/  MUFU.EX2 R224, R224 ;  /* 0x000000e000e07308 */ /* 0x000fe20000000800 */
[----:B------:R-:W-:Y:S01]  /*abc0*/  IMAD.WIDE.U32 R132, R132, -0x2daee0ad, RZ ;  /* 0xd2511f5384847825 */ /* 0x000fe200078e00ff */
[----:B------:R-:W-:Y:S02]  /*abd0*/  LDSM.16.MT88.4 R180, [R172+0x1800] ;  /* 0x00180000acb4783b */ /* 0x000fe40000004200 */
[----:B------:R-:W-:-:S03]  /*abe0*/  PRMT R134, R132, 0x7772, RZ ;  /* 0x0000777284867816 */ /* 0x000fc600000000ff */
[C---:B------:R-:W-:Y:S01]  /*abf0*/  HMMA.16816.F32 R112, R4.reuse, R116, R112 ;  /* 0x000000740470723c */ /* 0x040fe20000001870 */
[----:B------:R-:W-:Y:S07]  /*ac00*/  MUFU.EX2 R216, R216 ;  /* 0x000000d800d87308 */ /* 0x000fee0000000800 */
[C---:B------:R-:W-:Y:S01]  /*ac10*/  HMMA.16816.F32 R116, R4.reuse, R118, R136 ;  /* 0x000000760474723c */ /* 0x040fe20000001888 */
[----:B------:R-:W1:Y:S01]  /*ac20*/  LDSM.16.MT88.4 R136, [R206+0x6000] ;  /* 0x00600000ce88783b */ /* 0x000e620000004200 */
[----:B------:R-:W-:Y:S06]  /*ac30*/  MUFU.EX2 R213, R213 ;  /* 0x000000d500d57308 */ /* 0x000fec0000000800 */
[C---:B--2---:R-:W-:Y:S02]  /*ac40*/  HMMA.16816.F32 R104, R4.reuse, R108, R104 ;  /* 0x0000006c0468723c */ /* 0x044fe40000001868 */
[----:B------:R-:W-:Y:S06]  /*ac50*/  MUFU.EX2 R244, R244 ;  /* 0x000000f400f47308 */ /* 0x000fec0000000800 */
[C---:B------:R-:W-:Y:S01]  /*ac60*/  HMMA.16816.F32 R100, R4.reuse, R102, R120 ;  /* 0x000000660464723c */ /* 0x040fe20000001878 */
[-C--:B------:R-:W-:Y:S01]  /*ac70*/  FMUL.FTZ R120, R152, R3.reuse ;  /* 0x0000000398787220 */ /* 0x080fe20000410000 */
[----:B------:R-:W-:Y:S01]  /*ac80*/  FMUL.FTZ R121, R153, R3 ;  /* 0x0000000399797220 */ /* 0x000fe20000410000 */
[-C--:B------:R-:W-:Y:S01]  /*ac90*/  FMUL.FTZ R122, R154, R2.reuse ;  /* 0x000000029a7a7220 */ /* 0x080fe20000410000 */
[----:B------:R-:W-:Y:S01]  /*aca0*/  FMUL.FTZ R123, R155, R2 ;  /* 0x000000029b7b7220 */ /* 0x000fe20000410000 */
[----:B------:R-:W-:Y:S03]  /*acb0*/  MUFU.EX2 R223, R223 ;  /* 0x000000df00df7308 */ /* 0x000fe60000000800 */
[----:B------:R-:W-:Y:S01]  /*acc0*/  HMMA.16816.F32 R108, R4, R110, R128 ;  /* 0x0000006e046c723c */ /* 0x000fe20000001880 */
[----:B------:R-:W-:-:S02]  /*acd0*/  LOP3.LUT R128, R214, UR11, R133, 0x96, !PT ;  /* 0x0000000bd6807c12 */ /* 0x000fc4000f8e9685 */
[----:B------:R-:W-:Y:S02]  /*ace0*/  MOV R131, R132 ;  /* 0x0000008400837202 */ /* 0x000fe40000000f00 */
[C---:B------:R-:W-:Y:S01]  /*acf0*/  PRMT R129, R132.reuse, 0x7771, RZ ;  /* 0x0000777184817816 */ /* 0x040fe200000000ff */
[----:B------:R2:W3:Y:S01]  /*ad00*/  MUFU.EX2 R214, R168 ;  /* 0x000000a800d67308 */ /* 0x0004e20000000800 */
[----:B------:R-:W-:Y:S01]  /*ad10*/  PRMT R130, R132, 0x7773, RZ ;  /* 0x0000777384827816 */ /* 0x000fe200000000ff */
[C---:B----4-:R-:W-:Y:S01]  /*ad20*/  HMMA.16816.F32 R120, R4.reuse, R124, R120 ;  /* 0x0000007c0478723c */ /* 0x050fe20000001878 */
[C---:B------:R-:W-:Y:S02]  /*ad30*/  LOP3.LUT R132, R128.reuse, 0xffff, RZ, 0xc0, !PT ;  /* 0x0000ffff80847812 */ /* 0x040fe400078ec0ff */
[----:B------:R-:W-:Y:S02]  /*ad40*/  LOP3.LUT R131, R131, 0xff, RZ, 0xc0, !PT ;  /* 0x000000ff83837812 */ /* 0x000fe400078ec0ff */
[----:B------:R-:W-:Y:S01]  /*ad50*/  LOP3.LUT R124, R128, 0xff, RZ, 0xc0, !PT ;  /* 0x000000ff807c7812 */ /* 0x000fe200078ec0ff */
[----:B------:R-:W4:Y:S01]  /*ad60*/  MUFU.EX2 R245, R245 ;  /* 0x000000f500f57308 */ /* 0x000f220000000800 */
[----:B------:R-:W-:Y:S01]  /*ad70*/  SHF.R.U32.HI R132, RZ, 0x8, R132 ;  /* 0x00000008ff847819 */ /* 0x000fe20000011684 */
[----:B------:R-:W-:Y:S01]  /*ad80*/  HMMA.16816.F32 R8, R4, R12, R8 ;  /* 0x0000000c0408723c */ /* 0x000fe20000001808 */
[----:B------:R-:W-:Y:S01]  /*ad90*/  PRMT R129, R131, 0x5410, R129 ;  /* 0x0000541083817816 */ /* 0x000fe20000000081 */
[----:B------:R-:W-:Y:S01]  /*ada0*/  FMUL.FTZ R131, R151, R2 ;  /* 0x0000000297837220 */ /* 0x000fe20000410000 */
[----:B------:R-:W-:-:S02]  /*adb0*/  PRMT R132, R124, 0x5410, R132 ;  /* 0x000054107c847816 */ /* 0x000fc40000000084 */
[----:B------:R-:W-:Y:S01]  /*adc0*/  PRMT R134, R134, 0x5410, R130 ;  /* 0x0000541086867816 */ /* 0x000fe20000000082 */
[----:B------:R-:W-:Y:S01]  /*add0*/  FMUL.FTZ R130, R150, R2 ;  /* 0x0000000296827220 */ /* 0x000fe20000410000 */
[----:B------:R-:W-:Y:S01]  /*ade0*/  PRMT R135, R128, 0x7632, R135 ;  /* 0x0000763280877816 */ /* 0x000fe20000000087 */
[C---:B------:R-:W-:Y:S01]  /*adf0*/  HMMA.16816.F32 R124, R4.reuse, R126, R140 ;  /* 0x0000007e047c723c */ /* 0x040fe2000000188c */
[----:B------:R-:W5:Y:S01]  /*ae00*/  LDSM.16.MT88.4 R140, [R173+0x10800] ;  /* 0x01080000ad8c783b */ /* 0x000f620000004200 */
[----:B------:R-:W-:Y:S01]  /*ae10*/  SHF.R.U32.HI R133, RZ, 0x18, R128 ;  /* 0x00000018ff857819 */ /* 0x000fe20000011680 */
[-C--:B------:R-:W-:Y:S01]  /*ae20*/  FMUL.FTZ R128, R148, R3.reuse ;  /* 0x0000000394807220 */ /* 0x080fe20000410000 */
[--C-:B------:R-:W-:Y:S01]  /*ae30*/  HSET2.LE.AND R152, R129, R174.reuse, PT ;  /* 0x000000ae81987233 */ /* 0x100fe20003803000 */
[-C--:B------:R-:W-:Y:S01]  /*ae40*/  FMUL.FTZ R129, R149, R3.reuse ;  /* 0x0000000395817220 */ /* 0x080fe20000410000 */
[----:B------:R-:W-:Y:S01]  /*ae50*/  LOP3.LUT R135, R135, 0xff, RZ, 0xc0, !PT ;  /* 0x000000ff87877812 */ /* 0x000fe200078ec0ff */
[----:B--2---:R-:W-:Y:S01]  /*ae60*/  LDSM.16.MT88.4 R168, [R0+0x10800] ;  /* 0x0108000000a8783b */ /* 0x004fe20000004200 */
[C---:B------:R-:W-:Y:S01]  /*ae70*/  HMMA.16816.F32 R12, R4.reuse, R14, R156 ;  /* 0x0000000e040c723c */ /* 0x040fe2000000189c */
[--C-:B------:R-:W-:Y:S01]  /*ae80*/  HSET2.LE.AND R132, R132, R174.reuse, PT ;  /* 0x000000ae84847233 */ /* 0x100fe20003803000 */
[----:B------:R2:W-:Y:S01]  /*ae90*/  MUFU.EX2 R188, R176 ;  /* 0x000000b000bc7308 */ /* 0x0005e20000000800 */
[----:B------:R-:W-:Y:S01]  /*aea0*/  PRMT R133, R135, 0x5410, R133 ;  /* 0x0000541087857816 */ /* 0x000fe20000000085 */
[----:B------:R-:W4:Y:S01]  /*aeb0*/  LDSM.16.MT88.4 R156, [R0+0x12800] ;  /* 0x01280000009c783b */ /* 0x000f220000004200 */
[----:B------:R-:W-:Y:S01]  /*aec0*/  LOP3.LUT R135, R134, 0xff00ff, RZ, 0xc0, !PT ;  /* 0x00ff00ff86877812 */ /* 0x000fe200078ec0ff */
[----:B------:R-:W-:Y:S01]  /*aed0*/  FFMA.FTZ R3, R241, R3, R202 ;  /* 0x00000003f1037223 */ /* 0x000fe200000100ca */
[----:B---3--:R-:W-:Y:S01]  /*aee0*/  F2FP.F16.F32.PACK_AB R148, R210, R214 ;  /* 0x000000d6d294723e */ /* 0x008fe200000000ff */
[C---:B-1----:R-:W-:Y:S01]  /*aef0*/  HMMA.16816.F32 R128, R4.reuse, R136, R128 ;  /* 0x000000880480723c */ /* 0x042fe20000001880 */
[----:B------:R-:W-:Y:S01]  /*af00*/  F2FP.F16.F32.PACK_AB R136, R212, R216 ;  /* 0x000000d8d488723e */ /* 0x000fe200000000ff */
[----:B------:R-:W-:Y:S01]  /*af10*/  MUFU.EX2 R252, R252 ;  /* 0x000000fc00fc7308 */ /* 0x000fe20000000800 */
[--C-:B------:R-:W-:Y:S01]  /*af20*/  HSET2.LE.AND R135, R135, R174.reuse, PT ;  /* 0x000000ae87877233 */ /* 0x100fe20003803000 */
[----:B------:R-:W-:Y:S01]  /*af30*/  FFMA.FTZ R2, R240, R2, R198 ;  /* 0x00000002f0027223 */ /* 0x000fe200000100c6 */
[----:B------:R-:W-:Y:S01]  /*af40*/  LOP3.LUT R132, R136, R132, RZ, 0xc0, !PT ;  /* 0x0000008488847212 */ /* 0x000fe200078ec0ff */
[----:B------:R-:W-:Y:S01]  /*af50*/  FADD.FTZ R3, R201, R3 ;  /* 0x00000003c9037221 */ /* 0x000fe20000010000 */
[----:B------:R-:W-:Y:S01]  /*af60*/  F2FP.F16.F32.PACK_AB R137, R213, R215 ;  /* 0x000000d7d589723e */ /* 0x000fe200000000ff */
[----:B------:R-:W-:Y:S01]  /*af70*/  HMMA.16816.F32 R4, R4, R138, R144 ;  /* 0x0000008a0404723c */ /* 0x000fe20000001890 */
[----:B------:R-:W1:Y:S01]  /*af80*/  LDSM.16.MT88.4 R144, [R206+0x2800] ;  /* 0x00280000ce90783b */ /* 0x000e620000004200 */
[----:B------:R-:W-:Y:S01]  /*af90*/  HSET2.LE.AND R133, R133, R174, PT ;  /* 0x000000ae85857233 */ /* 0x000fe20003803000 */
[----:B------:R-:W-:Y:S01]  /*afa0*/  MUFU.EX2 R247, R247 ;  /* 0x000000f700f77308 */ /* 0x000fe20000000800 */
[----:B------:R-:W-:Y:S01]  /*afb0*/  F2FP.F16.F32.PACK_AB R136, R218, R217 ;  /* 0x000000d9da88723e */ /* 0x000fe200000000ff */
[----:B------:R-:W-:Y:S01]  /*afc0*/  FADD.FTZ R2, R197, R2 ;  /* 0x00000002c5027221 */ /* 0x000fe20000010000 */
[----:B------:R-:W-:Y:S01]  /*afd0*/  LOP3.LUT R135, R137, R135, RZ, 0xc0, !PT ;  /* 0x0000008789877212 */ /* 0x000fe200078ec0ff */
[----:B------:R-:W-:Y:S01]  /*afe0*/  FADD.FTZ R200, R200, R3 ;  /* 0x00000003c8c87221 */ /* 0x000fe20000010000 */
[----:B------:R-:W-:Y:S01]  /*aff0*/  LOP3.LUT R133, R136, R133, RZ, 0xc0, !PT ;  /* 0x0000008588857212 */ /* 0x000fe200078ec0ff */
[----:B------:R-:W-:Y:S01]  /*b000*/  FADD.FTZ R196, R196, R2 ;  /* 0x00000002c4c47221 */ /* 0x000fe20000010000 */
[----:B------:R-:W3:Y:S01]  /*b010*/  LDSM.16.MT88.4 R136, [R0+0x14800] ;  /* 0x014800000088783b */ /* 0x000ee20000004200 */
[----:B------:R-:W-:Y:S01]  /*b020*/  LOP3.LUT R134, R148, R152, RZ, 0xc0, !PT ;  /* 0x0000009894867212 */ /* 0x000fe200078ec0ff */
[----:B------:R-:W3:Y:S01]  /*b030*/  MUFU.EX2 R246, R246 ;  /* 0x000000f600f67308 */ /* 0x000ee20000000800 */
[----:B------:R-:W-:Y:S01]  /*b040*/  FADD.FTZ R200, R199, R200 ;  /* 0x000000c8c7c87221 */ /* 0x000fe20000010000 */
[----:B------:R-:W3:Y:S01]  /*b050*/  LDSM.16.MT88.4 R148, [R172+0x2800] ;  /* 0x00280000ac94783b */ /* 0x000ee20000004200 */
[----:B------:R-:W-:Y:S01]  /*b060*/  FADD.FTZ R196, R205, R196 ;  /* 0x000000c4cdc47221 */ /* 0x000fe20000010000 */
[----:B------:R-:W-:-:S02]  /*b070*/  IMAD.MOV.U32 R3, RZ, RZ, R203 ;  /* 0x000000ffff037224 */ /* 0x000fc400078e00cb */
[----:B------:R-:W-:Y:S01]  /*b080*/  FADD.FTZ R216, R216, R200 ;  /* 0x000000c8d8d87221 */ /* 0x000fe20000010000 */
[C---:B-----5:R-:W-:Y:S01]  /*b090*/  HMMA.16816.F32 R16, R132.reuse, R140, R16 ;  /* 0x0000008c8410723c */ /* 0x060fe20000001810 */
[----:B------:R-:W5:Y:S01]  /*b0a0*/  LDSM.16.MT88.4 R152, [R173+0x12800] ;  /* 0x01280000ad98783b */ /* 0x000f620000004200 */
[----:B------:R-:W-:Y:S01]  /*b0b0*/  MUFU.EX2 R248, R248 ;  /* 0x000000f800f87308 */ /* 0x000fe20000000800 */
[----:B------:R-:W-:Y:S01]  /*b0c0*/  FADD.FTZ R217, R217, R196 ;  /* 0x000000c4d9d97221 */ /* 0x000fe20000010000 */
[----:B------:R-:W-:Y:S01]  /*b0d0*/  FADD.FTZ R216, R212, R216 ;  /* 0x000000d8d4d87221 */ /* 0x000fe20000010000 */
[----:B--2---:R-:W-:Y:S02]  /*b0e0*/  LDSM.16.MT88.4 R176, [R172+0x5800] ;  /* 0x00580000acb0783b */ /* 0x004fe40000004200 */
[----:B------:R-:W-:Y:S01]  /*b0f0*/  FADD.FTZ R217, R218, R217 ;  /* 0x000000d9dad97221 */ /* 0x000fe20000010000 */
[----:B------:R-:W-:Y:S01]  /*b100*/  HMMA.16816.F32 R20, R132, R142, R20 ;  /* 0x0000008e8414723c */ /* 0x000fe20000001814 */
[----:B------:R-:W2:Y:S01]  /*b110*/  LDSM.16.MT88.4 R140, [R173+0x14800] ;  /* 0x01480000ad8c783b */ /* 0x000ea20000004200 */
[----:B------:R-:W-:Y:S01]  /*b120*/  MUFU.EX2 R249, R249 ;  /* 0x000000f900f97308 */ /* 0x000fe20000000800 */
[----:B------:R-:W-:Y:S01]  /*b130*/  FADD.FTZ R214, R214, R216 ;  /* 0x000000d8d6d67221 */ /* 0x000fe20000010000 */
[----:B------:R-:W-:-:S03]  /*b140*/  FADD.FTZ R215, R215, R217 ;  /* 0x000000d9d7d77221 */ /* 0x000fc60000010000 */
[----:B------:R-:W-:Y:S01]  /*b150*/  FADD.FTZ R214, R210, R214 ;  /* 0x000000d6d2d67221 */ /* 0x000fe20000010000 */
[C---:B----4-:R-:W-:Y:S01]  /*b160*/  HMMA.16816.F32 R40, R132.reuse, R156, R40 ;  /* 0x0000009c8428723c */ /* 0x050fe20000001828 */
[----:B------:R-:W-:Y:S01]  /*b170*/  FADD.FTZ R215, R213, R215 ;  /* 0x000000d7d5d77221 */ /* 0x000fe20000010000 */
[----:B------:R-:W-:Y:S06]  /*b180*/  MUFU.EX2 R250, R250 ;  /* 0x000000fa00fa7308 */ /* 0x000fec0000000800 */
[C---:B-1----:R-:W-:Y:S02]  /*b190*/  HMMA.16816.F32 R64, R132.reuse, R144, R64 ;  /* 0x000000908440723c */ /* 0x042fe40000001840 */
[----:B------:R-:W1:Y:S06]  /*b1a0*/  MUFU.EX2 R251, R251 ;  /* 0x000000fb00fb7308 */ /* 0x000e6c0000000800 */
[C---:B------:R-:W-:Y:S01]  /*b1b0*/  HMMA.16816.F32 R68, R132.reuse, R146, R68 ;  /* 0x000000928444723c */ /* 0x040fe20000001844 */
[----:B------:R-:W4:Y:S07]  /*b1c0*/  LDSM.16.MT88.4 R144, [R206+0x4800] ;  /* 0x00480000ce90783b */ /* 0x000f2e0000004200 */
[----:B---3--:R-:W-:Y:S01]  /*b1d0*/  HMMA.16816.F32 R72, R132, R136, R72 ;  /* 0x000000888448723c */ /* 0x008fe20000001848 */
[----:B------:R-:W-:-:S05]  /*b1e0*/  IMAD.U32 R136, RZ, RZ, UR20 ;  /* 0x00000014ff887e24 */ /* 0x000fca000f8e00ff */
[----:B------:R-:W-:Y:S02]  /*b1f0*/  LOP3.LUT R136, R136, UR29, R239, 0x96, !PT ;  /* 0x0000001d88887c12 */ /* 0x000fe4000f8e96ef */
[----:B------:R-:W-:Y:S03]  /*b200*/  HMMA.16816.F32 R56, R132, R148, R56 ;  /* 0x000000948438723c */ /* 0x000fe60000001838 */
[----:B------:R-:W-:-:S05]  /*b210*/  IMAD.WIDE.U32 R136, R136, -0x326172a9, RZ ;  /* 0xcd9e8d5788887825 */ /* 0x000fca00078e00ff */
[C---:B------:R-:W-:Y:S01]  /*b220*/  HMMA.16816.F32 R60, R132.reuse, R150, R60 ;  /* 0x00000096843c723c */ /* 0x040fe2000000183c */
[----:B------:R-:W3:Y:S07]  /*b230*/  LDSM.16.MT88.4 R148, [R0+0x16800] ;  /* 0x016800000094783b */ /* 0x000eee0000004200 */
[----:B-----5:R-:W-:Y:S01]  /*b240*/  HMMA.16816.F32 R48, R132, R152, R48 ;  /* 0x000000988430723c */ /* 0x020fe20000001830 */
[----:B------:R-:W-:-:S05]  /*b250*/  LOP3.LUT R152, R242, UR4, R137, 0x96, !PT ;  /* 0x00000004f2987c12 */ /* 0x000fca000f8e9689 */
[----:B------:R-:W-:Y:S02]  /*b260*/  IMAD.WIDE.U32 R152, R152, -0x2daee0ad, RZ ;  /* 0xd2511f5398987825 */ /* 0x000fe400078e00ff */
[----:B--2---:R-:W-:Y:S01]  /*b270*/  HMMA.16816.F32 R80, R132, R140, R80 ;  /* 0x0000008c8450723c */ /* 0x004fe20000001850 */
[----:B------:R-:W-:-:S05]  /*b280*/  LOP3.LUT R140, R136, UR10, R231, 0x96, !PT ;  /* 0x0000000a888c7c12 */ /* 0x000fca000f8e96e7 */
[----:B------:R-:W-:Y:S02]  /*b290*/  IMAD.WIDE.U32 R140, R140, -0x2daee0ad, RZ ;  /* 0xd2511f538c8c7825 */ /* 0x000fe400078e00ff */
[----:B------:R-:W-:Y:S01]  /*b2a0*/  HMMA.16816.F32 R76, R132, R138, R76 ;  /* 0x0000008a844c723c */ /* 0x000fe2000000184c */
[----:B------:R-:W2:Y:S02]  /*b2b0*/  LDSM.16.MT88.4 R136, [R173+0x16800] ;  /* 0x01680000ad88783b */ /* 0x000ea40000004200 */
[----:B------:R-:W-:-:S05]  /*b2c0*/  LOP3.LUT R192, R152, UR15, R141, 0x96, !PT ;  /* 0x0000000f98c07c12 */ /* 0x000fca000f8e968d */
[----:B------:R-:W-:Y:S01]  /*b2d0*/  HMMA.16816.F32 R84, R132, R142, R84 ;  /* 0x0000008e8454723c */ /* 0x000fe20000001854 */
[----:B------:R-:W-:Y:S01]  /*b2e0*/  LOP3.LUT R142, R236, UR16, R153, 0x96, !PT ;  /* 0x00000010ec8e7c12 */ /* 0x000fe2000f8e9699 */
[----:B------:R-:W-:-:S04]  /*b2f0*/  IMAD.WIDE.U32 R192, R192, -0x326172a9, RZ ;  /* 0xcd9e8d57c0c07825 */ /* 0x000fc800078e00ff */
[----:B------:R-:W-:Y:S02]  /*b300*/  IMAD.WIDE.U32 R142, R142, -0x326172a9, RZ ;  /* 0xcd9e8d578e8e7825 */ /* 0x000fe400078e00ff */
[----:B----4-:R-:W-:Y:S01]  /*b310*/  HMMA.16816.F32 R96, R132, R144, R96 ;  /* 0x000000908460723c */ /* 0x010fe20000001860 */
[----:B------:R-:W-:-:S07]  /*b320*/  LOP3.LUT R191, R142, UR8, R193, 0x96, !PT ;  /* 0x000000088ebf7c12 */ /* 0x000fce000f8e96c1 */
[----:B------:R-:W-:Y:S01]  /*b330*/  HMMA.16816.F32 R100, R132, R146, R100 ;  /* 0x000000928464723c */ /* 0x000fe20000001864 */
[----:B------:R-:W4:Y:S01]  /*b340*/  LDSM.16.MT88.4 R144, [R172+0x6800] ;  /* 0x00680000ac90783b */ /* 0x000f220000004200 */
[----:B------:R-:W-:-:S06]  /*b350*/  IMAD.WIDE.U32 R190, R191, -0x2daee0ad, RZ ;  /* 0xd2511f53bfbe7825 */ /* 0x000fcc00078e00ff */
[C---:B------:R-:W-:Y:S01]  /*b360*/  HMMA.16816.F32 R44, R132.reuse, R158, R44 ;  /* 0x0000009e842c723c */ /* 0x040fe2000000182c */
[----:B------:R-:W5:Y:S07]  /*b370*/  LDSM.16.MT88.4 R156, [R172+0x4800] ;  /* 0x00480000ac9c783b */ /* 0x000f6e0000004200 */
[----:B------:R-:W-:Y:S01]  /*b380*/  HMMA.16816.F32 R52, R132, R154, R52 ;  /* 0x0000009a8434723c */ /* 0x000fe20000001834 */
[----:B------:R-:W-:-:S05]  /*b390*/  LOP3.LUT R154, R230, UR9, R143, 0x96, !PT ;  /* 0x00000009e69a7c12 */ /* 0x000fca000f8e968f */
[----:B------:R-:W-:Y:S02]  /*b3a0*/  IMAD.WIDE.U32 R154, R154, -0x2daee0ad, RZ ;  /* 0xd2511f539a9a7825 */ /* 0x000fe400078e00ff */
[----:B---3--:R-:W-:Y:S03]  /*b3b0*/  HMMA.16816.F32 R104, R132, R148, R104 ;  /* 0x000000948468723c */ /* 0x008fe60000001868 */
[----:B------:R-:W-:Y:S02]  /*b3c0*/  LOP3.LUT R194, R140, UR13, R155, 0x96, !PT ;  /* 0x0000000d8cc27c12 */ /* 0x000fe4000f8e969b */
[----:B------:R-:W-:-:S03]  /*b3d0*/  LOP3.LUT R154, R154, UR12, R191, 0x96, !PT ;  /* 0x0000000c9a9a7c12 */ /* 0x000fc6000f8e96bf */
[C---:B------:R-:W-:Y:S01]  /*b3e0*/  HMMA.16816.F32 R108, R132.reuse, R150, R108 ;  /* 0x00000096846c723c */ /* 0x040fe2000000186c */
[----:B------:R-:W-:Y:S01]  /*b3f0*/  IMAD.WIDE.U32 R194, R194, -0x326172a9, RZ ;  /* 0xcd9e8d57c2c27825 */ /* 0x000fe200078e00ff */
[----:B------:R-:W3:Y:S03]  /*b400*/  LDSM.16.MT88.4 R148, [R206+0x6800] ;  /* 0x00680000ce94783b */ /* 0x000ee60000004200 */
[----:B------:R-:W-:Y:S01]  /*b410*/  IMAD.WIDE.U32 R154, R154, -0x326172a9, RZ ;  /* 0xcd9e8d579a9a7825 */ /* 0x000fe200078e00ff */
[----:B------:R-:W-:Y:S02]  /*b420*/  LOP3.LUT R192, R192, UR7, R195, 0x96, !PT ;  /* 0x00000007c0c07c12 */ /* 0x000fe4000f8e96c3 */
[----:B--2---:R-:W-:Y:S02]  /*b430*/  HMMA.16816.F32 R112, R132, R136, R112 ;  /* 0x000000888470723c */ /* 0x004fe40000001870 */
[----:B------:R-:W-:Y:S01]  /*b440*/  LOP3.LUT R152, R194, UR6, R155, 0x96, !PT ;  /* 0x00000006c2987c12 */ /* 0x000fe2000f8e969b */
[----:B------:R-:W-:Y:S01]  /*b450*/  UIADD3 UR6, UPT, UPT, UR19, -0x3, URZ ;  /* 0xfffffffd13067890 */ /* 0x000fe2000fffe0ff */
[----:B------:R-:W-:-:S02]  /*b460*/  MOV R143, R154 ;  /* 0x0000009a008f7202 */ /* 0x000fc40000000f00 */
[----:B------:R-:W-:Y:S02]  /*b470*/  PRMT R140, R154, 0x7771, RZ ;  /* 0x000077719a8c7816 */ /* 0x000fe400000000ff */
[C---:B------:R-:W-:Y:S01]  /*b480*/  HMMA.16816.F32 R136, R132.reuse, R138, R116 ;  /* 0x0000008a8488723c */ /* 0x040fe20000001874 */
[----:B------:R-:W-:Y:S02]  /*b490*/  LOP3.LUT R118, R152, 0xffff, RZ, 0xc0, !PT ;  /* 0x0000ffff98767812 */ /* 0x000fe400078ec0ff */
[C---:B------:R-:W-:Y:S02]  /*b4a0*/  PRMT R142, R154.reuse, 0x7773, RZ ;  /* 0x000077739a8e7816 */ /* 0x040fe400000000ff */
[----:B------:R-:W-:Y:S02]  /*b4b0*/  PRMT R141, R154, 0x7772, RZ ;  /* 0x000077729a8d7816 */ /* 0x000fe400000000ff */
[----:B------:R-:W-:Y:S01]  /*b4c0*/  LOP3.LUT R116, R143, 0xff, RZ, 0xc0, !PT ;  /* 0x000000ff8f747812 */ /* 0x000fe200078ec0ff */
[----:B------:R-:W-:Y:S01]  /*b4d0*/  HMMA.16816.F32 R24, R132, R164, R24 ;  /* 0x000000a48418723c */ /* 0x000fe20000001818 */
[----:B------:R-:W-:-:S02]  /*b4e0*/  LOP3.LUT R119, R152, 0xff, RZ, 0xc0, !PT ;  /* 0x000000ff98777812 */ /* 0x000fc400078ec0ff */
[----:B------:R-:W-:Y:S02]  /*b4f0*/  SHF.R.U32.HI R118, RZ, 0x8, R118 ;  /* 0x00000008ff767819 */ /* 0x000fe40000011676 */
[----:B------:R-:W-:Y:S02]  /*b500*/  PRMT R117, R141, 0x5410, R142 ;  /* 0x000054108d757816 */ /* 0x000fe4000000008e */
[----:B------:R-:W-:Y:S01]  /*b510*/  PRMT R116, R116, 0x5410, R140 ;  /* 0x0000541074747816 */ /* 0x000fe2000000008c */
[----:B------:R-:W-:Y:S01]  /*b520*/  HMMA.16816.F32 R28, R132, R166, R28 ;  /* 0x000000a6841c723c */ /* 0x000fe2000000181c */
[----:B------:R-:W2:Y:S01]  /*b530*/  LDSM.16.MT88.4 R164, [R173+0x11000] ;  /* 0x01100000ada4783b */ /* 0x000ea20000004200 */
[----:B------:R-:W-:Y:S02]  /*b540*/  LOP3.LUT R117, R117, 0xff00ff, RZ, 0xc0, !PT ;  /* 0x00ff00ff75757812 */ /* 0x000fe400078ec0ff */
[----:B------:R-:W-:-:S04]  /*b550*/  HSET2.LE.AND R116, R116, R174, PT ;  /* 0x000000ae74747233 */ /* 0x000fc80003803000 */
[C---:B----4-:R-:W-:Y:S01]  /*b560*/  HMMA.16816.F32 R140, R132.reuse, R144, R120 ;  /* 0x00000090848c723c */ /* 0x050fe20000001878 */
[--C-:B------:R-:W-:Y:S01]  /*b570*/  PRMT R144, R119, 0x5410, R118.reuse ;  /* 0x0000541077907816 */ /* 0x100fe20000000076 */
[----:B------:R-:W-:Y:S01]  /*b580*/  LDSM.16.MT88.4 R120, [R172+0x1000] ;  /* 0x00100000ac78783b */ /* 0x000fe20000004200 */
[----:B------:R-:W-:Y:S02]  /*b590*/  PRMT R118, R152, 0x7632, R118 ;  /* 0x0000763298767816 */ /* 0x000fe40000000076 */
[----:B------:R-:W-:Y:S02]  /*b5a0*/  SHF.R.U32.HI R145, RZ, 0x18, R152 ;  /* 0x00000018ff917819 */ /* 0x000fe40000011698 */
[----:B------:R-:W-:Y:S01]  /*b5b0*/  LOP3.LUT R118, R118, 0xff, RZ, 0xc0, !PT ;  /* 0x000000ff76767812 */ /* 0x000fe200078ec0ff */
[----:B------:R-:W-:Y:S01]  /*b5c0*/  HMMA.16816.F32 R124, R132, R146, R124 ;  /* 0x00000092847c723c */ /* 0x000fe2000000187c */
[----:B------:R-:W-:Y:S02]  /*b5d0*/  F2FP.F16.F32.PACK_AB R146, R222, R221 ;  /* 0x000000ddde92723e */ /* 0x000fe400000000ff */
[----:B------:R-:W-:-:S02]  /*b5e0*/  PRMT R145, R118, 0x5410, R145 ;  /* 0x0000541076917816 */ /* 0x000fc40000000091 */
[--C-:B------:R-:W-:Y:S02]  /*b5f0*/  HSET2.LE.AND R147, R117, R174.reuse, PT ;  /* 0x000000ae75937233 */ /* 0x100fe40003803000 */
[----:B------:R-:W-:Y:S01]  /*b600*/  LOP3.LUT R146, R146, R116, RZ, 0xc0, !PT ;  /* 0x0000007492927212 */ /* 0x000fe200078ec0ff */
[C---:B-----5:R-:W-:Y:S01]  /*b610*/  HMMA.16816.F32 R88, R132.reuse, R156, R88 ;  /* 0x0000009c8458723c */ /* 0x060fe20000001858 */
[----:B------:R-:W-:Y:S01]  /*b620*/  LDSM.16.MT88.4 R116, [R206+0x1000] ;  /* 0x00100000ce74783b */ /* 0x000fe20000004200 */
[--C-:B------:R-:W-:Y:S02]  /*b630*/  HSET2.LE.AND R144, R144, R174.reuse, PT ;  /* 0x000000ae90907233 */ /* 0x100fe40003803000 */
[----:B------:R-:W-:Y:S02]  /*b640*/  HSET2.LE.AND R145, R145, R174, PT ;  /* 0x000000ae91917233 */ /* 0x000fe40003803000 */
[----:B------:R-:W-:Y:S02]  /*b650*/  F2FP.F16.F32.PACK_AB R152, R223, R244 ;  /* 0x000000f4df98723e */ /* 0x000fe400000000ff */
[----:B------:R-:W-:Y:S01]  /*b660*/  HMMA.16816.F32 R92, R132, R158, R92 ;  /* 0x0000009e845c723c */ /* 0x000fe2000000185c */
[----:B------:R-:W4:Y:S01]  /*b670*/  LDSM.16.MT88.4 R156, [R0+0x11000] ;  /* 0x01100000009c783b */ /* 0x000f220000004200 */
[----:B------:R-:W-:-:S03]  /*b680*/  LOP3.LUT R147, R152, R147, RZ, 0xc0, !PT ;  /* 0x0000009398937212 */ /* 0x000fc600078ec0ff */
[----:B------:R-:W-:Y:S03]  /*b690*/  LDSM.16.MT88.4 R152, [R0+0x13000] ;  /* 0x013000000098783b */ /* 0x000fe60000004200 */
[----:B------:R-:W-:Y:S01]  /*b6a0*/  HMMA.16816.F32 R32, R132, R160, R32 ;  /* 0x000000a08420723c */ /* 0x000fe20000001820 */
[----:B------:R-:W-:Y:S01]  /*b6b0*/  F2FP.F16.F32.PACK_AB R160, R245, R224 ;  /* 0x000000e0f5a0723e */ /* 0x000fe200000000ff */
[----:B------:R-:W-:-:S03]  /*b6c0*/  FADD.FTZ R224, R224, R215 ;  /* 0x000000d7e0e07221 */ /* 0x000fc60000010000 */
[----:B------:R-:W-:Y:S01]  /*b6d0*/  LOP3.LUT R145, R160, R145, RZ, 0xc0, !PT ;  /* 0x00000091a0917212 */ /* 0x000fe200078ec0ff */
[----:B------:R-:W-:Y:S02]  /*b6e0*/  FADD.FTZ R224, R245, R224 ;  /* 0x000000e0f5e07221 */ /* 0x000fe40000010000 */
[C---:B---3--:R-:W-:Y:S01]  /*b6f0*/  HMMA.16816.F32 R128, R132.reuse, R148, R128 ;  /* 0x000000948480723c */ /* 0x048fe20000001880 */
[----:B------:R-:W-:Y:S01]  /*b700*/  F2FP.F16.F32.PACK_AB R148, R220, R219 ;  /* 0x000000dbdc94723e */ /* 0x000fe200000000ff */
[----:B------:R-:W-:Y:S01]  /*b710*/  FADD.FTZ R219, R219, R214 ;  /* 0x000000d6dbdb7221 */ /* 0x000fe20000010000 */
[----:B------:R-:W-:Y:S02]  /*b720*/  FADD.FTZ R244, R244, R224 ;  /* 0x000000e0f4f47221 */ /* 0x000fe40000010000 */
[----:B------:R-:W-:Y:S01]  /*b730*/  LOP3.LUT R144, R148, R144, RZ, 0xc0, !PT ;  /* 0x0000009094907212 */ /* 0x000fe200078ec0ff */
[----:B------:R-:W-:Y:S01]  /*b740*/  FADD.FTZ R219, R220, R219 ;  /* 0x000000dbdcdb7221 */ /* 0x000fe20000010000 */
[----:B------:R-:W-:Y:S01]  /*b750*/  FADD.FTZ R244, R223, R244 ;  /* 0x000000f4dff47221 */ /* 0x000fe20000010000 */
[----:B------:R-:W-:Y:S02]  /*b760*/  HMMA.16816.F32 R8, R132, R168, R8 ;  /* 0x000000a88408723c */ /* 0x000fe40000001808 */
[----:B------:R-:W-:-:S04]  /*b770*/  FADD.FTZ R221, R221, R219 ;  /* 0x000000dbdddd7221 */ /* 0x000fc80000010000 */
[----:B------:R-:W-:Y:S02]  /*b780*/  FADD.FTZ R221, R222, R221 ;  /* 0x000000dddedd7221 */ /* 0x000fe40000010000 */
[C---:B------:R-:W-:Y:S01]  /*b790*/  HMMA.16816.F32 R12, R132.reuse, R170, R12 ;  /* 0x000000aa840c723c */ /* 0x040fe2000000180c */
[----:B------:R-:W-:Y:S07]  /*b7a0*/  LDSM.16.MT88.4 R168, [R0+0x15000] ;  /* 0x0150000000a8783b */ /* 0x000fee0000004200 */
[C---:B------:R-:W-:Y:S08]  /*b7b0*/  HMMA.16816.F32 R36, R132.reuse, R162, R36 ;  /* 0x000000a28424723c */ /* 0x040ff00000001824 */
[----:B------:R-:W-:Y:S08]  /*b7c0*/  HMMA.16816.F32 R148, R132, R150, R4 ;  /* 0x000000968494723c */ /* 0x000ff00000001804 */
[C---:B--2---:R-:W-:Y:S01]  /*b7d0*/  HMMA.16816.F32 R132, R144.reuse, R164, R16 ;  /* 0x000000a49084723c */ /* 0x044fe20000001810 */
[----:B------:R-:W2:Y:S07]  /*b7e0*/  LDSM.16.MT88.4 R16, [R172+0x3000] ;  /* 0x00300000ac10783b */ /* 0x000eae0000004200 */
[C---:B----4-:R-:W-:Y:S01]  /*b7f0*/  HMMA.16816.F32 R160, R144.reuse, R156, R8 ;  /* 0x0000009c90a0723c */ /* 0x050fe20000001808 */
[----:B------:R-:W-:Y:S07]  /*b800*/  LDSM.16.MT88.4 R8, [R206+0x3000] ;  /* 0x00300000ce08783b */ /* 0x000fee0000004200 */
        /* <DEDUP_REMOVED lines=11> */
[C---:B------:R-:W-:Y:S08]  /*b8c0*/  HMMA.16816.F32 R36, R144.reuse, R154, R44 ;  /* 0x0000009a9024723c */ /* 0x040ff0000000182c */
[C---:B------:R-:W-:Y:S01]  /*b8d0*/  HMMA.16816.F32 R40, R144.reuse, R152, R40 ;  /* 0x000000989028723c */ /* 0x040fe20000001828 */
[----:B------:R-:W1:Y:S07]  /*b8e0*/  LDSM.16.MT88.4 R152, [R0+0x17000] ;  /* 0x017000000098783b */ /* 0x000e6e0000004200 */
[C---:B---3--:R-:W-:Y:S08]  /*b8f0*/  HMMA.16816.F32 R44, R144.reuse, R14, R52 ;  /* 0x0000000e902c723c */ /* 0x048ff00000001834 */
[C---:B------:R-:W-:Y:S01]  /*b900*/  HMMA.16816.F32 R20, R144.reuse, R166, R20 ;  /* 0x000000a69014723c */ /* 0x040fe20000001814 */
[----:B------:R-:W3:Y:S07]  /*b910*/  LDSM.16.MT88.4 R164, [R173+0x15000] ;  /* 0x01500000ada4783b */ /* 0x000eee0000004200 */
[C---:B----4-:R-:W-:Y:S01]  /*b920*/  HMMA.16816.F32 R52, R144.reuse, R118, R92 ;  /* 0x000000769034723c */ /* 0x050fe2000000185c */
[----:B------:R-:W4:Y:S07]  /*b930*/  LDSM.16.MT88.4 R92, [R172+0x7000] ;  /* 0x00700000ac5c783b */ /* 0x000f2e0000004200 */
[C---:B------:R-:W-:Y:S08]  /*b940*/  HMMA.16816.F32 R88, R144.reuse, R116, R88 ;  /* 0x000000749058723c */ /* 0x040ff00000001858 */
[C---:B-----5:R-:W-:Y:S08]  /*b950*/  HMMA.16816.F32 R116, R144.reuse, R120, R96 ;  /* 0x000000789074723c */ /* 0x060ff00000001860 */
[C---:B------:R-:W-:Y:S01]  /*b960*/  HMMA.16816.F32 R120, R144.reuse, R122, R100 ;  /* 0x0000007a9078723c */ /* 0x040fe20000001864 */
[----:B------:R-:W5:Y:S07]  /*b970*/  LDSM.16.MT88.4 R100, [R206+0x7000] ;  /* 0x00700000ce64783b */ /* 0x000f6e0000004200 */
[----:B--2---:R-:W-:Y:S01]  /*b980*/  HMMA.16816.F32 R112, R144, R60, R112 ;  /* 0x0000003c9070723c */ /* 0x004fe20000001870 */
[----:B------:R-:W-:-:S02]  /*b990*/  IMAD.WIDE.U32 R60, R192, -0x2daee0ad, RZ ;  /* 0xd2511f53c03c7825 */ /* 0x000fc400078e00ff */
[----:B------:R-:W-:Y:S03]  /*b9a0*/  LDSM.16.MT88.4 R192, [R173+0x11800] ;  /* 0x01180000adc0783b */ /* 0x000fe60000004200 */
[----:B------:R-:W-:Y:S02]  /*b9b0*/  LOP3.LUT R190, R190, UR11, R61, 0x96, !PT ;  /* 0x0000000bbebe7c12 */ /* 0x000fe4000f8e963d */
[----:B------:R-:W-:Y:S01]  /*b9c0*/  HMMA.16816.F32 R48, R144, R12, R48 ;  /* 0x0000000c9030723c */ /* 0x000fe20000001830 */
[C---:B------:R-:W-:Y:S02]  /*b9d0*/  PRMT R61, R60.reuse, 0x7773, RZ ;  /* 0x000077733c3d7816 */ /* 0x040fe400000000ff */
[----:B------:R-:W-:Y:S02]  /*b9e0*/  PRMT R96, R60, 0x7772, RZ ;  /* 0x000077723c607816 */ /* 0x000fe400000000ff */
[----:B------:R-:W-:-:S02]  /*b9f0*/  LOP3.LUT R97, R190, 0xffff, RZ, 0xc0, !PT ;  /* 0x0000ffffbe617812 */ /* 0x000fc400078ec0ff */
[----:B------:R-:W-:Y:S01]  /*ba00*/  PRMT R96, R96, 0x5410, R61 ;  /* 0x0000541060607816 */ /* 0x000fe2000000003d */
[----:B------:R-:W-:Y:S01]  /*ba10*/  HMMA.16816.F32 R12, R144, R8, R64 ;  /* 0x00000008900c723c */ /* 0x000fe20000001840 */
[----:B------:R-:W-:Y:S01]  /*ba20*/  IMAD.MOV.U32 R64, RZ, RZ, R60 ;  /* 0x000000ffff407224 */ /* 0x000fe200078e003c */
[----:B------:R-:W-:-:S04]  /*ba30*/  SHF.R.U32.HI R97, RZ, 0x8, R97 ;  /* 0x00000008ff617819 */ /* 0x000fc80000011661 */
[----:B------:R-:W-:Y:S02]  /*ba40*/  LOP3.LUT R98, R64, 0xff, RZ, 0xc0, !PT ;  /* 0x000000ff40627812 */ /* 0x000fe400078ec0ff */
[C---:B------:R-:W-:Y:S01]  /*ba50*/  HMMA.16816.F32 R8, R144.reuse, R10, R68 ;  /* 0x0000000a9008723c */ /* 0x040fe20000001844 */
[----:B------:R-:W-:Y:S07]  /*ba60*/  LDSM.16.MT88.4 R64, [R0+0x13800] ;  /* 0x013800000040783b */ /* 0x000fee0000004200 */
[C---:B-1----:R-:W-:Y:S08]  /*ba70*/  HMMA.16816.F32 R104, R144.reuse, R152, R104 ;  /* 0x000000989068723c */ /* 0x042ff00000001868 */
[C---:B------:R-:W-:Y:S01]  /*ba80*/  HMMA.16816.F32 R68, R144.reuse, R154, R108 ;  /* 0x0000009a9044723c */ /* 0x040fe2000000186c */
[----:B------:R-:W-:Y:S07]  /*ba90*/  LDSM.16.MT88.4 R108, [R172+0x3800] ;  /* 0x00380000ac6c783b */ /* 0x000fee0000004200 */
[----:B---3--:R-:W-:Y:S01]  /*baa0*/  HMMA.16816.F32 R84, R144, R166, R84 ;  /* 0x000000a69054723c */ /* 0x008fe20000001854 */
[----:B------:R-:W-:-:S02]  /*bab0*/  PRMT R166, R60, 0x7771, RZ ;  /* 0x000077713ca67816 */ /* 0x000fc400000000ff */
[----:B------:R-:W-:Y:S02]  /*bac0*/  LOP3.LUT R167, R96, 0xff00ff, RZ, 0xc0, !PT ;  /* 0x00ff00ff60a77812 */ /* 0x000fe400078ec0ff */
[----:B------:R-:W-:-:S03]  /*bad0*/  PRMT R166, R98, 0x5410, R166 ;  /* 0x0000541062a67816 */ /* 0x000fc600000000a6 */
[C---:B----4-:R-:W-:Y:S01]  /*bae0*/  HMMA.16816.F32 R152, R144.reuse, R92, R140 ;  /* 0x0000005c9098723c */ /* 0x050fe2000000188c */
[----:B------:R-:W-:Y:S02]  /*baf0*/  LOP3.LUT R92, R190, 0xff, RZ, 0xc0, !PT ;  /* 0x000000ffbe5c7812 */ /* 0x000fe400078ec0ff */
[--C-:B------:R-:W-:Y:S02]  /*bb00*/  HSET2.LE.AND R167, R167, R174.reuse, PT ;  /* 0x000000aea7a77233 */ /* 0x100fe40003803000 */
[----:B------:R-:W-:Y:S02]  /*bb10*/  PRMT R92, R92, 0x5410, R97 ;  /* 0x000054105c5c7816 */ /* 0x000fe40000000061 */
[----:B------:R-:W1:Y:S01]  /*bb20*/  LDSM.16.MT88.4 R96, [R0+0x15800] ;  /* 0x015800000060783b */ /* 0x000e620000004200 */
[----:B------:R-:W-:Y:S01]  /*bb30*/  HMMA.16816.F32 R72, R144, R168, R72 ;  /* 0x000000a89048723c */ /* 0x000fe20000001848 */
[----:B------:R-:W-:Y:S02]  /*bb40*/  PRMT R93, R190, 0x7632, R93 ;  /* 0x00007632be5d7816 */ /* 0x000fe4000000005d */
[----:B------:R-:W-:-:S02]  /*bb50*/  HSET2.LE.AND R92, R92, R174, PT ;  /* 0x000000ae5c5c7233 */ /* 0x000fc40003803000 */
[----:B------:R-:W-:Y:S02]  /*bb60*/  LOP3.LUT R93, R93, 0xff, RZ, 0xc0, !PT ;  /* 0x000000ff5d5d7812 */ /* 0x000fe400078ec0ff */
[----:B------:R-:W-:Y:S01]  /*bb70*/  HSET2.LE.AND R166, R166, R174, PT ;  /* 0x000000aea6a67233 */ /* 0x000fe20003803000 */
[C---:B------:R-:W-:Y:S08]  /*bb80*/  HMMA.16816.F32 R76, R144.reuse, R170, R76 ;  /* 0x000000aa904c723c */ /* 0x040ff0000000184c */
[C---:B------:R-:W-:Y:S01]  /*bb90*/  HMMA.16816.F32 R136, R144.reuse, R62, R136 ;  /* 0x0000003e9088723c */ /* 0x040fe20000001888 */
[----:B------:R-:W-:Y:S07]  /*bba0*/  LDSM.16.MT88.4 R60, [R0+0x11800] ;  /* 0x01180000003c783b */ /* 0x000fee0000004200 */
[C---:B-----5:R-:W-:Y:S01]  /*bbb0*/  HMMA.16816.F32 R168, R144.reuse, R100, R128 ;  /* 0x0000006490a8723c */ /* 0x060fe20000001880 */
[----:B------:R2:W3:Y:S07]  /*bbc0*/  LDSM.16.MT88.4 R128, [R0+0x17800] ;  /* 0x017800000080783b */ /* 0x0004ee0000004200 */
[----:B------:R-:W-:Y:S01]  /*bbd0*/  HMMA.16816.F32 R80, R144, R164, R80 ;  /* 0x000000a49050723c */ /* 0x000fe20000001850 */
[----:B------:R-:W-:-:S02]  /*bbe0*/  SHF.R.U32.HI R165, RZ, 0x18, R190 ;  /* 0x00000018ffa57819 */ /* 0x000fc400000116be */
[----:B------:R-:W-:Y:S01]  /*bbf0*/  F2FP.F16.F32.PACK_AB R164, R246, R247 ;  /* 0x000000f7f6a4723e */ /* 0x000fe200000000ff */
[----:B------:R-:W-:Y:S01]  /*bc00*/  FADD.FTZ R247, R247, R221 ;  /* 0x000000ddf7f77221 */ /* 0x000fe20000010000 */
[----:B------:R-:W-:Y:S02]  /*bc10*/  PRMT R165, R93, 0x5410, R165 ;  /* 0x000054105da57816 */ /* 0x000fe400000000a5 */
[----:B------:R-:W-:Y:S01]  /*bc20*/  LOP3.LUT R164, R164, R92, RZ, 0xc0, !PT ;  /* 0x0000005ca4a47212 */ /* 0x000fe200078ec0ff */
[C---:B------:R-:W-:Y:S01]  /*bc30*/  HMMA.16816.F32 R140, R144.reuse, R94, R124 ;  /* 0x0000005e908c723c */ /* 0x040fe2000000187c */
[----:B------:R-:W-:Y:S01]  /*bc40*/  F2FP.F16.F32.PACK_AB R93, R251, R250 ;  /* 0x000000fafb5d723e */ /* 0x000fe200000000ff */
[----:B------:R-:W-:Y:S01]  /*bc50*/  FADD.FTZ R250, R250, R244 ;  /* 0x000000f4fafa7221 */ /* 0x000fe20000010000 */
[----:B------:R-:W-:Y:S01]  /*bc60*/  HSET2.LE.AND R165, R165, R174, PT ;  /* 0x000000aea5a57233 */ /* 0x000fe20003803000 */
[----:B------:R-:W-:Y:S01]  /*bc70*/  FADD.FTZ R247, R246, R247 ;  /* 0x000000f7f6f77221 */ /* 0x000fe20000010000 */
[----:B------:R-:W-:Y:S01]  /*bc80*/  F2FP.F16.F32.PACK_AB R92, R249, R248 ;  /* 0x000000f8f95c723e */ /* 0x000fe200000000ff */
[----:B------:R-:W-:Y:S01]  /*bc90*/  FADD.FTZ R250, R251, R250 ;  /* 0x000000fafbfa7221 */ /* 0x000fe20000010000 */
[-C--:B--2---:R-:W-:Y:S01]  /*bca0*/  F2FP.F16.F32.PACK_AB R0, R252, R188.reuse ;  /* 0x000000bcfc00723e */ /* 0x084fe200000000ff */
[----:B------:R-:W-:Y:S01]  /*bcb0*/  HMMA.16816.F32 R144, R144, R102, R148 ;  /* 0x000000669090723c */ /* 0x000fe20000001894 */
[----:B------:R-:W2:Y:S01]  /*bcc0*/  LDSM.16.MT88.4 R100, [R173+0x13800] ;  /* 0x01380000ad64783b */ /* 0x000ea20000004200 */
[----:B------:R-:W-:Y:S01]  /*bcd0*/  LOP3.LUT R165, R93, R165, RZ, 0xc0, !PT ;  /* 0x000000a55da57212 */ /* 0x000fe200078ec0ff */
[----:B------:R-:W-:Y:S01]  /*bce0*/  FADD.FTZ R247, R248, R247 ;  /* 0x000000f7f8f77221 */ /* 0x000fe20000010000 */
[----:B------:R-:W-:Y:S01]  /*bcf0*/  LOP3.LUT R167, R0, R167, RZ, 0xc0, !PT ;  /* 0x000000a700a77212 */ /* 0x000fe200078ec0ff */
[----:B------:R-:W-:Y:S01]  /*bd00*/  LDSM.16.MT88.4 R148, [R206+0x1800] ;  /* 0x00180000ce94783b */ /* 0x000fe20000004200 */
[----:B------:R-:W-:Y:S01]  /*bd10*/  MOV R0, R188 ;  /* 0x000000bc00007202 */ /* 0x000fe20000000f00 */
[----:B------:R-:W-:Y:S01]  /*bd20*/  FADD.FTZ R241, R249, R247 ;  /* 0x000000f7f9f17221 */ /* 0x000fe20000010000 */
[----:B------:R-:W-:Y:S01]  /*bd30*/  LOP3.LUT R166, R92, R166, RZ, 0xc0, !PT ;  /* 0x000000a65ca67212 */ /* 0x000fe200078ec0ff */
[----:B------:R-:W4:Y:S02]  /*bd40*/  LDSM.16.MT88.4 R188, [R173+0x15800] ;  /* 0x01580000adbc783b */ /* 0x000f240000004200 */
[----:B------:R-:W-:-:S02]  /*bd50*/  FADD.FTZ R250, R0, R250 ;  /* 0x000000fa00fa7221 */ /* 0x000fc40000010000 */
[----:B------:R-:W5:Y:S02]  /*bd60*/  LDSM.16.MT88.4 R172, [R172+0x7800] ;  /* 0x00780000acac783b */ /* 0x000f640000004200 */
[----:B-1----:R-:W-:Y:S01]  /*bd70*/  HMMA.16816.F32 R92, R164, R96, R72 ;  /* 0x00000060a45c723c */ /* 0x002fe20000001848 */
[----:B------:R-:W-:-:S07]  /*bd80*/  FADD.FTZ R240, R252, R250 ;  /* 0x000000fafcf07221 */ /* 0x000fce0000010000 */
[C---:B---3--:R-:W-:Y:S08]  /*bd90*/  HMMA.16816.F32 R124, R164.reuse, R128, R104 ;  /* 0x00000080a47c723c */ /* 0x048ff00000001868 */
[C---:B------:R-:W-:Y:S08]  /*bda0*/  HMMA.16816.F32 R128, R164.reuse, R130, R68 ;  /* 0x00000082a480723c */ /* 0x040ff00000001844 */
[C---:B------:R-:W-:Y:S08]  /*bdb0*/  HMMA.16816.F32 R160, R164.reuse, R60, R160 ;  /* 0x0000003ca4a0723c */ /* 0x040ff000000018a0 */
[C---:B------:R-:W-:Y:S08]  /*bdc0*/  HMMA.16816.F32 R156, R164.reuse, R62, R156 ;  /* 0x0000003ea49c723c */ /* 0x040ff0000000189c */
[C---:B------:R-:W-:Y:S08]  /*bdd0*/  HMMA.16816.F32 R96, R164.reuse, R98, R76 ;  /* 0x00000062a460723c */ /* 0x040ff0000000184c */
[C---:B--2---:R-:W-:Y:S08]  /*bde0*/  HMMA.16816.F32 R68, R164.reuse, R100, R48 ;  /* 0x00000064a444723c */ /* 0x044ff00000001830 */
[C---:B------:R-:W-:Y:S08]  /*bdf0*/  HMMA.16816.F32 R72, R164.reuse, R102, R44 ;  /* 0x00000066a448723c */ /* 0x040ff0000000182c */
[C---:B------:R-:W-:Y:S08]  /*be00*/  HMMA.16816.F32 R60, R164.reuse, R64, R40 ;  /* 0x00000040a43c723c */ /* 0x040ff00000001828 */
[C---:B----4-:R-:W-:Y:S08]  /*be10*/  HMMA.16816.F32 R100, R164.reuse, R188, R80 ;  /* 0x000000bca464723c */ /* 0x050ff00000001850 */
[C---:B------:R-:W-:Y:S08]  /*be20*/  HMMA.16816.F32 R76, R164.reuse, R108, R56 ;  /* 0x0000006ca44c723c */ /* 0x040ff00000001838 */
[C---:B------:R-:W-:Y:S01]  /*be30*/  HMMA.16816.F32 R40, R164.reuse, R194, R20 ;  /* 0x000000c2a428723c */ /* 0x040fe20000001814 */
[----:B------:R-:W1:Y:S07]  /*be40*/  LDSM.16.MT88.4 R20, [R206+0x3800] ;  /* 0x00380000ce14783b */ /* 0x000e6e0000004200 */
[C---:B------:R-:W-:Y:S01]  /*be50*/  HMMA.16816.F32 R80, R164.reuse, R110, R16 ;  /* 0x0000006ea450723c */ /* 0x040fe20000001810 */
[----:B------:R-:W2:Y:S07]  /*be60*/  LDSM.16.MT88.4 R16, [R206+0x5800] ;  /* 0x00580000ce10783b */ /* 0x000eae0000004200 */
[C---:B------:R-:W-:Y:S01]  /*be70*/  HMMA.16816.F32 R56, R164.reuse, R150, R4 ;  /* 0x00000096a438723c */ /* 0x040fe20000001804 */
[----:B------:R-:W3:Y:S07]  /*be80*/  LDSM.16.MT88.4 R4, [R206+0x7800] ;  /* 0x00780000ce04783b */ /* 0x000eee0000004200 */
        /* <DEDUP_REMOVED lines=10> */
[C---:B-----5:R-:W-:Y:S08]  /*bf30*/  HMMA.16816.F32 R152, R164.reuse, R172, R152 ;  /* 0x000000aca498723c */ /* 0x060ff00000001898 */
[C---:B------:R-:W-:Y:S08]  /*bf40*/  HMMA.16816.F32 R140, R164.reuse, R174, R140 ;  /* 0x000000aea48c723c */ /* 0x040ff0000000188c */
[C---:B-1----:R-:W-:Y:S08]  /*bf50*/  HMMA.16816.F32 R84, R164.reuse, R20, R12 ;  /* 0x00000014a454723c */ /* 0x042ff0000000180c */
[C---:B------:R-:W-:Y:S08]  /*bf60*/  HMMA.16816.F32 R88, R164.reuse, R22, R8 ;  /* 0x00000016a458723c */ /* 0x040ff00000001808 */
[C---:B--2---:R-:W-:Y:S08]  /*bf70*/  HMMA.16816.F32 R116, R164.reuse, R16, R116 ;  /* 0x00000010a474723c */ /* 0x044ff00000001874 */
[C---:B------:R-:W-:Y:S08]  /*bf80*/  HMMA.16816.F32 R120, R164.reuse, R18, R120 ;  /* 0x00000012a478723c */ /* 0x040ff00000001878 */
[C---:B---3--:R-:W-:Y:S08]  /*bf90*/  HMMA.16816.F32 R148, R164.reuse, R4, R168 ;  /* 0x00000004a494723c */ /* 0x048ff000000018a8 */
[----:B------:R-:W-:Y:S01]  /*bfa0*/  HMMA.16816.F32 R144, R164, R6, R144 ;  /* 0x00000006a490723c */ /* 0x000fe20000001890 */
[----:B------:R-:W-:-:S15]  /*bfb0*/  MOV R164, R204 ;  /* 0x000000cc00a47202 */ /* 0x000fde0000000f00 */
[----:B------:R-:W-:-:S04]  /*bfc0*/  NOP ;  /* 0x0000000000007918 */ /* 0x000fc80000000000 */
.L_x_362:
[----:B------:R-:W-:-:S09]  /*bfd0*/  UISETP.GE.AND UP0, UPT, UR6, URZ, UPT ;  /* 0x000000ff0600728c */ /* 0x000fd2000bf06270 */
[----:B------:R-:W-:Y:S05]  /*bfe0*/  BRA.U !UP0, `(.L_x_364) ;  /* 0x0000004508447547 */ /* 0x000fea000b800000 */
[----:B------:R-:W1:Y:S01]  /*bff0*/  S2R R209, SR_TID.X ;  /* 0x0000000000d17919 */ /* 0x000e620000002100 */
[----:B------:R-:W2:Y:S01]  /*c000*/  LDC.64 R220, c[0x0][0x3c0] ;  /* 0x0000f000ffdc7b82 */ /* 0x000ea20000000a00 */
[----:B------:R-:W3:Y:S01]  /*c010*/  LDCU UR4, c[0x0][0x440] ;  /* 0x00008800ff0477ac */ /* 0x000ee20008000800 */
[----:B------:R-:W-:Y:S02]  /*c020*/  IMAD.MOV.U32 R210, RZ, RZ, 0x40 ;  /* 0x00000040ffd27424 */ /* 0x000fe400078e00ff */
[----:B------:R-:W-:Y:S01]  /*c030*/  IMAD.MOV.U32 R204, RZ, RZ, 0x20 ;  /* 0x00000020ffcc7424 */ /* 0x000fe200078e00ff */
[----:B------:R-:W-:Y:S01]  /*c040*/  UMOV UR7, 0x400 ;  /* 0x0000040000077882 */ /* 0x000fe20000000000 */
[----:B------:R-:W-:Y:S01]  /*c050*/  IMAD.MOV.U32 R2, RZ, RZ, R3 ;  /* 0x000000ffff027224 */ /* 0x000fe200078e0003 */
[----:B------:R-:W4:Y:S01]  /*c060*/  LDCU UR20, c[0x0][0x440] ;  /* 0x00008800ff1477ac */ /* 0x000f220008000800 */
[----:B------:R-:W5:Y:S01]  /*c070*/  S2UR UR5, SR_CgaCtaId ;  /* 0x00000000000579c3 */ /* 0x000f620000008800 */
[----:B------:R-:W-:Y:S01]  /*c080*/  IMAD.MOV.U32 R0, RZ, RZ, R164 ;  /* 0x000000ffff007224 */ /* 0x000fe200078e00a4 */
[----:B---3--:R-:W-:Y:S01]  /*c090*/  ISETP.GE.AND P2, PT, R207, UR4, PT ;  /* 0x00000004cf007c0c */ /* 0x008fe2000bf46270 */
[----:B------:R-:W3:Y:S01]  /*c0a0*/  LDCU UR4, c[0x0][0x45c] ;  /* 0x00008b80ff0477ac */ /* 0x000ee20008000800 */
[C---:B--2---:R-:W-:Y:S01]  /*c0b0*/  SHF.L.U64.HI R224, R220.reuse, 0x4, R221 ;  /* 0x00000004dce07819 */ /* 0x044fe200000102dd */
[----:B------:R-:W-:-:S02]  /*c0c0*/  IMAD.SHL.U32 R223, R220, 0x10, RZ ;  /* 0x00000010dcdf7824 */ /* 0x000fc400078e00ff */
[C---:B-1----:R-:W-:Y:S01]  /*c0d0*/  IMAD.SHL.U32 R206, R209.reuse, 0x40, RZ ;  /* 0x00000040d1ce7824 */ /* 0x042fe200078e00ff */
[C---:B------:R-:W-:Y:S01]  /*c0e0*/  LOP3.LUT P1, RZ, R209.reuse, 0x4, RZ, 0xc0, !PT ;  /* 0x00000004d1ff7812 */ /* 0x040fe2000782c0ff */
[C---:B------:R-:W-:Y:S01]  /*c0f0*/  IMAD.SHL.U32 R222, R209.reuse, 0x20, RZ ;  /* 0x00000020d1de7824 */ /* 0x040fe200078e00ff */
[----:B------:R-:W-:Y:S01]  /*c100*/  LOP3.LUT P0, RZ, R209, 0x2, RZ, 0xc0, !PT ;  /* 0x00000002d1ff7812 */ /* 0x000fe2000780c0ff */
[----:B-----5:R-:W-:Y:S01]  /*c110*/  ULEA UR5, UR5, UR7, 0x18 ;  /* 0x0000000705057291 */ /* 0x020fe2000f8ec0ff */
[----:B------:R-:W-:Y:S02]  /*c120*/  SEL R210, R210, 0xffffffc0, !P1 ;  /* 0xffffffc0d2d27807 */ /* 0x000fe40004800000 */
[----:B------:R-:W-:Y:S02]  /*c130*/  SEL R204, R204, 0xffffffe0, !P0 ;  /* 0xffffffe0cccc7807 */ /* 0x000fe40004000000 */
[----:B------:R-:W-:Y:S01]  /*c140*/  LOP3.LUT R205, R206, 0x400, RZ, 0xc0, !PT ;  /* 0x00000400cecd7812 */ /* 0x000fe200078ec0ff */
[----:B---34-:R-:W-:Y:S06]  /*c150*/  BRA `(.L_x_365) ;  /* 0x0000000400a87947 */ /* 0x018fec0003800000 */
.L_x_367:
[----:B------:R-:W1:Y:S01]  /*c160*/  LDC.64 R164, c[0x0][0x3b8] ;  /* 0x0000ee00ffa47b82 */ /* 0x000e620000000a00 */
[----:B------:R-:W-:Y:S01]  /*c170*/  UIADD3 UR7, UPT, UPT, UR6, -0x1, URZ ;  /* 0xffffffff06077890 */ /* 0x000fe2000fffe0ff */
[----:B------:R-:W-:Y:S04]  /*c180*/  LOP3.LUT R170, R235, 0x1f8, RZ, 0xc0, !PT ;  /* 0x000001f8ebaa7812 */ /* 0x000fe800078ec0ff */
[----:B------:R-:W-:Y:S04]  /*c190*/  LOP3.LUT R170, R170, 0x38, R209, 0x78, !PT ;  /* 0x00000038aaaa7812 */ /* 0x000fe800078e78d1 */
[----:B------:R-:W-:Y:S04]  /*c1a0*/  LOP3.LUT R170, R170, 0x1e00, R235, 0xf8, !PT ;  /* 0x00001e00aaaa7812 */ /* 0x000fe800078ef8eb */
[----:B------:R-:W-:Y:S01]  /*c1b0*/  LEA R229, R170, UR5, 0x1 ;  /* 0x00000005aae57c11 */ /* 0x000fe2000f8e08ff */
        /* <DEDUP_REMOVED lines=10> */
[----:B------:R1:W-:Y:S01]  /*c260*/  @!P2 LDGSTS.E.BYPASS.LTC128B.128 [R229+0x8000], desc[UR24][R174.64] ;  /* 0x08000000aee5afae */ /* 0x0003e2000b981a18 */
[----:B------:R-:W-:Y:S02]  /*c270*/  LEA.HI.X R171, R176, R169, R173, 0x6, P5 ;  /* 0x000000a9b0ab7211 */ /* 0x000fe400028f34ad */
[----:B------:R-:W-:Y:S01]  /*c280*/  LEA R176, P6, R172, R228, 0x1 ;  /* 0x000000e4acb07211 */ /* 0x000fe200078c08ff */
[----:B------:R1:W-:Y:S01]  /*c290*/  @P2 STS.128 [R229+0x8000], RZ ;  /* 0x008000ffe5002388 */ /* 0x0003e20000000c00 */
[-C--:B------:R-:W-:Y:S02]  /*c2a0*/  LEA R3, P5, R164, R172.reuse, 0x5 ;  /* 0x000000aca4037211 */ /* 0x080fe400078a28ff */
[----:B------:R-:W-:Y:S01]  /*c2b0*/  LEA.HI.X R177, R172, R227, R171, 0x1, P6 ;  /* 0x000000e3acb17211 */ /* 0x000fe200030f0cab */
[----:B------:R-:W-:Y:S01]  /*c2c0*/  @!PT LDS RZ, [RZ] ;  /* 0x00000000fffff984 */ /* 0x000fe20000000800 */
[----:B------:R-:W-:Y:S01]  /*c2d0*/  @!PT LDS RZ, [RZ] ;  /* 0x00000000fffff984 */ /* 0x000fe20000000800 */
[----:B------:R-:W-:Y:S01]  /*c2e0*/  @!PT LDS RZ, [RZ] ;  /* 0x00000000fffff984 */ /* 0x000fe20000000800 */
[----:B------:R1:W-:Y:S01]  /*c2f0*/  @!P4 LDGSTS.E.BYPASS.LTC128B.128 [R229+0xa000], desc[UR24][R174.64+0x80] ;  /* 0x0a000080aee5cfae */ /* 0x0003e2000b981a18 */
[----:B------:R-:W-:Y:S02]  /*c300*/  LEA.HI.X R164, R164, R171, R165, 0x5, P5 ;  /* 0x000000aba4a47211 */ /* 0x000fe400028f2ca5 */
[----:B------:R-:W-:Y:S01]  /*c310*/  IADD3 R168, P5, PT, R168, R172, RZ ;  /* 0x000000aca8a87210 */ /* 0x000fe20007fbe0ff */
[----:B------:R1:W-:Y:S03]  /*c320*/  @P4 STS.128 [R229+0xa000], RZ ;  /* 0x00a000ffe5004388 */ /* 0x0003e60000000c00 */
[CC--:B------:R-:W-:Y:S01]  /*c330*/  LEA R178, P6, R168.reuse, R228.reuse, 0x1 ;  /* 0x000000e4a8b27211 */ /* 0x0c0fe200078c08ff */
[----:B------:R-:W-:Y:S01]  /*c340*/  @!PT LDS RZ, [RZ] ;  /* 0x00000000fffff984 */ /* 0x000fe20000000800 */
[----:B------:R-:W-:Y:S01]  /*c350*/  @!PT LDS RZ, [RZ] ;  /* 0x00000000fffff984 */ /* 0x000fe20000000800 */
[----:B------:R-:W-:Y:S01]  /*c360*/  @!PT LDS RZ, [RZ] ;  /* 0x00000000fffff984 */ /* 0x000fe20000000800 */
[----:B------:R1:W-:Y:S01]  /*c370*/  @!P3 LDGSTS.E.BYPASS.LTC128B.128 [R229+0xc000], desc[UR24][R174.64+0x100] ;  /* 0x0c000100aee5bfae */ /* 0x0003e2000b981a18 */
[----:B------:R-:W-:Y:S01]  /*c380*/  IMAD.X R169, R169, 0x1, R171, P5 ;  /* 0x00000001a9a97824 */ /* 0x000fe200028e06ab */
[C---:B------:R-:W-:Y:S02]  /*c390*/  LEA R172, P5, R3.reuse, R228, 0x1 ;  /* 0x000000e403ac7211 */ /* 0x040fe400078a08ff */
        /* <DEDUP_REMOVED lines=70> */
.L_x_365:
[----:B------:R-:W-:Y:S04]  /*c800*/  DEPBAR.LE SB0, 0x0 ;  /* 0x000080000000791a */ /* 0x000fe80000000000 */
[----:B------:R-:W-:Y:S01]  /*c810*/  BAR.SYNC.DEFER_BLOCKING 0x0 ;  /* 0x0000000000007b1d */ /* 0x000fe20000010000 */
[----:B------:R-:W-:Y:S01]  /*c820*/  IMAD.SHL.U32 R235, R209, 0x8, RZ ;  /* 0x00000008d1eb7824 */ /* 0x000fe200078e00ff */
[----:B------:R-:W-:Y:S01]  /*c830*/  SHF.R.U32.HI R211, RZ, 0x1, R209 ;  /* 0x00000001ffd37819 */ /* 0x000fe200000116d1 */
[----:B------:R-:W-:Y:S01]  /*c840*/  IMAD.WIDE.U32 R12, R220, UR6, RZ ;  /* 0x00000006dc0c7c25 */ /* 0x000fe2000f8e00ff */
[----:B------:R-:W-:Y:S01]  /*c850*/  LOP3.LUT R208, R222, 0x7c00, RZ, 0xc0, !PT ;  /* 0x00007c00ded07812 */ /* 0x000fe200078ec0ff */
[----:B------:R-:W-:Y:S01]  /*c860*/  UISETP.NE.AND UP0, UPT, UR6, URZ, UPT ;  /* 0x000000ff0600728c */ /* 0x000fe2000bf05270 */
[----:B------:R-:W-:Y:S01]  /*c870*/  LOP3.LUT R207, R235, 0x38, RZ, 0xc0, !PT ;  /* 0x00000038ebcf7812 */ /* 0x000fe200078ec0ff */
[----:B------:R-:W-:Y:S01]  /*c880*/  IMAD R8, R221, UR6, R13 ;  /* 0x00000006dd087c24 */ /* 0x000fe2000f8e020d */
[C---:B------:R-:W-:Y:S02]  /*c890*/  LEA R10, P3, R12.reuse, R226, 0x7 ;  /* 0x000000e20c0a7211 */ /* 0x040fe400078638ff */
[C---:B------:R-:W-:Y:S02]  /*c8a0*/  LOP3.LUT R234, R207.reuse, 0x40, RZ, 0xfc, !PT ;  /* 0x00000040cfea7812 */ /* 0x040fe400078efcff */
[--C-:B------:R-:W-:Y:S02]  /*c8b0*/  LEA.HI.X R11, R12, R225, R8.reuse, 0x7, P3 ;  /* 0x000000e10c0b7211 */ /* 0x100fe400018f3c08 */
[----:B------:R-:W-:Y:S02]  /*c8c0*/  ISETP.GE.AND P4, PT, R234, UR20, PT ;  /* 0x00000014ea007c0c */ /* 0x000fe4000bf86270 */
[CC--:B------:R-:W-:Y:S02]  /*c8d0*/  LEA R4, P0, R12.reuse, R223.reuse, 0x6 ;  /* 0x000000df0c047211 */ /* 0x0c0fe400078030ff */
[----:B------:R-:W-:Y:S02]  /*c8e0*/  LOP3.LUT R233, R207, 0x80, RZ, 0xfc, !PT ;  /* 0x00000080cfe97812 */ /* 0x000fe400078efcff */
[----:B------:R-:W-:Y:S02]  /*c8f0*/  LEA.HI.X R3, R12, R224, R8, 0x6, P0 ;  /* 0x000000e00c037211 */ /* 0x000fe400000f3408 */
[----:B------:R-:W-:Y:S01]  /*c900*/  IADD3 R7, P0, PT, R4, R223, RZ ;  /* 0x000000df04077210 */ /* 0x000fe20007f1e0ff */
[----:B------:R-:W-:Y:S01]  /*c910*/  @!PT LDS RZ, [RZ] ;  /* 0x00000000fffff984 */ /* 0x000fe20000000800 */
[----:B------:R-:W-:Y:S01]  /*c920*/  @!PT LDS RZ, [RZ] ;  /* 0x00000000fffff984 */ /* 0x000fe20000000800 */
[----:B------:R-:W-:Y:S01]  /*c930*/  @!PT LDS RZ, [RZ] ;  /* 0x00000000fffff984 */ /* 0x000fe20000000800 */
[----:B------:R-:W-:Y:S01]  /*c940*/  @!P2 LDGSTS.E.BYPASS.LTC128B.128 [R229+0x10000], desc[UR24][R10.64] ;  /* 0x100000000ae5afae */ /* 0x000fe2000b981a18 */
[----:B------:R-:W-:Y:S03]  /*c950*/  ISETP.GE.AND P3, PT, R233, UR20, PT ;  /* 0x00000014e9007c0c */ /* 0x000fe6000bf66270 */
[----:B------:R-:W-:Y:S01]  /*c960*/  IMAD.X R5, R3, 0x1, R224, P0 ;  /* 0x0000000103057824 */ /* 0x000fe200000e06e0 */
[----:B------:R-:W-:Y:S01]  /*c970*/  @P2 STS.128 [R229+0x10000], RZ ;  /* 0x010000ffe5002388 */ /* 0x000fe20000000c00 */
[-C--:B------:R-:W-:Y:S02]  /*c980*/  LEA R6, P0, R7, R226.reuse, 0x1 ;  /* 0x000000e207067211 */ /* 0x080fe400078008ff */
[----:B------:R-:W-:Y:S01]  /*c990*/  LOP3.LUT R232, R207, 0xc0, RZ, 0xfc, !PT ;  /* 0x000000c0cfe87812 */ /* 0x000fe200078efcff */
[----:B------:R-:W-:Y:S01]  /*c9a0*/  @!PT LDS RZ, [RZ] ;  /* 0x00000000fffff984 */ /* 0x000fe20000000800 */
[----:B------:R-:W-:Y:S01]  /*c9b0*/  @!PT LDS RZ, [RZ] ;  /* 0x00000000fffff984 */ /* 0x000fe20000000800 */
[----:B------:R-:W-:Y:S01]  /*c9c0*/  @!PT LDS RZ, [RZ] ;  /* 0x00000000fffff984 */ /* 0x000fe20000000800 */
[----:B------:R-:W-:Y:S01]  /*c9d0*/  @!P4 LDGSTS.E.BYPASS.LTC128B.128 [R229+0x12000], desc[UR24][R10.64+0x80] ;  /* 0x120000800ae5cfae */ /* 0x000fe2000b981a18 */
[-C--:B------:R-:W-:Y:S02]  /*c9e0*/  LEA.HI.X R7, R7, R225.reuse, R5, 0x1, P0 ;  /* 0x000000e107077211 */ /* 0x080fe400000f0c05 */
[----:B------:R-:W-:Y:S01]  /*c9f0*/  ISETP.GE.AND P0, PT, R232, UR20, PT ;  /* 0x00000014e8007c0c */ /* 0x000fe2000bf06270 */
[----:B------:R-:W-:Y:S01]  /*ca00*/  @P4 STS.128 [R229+0x12000], RZ ;  /* 0x012000ffe5004388 */ /* 0x000fe20000000c00 */
[----:B------:R-:W-:Y:S02]  /*ca10*/  ISETP.GE.AND P2, PT, R207, UR20, PT ;  /* 0x00000014cf007c0c */ /* 0x000fe4000bf46270 */
[----:B------:R-:W-:Y:S01]  /*ca20*/  LEA R8, P6, R4, R226, 0x1 ;  /* 0x000000e204087211 */ /* 0x000fe200078c08ff */
[----:B------:R-:W-:Y:S01]  /*ca30*/  @!PT LDS RZ, [RZ] ;  /* 0x00000000fffff984 */ /* 0x000fe20000000800 */
[----:B------:R-:W-:Y:S01]  /*ca40*/  @!PT LDS RZ, [RZ] ;  /* 0x00000000fffff984 */ /* 0x000fe20000000800 */
[----:B------:R-:W-:Y:S01]  /*ca50*/  @!PT LDS RZ, [RZ] ;  /* 0x00000000fffff984 */ /* 0x000fe20000000800 */
[----:B------:R-:W-:Y:S01]  /*ca60*/  @!P3 LDGSTS.E.BYPASS.LTC128B.128 [R229+0x14000], desc[UR24][R10.64+0x100] ;  /* 0x140001000ae5bfae */ /* 0x000fe2000b981a18 */
[----:B------:R-:W-:Y:S02]  /*ca70*/  LEA R5, P5, R220, R4, 0x5 ;  /* 0x00000004dc057211 */ /* 0x000fe400078a28ff */
[----:B------:R-:W-:Y:S01]  /*ca80*/  LEA.HI.X R9, R4, R225, R3, 0x1, P6 ;  /* 0x000000e104097211 */ /* 0x000fe200030f0c03 */
[----:B------:R-:W-:Y:S01]  /*ca90*/  @P3 STS.128 [R229+0x14000], RZ ;  /* 0x014000ffe5003388 */ /* 0x000fe20000000c00 */
[----:B------:R-:W-:Y:S02]  /*caa0*/  LEA.HI.X R3, R220, R3, R221, 0x5, P5 ;  /* 0x00000003dc037211 */ /* 0x000fe400028f2cdd */
[----:B------:R-:W-:Y:S01]  /*cab0*/  LEA R4, P5, R5, R226, 0x1 ;  /* 0x000000e205047211 */ /* 0x000fe200078a08ff */
[----:B------:R-:W-:Y:S01]  /*cac0*/  @!PT LDS RZ, [RZ] ;  /* 0x00000000fffff984 */ /* 0x000fe20000000800 */
[----:B------:R-:W-:Y:S01]  /*cad0*/  @!PT LDS RZ, [RZ] ;  /* 0x00000000fffff984 */ /* 0x000fe20000000800 */
[----:B------:R-:W-:Y:S01]  /*cae0*/  @!PT LDS RZ, [RZ] ;  /* 0x00000000fffff984 */ /* 0x000fe20000000800 */
[----:B------:R-:W-:Y:S01]  /*caf0*/  @!P0 LDGSTS.E.BYPASS.LTC128B.128 [R229+0x16000], desc[UR24][R10.64+0x180] ;  /* 0x160001800ae58fae */ /* 0x000fe2000b981a18 */
[--C-:B------:R-:W-:Y:S02]  /*cb00*/  LOP3.LUT R218, R207, 0x1c0, R206.reuse, 0xf8, !PT ;  /* 0x000001c0cfda7812 */ /* 0x100fe400078ef8ce */
[----:B------:R-:W-:Y:S01]  /*cb10*/  LEA.HI.X R5, R5, R225, R3, 0x1, P5 ;  /* 0x000000e105057211 */ /* 0x000fe200028f0c03 */
[----:B------:R-:W-:Y:S01]  /*cb20*/  @P0 STS.128 [R229+0x16000], RZ ;  /* 0x016000ffe5000388 */ /* 0x000fe20000000c00 */
[----:B------:R-:W-:Y:S02]  /*cb30*/  LOP3.LUT R212, R211, 0x8, RZ, 0xc0, !PT ;  /* 0x00000008d3d47812 */ /* 0x000fe400078ec0ff */
[----:B------:R-:W-:Y:S01]  /*cb40*/  LOP3.LUT R219, R208, 0x200, R206, 0xf8, !PT ;  /* 0x00000200d0db7812 */ /* 0x000fe200078ef8ce */
[----:B------:R-:W-:Y:S01]  /*cb50*/  @!PT LDS RZ, [RZ] ;  /* 0x00000000fffff984 */ /* 0x000fe20000000800 */
[----:B------:R-:W-:Y:S01]  /*cb60*/  @!PT LDS RZ, [RZ] ;  /* 0x00000000fffff984 */ /* 0x000fe20000000800 */
[----:B------:R-:W-:Y:S01]  /*cb70*/  @!PT LDS RZ, [RZ] ;  /* 0x00000000fffff984 */ /* 0x000fe20000000800 */
[----:B------:R-:W-:Y:S01]  /*cb80*/  @!P2 LDGSTS.E.BYPASS.LTC128B.128 [R229+0x10800], desc[UR24][R8.64] ;  /* 0x1080000008e5afae */ /* 0x000fe2000b981a18 */
[C---:B------:R-:W-:Y:S02]  /*cb90*/  LOP3.LUT R212, R218.reuse, R212, RZ, 0x3c, !PT ;  /* 0x000000d4dad47212 */ /* 0x040fe400078e3cff */
[----:B------:R-:W-:Y:S01]  /*cba0*/  LOP3.LUT R218, R218, 0x8, R209, 0x78, !PT ;  /* 0x00000008dada7812 */ /* 0x000fe200078e78d1 */
[----:B------:R-:W-:Y:S01]  /*cbb0*/  @P2 STS.128 [R229+0x10800], RZ ;  /* 0x010800ffe5002388 */ /* 0x000fe20000000c00 */
[----:B------:R-:W-:Y:S03]  /*cbc0*/  LOP3.LUT R219, R219, R212, RZ, 0xfc, !PT ;  /* 0x000000d4dbdb7212 */ /* 0x000fe600078efcff */
[----:B------:R-:W-:Y:S01]  /*cbd0*/  @!PT LDS RZ, [RZ] ;  /* 0x00000000fffff984 */ /* 0x000fe20000000800 */
[----:B------:R-:W-:Y:S01]  /*cbe0*/  @!PT LDS RZ, [RZ] ;  /* 0x00000000fffff984 */ /* 0x000fe20000000800 */
[----:B------:R-:W-:Y:S01]  /*cbf0*/  @!PT LDS RZ, [RZ] ;  /* 0x00000000fffff984 */ /* 0x000fe20000000800 */
[----:B------:R-:W-:Y:S01]  /*cc00*/  @!P4 LDGSTS.E.BYPASS.LTC128B.128 [R229+0x12800], desc[UR24][R8.64+0x80] ;  /* 0x1280008008e5cfae */ /* 0x000fe2000b981a18 */
[----:B------:R-:W-:Y:S01]  /*cc10*/  IMAD R218, R218, 0x2, R205 ;  /* 0x00000002dada7824 */ /* 0x000fe200078e02cd */
[----:B------:R-:W-:Y:S02]  /*cc20*/  LEA R219, R219, UR5, 0x1 ;  /* 0x00000005dbdb7c11 */ /* 0x000fe4000f8e08ff */
[----:B------:R-:W-:Y:S01]  /*cc30*/  @P4 STS.128 [R229+0x12800], RZ ;  /* 0x012800ffe5004388 */ /* 0x000fe20000000c00 */
[----:B------:R-:W-:Y:S02]  /*cc40*/  VIADD R3, R218, UR5 ;  /* 0x00000005da037c36 */ /* 0x000fe40008000000 */
[--C-:B------:R-:W-:Y:S01]  /*cc50*/  IMAD.IADD R217, R219, 0x1, R204.reuse ;  /* 0x00000001dbd97824 */ /* 0x100fe200078e02cc */
[----:B------:R-:W-:Y:S01]  /*cc60*/  @!PT LDS RZ, [RZ] ;  /* 0x00000000fffff984 */ /* 0x000fe20000000800 */
[----:B------:R-:W-:Y:S01]  /*cc70*/  @!PT LDS RZ, [RZ] ;  /* 0x00000000fffff984 */ /* 0x000fe20000000800 */
[----:B------:R-:W-:Y:S01]  /*cc80*/  @!PT LDS RZ, [RZ] ;  /* 0x00000000fffff984 */ /* 0x000fe20000000800 */
[----:B------:R-:W-:Y:S01]  /*cc90*/  @!P3 LDGSTS.E.BYPASS.LTC128B.128 [R229+0x14800], desc[UR24][R8.64+0x100] ;  /* 0x1480010008e5bfae */ /* 0x000fe2000b981a18 */
[----:B------:R-:W-:Y:S02]  /*cca0*/  IMAD.IADD R216, R3, 0x1, R204 ;  /* 0x0000000103d87824 */ /* 0x000fe400078e02cc */
[--C-:B------:R-:W-:Y:S01]  /*ccb0*/  IMAD.IADD R215, R219, 0x1, R210.reuse ;  /* 0x00000001dbd77824 */ /* 0x100fe200078e02d2 */
[----:B------:R-:W-:Y:S01]  /*ccc0*/  @P3 STS.128 [R229+0x14800], RZ ;  /* 0x014800ffe5003388 */ /* 0x000fe20000000c00 */
[----:B------:R-:W-:Y:S02]  /*ccd0*/  IMAD.IADD R3, R3, 0x1, R210 ;  /* 0x0000000103037824 */ /* 0x000fe400078e02d2 */
[C---:B------:R-:W-:Y:S01]  /*cce0*/  IMAD.IADD R214, R204.reuse, 0x1, R215 ;  /* 0x00000001ccd67824 */ /* 0x040fe200078e02d7 */
[----:B------:R-:W-:Y:S01]  /*ccf0*/  @!PT LDS RZ, [RZ] ;  /* 0x00000000fffff984 */ /* 0x000fe20000000800 */
[----:B------:R-:W-:Y:S01]  /*cd00*/  @!PT LDS RZ, [RZ] ;  /* 0x00000000fffff984 */ /* 0x000fe20000000800 */
[----:B------:R-:W-:Y:S01]  /*cd10*/  @!PT LDS RZ, [RZ] ;  /* 0x00000000fffff984 */ /* 0x000fe20000000800 */
[----:B------:R1:W-:Y:S01]  /*cd20*/  @!P0 LDGSTS.E.BYPASS.LTC128B.128 [R229+0x16800], desc[UR24][R8.64+0x180] ;  /* 0x1680018008e58fae */ /* 0x0003e2000b981a18 */
        /* <DEDUP_REMOVED lines=43> */
[----:B-1----:R-:W2:Y:S04]  /*cfe0*/  LDSM.16.M88.4 R8, [R218+UR5+0x8000] ;  /* 0x00800005da08783b */ /* 0x002ea80008000200 */
[----:B------:R-:W1:Y:S04]  /*cff0*/  LDSM.16.M88.4 R16, [R218+UR5+0x8800] ;  /* 0x00880005da10783b */ /* 0x000e680008000200 */
[----:B------:R-:W3:Y:S04]  /*d000*/  LDSM.16.M88.4 R24, [R218+UR5+0x9000] ;  /* 0x00900005da18783b */ /* 0x000ee80008000200 */
[----:B------:R-:W0:Y:S04]  /*d010*/  LDGDEPBAR ;  /* 0x00000000000079af */ /* 0x000e280000000000 */
[----:B------:R-:W4:Y:S04]  /*d020*/  LDSM.16.M88.4 R164, [R218+UR5+0x9800] ;  /* 0x00980005daa4783b */ /* 0x000f280008000200 */
[----:B------:R-:W-:Y:S04]  /*d030*/  LDSM.16.M88.4 R168, [R217] ;  /* 0x00000000d9a8783b */ /* 0x000fe80000000200 */
[----:B------:R-:W5:Y:S04]  /*d040*/  LDSM.16.M88.4 R172, [R216+0x8000] ;  /* 0x00800000d8ac783b */ /* 0x000f680000000200 */
[----:B------:R-:W5:Y:S04]  /*d050*/  LDSM.16.M88.4 R176, [R216+0x8800] ;  /* 0x00880000d8b0783b */ /* 0x000f680000000200 */
[----:B------:R-:W5:Y:S04]  /*d060*/  LDSM.16.M88.4 R180, [R216+0x9000] ;  /* 0x00900000d8b4783b */ /* 0x000f680000000200 */
[----:B------:R-:W5:Y:S01]  /*d070*/  LDSM.16.M88.4 R184, [R216+0x9800] ;  /* 0x00980000d8b8783b */ /* 0x000f620000000200 */
[C---:B--2---:R-:W-:Y:S03]  /*d080*/  HMMA.16816.F32 R4, R32.reuse, R8, RZ ;  /* 0x000000082004723c */ /* 0x044fe600000018ff */
[----:B------:R-:W-:Y:S04]  /*d090*/  LDSM.16.M88.4 R188, [R3+0x8000] ;  /* 0x0080000003bc783b */ /* 0x000fe80000000200 */
[----:B------:R-:W-:Y:S01]  /*d0a0*/  LDSM.16.M88.4 R192, [R214] ;  /* 0x00000000d6c0783b */ /* 0x000fe20000000200 */
[C---:B------:R-:W-:Y:S03]  /*d0b0*/  HMMA.16816.F32 R8, R32.reuse, R10, RZ ;  /* 0x0000000a2008723c */ /* 0x040fe600000018ff */
[----:B------:R-:W-:Y:S04]  /*d0c0*/  LDSM.16.M88.4 R196, [R213+0x8000] ;  /* 0x00800000d5c4783b */ /* 0x000fe80000000200 */
[----:B------:R-:W-:Y:S01]  /*d0d0*/  LDSM.16.M88.4 R200, [R218+UR5+0xa000] ;  /* 0x00a00005dac8783b */ /* 0x000fe20008000200 */
[C---:B-1----:R-:W-:Y:S08]  /*d0e0*/  HMMA.16816.F32 R12, R32.reuse, R16, RZ ;  /* 0x00000010200c723c */ /* 0x042ff000000018ff */
[C---:B------:R-:W-:Y:S08]  /*d0f0*/  HMMA.16816.F32 R16, R32.reuse, R18, RZ ;  /* 0x000000122010723c */ /* 0x040ff000000018ff */
[C---:B---3--:R-:W-:Y:S08]  /*d100*/  HMMA.16816.F32 R20, R32.reuse, R24, RZ ;  /* 0x000000182014723c */ /* 0x048ff000000018ff */
[C---:B------:R-:W-:Y:S08]  /*d110*/  HMMA.16816.F32 R24, R32.reuse, R26, RZ ;  /* 0x0000001a2018723c */ /* 0x040ff000000018ff */
[C---:B----4-:R-:W-:Y:S08]  /*d120*/  HMMA.16816.F32 R28, R32.reuse, R164, RZ ;  /* 0x000000a4201c723c */ /* 0x050ff000000018ff */
[----:B------:R-:W-:Y:S01]  /*d130*/  HMMA.16816.F32 R32, R32, R166, RZ ;  /* 0x000000a62020723c */ /* 0x000fe200000018ff */
[----:B------:R-:W1:Y:S07]  /*d140*/  LDSM.16.M88.4 R164, [R215] ;  /* 0x00000000d7a4783b */ /* 0x000e6e0000000200 */
[C---:B-----5:R-:W-:Y:S08]  /*d150*/  HMMA.16816.F32 R4, R168.reuse, R172, R4 ;  /* 0x000000aca804723c */ /* 0x060ff00000001804 */
[C---:B------:R-:W-:Y:S01]  /*d160*/  HMMA.16816.F32 R8, R168.reuse, R174, R8 ;  /* 0x000000aea808723c */ /* 0x040fe20000001808 */
        /* <DEDUP_REMOVED lines=19> */
[----:B------:R-:W-:Y:S07]  /*d2a0*/  LDSM.16.M88.4 R176, [R218+UR5+0xb000] ;  /* 0x00b00005dab0783b */ /* 0x000fee0008000200 */
[C---:B----4-:R-:W-:Y:S08]  /*d2b0*/  HMMA.16816.F32 R28, R164.reuse, R180, R28 ;  /* 0x000000b4a41c723c */ /* 0x050ff0000000181c */
[----:B------:R-:W-:Y:S01]  /*d2c0*/  HMMA.16816.F32 R32, R164, R182, R32 ;  /* 0x000000b6a420723c */ /* 0x000fe20000001820 */
[----:B------:R-:W2:Y:S04]  /*d2d0*/  LDSM.16.M88.4 R164, [R218+UR5+0xa800] ;  /* 0x00a80005daa4783b */ /* 0x000ea80008000200 */
[----:B------:R-:W3:Y:S03]  /*d2e0*/  LDSM.16.M88.4 R180, [R218+UR5+0xb800] ;  /* 0x00b80005dab4783b */ /* 0x000ee60008000200 */
        /* <DEDUP_REMOVED lines=11> */
[----:B------:R-:W-:Y:S04]  /*d3a0*/  LDSM.16.M88.4 R184, [R216+0xb000] ;  /* 0x00b00000d8b8783b */ /* 0x000fe80000000200 */
[----:B------:R-:W-:Y:S03]  /*d3b0*/  LDSM.16.M88.4 R192, [R214+0x2000] ;  /* 0x00200000d6c0783b */ /* 0x000fe60000000200 */
[C---:B------:R-:W-:Y:S08]  /*d3c0*/  HMMA.16816.F32 R4, R188.reuse, R200, R4 ;  /* 0x000000c8bc04723c */ /* 0x040ff00000001804 */
[C---:B------:R-:W-:Y:S01]  /*d3d0*/  HMMA.16816.F32 R8, R188.reuse, R202, R8 ;  /* 0x000000cabc08723c */ /* 0x040fe20000001808 */
[----:B------:R-:W-:Y:S07]  /*d3e0*/  LDSM.16.M88.4 R200, [R213+0xa800] ;  /* 0x00a80000d5c8783b */ /* 0x000fee0000000200 */
[C---:B--2---:R-:W-:Y:S08]  /*d3f0*/  HMMA.16816.F32 R12, R188.reuse, R164, R12 ;  /* 0x000000a4bc0c723c */ /* 0x044ff0000000180c */
[C---:B------:R-:W-:Y:S01]  /*d400*/  HMMA.16816.F32 R16, R188.reuse, R166, R16 ;  /* 0x000000a6bc10723c */ /* 0x040fe20000001810 */
[----:B------:R-:W2:Y:S07]  /*d410*/  LDSM.16.M88.4 R164, [R216+0xa800] ;  /* 0x00a80000d8a4783b */ /* 0x000eae0000000200 */
[C---:B------:R-:W-:Y:S08]  /*d420*/  HMMA.16816.F32 R20, R188.reuse, R176, R20 ;  /* 0x000000b0bc14723c */ /* 0x040ff00000001814 */
        /* <DEDUP_REMOVED lines=15> */
[C---:B----4-:R-:W-:Y:S08]  /*d520*/  HMMA.16816.F32 R28, R168.reuse, R176, R28 ;  /* 0x000000b0a81c723c */ /* 0x050ff0000000181c */
[----:B------:R-:W-:Y:S01]  /*d530*/  HMMA.16816.F32 R32, R168, R178, R32 ;  /* 0x000000b2a820723c */ /* 0x000fe20000001820 */
[----:B------:R-:W4:Y:S04]  /*d540*/  LDSM.16.M88.4 R168, [R213+0xb000] ;  /* 0x00b00000d5a8783b */ /* 0x000f280000000200 */
[----:B------:R-:W4:Y:S03]  /*d550*/  LDSM.16.M88.4 R176, [R213+0xb800] ;  /* 0x00b80000d5b0783b */ /* 0x000f260000000200 */
[C---:B---3--:R-:W-:Y:S08]  /*d560*/  HMMA.16816.F32 R4, R180.reuse, R188, R4 ;  /* 0x000000bcb404723c */ /* 0x048ff00000001804 */
        /* <DEDUP_REMOVED lines=11> */
[----:B------:R-:W3:Y:S03]  /*d620*/  LDSM.16.M88.4 R184, [R218+UR5+0xd000] ;  /* 0x00d00005dab8783b */ /* 0x000ee60008000200 */
[C---:B------:R-:W-:Y:S08]  /*d630*/  HMMA.16816.F32 R4, R192.reuse, R196, R4 ;  /* 0x000000c4c004723c */ /* 0x040ff00000001804 */
[C---:B------:R-:W-:Y:S01]  /*d640*/  HMMA.16816.F32 R8, R192.reuse, R198, R8 ;  /* 0x000000c6c008723c */ /* 0x040fe20000001808 */
[----:B------:R-:W-:Y:S07]  /*d650*/  LDSM.16.M88.4 R196, [R213+0xc000] ;  /* 0x00c00000d5c4783b */ /* 0x000fee0000000200 */
[C---:B------:R-:W-:Y:S08]  /*d660*/  HMMA.16816.F32 R12, R192.reuse, R200, R12 ;  /* 0x000000c8c00c723c */ /* 0x040ff0000000180c */
[C---:B------:R-:W-:Y:S01]  /*d670*/  HMMA.16816.F32 R16, R192.reuse, R202, R16 ;  /* 0x000000cac010723c */ /* 0x040fe20000001810 */
[----:B------:R-:W-:Y:S07]  /*d680*/  LDSM.16.M88.4 R200, [R216+0xe800] ;  /* 0x00e80000d8c8783b */ /* 0x000fee0000000200 */
[C---:B----4-:R-:W-:Y:S08]  /*d690*/  HMMA.16816.F32 R20, R192.reuse, R168, R20 ;  /* 0x000000a8c014723c */ /* 0x050ff00000001814 */
[C---:B------:R-:W-:Y:S01]  /*d6a0*/  HMMA.16816.F32 R24, R192.reuse, R170, R24 ;  /* 0x000000aac018723c */ /* 0x040fe20000001818 */
[----:B------:R-:W4:Y:S07]  /*d6b0*/  LDSM.16.M88.4 R168, [R218+UR5+0xd800] ;  /* 0x00d80005daa8783b */ /* 0x000f2e0008000200 */
        /* <DEDUP_REMOVED lines=15> */
[----:B------:R-:W-:Y:S04]  /*d7b0*/  LDSM.16.M88.4 R164, [R215+0x4000] ;  /* 0x00400000d7a4783b */ /* 0x000fe80000000200 */
[----:B------:R-:W4:Y:S03]  /*d7c0*/  LDSM.16.M88.4 R168, [R3+0xc000] ;  /* 0x00c0000003a8783b */ /* 0x000f260000000200 */
        /* <DEDUP_REMOVED lines=9> */
[C---:B---3--:R-:W-:Y:S08]  /*d860*/  HMMA.16816.F32 R28, R176.reuse, R184, R28 ;  /* 0x000000b8b01c723c */ /* 0x048ff0000000181c */
[----:B------:R-:W-:Y:S01]  /*d870*/  HMMA.16816.F32 R32, R176, R186, R32 ;  /* 0x000000bab020723c */ /* 0x000fe20000001820 */
[----:B------:R-:W-:Y:S04]  /*d880*/  LDSM.16.M88.4 R176, [R213+0xd000] ;  /* 0x00d00000d5b0783b */ /* 0x000fe80000000200 */
[----:B------:R-:W-:Y:S03]  /*d890*/  LDSM.16.M88.4 R184, [R213+0xd800] ;  /* 0x00d80000d5b8783b */ /* 0x000fe60000000200 */
[C---:B----4-:R-:W-:Y:S08]  /*d8a0*/  HMMA.16816.F32 R4, R164.reuse, R168, R4 ;  /* 0x000000a8a404723c */ /* 0x050ff00000001804 */
        /* <DEDUP_REMOVED lines=79> */
[----:B------:R-:W-:Y:S08]  /*dda0*/  FMNMX3.FTZ R166, R166, R24, R25, !PT ;  /* 0x00000018a6a67276 */ /* 0x000ff00007810019 */
[----:B------:R-:W-:Y:S08]  /*ddb0*/  FMNMX3.FTZ R166, R166, R28, R29, !PT ;  /* 0x0000001ca6a67276 */ /* 0x000ff0000781001d */
[----:B------:R-:W-:Y:S01]  /*ddc0*/  FMNMX3.FTZ R166, R166, R32, R33, !PT ;  /* 0x00000020a6a67276 */ /* 0x000fe20007810021 */
[----:B------:R-:W-:Y:S06]  /*ddd0*/  BRA.U.ANY UP0, `(.L_x_367) ;  /* 0xffffffe100e07547 */ /* 0x000fec000b93ffff */
.L_x_366:
[----:B------:R-:W-:Y:S01]  /*dde0*/  SHFL.BFLY PT, R164, R166, 0x2, 0x1f ;  /* 0x0c401f00a6a47f89 */ /* 0x000fe200000e0000 */
[----:B------:R-:W-:Y:S01]  /*ddf0*/  FMNMX3.FTZ R3, R167, R26, R27, !PT ;  /* 0x0000001aa7037276 */ /* 0x000fe2000781001b */
[----:B------:R-:W-:Y:S01]  /*de00*/  USHF.L.U32 UR21, UR6, 0x1, URZ ;  /* 0x0000000106157899 */ /* 0x000fe200080006ff */
[----:B------:R-:W2:Y:S01]  /*de10*/  LDC R201, c[0x0][0x4f8] ;  /* 0x00013e00ffc97b82 */ /* 0x000ea20000000800 */
[----:B------:R-:W-:Y:S01]  /*de20*/  UIADD3 UR8, UPT, UPT, UR28, -0x61c88647, URZ ;  /* 0x9e3779b91c087890 */ /* 0x000fe2000fffe0ff */
[----:B------:R-:W-:Y:S01]  /*de30*/  FMNMX3.FTZ R3, R3, R30, R31, !PT ;  /* 0x0000001e03037276 */ /* 0x000fe2000781001f */
[----:B------:R-:W-:Y:S02]  /*de40*/  UIADD3 UR9, UPT, UPT, UR28, 0x3c6ef372, URZ ;  /* 0x3c6ef3721c097890 */ /* 0x000fe4000fffe0ff */
[----:B------:R-:W-:Y:S01]  /*de50*/  MOV R167, UR21 ;  /* 0x0000001500a77c02 */ /* 0x000fe20008000f00 */
[----:B------:R-:W-:Y:S01]  /*de60*/  UIADD3 UR19, UPT, UPT, UR29, 0x76cf5d0a, URZ ;  /* 0x76cf5d0a1d137890 */ /* 0x000fe2000fffe0ff */
[----:B------:R-:W-:Y:S01]  /*de70*/  FMNMX3.FTZ R3, R3, R34, R35, !PT ;  /* 0x0000002203037276 */ /* 0x000fe20007810023 */
[----:B------:R-:W-:Y:S01]  /*de80*/  UIADD3 UR17, UPT, UPT, UR29, 0x32370b8f, URZ ;  /* 0x32370b8f1d117890 */ /* 0x000fe2000fffe0ff */
[----:B------:R-:W-:Y:S01]  /*de90*/  LOP3.LUT R167, R167, UR29, R239, 0x96, !PT ;  /* 0x0000001da7a77c12 */ /* 0x000fe2000f8e96ef */
[----:B------:R-:W-:Y:S02]  /*dea0*/  UIADD3 UR7, UPT, UPT, UR28, 0x78dde6e4, URZ ;  /* 0x78dde6e41c077890 */ /* 0x000fe4000fffe0ff */
[----:B------:R-:W3:Y:S01]  /*deb0*/  SHFL.BFLY PT, R165, R3, 0x2, 0x1f ;  /* 0x0c401f0003a57f89 */ /* 0x000ee200000e0000 */
[----:B------:R-:W-:Y:S01]  /*dec0*/  UIADD3 UR12, UPT, UPT, UR28, -0x255992d5, URZ ;  /* 0xdaa66d2b1c0c7890 */ /* 0x000fe2000fffe0ff */
[----:B------:R-:W-:Y:S01]  /*ded0*/  IMAD.WIDE.U32 R184, R167, -0x326172a9, RZ ;  /* 0xcd9e8d57a7b87825 */ /* 0x000fe200078e00ff */
[----:B------:R-:W-:Y:S02]  /*dee0*/  UIADD3 UR15, UPT, UPT, UR29, -0x56f99767, URZ ;  /* 0xa90668991d0f7890 */ /* 0x000fe4000fffe0ff */
[----:B------:R-:W-:Y:S02]  /*def0*/  UIADD3 UR16, UPT, UPT, UR29, -0x126145ec, URZ ;  /* 0xed9eba141d107890 */ /* 0x000fe4000fffe0ff */
[----:B------:R-:W-:Y:S01]  /*df00*/  LOP3.LUT R182, R242, UR8, R185, 0x96, !PT ;  /* 0x00000008f2b67c12 */ /* 0x000fe2000f8e96b9 */
[----:B------:R-:W-:Y:S01]  /*df10*/  UIADD3 UR11, UPT, UPT, UR28, -0x4ab325aa, URZ ;  /* 0xb54cda561c0b7890 */ /* 0x000fe2000fffe0ff */
[----:B------:R-:W-:Y:S01]  /*df20*/  LOP3.LUT R184, R231, UR9, R184, 0x96, !PT ;  /* 0x00000009e7b87c12 */ /* 0x000fe2000f8e96b8 */
[----:B------:R-:W-:Y:S02]  /*df30*/  UIADD3 UR10, UPT, UPT, UR28, 0x1715609d, URZ ;  /* 0x1715609d1c0a7890 */ /* 0x000fe4000fffe0ff */
[----:B------:R-:W-:Y:S01]  /*df40*/  IMAD.WIDE.U32 R182, R182, -0x2daee0ad, RZ ;  /* 0xd2511f53b6b67825 */ /* 0x000fe200078e00ff */
[----:B------:R-:W-:Y:S02]  /*df50*/  UIADD3 UR13, UPT, UPT, UR29, 0x646e171e, URZ ;  /* 0x646e171e1d0d7890 */ /* 0x000fe4000fffe0ff */
[----:B------:R-:W-:Y:S01]  /*df60*/  UIADD3 UR21, UPT, UPT, UR21, 0x1, URZ ;  /* 0x0000000115157890 */ /* 0x000fe2000fffe0ff */
[----:B------:R-:W-:Y:S01]  /*df70*/  IMAD.WIDE.U32 R184, R184, -0x2daee0ad, RZ ;  /* 0xd2511f53b8b87825 */ /* 0x000fe200078e00ff */
[----:B------:R-:W-:Y:S02]  /*df80*/  UISETP.NE.AND UP0, UPT, UR6, URZ, UPT ;  /* 0x000000ff0600728c */ /* 0x000fe4000bf05270 */
[----:B------:R-:W-:Y:S02]  /*df90*/  UIADD3 UR6, UPT, UPT, UR6, -0x1, URZ ;  /* 0xffffffff06067890 */ /* 0x000fe4000fffe0ff */
[----:B------:R-:W-:Y:S02]  /*dfa0*/  LOP3.LUT R182, R182, UR17, R185, 0x96, !PT ;  /* 0x00000011b6b67c12 */ /* 0x000fe4000f8e96b9 */
[----:B---3--:R-:W-:Y:S02]  /*dfb0*/  FMNMX.FTZ R165, R3, R165, !PT ;  /* 0x000000a503a57209 */ /* 0x008fe40007810000 */
[----:B------:R-:W-:Y:S02]  /*dfc0*/  FMNMX.FTZ R166, R166, R164, !PT ;  /* 0x000000a4a6a67209 */ /* 0x000fe40007810000 */
[----:B--2---:R-:W-:Y:S01]  /*dfd0*/  LOP3.LUT R201, R201, 0xff, RZ, 0xc0, !PT ;  /* 0x000000ffc9c97812 */ /* 0x004fe200078ec0ff */
[----:B------:R-:W2:Y:S03]  /*dfe0*/  SHFL.BFLY PT, R3, R165, 0x1, 0x1f ;  /* 0x0c201f00a5037f89 */ /* 0x000ea600000e0000 */
[----:B------:R-:W-:Y:S05]  /*dff0*/  LEA R201, R201, R201, 0x10 ;  /* 0x000000c9c9c97211 */ /* 0x000fea00078e80ff */
[----:B------:R-:W3:Y:S01]  /*e000*/  SHFL.BFLY PT, R164, R166, 0x1, 0x1f ;  /* 0x0c201f00a6a47f89 */ /* 0x000ee200000e0000 */
[----:B--2---:R-:W-:Y:S02]  /*e010*/  FMNMX.FTZ R3, R165, R3, !PT ;  /* 0x00000003a5037209 */ /* 0x004fe40007810000 */
[----:B---3--:R-:W-:Y:S03]  /*e020*/  FMNMX.FTZ R164, R166, R164, !PT ;  /* 0x000000a4a6a47209 */ /* 0x008fe60007810000 */
[----:B------:R-:W-:Y:S01]  /*e030*/  FMUL.FTZ R202, R3, UR4 ;  /* 0x0000000403ca7c20 */ /* 0x000fe20008410000 */
[----:B------:R-:W-:Y:S02]  /*e040*/  LOP3.LUT R166, R212, 0x200, R206, 0xf8, !PT ;  /* 0x00000200d4a67812 */ /* 0x000fe400078ef8ce */
[C---:B------:R-:W-:Y:S01]  /*e050*/  FSETP.NEU.FTZ.AND P0, PT, R164.reuse, -INF , PT ;  /* 0xff800000a400780b */ /* 0x040fe20003f1d000 */
[----:B------:R-:W-:Y:S01]  /*e060*/  FMUL.FTZ R203, R164, UR4 ;  /* 0x00000004a4cb7c20 */ /* 0x000fe20008410000 */
[----:B------:R-:W-:Y:S01]  /*e070*/  LEA R166, R166, UR5, 0x1 ;  /* 0x00000005a6a67c11 */ /* 0x000fe2000f8e08ff */
[----:B------:R-:W-:Y:S03]  /*e080*/  FADD.FTZ R0, -R164, R0 ;  /* 0x00000000a4007221 */ /* 0x000fe60000010100 */
[----:B------:R-:W-:Y:S01]  /*e090*/  FSEL R203, R203, RZ, P0 ;  /* 0x000000ffcbcb7208 */ /* 0x000fe20000000000 */
[----:B-1----:R-:W1:Y:S01]  /*e0a0*/  LDSM.16.MT88.4 R172, [R166+0x10000] ;  /* 0x01000000a6ac783b */ /* 0x002e620000004200 */
[----:B------:R-:W-:Y:S02]  /*e0b0*/  FSETP.NEU.FTZ.AND P0, PT, R3, -INF , PT ;  /* 0xff8000000300780b */ /* 0x000fe40003f1d000 */
[----:B------:R-:W-:Y:S01]  /*e0c0*/  IADD3 R167, PT, PT, R166, R204, RZ ;  /* 0x000000cca6a77210 */ /* 0x000fe20007ffe0ff */
[----:B------:R-:W-:Y:S01]  /*e0d0*/  FFMA.FTZ R193, R8, UR4, -R203 ;  /* 0x0000000408c17c23 */ /* 0x000fe200080108cb */
[----:B------:R-:W-:Y:S01]  /*e0e0*/  LOP3.LUT R8, R236, UR19, R183, 0x96, !PT ;  /* 0x00000013ec087c12 */ /* 0x000fe2000f8e96b7 */
[----:B------:R-:W-:Y:S04]  /*e0f0*/  IMAD.WIDE.U32 R182, R182, -0x326172a9, RZ ;  /* 0xcd9e8d57b6b67825 */ /* 0x000fe800078e00ff */
[--C-:B------:R-:W-:Y:S01]  /*e100*/  FFMA.FTZ R194, R9, UR4, -R203.reuse ;  /* 0x0000000409c27c23 */ /* 0x100fe200080108cb */
[----:B------:R-:W2:Y:S01]  /*e110*/  LDSM.16.MT88.4 R176, [R167+0x10000] ;  /* 0x01000000a7b0783b */ /* 0x000ea20000004200 */
[----:B------:R-:W-:Y:S01]  /*e120*/  FSEL R202, R202, RZ, P0 ;  /* 0x000000ffcaca7208 */ /* 0x000fe20000000000 */
[----:B------:R-:W-:Y:S04]  /*e130*/  IMAD.WIDE.U32 R180, R8, -0x326172a9, RZ ;  /* 0xcd9e8d5708b47825 */ /* 0x000fe800078e00ff */
[--C-:B------:R-:W-:Y:S01]  /*e140*/  FFMA.FTZ R198, R4, UR4, -R203.reuse ;  /* 0x0000000404c67c23 */ /* 0x100fe200080108cb */
[----:B------:R-:W-:Y:S01]  /*e150*/  MUFU.EX2 R193, R193 ;  /* 0x000000c100c17308 */ /* 0x000fe20000000800 */
[----:B------:R-:W-:Y:S01]  /*e160*/  FFMA.FTZ R197, R5, UR4, -R203 ;  /* 0x0000000405c57c23 */ /* 0x000fe200080108cb */
[--C-:B------:R-:W-:Y:S01]  /*e170*/  FFMA.FTZ R195, R10, UR4, -R202.reuse ;  /* 0x000000040ac37c23 */ /* 0x100fe200080108ca */
[----:B------:R-:W-:Y:S01]  /*e180*/  LOP3.LUT R180, R180, UR7, R183, 0x96, !PT ;  /* 0x00000007b4b47c12 */ /* 0x000fe2000f8e96b7 */
[--C-:B------:R-:W-:Y:S01]  /*e190*/  FFMA.FTZ R196, R11, UR4, -R202.reuse ;  /* 0x000000040bc47c23 */ /* 0x100fe200080108ca */
[----:B------:R-:W-:Y:S01]  /*e1a0*/  LOP3.LUT R8, R230, UR12, R181, 0x96, !PT ;  /* 0x0000000ce6087c12 */ /* 0x000fe2000f8e96b5 */
[--C-:B------:R-:W-:Y:S01]  /*e1b0*/  FFMA.FTZ R200, R6, UR4, -R202.reuse ;  /* 0x0000000406c87c23 */ /* 0x100fe200080108ca */
[--C-:B------:R-:W-:Y:S01]  /*e1c0*/  FFMA.FTZ R199, R7, UR4, -R202.reuse ;  /* 0x0000000407c77c23 */ /* 0x100fe200080108ca */
[----:B------:R-:W-:Y:S02]  /*e1d0*/  IMAD.WIDE.U32 R180, R180, -0x2daee0ad, RZ ;  /* 0xd2511f53b4b47825 */ /* 0x000fe400078e00ff */
[----:B------:R-:W-:Y:S01]  /*e1e0*/  MUFU.EX2 R194, R194 ;  /* 0x000000c200c27308 */ /* 0x000fe20000000800 */
[----:B------:R-:W-:Y:S01]  /*e1f0*/  IADD3 R165, PT, PT, R166, 0x10040, RZ ;  /* 0x00010040a6a57810 */ /* 0x000fe20007ffe0ff */
[----:B------:R-:W-:Y:S04]  /*e200*/  IMAD.WIDE.U32 R8, R8, -0x2daee0ad, RZ ;  /* 0xd2511f5308087825 */ /* 0x000fe800078e00ff */
[--C-:B------:R-:W-:Y:S01]  /*e210*/  FFMA.FTZ R212, R16, UR4, -R203.reuse ;  /* 0x0000000410d47c23 */ /* 0x100fe200080108cb */
[----:B------:R-:W-:Y:S01]  /*e220*/  FFMA.FTZ R213, R17, UR4, -R203 ;  /* 0x0000000411d57c23 */ /* 0x000fe200080108cb */
[--C-:B------:R-:W-:Y:S01]  /*e230*/  FFMA.FTZ R214, R18, UR4, -R202.reuse ;  /* 0x0000000412d67c23 */ /* 0x100fe200080108ca */
[----:B------:R-:W-:Y:S01]  /*e240*/  LOP3.LUT R10, R8, UR15, R181, 0x96, !PT ;  /* 0x0000000f080a7c12 */ /* 0x000fe2000f8e96b5 */
[----:B------:R-:W-:Y:S01]  /*e250*/  MUFU.EX2 R195, R195 ;  /* 0x000000c300c37308 */ /* 0x000fe20000000800 */
[----:B------:R-:W-:Y:S01]  /*e260*/  LOP3.LUT R184, R184, UR16, R9, 0x96, !PT ;  /* 0x00000010b8b87c12 */ /* 0x000fe2000f8e9609 */
[--C-:B------:R-:W-:Y:S01]  /*e270*/  FFMA.FTZ R215, R19, UR4, -R202.reuse ;  /* 0x0000000413d77c23 */ /* 0x100fe200080108ca */
[--C-:B------:R-:W-:Y:S01]  /*e280*/  FFMA.FTZ R216, R12, UR4, -R203.reuse ;  /* 0x000000040cd87c23 */ /* 0x100fe200080108cb */
[----:B------:R-:W-:Y:S04]  /*e290*/  IMAD.WIDE.U32 R10, R10, -0x326172a9, RZ ;  /* 0xcd9e8d570a0a7825 */ /* 0x000fe800078e00ff */
[----:B------:R-:W-:Y:S01]  /*e2a0*/  FFMA.FTZ R217, R13, UR4, -R203 ;  /* 0x000000040dd97c23 */ /* 0x000fe200080108cb */
[--C-:B------:R-:W-:Y:S01]  /*e2b0*/  FFMA.FTZ R218, R14, UR4, -R202.reuse ;  /* 0x000000040eda7c23 */ /* 0x100fe200080108ca */
[----:B------:R-:W-:Y:S01]  /*e2c0*/  IMAD.WIDE.U32 R184, R184, -0x326172a9, RZ ;  /* 0xcd9e8d57b8b87825 */ /* 0x000fe200078e00ff */
[----:B------:R-:W-:Y:S01]  /*e2d0*/  MOV R4, R10 ;  /* 0x0000000a00047202 */ /* 0x000fe20000000f00 */
[----:B------:R-:W-:Y:S01]  /*e2e0*/  MUFU.EX2 R196, R196 ;  /* 0x000000c400c47308 */ /* 0x000fe20000000800 */
[----:B------:R-:W-:Y:S01]  /*e2f0*/  PRMT R170, R10, 0x7771, RZ ;  /* 0x000077710aaa7816 */ /* 0x000fe200000000ff */
[----:B------:R-:W-:Y:S01]  /*e300*/  FFMA.FTZ R219, R15, UR4, -R202 ;  /* 0x000000040fdb7c23 */ /* 0x000fe200080108ca */
[----:B------:R-:W-:Y:S02]  /*e310*/  LOP3.LUT R4, R4, 0xff, RZ, 0xc0, !PT ;  /* 0x000000ff04047812 */ /* 0x000fe400078ec0ff */
[----:B------:R-:W-:Y:S02]  /*e320*/  LOP3.LUT R6, R184, UR11, R11, 0x96, !PT ;  /* 0x0000000bb8067c12 */ /* 0x000fe4000f8e960b */
[----:B------:R-:W-:Y:S01]  /*e330*/  PRMT R170, R4, 0x5410, R170 ;  /* 0x0000541004aa7816 */ /* 0x000fe200000000aa */
[----:B------:R-:W-:Y:S01]  /*e340*/  FMUL.FTZ R4, R0, UR4 ;  /* 0x0000000400047c20 */ /* 0x000fe20008410000 */
[----:B------:R-:W-:Y:S01]  /*e350*/  FADD.FTZ R0, -R3, R2 ;  /* 0x0000000203007221 */ /* 0x000fe20000010100 */
[----:B------:R-:W-:Y:S01]  /*e360*/  MUFU.EX2 R198, R198 ;  /* 0x000000c600c67308 */ /* 0x000fe20000000800 */
[----:B------:R-:W-:Y:S02]  /*e370*/  PRMT R8, R10, 0x7773, RZ ;  /* 0x000077730a087816 */ /* 0x000fe400000000ff */
[----:B------:R-:W-:Y:S01]  /*e380*/  FMUL.FTZ R0, R0, UR4 ;  /* 0x0000000400007c20 */ /* 0x000fe20008410000 */
[----:B------:R-:W-:Y:S02]  /*e390*/  PRMT R5, R10, 0x7772, RZ ;  /* 0x000077720a057816 */ /* 0x000fe400000000ff */
[C---:B------:R-:W-:Y:S04]  /*e3a0*/  PRMT R7, R6.reuse, 0x7632, R7 ;  /* 0x0000763206077816 */ /* 0x040fe80000000007 */
[----:B------:R-:W3:Y:S01]  /*e3b0*/  MUFU.EX2 R2, R4 ;  /* 0x0000000400027308 */ /* 0x000ee20000000800 */
[C---:B------:R-:W-:Y:S02]  /*e3c0*/  LOP3.LUT R168, R6.reuse, 0xffff, RZ, 0xc0, !PT ;  /* 0x0000ffff06a87812 */ /* 0x040fe400078ec0ff */
[----:B------:R-:W-:Y:S02]  /*e3d0*/  PRMT R5, R5, 0x5410, R8 ;  /* 0x0000541005057816 */ /* 0x000fe40000000008 */
[----:B------:R-:W-:Y:S02]  /*e3e0*/  LOP3.LUT R8, R6, 0xff, RZ, 0xc0, !PT ;  /* 0x000000ff06087812 */ /* 0x000fe400078ec0ff */
[----:B------:R-:W-:Y:S03]  /*e3f0*/  LOP3.LUT R7, R7, 0xff, RZ, 0xc0, !PT ;  /* 0x000000ff07077812 */ /* 0x000fe600078ec0ff */
[----:B------:R-:W4:Y:S01]  /*e400*/  MUFU.EX2 R197, R197 ;  /* 0x000000c500c57308 */ /* 0x000f220000000800 */
[----:B------:R-:W-:Y:S02]  /*e410*/  SHF.R.U32.HI R168, RZ, 0x8, R168 ;  /* 0x00000008ffa87819 */ /* 0x000fe400000116a8 */
[----:B------:R-:W-:Y:S02]  /*e420*/  SHF.R.U32.HI R6, RZ, 0x18, R6 ;  /* 0x00000018ff067819 */ /* 0x000fe40000011606 */
[----:B------:R-:W-:Y:S02]  /*e430*/  PRMT R168, R8, 0x5410, R168 ;  /* 0x0000541008a87816 */ /* 0x000fe400000000a8 */
[----:B------:R-:W-:Y:S03]  /*e440*/  LOP3.LUT R5, R5, 0xff00ff, RZ, 0xc0, !PT ;  /* 0x00ff00ff05057812 */ /* 0x000fe600078ec0ff */
[----:B------:R-:W-:Y:S01]  /*e450*/  MUFU.EX2 R200, R200 ;  /* 0x000000c800c87308 */ /* 0x000fe20000000800 */
[----:B------:R-:W-:Y:S01]  /*e460*/  PRMT R6, R7, 0x5410, R6 ;  /* 0x0000541007067816 */ /* 0x000fe20000000006 */
[----:B---3--:R-:W-:Y:S01]  /*e470*/  FMUL.FTZ R9, R2, R157 ;  /* 0x0000009d02097220 */ /* 0x008fe20000410000 */
[----:B------:R-:W-:Y:S01]  /*e480*/  IADD3 R8, PT, PT, R166, 0x10000, RZ ;  /* 0x00010000a6087810 */ /* 0x000fe20007ffe0ff */
[C---:B------:R-:W-:Y:S01]  /*e490*/  FMUL.FTZ R36, R2.reuse, R36 ;  /* 0x0000002402247220 */ /* 0x040fe20000410000 */
[--C-:B------:R-:W-:Y:S01]  /*e4a0*/  HSET2.LE.AND R170, R170, R201.reuse, PT ;  /* 0x000000c9aaaa7233 */ /* 0x100fe20003803000 */
[C---:B------:R-:W-:Y:S01]  /*e4b0*/  FMUL.FTZ R37, R2.reuse, R37 ;  /* 0x0000002502257220 */ /* 0x040fe20000410000 */
[--C-:B------:R-:W-:Y:S03]  /*e4c0*/  HSET2.LE.AND R171, R5, R201.reuse, PT ;  /* 0x000000c905ab7233 */ /* 0x100fe60003803000 */
[----:B------:R-:W3:Y:S01]  /*e4d0*/  MUFU.EX2 R199, R199 ;  /* 0x000000c700c77308 */ /* 0x000ee20000000800 */
[--C-:B------:R-:W-:Y:S01]  /*e4e0*/  HSET2.LE.AND R168, R168, R201.reuse, PT ;  /* 0x000000c9a8a87233 */ /* 0x100fe20003803000 */
[C---:B------:R-:W-:Y:S01]  /*e4f0*/  FMUL.FTZ R40, R2.reuse, R40 ;  /* 0x0000002802287220 */ /* 0x040fe20000410000 */
[--C-:B------:R-:W-:Y:S01]  /*e500*/  HSET2.LE.AND R169, R6, R201.reuse, PT ;  /* 0x000000c906a97233 */ /* 0x100fe20003803000 */
[----:B------:R-:W-:Y:S01]  /*e510*/  FMUL.FTZ R41, R2, R41 ;  /* 0x0000002902297220 */ /* 0x000fe20000410000 */
[----:B------:R-:W-:Y:S01]  /*e520*/  F2FP.F16.F32.PACK_AB R7, R194, R193 ;  /* 0x000000c1c207723e */ /* 0x000fe200000000ff */
[----:B------:R-:W-:Y:S01]  /*e530*/  FMUL.FTZ R44, R2, R44 ;  /* 0x0000002c022c7220 */ /* 0x000fe20000410000 */
[----:B------:R-:W-:Y:S03]  /*e540*/  F2FP.F16.F32.PACK_AB R6, R196, R195 ;  /* 0x000000c3c406723e */ /* 0x000fe600000000ff */
[----:B------:R-:W5:Y:S01]  /*e550*/  MUFU.EX2 R0, R0 ;  /* 0x0000000000007308 */ /* 0x000f620000000800 */
[----:B----4-:R-:W-:Y:S01]  /*e560*/  F2FP.F16.F32.PACK_AB R5, R197, R198 ;  /* 0x000000c6c505723e */ /* 0x010fe200000000ff */
[----:B------:R-:W-:Y:S01]  /*e570*/  FMUL.FTZ R45, R2, R45 ;  /* 0x0000002d022d7220 */ /* 0x000fe20000410000 */
[----:B------:R-:W-:Y:S01]  /*e580*/  @P1 IADD3 R165, PT, PT, R8, -0x40, RZ ;  /* 0xffffffc008a51810 */ /* 0x000fe20007ffe0ff */
[C---:B------:R-:W-:Y:S01]  /*e590*/  FMUL.FTZ R8, R2.reuse, R156 ;  /* 0x0000009c02087220 */ /* 0x040fe20000410000 */
[----:B------:R-:W-:Y:S01]  /*e5a0*/  LOP3.LUT R170, R7, R170, RZ, 0xc0, !PT ;  /* 0x000000aa07aa7212 */ /* 0x000fe200078ec0ff */
[----:B------:R-:W-:Y:S01]  /*e5b0*/  FMUL.FTZ R48, R2, R48 ;  /* 0x0000003002307220 */ /* 0x000fe20000410000 */
[----:B------:R-:W-:Y:S01]  /*e5c0*/  LOP3.LUT R171, R6, R171, RZ, 0xc0, !PT ;  /* 0x000000ab06ab7212 */ /* 0x000fe200078ec0ff */
[C---:B------:R-:W-:Y:S01]  /*e5d0*/  FMUL.FTZ R49, R2.reuse, R49 ;  /* 0x0000003102317220 */ /* 0x040fe20000410000 */
[----:B---3--:R-:W-:Y:S01]  /*e5e0*/  F2FP.F16.F32.PACK_AB R4, R199, R200 ;  /* 0x000000c8c704723e */ /* 0x008fe200000000ff */
[----:B------:R-:W-:Y:S01]  /*e5f0*/  LDSM.16.MT88.4 R188, [R165+0x2800] ;  /* 0x00280000a5bc783b */ /* 0x000fe20000004200 */
[----:B------:R-:W-:Y:S01]  /*e600*/  LOP3.LUT R168, R5, R168, RZ, 0xc0, !PT ;  /* 0x000000a805a87212 */ /* 0x000fe200078ec0ff */
[----:B------:R-:W-:Y:S01]  /*e610*/  FMUL.FTZ R5, R2, R161 ;  /* 0x000000a102057220 */ /* 0x000fe20000410000 */
[----:B------:R-:W-:Y:S01]  /*e620*/  LOP3.LUT R169, R4, R169, RZ, 0xc0, !PT ;  /* 0x000000a904a97212 */ /* 0x000fe200078ec0ff */
[----:B------:R-:W-:Y:S01]  /*e630*/  FMUL.FTZ R4, R2, R160 ;  /* 0x000000a002047220 */ /* 0x000fe20000410000 */
[----:B------:R-:W-:Y:S01]  /*e640*/  IADD3 R192, PT, PT, R204, R165, RZ ;  /* 0x000000a5ccc07210 */ /* 0x000fe20007ffe0ff */
[----:B------:R-:W-:Y:S01]  /*e650*/  FMUL.FTZ R17, R2, R153 ;  /* 0x0000009902117220 */ /* 0x000fe20000410000 */
[C---:B-----5:R-:W-:Y:S01]  /*e660*/  FMUL.FTZ R6, R0.reuse, R162 ;  /* 0x000000a200067220 */ /* 0x060fe20000410000 */
[C---:B------:R-:W-:Y:S01]  /*e670*/  FMUL.FTZ R7, R0.reuse, R163 ;  /* 0x000000a300077220 */ /* 0x040fe20000410000 */
[C---:B------:R-:W-:Y:S01]  /*e680*/  FMUL.FTZ R10, R0.reuse, R158 ;  /* 0x0000009e000a7220 */ /* 0x040fe20000410000 */
[----:B------:R-:W3:Y:S01]  /*e690*/  LDSM.16.MT88.4 R160, [R165] ;  /* 0x00000000a5a0783b */ /* 0x000ee20000004200 */
[C---:B------:R-:W-:Y:S01]  /*e6a0*/  FMUL.FTZ R11, R0.reuse, R159 ;  /* 0x0000009f000b7220 */ /* 0x040fe20000410000 */
[C---:B------:R-:W-:Y:S01]  /*e6b0*/  FMUL.FTZ R18, R0.reuse, R154 ;  /* 0x0000009a00127220 */ /* 0x040fe20000410000 */
[C---:B------:R-:W-:Y:S01]  /*e6c0*/  FMUL.FTZ R19, R0.reuse, R155 ;  /* 0x0000009b00137220 */ /* 0x040fe20000410000 */
[C---:B------:R-:W-:Y:S01]  /*e6d0*/  FMUL.FTZ R38, R0.reuse, R38 ;  /* 0x0000002600267220 */ /* 0x040fe20000410000 */
[C---:B-1----:R-:W-:Y:S01]  /*e6e0*/  HMMA.16816.F32 R4, R168.reuse, R172, R4 ;  /* 0x000000aca804723c */ /* 0x042fe20000001804 */
[----:B------:R-:W-:Y:S02]  /*e6f0*/  MUFU.EX2 R216, R216 ;  /* 0x000000d800d87308 */ /* 0x000fe40000000800 */
[----:B------:R-:W1:Y:S02]  /*e700*/  LDSM.16.MT88.4 R156, [R192] ;  /* 0x00000000c09c783b */ /* 0x000e640000004200 */
[C---:B------:R-:W-:Y:S01]  /*e710*/  FMUL.FTZ R39, R0.reuse, R39 ;  /* 0x0000002700277220 */ /* 0x040fe20000410000 */
[C---:B------:R-:W-:Y:S01]  /*e720*/  FMUL.FTZ R42, R0.reuse, R42 ;  /* 0x0000002a002a7220 */ /* 0x040fe20000410000 */
[C---:B------:R-:W-:Y:S01]  /*e730*/  FMUL.FTZ R43, R0.reuse, R43 ;  /* 0x0000002b002b7220 */ /* 0x040fe20000410000 */
[C---:B------:R-:W-:Y:S03]  /*e740*/  HMMA.16816.F32 R8, R168.reuse, R174, R8 ;  /* 0x000000aea808723c */ /* 0x040fe60000001808 */
[----:B------:R-:W-:Y:S01]  /*e750*/  MUFU.EX2 R217, R217 ;  /* 0x000000d900d97308 */ /* 0x000fe20000000800 */
[----:B------:R-:W4:Y:S01]  /*e760*/  LDSM.16.MT88.4 R172, [R166+0x12000] ;  /* 0x01200000a6ac783b */ /* 0x000f220000004200 */
[C---:B------:R-:W-:Y:S01]  /*e770*/  FMUL.FTZ R46, R0.reuse, R46 ;  /* 0x0000002e002e7220 */ /* 0x040fe20000410000 */
[C---:B------:R-:W-:Y:S01]  /*e780*/  FMUL.FTZ R47, R0.reuse, R47 ;  /* 0x0000002f002f7220 */ /* 0x040fe20000410000 */
        /* <DEDUP_REMOVED lines=9> */
[C---:B------:R-:W-:Y:S04]  /*e820*/  HMMA.16816.F32 R40, R168.reuse, R178, R40 ;  /* 0x000000b2a828723c */ /* 0x040fe80000001828 */
[----:B------:R-:W-:Y:S01]  /*e830*/  MUFU.EX2 R219, R219 ;  /* 0x000000db00db7308 */ /* 0x000fe20000000800 */
        /* <DEDUP_REMOVED lines=8> */
[C---:B---3--:R-:W-:Y:S01]  /*e8c0*/  HMMA.16816.F32 R44, R168.reuse, R160, R44 ;  /* 0x000000a0a82c723c */ /* 0x048fe2000000182c */
[----:B------:R-:W-:Y:S02]  /*e8d0*/  MUFU.EX2 R212, R212 ;  /* 0x000000d400d47308 */ /* 0x000fe40000000800 */
[----:B------:R-:W-:Y:S01]  /*e8e0*/  FMUL.FTZ R65, R2, R65 ;  /* 0x0000004102417220 */ /* 0x000fe20000410000 */
[C---:B------:R-:W-:Y:S01]  /*e8f0*/  FMUL.FTZ R66, R0.reuse, R66 ;  /* 0x0000004200427220 */ /* 0x040fe20000410000 */
[----:B------:R-:W-:Y:S01]  /*e900*/  FMUL.FTZ R67, R0, R67 ;  /* 0x0000004300437220 */ /* 0x000fe20000410000 */
[C---:B------:R-:W-:Y:S01]  /*e910*/  FMUL.FTZ R68, R2.reuse, R68 ;  /* 0x0000004402447220 */ /* 0x040fe20000410000 */
[----:B------:R-:W-:Y:S01]  /*e920*/  FMUL.FTZ R69, R2, R69 ;  /* 0x0000004502457220 */ /* 0x000fe20000410000 */
[C---:B------:R-:W-:Y:S01]  /*e930*/  HMMA.16816.F32 R48, R168.reuse, R162, R48 ;  /* 0x000000a2a830723c */ /* 0x040fe20000001830 */
[----:B------:R-:W2:Y:S02]  /*e940*/  LDSM.16.MT88.4 R160, [R167+0x12000] ;  /* 0x01200000a7a0783b */ /* 0x000ea40000004200 */
[----:B------:R-:W3:Y:S01]  /*e950*/  MUFU.EX2 R213, R213 ;  /* 0x000000d500d57308 */ /* 0x000ee20000000800 */
[C---:B------:R-:W-:Y:S01]  /*e960*/  FMUL.FTZ R70, R0.reuse, R70 ;  /* 0x0000004600467220 */ /* 0x040fe20000410000 */
[----:B------:R-:W-:Y:S01]  /*e970*/  FMUL.FTZ R71, R0, R71 ;  /* 0x0000004700477220 */ /* 0x000fe20000410000 */
[C---:B------:R-:W-:Y:S01]  /*e980*/  FMUL.FTZ R72, R2.reuse, R72 ;  /* 0x0000004802487220 */ /* 0x040fe20000410000 */
[----:B------:R-:W-:Y:S01]  /*e990*/  FMUL.FTZ R73, R2, R73 ;  /* 0x0000004902497220 */ /* 0x000fe20000410000 */
[C---:B------:R-:W-:Y:S01]  /*e9a0*/  FMUL.FTZ R74, R0.reuse, R74 ;  /* 0x0000004a004a7220 */ /* 0x040fe20000410000 */
[C---:B-1----:R-:W-:Y:S04]  /*e9b0*/  HMMA.16816.F32 R52, R168.reuse, R156, R52 ;  /* 0x0000009ca834723c */ /* 0x042fe80000001834 */
[----:B------:R-:W-:Y:S01]  /*e9c0*/  MUFU.EX2 R214, R214 ;  /* 0x000000d600d67308 */ /* 0x000fe20000000800 */
[----:B------:R-:W-:Y:S01]  /*e9d0*/  FMUL.FTZ R75, R0, R75 ;  /* 0x0000004b004b7220 */ /* 0x000fe20000410000 */
[C---:B------:R-:W-:Y:S01]  /*e9e0*/  FMUL.FTZ R76, R2.reuse, R76 ;  /* 0x0000004c024c7220 */ /* 0x040fe20000410000 */
[----:B------:R-:W-:Y:S01]  /*e9f0*/  FMUL.FTZ R77, R2, R77 ;  /* 0x0000004d024d7220 */ /* 0x000fe20000410000 */
[C---:B------:R-:W-:Y:S01]  /*ea00*/  FMUL.FTZ R78, R0.reuse, R78 ;  /* 0x0000004e004e7220 */ /* 0x040fe20000410000 */
[----:B------:R-:W-:Y:S01]  /*ea10*/  FMUL.FTZ R79, R0, R79 ;  /* 0x0000004f004f7220 */ /* 0x000fe20000410000 */
[C---:B------:R-:W-:Y:S01]  /*ea20*/  HMMA.16816.F32 R56, R168.reuse, R158, R56 ;  /* 0x0000009ea838723c */ /* 0x040fe20000001838 */
[----:B------:R-:W1:Y:S03]  /*ea30*/  LDSM.16.MT88.4 R156, [R165+0x2000] ;  /* 0x00200000a59c783b */ /* 0x000e660000004200 */
[----:B------:R-:W5:Y:S01]  /*ea40*/  MUFU.EX2 R215, R215 ;  /* 0x000000d700d77308 */ /* 0x000f620000000800 */
[C---:B------:R-:W-:Y:S01]  /*ea50*/  FMUL.FTZ R80, R2.reuse, R80 ;  /* 0x0000005002507220 */ /* 0x040fe20000410000 */
[----:B------:R-:W-:Y:S01]  /*ea60*/  FMUL.FTZ R81, R2, R81 ;  /* 0x0000005102517220 */ /* 0x000fe20000410000 */
[C---:B------:R-:W-:Y:S01]  /*ea70*/  FMUL.FTZ R82, R0.reuse, R82 ;  /* 0x0000005200527220 */ /* 0x040fe20000410000 */
[----:B------:R-:W-:Y:S01]  /*ea80*/  FMUL.FTZ R83, R0, R83 ;  /* 0x0000005300537220 */ /* 0x000fe20000410000 */
[C---:B------:R-:W-:Y:S01]  /*ea90*/  FMUL.FTZ R84, R2.reuse, R84 ;  /* 0x0000005402547220 */ /* 0x040fe20000410000 */
[C---:B----4-:R-:W-:Y:S03]  /*eaa0*/  HMMA.16816.F32 R60, R168.reuse, R172, R60 ;  /* 0x000000aca83c723c */ /* 0x050fe6000000183c */
[----:B------:R-:W-:Y:S01]  /*eab0*/  FMUL.FTZ R85, R2, R85 ;  /* 0x0000005502557220 */ /* 0x000fe20000410000 */
[C---:B------:R-:W-:Y:S01]  /*eac0*/  FMUL.FTZ R86, R0.reuse, R86 ;  /* 0x0000005600567220 */ /* 0x040fe20000410000 */
[----:B------:R-:W-:Y:S01]  /*ead0*/  FMUL.FTZ R87, R0, R87 ;  /* 0x0000005700577220 */ /* 0x000fe20000410000 */
[C---:B------:R-:W-:Y:S01]  /*eae0*/  FMUL.FTZ R88, R2.reuse, R88 ;  /* 0x0000005802587220 */ /* 0x040fe20000410000 */
[----:B------:R-:W-:Y:S01]  /*eaf0*/  FMUL.FTZ R89, R2, R89 ;  /* 0x0000005902597220 */ /* 0x000fe20000410000 */
[C---:B------:R-:W-:Y:S01]  /*eb00*/  HMMA.16816.F32 R64, R168.reuse, R174, R64 ;  /* 0x000000aea840723c */ /* 0x040fe20000001840 */
[----:B------:R-:W4:Y:S02]  /*eb10*/  LDSM.16.MT88.4 R172, [R192+0x2000] ;  /* 0x00200000c0ac783b */ /* 0x000f240000004200 */
[C---:B------:R-:W-:Y:S01]  /*eb20*/  FMUL.FTZ R90, R0.reuse, R90 ;  /* 0x0000005a005a7220 */ /* 0x040fe20000410000 */
[----:B------:R-:W-:Y:S01]  /*eb30*/  FMUL.FTZ R91, R0, R91 ;  /* 0x0000005b005b7220 */ /* 0x000fe20000410000 */
[C---:B------:R-:W-:Y:S01]  /*eb40*/  FMUL.FTZ R92, R2.reuse, R92 ;  /* 0x0000005c025c7220 */ /* 0x040fe20000410000 */
[----:B------:R-:W-:Y:S01]  /*eb50*/  FMUL.FTZ R93, R2, R93 ;  /* 0x0000005d025d7220 */ /* 0x000fe20000410000 */
[C---:B------:R-:W-:Y:S01]  /*eb60*/  FMUL.FTZ R94, R0.reuse, R94 ;  /* 0x0000005e005e7220 */ /* 0x040fe20000410000 */
[----:B------:R-:W-:Y:S01]  /*eb70*/  FMUL.FTZ R95, R0, R95 ;  /* 0x0000005f005f7220 */ /* 0x000fe20000410000 */
[C---:B--2---:R-:W-:Y:S03]  /*eb80*/  HMMA.16816.F32 R68, R168.reuse, R160, R68 ;  /* 0x000000a0a844723c */ /* 0x044fe60000001844 */
[C---:B------:R-:W-:Y:S01]  /*eb90*/  FMUL.FTZ R96, R2.reuse, R96 ;  /* 0x0000006002607220 */ /* 0x040fe20000410000 */
[----:B------:R-:W-:Y:S01]  /*eba0*/  FMUL.FTZ R97, R2, R97 ;  /* 0x0000006102617220 */ /* 0x000fe20000410000 */
[C---:B------:R-:W-:Y:S01]  /*ebb0*/  FMUL.FTZ R98, R0.reuse, R98 ;  /* 0x0000006200627220 */ /* 0x040fe20000410000 */
[----:B------:R-:W-:Y:S01]  /*ebc0*/  FMUL.FTZ R99, R0, R99 ;  /* 0x0000006300637220 */ /* 0x000fe20000410000 */
[C---:B------:R-:W-:Y:S01]  /*ebd0*/  FMUL.FTZ R100, R2.reuse, R100 ;  /* 0x0000006402647220 */ /* 0x040fe20000410000 */
[C---:B------:R-:W-:Y:S01]  /*ebe0*/  HMMA.16816.F32 R72, R168.reuse, R162, R72 ;  /* 0x000000a2a848723c */ /* 0x040fe20000001848 */
[----:B------:R-:W2:Y:S02]  /*ebf0*/  LDSM.16.MT88.4 R160, [R166+0x14000] ;  /* 0x01400000a6a0783b */ /* 0x000ea40000004200 */
        /* <DEDUP_REMOVED lines=36> */
[C---:B------:R-:W-:Y:S01]  /*ee40*/  FMUL.FTZ R130, R0.reuse, R130 ;  /* 0x0000008200827220 */ /* 0x040fe20000410000 */
[----:B------:R-:W-:Y:S01]  /*ee50*/  FMUL.FTZ R131, R0, R131 ;  /* 0x0000008300837220 */ /* 0x000fe20000410000 */
[C---:B------:R-:W-:Y:S01]  /*ee60*/  HMMA.16816.F32 R96, R168.reuse, R162, R96 ;  /* 0x000000a2a860723c */ /* 0x040fe20000001860 */
[----:B------:R-:W2:Y:S02]  /*ee70*/  LDSM.16.MT88.4 R160, [R192+0x4000] ;  /* 0x00400000c0a0783b */ /* 0x000ea40000004200 */
[C---:B------:R-:W-:Y:S01]  /*ee80*/  FMUL.FTZ R132, R2.reuse, R132 ;  /* 0x0000008402847220 */ /* 0x040fe20000410000 */
[----:B------:R-:W-:Y:S01]  /*ee90*/  FMUL.FTZ R133, R2, R133 ;  /* 0x0000008502857220 */ /* 0x000fe20000410000 */
[C---:B------:R-:W-:Y:S01]  /*eea0*/  FMUL.FTZ R134, R0.reuse, R134 ;  /* 0x0000008600867220 */ /* 0x040fe20000410000 */
[----:B------:R-:W-:Y:S01]  /*eeb0*/  FMUL.FTZ R135, R0, R135 ;  /* 0x0000008700877220 */ /* 0x000fe20000410000 */
[C---:B------:R-:W-:Y:S01]  /*eec0*/  FMUL.FTZ R136, R2.reuse, R136 ;  /* 0x0000008802887220 */ /* 0x040fe20000410000 */
[C---:B-1----:R-:W-:Y:S03]  /*eed0*/  HMMA.16816.F32 R100, R168.reuse, R156, R100 ;  /* 0x0000009ca864723c */ /* 0x042fe60000001864 */
[----:B------:R-:W-:Y:S01]  /*eee0*/  FMUL.FTZ R137, R2, R137 ;  /* 0x0000008902897220 */ /* 0x000fe20000410000 */
[C---:B------:R-:W-:Y:S01]  /*eef0*/  FMUL.FTZ R138, R0.reuse, R138 ;  /* 0x0000008a008a7220 */ /* 0x040fe20000410000 */
[----:B------:R-:W-:Y:S01]  /*ef00*/  FMUL.FTZ R139, R0, R139 ;  /* 0x0000008b008b7220 */ /* 0x000fe20000410000 */
[C---:B------:R-:W-:Y:S01]  /*ef10*/  FMUL.FTZ R140, R2.reuse, R140 ;  /* 0x0000008c028c7220 */ /* 0x040fe20000410000 */
[----:B------:R-:W-:Y:S01]  /*ef20*/  FMUL.FTZ R141, R2, R141 ;  /* 0x0000008d028d7220 */ /* 0x000fe20000410000 */
[C---:B------:R-:W-:Y:S01]  /*ef30*/  HMMA.16816.F32 R104, R168.reuse, R158, R104 ;  /* 0x0000009ea868723c */ /* 0x040fe20000001868 */
[----:B------:R-:W1:Y:S02]  /*ef40*/  LDSM.16.MT88.4 R156, [R166+0x16000] ;  /* 0x01600000a69c783b */ /* 0x000e640000004200 */
[C---:B------:R-:W-:Y:S01]  /*ef50*/  FMUL.FTZ R142, R0.reuse, R142 ;  /* 0x0000008e008e7220 */ /* 0x040fe20000410000 */
[----:B------:R-:W-:Y:S01]  /*ef60*/  FMUL.FTZ R143, R0, R143 ;  /* 0x0000008f008f7220 */ /* 0x000fe20000410000 */
        /* <DEDUP_REMOVED lines=8> */
[----:B---3--:R-:W-:Y:S01]  /*eff0*/  F2FP.F16.F32.PACK_AB R150, R213, R212 ;  /* 0x000000d4d596723e */ /* 0x008fe200000000ff */
[C---:B------:R-:W-:Y:S01]  /*f000*/  HMMA.16816.F32 R112, R168.reuse, R174, R112 ;  /* 0x000000aea870723c */ /* 0x040fe20000001870 */
[----:B------:R-:W3:Y:S02]  /*f010*/  LDSM.16.MT88.4 R172, [R167+0x16000] ;  /* 0x01600000a7ac783b */ /* 0x000ee40000004200 */
[----:B-----5:R-:W-:Y:S01]  /*f020*/  F2FP.F16.F32.PACK_AB R151, R215, R214 ;  /* 0x000000d6d797723e */ /* 0x020fe200000000ff */
[----:B------:R-:W-:Y:S01]  /*f030*/  FFMA.FTZ R198, R2, R241, R198 ;  /* 0x000000f102c67223 */ /* 0x000fe200000100c6 */
[----:B------:R-:W-:Y:S01]  /*f040*/  FFMA.FTZ R200, R0, R240, R200 ;  /* 0x000000f000c87223 */ /* 0x000fe200000100c8 */
[----:B------:R-:W-:Y:S02]  /*f050*/  MOV R0, R164 ;  /* 0x000000a400007202 */ /* 0x000fe40000000f00 */
[----:B------:R-:W-:Y:S01]  /*f060*/  FADD.FTZ R198, R197, R198 ;  /* 0x000000c6c5c67221 */ /* 0x000fe20000010000 */
[C---:B--2---:R-:W-:Y:S03]  /*f070*/  HMMA.16816.F32 R116, R168.reuse, R160, R116 ;  /* 0x000000a0a874723c */ /* 0x044fe60000001874 */
[----:B------:R-:W-:Y:S01]  /*f080*/  LOP3.LUT R160, R182, UR10, R185, 0x96, !PT ;  /* 0x0000000ab6a07c12 */ /* 0x000fe2000f8e96b9 */
[----:B------:R-:W-:Y:S01]  /*f090*/  FADD.FTZ R200, R199, R200 ;  /* 0x000000c8c7c87221 */ /* 0x000fe20000010000 */
[----:B------:R-:W-:Y:S03]  /*f0a0*/  FADD.FTZ R193, R193, R198 ;  /* 0x000000c6c1c17221 */ /* 0x000fe60000010000 */
[C---:B------:R-:W-:Y:S03]  /*f0b0*/  HMMA.16816.F32 R120, R168.reuse, R162, R120 ;  /* 0x000000a2a878723c */ /* 0x040fe60000001878 */
[----:B------:R-:W-:Y:S04]  /*f0c0*/  IMAD.WIDE.U32 R160, R160, -0x2daee0ad, RZ ;  /* 0xd2511f53a0a07825 */ /* 0x000fe800078e00ff */
[----:B------:R-:W-:Y:S01]  /*f0d0*/  FADD.FTZ R195, R195, R200 ;  /* 0x000000c8c3c37221 */ /* 0x000fe20000010000 */
[----:B------:R-:W-:Y:S01]  /*f0e0*/  FADD.FTZ R193, R194, R193 ;  /* 0x000000c1c2c17221 */ /* 0x000fe20000010000 */
[C---:B-1----:R-:W-:Y:S03]  /*f0f0*/  HMMA.16816.F32 R124, R168.reuse, R156, R124 ;  /* 0x0000009ca87c723c */ /* 0x042fe6000000187c */
[----:B------:R-:W-:Y:S01]  /*f100*/  LOP3.LUT R180, R180, UR13, R161, 0x96, !PT ;  /* 0x0000000db4b47c12 */ /* 0x000fe2000f8e96a1 */
[----:B------:R-:W-:Y:S01]  /*f110*/  FADD.FTZ R195, R196, R195 ;  /* 0x000000c3c4c37221 */ /* 0x000fe20000010000 */
[----:B------:R-:W-:Y:S02]  /*f120*/  MOV R16, R160 ;  /* 0x000000a000107202 */ /* 0x000fe40000000f00 */
[----:B------:R-:W-:Y:S01]  /*f130*/  PRMT R176, R160, 0x7771, RZ ;  /* 0x00007771a0b07816 */ /* 0x000fe200000000ff */
[C---:B------:R-:W-:Y:S01]  /*f140*/  HMMA.16816.F32 R128, R168.reuse, R158, R128 ;  /* 0x0000009ea880723c */ /* 0x040fe20000001880 */
[----:B------:R-:W1:Y:S02]  /*f150*/  LDSM.16.MT88.4 R156, [R165+0x6000] ;  /* 0x00600000a59c783b */ /* 0x000e640000004200 */
[----:B------:R-:W-:Y:S02]  /*f160*/  SHF.R.U32.HI R185, RZ, 0x18, R180 ;  /* 0x00000018ffb97819 */ /* 0x000fe400000116b4 */
[----:B------:R-:W-:Y:S03]  /*f170*/  LOP3.LUT R184, R180, 0xffff, RZ, 0xc0, !PT ;  /* 0x0000ffffb4b87812 */ /* 0x000fe600078ec0ff */
[C---:B---3--:R-:W-:Y:S03]  /*f180*/  HMMA.16816.F32 R132, R168.reuse, R172, R132 ;  /* 0x000000aca884723c */ /* 0x048fe60000001884 */
[C---:B------:R-:W-:Y:S02]  /*f190*/  PRMT R172, R160.reuse, 0x7773, RZ ;  /* 0x00007773a0ac7816 */ /* 0x040fe400000000ff */
[----:B------:R-:W-:Y:S02]  /*f1a0*/  PRMT R173, R160, 0x7772, RZ ;  /* 0x00007772a0ad7816 */ /* 0x000fe400000000ff */
[----:B------:R-:W2:Y:S01]  /*f1b0*/  LDSM.16.MT88.4 R160, [R192+0x6000] ;  /* 0x00600000c0a0783b */ /* 0x000ea20000004200 */
[C---:B------:R-:W-:Y:S03]  /*f1c0*/  HMMA.16816.F32 R136, R168.reuse, R174, R136 ;  /* 0x000000aea888723c */ /* 0x040fe60000001888 */
[----:B------:R-:W-:Y:S01]  /*f1d0*/  LOP3.LUT R175, R16, 0xff, RZ, 0xc0, !PT ;  /* 0x000000ff10af7812 */ /* 0x000fe200078ec0ff */
[----:B------:R-:W-:Y:S01]  /*f1e0*/  FMUL.FTZ R16, R2, R152 ;  /* 0x0000009802107220 */ /* 0x000fe20000410000 */
[----:B------:R-:W-:Y:S02]  /*f1f0*/  PRMT R152, R180, 0x7632, R152 ;  /* 0x00007632b4987816 */ /* 0x000fe40000000098 */
[----:B------:R-:W-:Y:S02]  /*f200*/  PRMT R12, R173, 0x5410, R172 ;  /* 0x00005410ad0c7816 */ /* 0x000fe400000000ac */
[----:B------:R-:W-:Y:S02]  /*f210*/  LOP3.LUT R152, R152, 0xff, RZ, 0xc0, !PT ;  /* 0x000000ff98987812 */ /* 0x000fe400078ec0ff */
[----:B------:R-:W-:Y:S02]  /*f220*/  LOP3.LUT R174, R180, 0xff, RZ, 0xc0, !PT ;  /* 0x000000ffb4ae7812 */ /* 0x000fe400078ec0ff */
[----:B------:R-:W-:Y:S02]  /*f230*/  PRMT R185, R152, 0x5410, R185 ;  /* 0x0000541098b97816 */ /* 0x000fe400000000b9 */
[----:B------:R-:W3:Y:S01]  /*f240*/  LDSM.16.MT88.4 R152, [R166+0x10800] ;  /* 0x01080000a698783b */ /* 0x000ee20000004200 */
[----:B------:R-:W-:Y:S02]  /*f250*/  PRMT R176, R175, 0x5410, R176 ;  /* 0x00005410afb07816 */ /* 0x000fe400000000b0 */
[--C-:B------:R-:W-:Y:S02]  /*f260*/  HSET2.LE.AND R149, R185, R201.reuse, PT ;  /* 0x000000c9b9957233 */ /* 0x100fe40003803000 */
[----:B------:R-:W-:Y:S02]  /*f270*/  LOP3.LUT R12, R12, 0xff00ff, RZ, 0xc0, !PT ;  /* 0x00ff00ff0c0c7812 */ /* 0x000fe400078ec0ff */
[--C-:B------:R-:W-:Y:S02]  /*f280*/  HSET2.LE.AND R176, R176, R201.reuse, PT ;  /* 0x000000c9b0b07233 */ /* 0x100fe40003803000 */
[----:B------:R-:W-:Y:S01]  /*f290*/  SHF.R.U32.HI R184, RZ, 0x8, R184 ;  /* 0x00000008ffb87819 */ /* 0x000fe200000116b8 */
[C---:B-1----:R-:W-:Y:S03]  /*f2a0*/  HMMA.16816.F32 R16, R168.reuse, R156, R16 ;  /* 0x0000009ca810723c */ /* 0x042fe60000001810 */
[--C-:B------:R-:W-:Y:S01]  /*f2b0*/  HSET2.LE.AND R180, R12, R201.reuse, PT ;  /* 0x000000c90cb47233 */ /* 0x100fe20003803000 */
[----:B------:R-:W-:Y:S01]  /*f2c0*/  FMUL.FTZ R12, R2, R148 ;  /* 0x00000094020c7220 */ /* 0x000fe20000410000 */
[----:B------:R-:W-:Y:S02]  /*f2d0*/  PRMT R184, R174, 0x5410, R184 ;  /* 0x00005410aeb87816 */ /* 0x000fe400000000b8 */
[----:B------:R-:W-:Y:S01]  /*f2e0*/  LDSM.16.MT88.4 R172, [R165+0x800] ;  /* 0x00080000a5ac783b */ /* 0x000fe20000004200 */
[C---:B------:R-:W-:Y:S03]  /*f2f0*/  HMMA.16816.F32 R140, R168.reuse, R158, R140 ;  /* 0x0000009ea88c723c */ /* 0x040fe6000000188c */
[--C-:B------:R-:W-:Y:S02]  /*f300*/  HSET2.LE.AND R148, R184, R201.reuse, PT ;  /* 0x000000c9b8947233 */ /* 0x100fe40003803000 */
[----:B------:R-:W-:Y:S02]  /*f310*/  LOP3.LUT R150, R150, R176, RZ, 0xc0, !PT ;  /* 0x000000b096967212 */ /* 0x000fe400078ec0ff */
[----:B------:R-:W1:Y:S01]  /*f320*/  LDSM.16.MT88.4 R156, [R167+0x10800] ;  /* 0x01080000a79c783b */ /* 0x000e620000004200 */
[C---:B--2---:R-:W-:Y:S03]  /*f330*/  HMMA.16816.F32 R12, R168.reuse, R160, R12 ;  /* 0x000000a0a80c723c */ /* 0x044fe6000000180c */
[----:B------:R-:W-:Y:S01]  /*f340*/  F2FP.F16.F32.PACK_AB R161, R217, R216 ;  /* 0x000000d8d9a1723e */ /* 0x000fe200000000ff */
[----:B------:R-:W-:Y:S01]  /*f350*/  FADD.FTZ R216, R216, R193 ;  /* 0x000000c1d8d87221 */ /* 0x000fe20000010000 */
[----:B------:R-:W-:Y:S01]  /*f360*/  F2FP.F16.F32.PACK_AB R160, R219, R218 ;  /* 0x000000dadba0723e */ /* 0x000fe200000000ff */
[----:B------:R-:W-:Y:S01]  /*f370*/  FADD.FTZ R218, R218, R195 ;  /* 0x000000c3dada7221 */ /* 0x000fe20000010000 */
[----:B------:R-:W2:Y:S01]  /*f380*/  LDSM.16.MT88.4 R176, [R192+0x800] ;  /* 0x00080000c0b0783b */ /* 0x000ea20000004200 */
[----:B------:R-:W-:Y:S03]  /*f390*/  HMMA.16816.F32 R144, R168, R162, R144 ;  /* 0x000000a2a890723c */ /* 0x000fe60000001890 */
[----:B------:R-:W-:Y:S01]  /*f3a0*/  LOP3.LUT R151, R151, R180, RZ, 0xc0, !PT ;  /* 0x000000b497977212 */ /* 0x000fe200078ec0ff */
[----:B------:R-:W-:Y:S01]  /*f3b0*/  FADD.FTZ R216, R217, R216 ;  /* 0x000000d8d9d87221 */ /* 0x000fe20000010000 */
[----:B------:R-:W-:Y:S01]  /*f3c0*/  LOP3.LUT R148, R161, R148, RZ, 0xc0, !PT ;  /* 0x00000094a1947212 */ /* 0x000fe200078ec0ff */
[----:B------:R-:W-:Y:S01]  /*f3d0*/  FADD.FTZ R218, R219, R218 ;  /* 0x000000dadbda7221 */ /* 0x000fe20000010000 */
[----:B------:R-:W-:Y:S01]  /*f3e0*/  LOP3.LUT R149, R160, R149, RZ, 0xc0, !PT ;  /* 0x00000095a0957212 */ /* 0x000fe200078ec0ff */
[----:B------:R-:W4:Y:S01]  /*f3f0*/  LDSM.16.MT88.4 R180, [R166+0x12800] ;  /* 0x01280000a6b4783b */ /* 0x000f220000004200 */
[----:B------:R-:W-:Y:S01]  /*f400*/  MOV R2, R3 ;  /* 0x0000000300027202 */ /* 0x000fe20000000f00 */
[----:B------:R-:W-:Y:S01]  /*f410*/  FADD.FTZ R212, R212, R216 ;  /* 0x000000d8d4d47221 */ /* 0x000fe20000010000 */
[----:B------:R-:W-:Y:S03]  /*f420*/  FADD.FTZ R214, R214, R218 ;  /* 0x000000dad6d67221 */ /* 0x000fe60000010000 */
[C---:B---3--:R-:W-:Y:S02]  /*f430*/  HMMA.16816.F32 R4, R148.reuse, R152, R4 ;  /* 0x000000989404723c */ /* 0x048fe40000001804 */
[----:B------:R-:W3:Y:S03]  /*f440*/  LDSM.16.MT88.4 R184, [R167+0x12800] ;  /* 0x01280000a7b8783b */ /* 0x000ee60000004200 */
[----:B------:R-:W-:Y:S01]  /*f450*/  FADD.FTZ R212, R213, R212 ;  /* 0x000000d4d5d47221 */ /* 0x000fe20000010000 */
[----:B------:R-:W-:Y:S02]  /*f460*/  FADD.FTZ R214, R215, R214 ;  /* 0x000000d6d7d67221 */ /* 0x000fe40000010000 */
[C---:B------:R-:W-:Y:S02]  /*f470*/  HMMA.16816.F32 R8, R148.reuse, R154, R8 ;  /* 0x0000009a9408723c */ /* 0x040fe40000001808 */
[----:B------:R-:W5:Y:S06]  /*f480*/  LDSM.16.MT88.4 R160, [R192+0x2800] ;  /* 0x00280000c0a0783b */ /* 0x000f6c0000004200 */
[C---:B-1----:R-:W-:Y:S02]  /*f490*/  HMMA.16816.F32 R36, R148.reuse, R156, R36 ;  /* 0x0000009c9424723c */ /* 0x042fe40000001824 */
[----:B------:R-:W1:Y:S06]  /*f4a0*/  LDSM.16.MT88.4 R168, [R166+0x14800] ;  /* 0x01480000a6a8783b */ /* 0x000e6c0000004200 */
[C---:B------:R-:W-:Y:S02]  /*f4b0*/  HMMA.16816.F32 R40, R148.reuse, R158, R40 ;  /* 0x0000009e9428723c */ /* 0x040fe40000001828 */
[----:B------:R-:W1:Y:S06]  /*f4c0*/  LDSM.16.MT88.4 R152, [R167+0x14800] ;  /* 0x01480000a798783b */ /* 0x000e6c0000004200 */
[C---:B------:R-:W-:Y:S02]  /*f4d0*/  HMMA.16816.F32 R44, R148.reuse, R172, R44 ;  /* 0x000000ac942c723c */ /* 0x040fe4000000182c */
[----:B------:R-:W1:Y:S06]  /*f4e0*/  LDSM.16.MT88.4 R156, [R165+0x4800] ;  /* 0x00480000a59c783b */ /* 0x000e6c0000004200 */
[C---:B------:R-:W-:Y:S02]  /*f4f0*/  HMMA.16816.F32 R48, R148.reuse, R174, R48 ;  /* 0x000000ae9430723c */ /* 0x040fe40000001830 */
[----:B------:R-:W1:Y:S06]  /*f500*/  LDSM.16.MT88.4 R172, [R192+0x4800] ;  /* 0x00480000c0ac783b */ /* 0x000e6c0000004200 */
[C---:B--2---:R-:W-:Y:S08]  /*f510*/  HMMA.16816.F32 R52, R148.reuse, R176, R52 ;  /* 0x000000b09434723c */ /* 0x044ff00000001834 */
[C---:B------:R-:W-:Y:S08]  /*f520*/  HMMA.16816.F32 R56, R148.reuse, R178, R56 ;  /* 0x000000b29438723c */ /* 0x040ff00000001838 */
[C---:B----4-:R-:W-:Y:S08]  /*f530*/  HMMA.16816.F32 R60, R148.reuse, R180, R60 ;  /* 0x000000b4943c723c */ /* 0x050ff0000000183c */
[C---:B------:R-:W-:Y:S01]  /*f540*/  HMMA.16816.F32 R64, R148.reuse, R182, R64 ;  /* 0x000000b69440723c */ /* 0x040fe20000001840 */
[----:B------:R-:W-:Y:S07]  /*f550*/  LDSM.16.MT88.4 R180, [R165+0x5000] ;  /* 0x00500000a5b4783b */ /* 0x000fee0000004200 */
[C---:B---3--:R-:W-:Y:S03]  /*f560*/  HMMA.16816.F32 R68, R148.reuse, R184, R68 ;  /* 0x000000b89444723c */ /* 0x048fe60000001844 */
[--C-:B------:R-:W-:Y:S01]  /*f570*/  FFMA.FTZ R185, R24, UR4, -R203.reuse ;  /* 0x0000000418b97c23 */ /* 0x100fe200080108cb */
[--C-:B------:R-:W-:Y:S04]  /*f580*/  FFMA.FTZ R184, R25, UR4, -R203.reuse ;  /* 0x0000000419b87c23 */ /* 0x100fe800080108cb */
[C---:B------:R-:W-:Y:S01]  /*f590*/  HMMA.16816.F32 R72, R148.reuse, R186, R72 ;  /* 0x000000ba9448723c */ /* 0x040fe20000001848 */
[----:B------:R-:W-:Y:S02]  /*f5a0*/  MUFU.EX2 R185, R185 ;  /* 0x000000b900b97308 */ /* 0x000fe40000000800 */
[--C-:B------:R-:W-:Y:S01]  /*f5b0*/  FFMA.FTZ R186, R26, UR4, -R202.reuse ;  /* 0x000000041aba7c23 */ /* 0x100fe200080108ca */
[--C-:B------:R-:W-:Y:S04]  /*f5c0*/  FFMA.FTZ R187, R27, UR4, -R202.reuse ;  /* 0x000000041bbb7c23 */ /* 0x100fe800080108ca */
[C---:B------:R-:W-:Y:S03]  /*f5d0*/  HMMA.16816.F32 R76, R148.reuse, R188, R76 ;  /* 0x000000bc944c723c */ /* 0x040fe6000000184c */
[----:B------:R-:W-:Y:S01]  /*f5e0*/  MUFU.EX2 R184, R184 ;  /* 0x000000b800b87308 */ /* 0x000fe20000000800 */
[--C-:B------:R-:W-:Y:S01]  /*f5f0*/  FFMA.FTZ R188, R20, UR4, -R203.reuse ;  /* 0x0000000414bc7c23 */ /* 0x100fe200080108cb */
[----:B------:R-:W-:Y:S03]  /*f600*/  FFMA.FTZ R189, R21, UR4, -R203 ;  /* 0x0000000415bd7c23 */ /* 0x000fe600080108cb */
[C---:B------:R-:W-:Y:S05]  /*f610*/  HMMA.16816.F32 R80, R148.reuse, R190, R80 ;  /* 0x000000be9450723c */ /* 0x040fea0000001850 */
[----:B------:R-:W-:Y:S01]  /*f620*/  MUFU.EX2 R186, R186 ;  /* 0x000000ba00ba7308 */ /* 0x000fe20000000800 */
[--C-:B------:R-:W-:Y:S01]  /*f630*/  FFMA.FTZ R191, R22, UR4, -R202.reuse ;  /* 0x0000000416bf7c23 */ /* 0x100fe200080108ca */
[----:B------:R-:W-:Y:S01]  /*f640*/  FFMA.FTZ R190, R23, UR4, -R202 ;  /* 0x0000000417be7c23 */ /* 0x000fe200080108ca */
[C---:B-----5:R-:W-:Y:S07]  /*f650*/  HMMA.16816.F32 R84, R148.reuse, R160, R84 ;  /* 0x000000a09454723c */ /* 0x060fee0000001854 */
[----:B------:R-:W-:Y:S01]  /*f660*/  MUFU.EX2 R187, R187 ;  /* 0x000000bb00bb7308 */ /* 0x000fe20000000800 */
[----:B------:R-:W-:Y:S04]  /*f670*/  MOV R160, UR21 ;  /* 0x0000001500a07c02 */ /* 0x000fe80008000f00 */
[----:B------:R-:W-:Y:S01]  /*f680*/  LOP3.LUT R160, R239, UR29, R160, 0x96, !PT ;  /* 0x0000001defa07c12 */ /* 0x000fe2000f8e96a0 */
[C---:B------:R-:W-:Y:S04]  /*f690*/  HMMA.16816.F32 R88, R148.reuse, R162, R88 ;  /* 0x000000a29458723c */ /* 0x040fe80000001858 */
[----:B------:R-:W-:Y:S01]  /*f6a0*/  MUFU.EX2 R191, R191 ;  /* 0x000000bf00bf7308 */ /* 0x000fe20000000800 */
[----:B------:R-:W-:Y:S03]  /*f6b0*/  IMAD.WIDE.U32 R160, R160, -0x326172a9, RZ ;  /* 0xcd9e8d57a0a07825 */ /* 0x000fe600078e00ff */
[C---:B-1----:R-:W-:Y:S06]  /*f6c0*/  HMMA.16816.F32 R92, R148.reuse, R168, R92 ;  /* 0x000000a8945c723c */ /* 0x042fec000000185c */
[----:B------:R-:W1:Y:S01]  /*f6d0*/  MUFU.EX2 R190, R190 ;  /* 0x000000be00be7308 */ /* 0x000e620000000800 */
[----:B------:R-:W-:Y:S02]  /*f6e0*/  LOP3.LUT R246, R242, UR8, R161, 0x96, !PT ;  /* 0x00000008f2f67c12 */ /* 0x000fe4000f8e96a1 */
[----:B------:R-:W-:Y:S01]  /*f6f0*/  LOP3.LUT R168, R231, UR9, R160, 0x96, !PT ;  /* 0x00000009e7a87c12 */ /* 0x000fe2000f8e96a0 */
[C---:B------:R-:W-:Y:S06]  /*f700*/  HMMA.16816.F32 R96, R148.reuse, R170, R96 ;  /* 0x000000aa9460723c */ /* 0x040fec0000001860 */
[----:B------:R-:W-:Y:S01]  /*f710*/  MUFU.EX2 R188, R188 ;  /* 0x000000bc00bc7308 */ /* 0x000fe20000000800 */
[----:B------:R-:W-:Y:S04]  /*f720*/  IMAD.WIDE.U32 R246, R246, -0x2daee0ad, RZ ;  /* 0xd2511f53f6f67825 */ /* 0x000fe800078e00ff */
[----:B------:R-:W-:Y:S01]  /*f730*/  IMAD.WIDE.U32 R168, R168, -0x2daee0ad, RZ ;  /* 0xd2511f53a8a87825 */ /* 0x000fe200078e00ff */
[C---:B------:R-:W-:Y:S04]  /*f740*/  HMMA.16816.F32 R100, R148.reuse, R152, R100 ;  /* 0x000000989464723c */ /* 0x040fe80000001864 */
[----:B------:R-:W2:Y:S01]  /*f750*/  MUFU.EX2 R189, R189 ;  /* 0x000000bd00bd7308 */ /* 0x000ea20000000800 */
[----:B------:R-:W-:Y:S02]  /*f760*/  LOP3.LUT R160, R236, UR19, R247, 0x96, !PT ;  /* 0x00000013eca07c12 */ /* 0x000fe4000f8e96f7 */
[----:B-1----:R-:W-:Y:S01]  /*f770*/  F2FP.F16.F32.PACK_AB R176, R190, R191 ;  /* 0x000000bfbeb0723e */ /* 0x002fe200000000ff */
[----:B------:R-:W-:Y:S01]  /*f780*/  FADD.FTZ R191, R191, R214 ;  /* 0x000000d6bfbf7221 */ /* 0x000fe20000010000 */
[----:B------:R-:W-:Y:S01]  /*f790*/  LOP3.LUT R246, R246, UR17, R169, 0x96, !PT ;  /* 0x00000011f6f67c12 */ /* 0x000fe2000f8e96a9 */
[C---:B------:R-:W-:Y:S01]  /*f7a0*/  HMMA.16816.F32 R104, R148.reuse, R154, R104 ;  /* 0x0000009a9468723c */ /* 0x040fe20000001868 */
[----:B------:R-:W1:Y:S02]  /*f7b0*/  LDSM.16.MT88.4 R152, [R166+0x16800] ;  /* 0x01680000a698783b */ /* 0x000e640000004200 */
[----:B------:R-:W-:Y:S04]  /*f7c0*/  IMAD.WIDE.U32 R244, R160, -0x326172a9, RZ ;  /* 0xcd9e8d57a0f47825 */ /* 0x000fe800078e00ff */
[----:B------:R-:W-:Y:S01]  /*f7d0*/  FADD.FTZ R191, R190, R191 ;  /* 0x000000bfbebf7221 */ /* 0x000fe20000010000 */
[----:B------:R-:W-:Y:S01]  /*f7e0*/  IMAD.WIDE.U32 R246, R246, -0x326172a9, RZ ;  /* 0xcd9e8d57f6f67825 */ /* 0x000fe200078e00ff */
[C---:B------:R-:W-:Y:S01]  /*f7f0*/  HMMA.16816.F32 R108, R148.reuse, R156, R108 ;  /* 0x0000009c946c723c */ /* 0x040fe2000000186c */
[----:B------:R-:W-:Y:S02]  /*f800*/  LDSM.16.MT88.4 R160, [R165+0x6800] ;  /* 0x00680000a5a0783b */ /* 0x000fe40000004200 */
[----:B------:R-:W-:Y:S02]  /*f810*/  LOP3.LUT R24, R230, UR12, R245, 0x96, !PT ;  /* 0x0000000ce6187c12 */ /* 0x000fe4000f8e96f5 */
[----:B------:R-:W-:Y:S03]  /*f820*/  LOP3.LUT R244, R244, UR7, R247, 0x96, !PT ;  /* 0x00000007f4f47c12 */ /* 0x000fe6000f8e96f7 */
[C---:B------:R-:W-:Y:S01]  /*f830*/  HMMA.16816.F32 R112, R148.reuse, R158, R112 ;  /* 0x0000009e9470723c */ /* 0x040fe20000001870 */
[----:B------:R-:W3:Y:S02]  /*f840*/  LDSM.16.MT88.4 R156, [R167+0x16800] ;  /* 0x01680000a79c783b */ /* 0x000ee40000004200 */
[----:B------:R-:W-:Y:S04]  /*f850*/  IMAD.WIDE.U32 R24, R24, -0x2daee0ad, RZ ;  /* 0xd2511f5318187825 */ /* 0x000fe800078e00ff */
[----:B------:R-:W-:Y:S01]  /*f860*/  IMAD.WIDE.U32 R244, R244, -0x2daee0ad, RZ ;  /* 0xd2511f53f4f47825 */ /* 0x000fe200078e00ff */
[C---:B------:R-:W-:Y:S03]  /*f870*/  HMMA.16816.F32 R116, R148.reuse, R172, R116 ;  /* 0x000000ac9474723c */ /* 0x040fe60000001874 */
[----:B------:R-:W-:Y:S02]  /*f880*/  LOP3.LUT R248, R168, UR16, R25, 0x96, !PT ;  /* 0x00000010a8f87c12 */ /* 0x000fe4000f8e9619 */
[----:B------:R-:W-:Y:S02]  /*f890*/  LOP3.LUT R169, R24, UR15, R245, 0x96, !PT ;  /* 0x0000000f18a97c12 */ /* 0x000fe4000f8e96f5 */
[----:B------:R-:W4:Y:S01]  /*f8a0*/  LDSM.16.MT88.4 R24, [R192+0x6800] ;  /* 0x00680000c018783b */ /* 0x000f220000004200 */
[C---:B------:R-:W-:Y:S03]  /*f8b0*/  HMMA.16816.F32 R120, R148.reuse, R174, R120 ;  /* 0x000000ae9478723c */ /* 0x040fe60000001878 */
[----:B------:R-:W-:Y:S04]  /*f8c0*/  IMAD.WIDE.U32 R168, R169, -0x326172a9, RZ ;  /* 0xcd9e8d57a9a87825 */ /* 0x000fe800078e00ff */
[----:B------:R-:W-:Y:S01]  /*f8d0*/  IMAD.WIDE.U32 R248, R248, -0x326172a9, RZ ;  /* 0xcd9e8d57f8f87825 */ /* 0x000fe200078e00ff */
[C---:B------:R-:W-:Y:S01]  /*f8e0*/  PRMT R20, R168.reuse, 0x7771, RZ ;  /* 0x00007771a8147816 */ /* 0x040fe200000000ff */
[C---:B-1----:R-:W-:Y:S03]  /*f8f0*/  HMMA.16816.F32 R124, R148.reuse, R152, R124 ;  /* 0x00000098947c723c */ /* 0x042fe6000000187c */
[C---:B------:R-:W-:Y:S02]  /*f900*/  PRMT R153, R168.reuse, 0x7773, RZ ;  /* 0x00007773a8997816 */ /* 0x040fe400000000ff */
[----:B------:R-:W-:Y:S03]  /*f910*/  PRMT R152, R168, 0x7772, RZ ;  /* 0x00007772a8987816 */ /* 0x000fe600000000ff */
[C---:B------:R-:W-:Y:S03]  /*f920*/  HMMA.16816.F32 R128, R148.reuse, R154, R128 ;  /* 0x0000009a9480723c */ /* 0x040fe60000001880 */
[----:B------:R-:W-:Y:S02]  /*f930*/  MOV R154, R168 ;  /* 0x000000a8009a7202 */ /* 0x000fe40000000f00 */
[----:B------:R-:W-:Y:S02]  /*f940*/  PRMT R21, R152, 0x5410, R153 ;  /* 0x0000541098157816 */ /* 0x000fe40000000099 */
[----:B------:R-:W-:Y:S01]  /*f950*/  LOP3.LUT R154, R154, 0xff, RZ, 0xc0, !PT ;  /* 0x000000ff9a9a7812 */ /* 0x000fe200078ec0ff */
[C---:B---3--:R-:W-:Y:S03]  /*f960*/  HMMA.16816.F32 R132, R148.reuse, R156, R132 ;  /* 0x0000009c9484723c */ /* 0x048fe60000001884 */
[----:B------:R-:W-:Y:S02]  /*f970*/  PRMT R20, R154, 0x5410, R20 ;  /* 0x000054109a147816 */ /* 0x000fe40000000014 */
[----:B------:R-:W1:Y:S01]  /*f980*/  LDSM.16.MT88.4 R152, [R166+0x11000] ;  /* 0x01100000a698783b */ /* 0x000e620000004200 */
[----:B------:R-:W-:Y:S02]  /*f990*/  LOP3.LUT R168, R248, UR11, R169, 0x96, !PT ;  /* 0x0000000bf8a87c12 */ /* 0x000fe4000f8e96a9 */
[C---:B------:R-:W-:Y:S03]  /*f9a0*/  HMMA.16816.F32 R136, R148.reuse, R158, R136 ;  /* 0x0000009e9488723c */ /* 0x040fe60000001888 */
[C---:B------:R-:W-:Y:S02]  /*f9b0*/  LOP3.LUT R172, R168.reuse, 0xff, RZ, 0xc0, !PT ;  /* 0x000000ffa8ac7812 */ /* 0x040fe400078ec0ff */
[----:B------:R-:W3:Y:S01]  /*f9c0*/  LDSM.16.MT88.4 R156, [R167+0x11000] ;  /* 0x01100000a79c783b */ /* 0x000ee20000004200 */
[----:B------:R-:W-:Y:S02]  /*f9d0*/  SHF.R.U32.HI R22, RZ, 0x18, R168 ;  /* 0x00000018ff167819 */ /* 0x000fe400000116a8 */
[C---:B------:R-:W-:Y:S03]  /*f9e0*/  HMMA.16816.F32 R16, R148.reuse, R160, R16 ;  /* 0x000000a09410723c */ /* 0x040fe60000001810 */
[C---:B------:R-:W-:Y:S02]  /*f9f0*/  LOP3.LUT R161, R168.reuse, 0xffff, RZ, 0xc0, !PT ;  /* 0x0000ffffa8a17812 */ /* 0x040fe400078ec0ff */
[----:B------:R-:W-:Y:S02]  /*fa00*/  PRMT R160, R168, 0x7632, R160 ;  /* 0x00007632a8a07816 */ /* 0x000fe400000000a0 */
[----:B------:R-:W-:Y:S01]  /*fa10*/  SHF.R.U32.HI R161, RZ, 0x8, R161 ;  /* 0x00000008ffa17819 */ /* 0x000fe200000116a1 */
[C---:B------:R-:W-:Y:S01]  /*fa20*/  HMMA.16816.F32 R140, R148.reuse, R162, R140 ;  /* 0x000000a2948c723c */ /* 0x040fe2000000188c */
[----:B------:R-:W5:Y:S02]  /*fa30*/  LDSM.16.MT88.4 R168, [R165+0x1000] ;  /* 0x00100000a5a8783b */ /* 0x000f640000004200 */
[----:B------:R-:W-:Y:S02]  /*fa40*/  LOP3.LUT R160, R160, 0xff, RZ, 0xc0, !PT ;  /* 0x000000ffa0a07812 */ /* 0x000fe400078ec0ff */
[----:B------:R-:W-:Y:S02]  /*fa50*/  LOP3.LUT R23, R21, 0xff00ff, RZ, 0xc0, !PT ;  /* 0x00ff00ff15177812 */ /* 0x000fe400078ec0ff */
[----:B------:R-:W-:Y:S01]  /*fa60*/  PRMT R21, R172, 0x5410, R161 ;  /* 0x00005410ac157816 */ /* 0x000fe200000000a1 */
[C---:B----4-:R-:W-:Y:S01]  /*fa70*/  HMMA.16816.F32 R12, R148.reuse, R24, R12 ;  /* 0x00000018940c723c */ /* 0x050fe2000000180c */
[----:B------:R-:W-:Y:S02]  /*fa80*/  LDSM.16.MT88.4 R172, [R166+0x13000] ;  /* 0x01300000a6ac783b */ /* 0x000fe40000004200 */
[----:B------:R-:W-:Y:S02]  /*fa90*/  PRMT R162, R160, 0x5410, R22 ;  /* 0x00005410a0a27816 */ /* 0x000fe40000000016 */
[--C-:B------:R-:W-:Y:S02]  /*faa0*/  HSET2.LE.AND R22, R20, R201.reuse, PT ;  /* 0x000000c914167233 */ /* 0x100fe40003803000 */
[--C-:B------:R-:W-:Y:S01]  /*fab0*/  HSET2.LE.AND R20, R21, R201.reuse, PT ;  /* 0x000000c915147233 */ /* 0x100fe20003803000 */
[----:B------:R-:W-:Y:S01]  /*fac0*/  HMMA.16816.F32 R144, R148, R26, R144 ;  /* 0x0000001a9490723c */ /* 0x000fe20000001890 */
[----:B------:R-:W-:Y:S02]  /*fad0*/  LDSM.16.MT88.4 R24, [R167+0x13000] ;  /* 0x01300000a718783b */ /* 0x000fe40000004200 */
[----:B--2---:R-:W-:Y:S01]  /*fae0*/  F2FP.F16.F32.PACK_AB R21, R189, R188 ;  /* 0x000000bcbd15723e */ /* 0x004fe200000000ff */
[----:B------:R-:W-:Y:S01]  /*faf0*/  FADD.FTZ R188, R188, R212 ;  /* 0x000000d4bcbc7221 */ /* 0x000fe20000010000 */
[--C-:B------:R-:W-:Y:S02]  /*fb00*/  HSET2.LE.AND R23, R23, R201.reuse, PT ;  /* 0x000000c917177233 */ /* 0x100fe40003803000 */
[----:B------:R-:W-:Y:S01]  /*fb10*/  LOP3.LUT R20, R21, R20, RZ, 0xc0, !PT ;  /* 0x0000001415147212 */ /* 0x000fe200078ec0ff */
[----:B------:R-:W-:Y:S01]  /*fb20*/  FADD.FTZ R188, R189, R188 ;  /* 0x000000bcbdbc7221 */ /* 0x000fe20000010000 */
[--C-:B------:R-:W-:Y:S01]  /*fb30*/  HSET2.LE.AND R21, R162, R201.reuse, PT ;  /* 0x000000c9a2157233 */ /* 0x100fe20003803000 */
[----:B------:R-:W-:Y:S01]  /*fb40*/  LDSM.16.MT88.4 R148, [R165+0x3000] ;  /* 0x00300000a594783b */ /* 0x000fe20000004200 */
[----:B------:R-:W-:Y:S01]  /*fb50*/  F2FP.F16.F32.PACK_AB R161, R184, R185 ;  /* 0x000000b9b8a1723e */ /* 0x000fe200000000ff */
[----:B------:R-:W-:Y:S01]  /*fb60*/  FADD.FTZ R185, R185, R188 ;  /* 0x000000bcb9b97221 */ /* 0x000fe20000010000 */
[----:B------:R-:W-:Y:S01]  /*fb70*/  F2FP.F16.F32.PACK_AB R160, R187, R186 ;  /* 0x000000babba0723e */ /* 0x000fe200000000ff */
[----:B------:R-:W-:Y:S01]  /*fb80*/  FADD.FTZ R186, R186, R191 ;  /* 0x000000bfbaba7221 */ /* 0x000fe20000010000 */
[----:B------:R-:W-:Y:S01]  /*fb90*/  LOP3.LUT R22, R161, R22, RZ, 0xc0, !PT ;  /* 0x00000016a1167212 */ /* 0x000fe200078ec0ff */
[----:B------:R-:W-:Y:S01]  /*fba0*/  FADD.FTZ R185, R184, R185 ;  /* 0x000000b9b8b97221 */ /* 0x000fe20000010000 */
[----:B------:R-:W-:Y:S01]  /*fbb0*/  LOP3.LUT R23, R160, R23, RZ, 0xc0, !PT ;  /* 0x00000017a0177212 */ /* 0x000fe200078ec0ff */
[----:B------:R-:W-:Y:S01]  /*fbc0*/  FADD.FTZ R186, R187, R186 ;  /* 0x000000babbba7221 */ /* 0x000fe20000010000 */
[----:B------:R-:W-:Y:S01]  /*fbd0*/  LOP3.LUT R21, R176, R21, RZ, 0xc0, !PT ;  /* 0x00000015b0157212 */ /* 0x000fe200078ec0ff */
[----:B------:R-:W2:Y:S06]  /*fbe0*/  LDSM.16.MT88.4 R160, [R192+0x1000] ;  /* 0x00100000c0a0783b */ /* 0x000eac0000004200 */
[C---:B-1----:R-:W-:Y:S02]  /*fbf0*/  HMMA.16816.F32 R4, R20.reuse, R152, R4 ;  /* 0x000000981404723c */ /* 0x042fe40000001804 */
[----:B------:R-:W-:Y:S06]  /*fc00*/  LDSM.16.MT88.4 R176, [R167+0x15000] ;  /* 0x01500000a7b0783b */ /* 0x000fec0000004200 */
[C---:B------:R-:W-:Y:S02]  /*fc10*/  HMMA.16816.F32 R8, R20.reuse, R154, R8 ;  /* 0x0000009a1408723c */ /* 0x040fe40000001808 */
[----:B------:R-:W1:Y:S06]  /*fc20*/  LDSM.16.MT88.4 R152, [R192+0x3000] ;  /* 0x00300000c098783b */ /* 0x000e6c0000004200 */
[C---:B---3--:R-:W-:Y:S08]  /*fc30*/  HMMA.16816.F32 R36, R20.reuse, R156, R36 ;  /* 0x0000009c1424723c */ /* 0x048ff00000001824 */
[C---:B------:R-:W-:Y:S01]  /*fc40*/  HMMA.16816.F32 R40, R20.reuse, R158, R40 ;  /* 0x0000009e1428723c */ /* 0x040fe20000001828 */
[----:B------:R-:W3:Y:S07]  /*fc50*/  LDSM.16.MT88.4 R156, [R166+0x15000] ;  /* 0x01500000a69c783b */ /* 0x000eee0000004200 */
[C---:B-----5:R-:W-:Y:S08]  /*fc60*/  HMMA.16816.F32 R44, R20.reuse, R168, R44 ;  /* 0x000000a8142c723c */ /* 0x060ff0000000182c */
[C---:B------:R-:W-:Y:S01]  /*fc70*/  HMMA.16816.F32 R48, R20.reuse, R170, R48 ;  /* 0x000000aa1430723c */ /* 0x040fe20000001830 */
[----:B------:R-:W4:Y:S07]  /*fc80*/  LDSM.16.MT88.4 R168, [R192+0x5000] ;  /* 0x00500000c0a8783b */ /* 0x000f2e0000004200 */
[C---:B--2---:R-:W-:Y:S08]  /*fc90*/  HMMA.16816.F32 R52, R20.reuse, R160, R52 ;  /* 0x000000a01434723c */ /* 0x044ff00000001834 */
[C---:B------:R-:W-:Y:S08]  /*fca0*/  HMMA.16816.F32 R56, R20.reuse, R162, R56 ;  /* 0x000000a21438723c */ /* 0x040ff00000001838 */
[C---:B------:R-:W-:Y:S08]  /*fcb0*/  HMMA.16816.F32 R60, R20.reuse, R172, R60 ;  /* 0x000000ac143c723c */ /* 0x040ff0000000183c */
[C---:B------:R-:W-:Y:S01]  /*fcc0*/  HMMA.16816.F32 R64, R20.reuse, R174, R64 ;  /* 0x000000ae1440723c */ /* 0x040fe20000001840 */
[----:B------:R-:W-:Y:S07]  /*fcd0*/  LDSM.16.MT88.4 R172, [R192+0x5800] ;  /* 0x00580000c0ac783b */ /* 0x000fee0000004200 */
[C---:B------:R-:W-:Y:S08]  /*fce0*/  HMMA.16816.F32 R68, R20.reuse, R24, R68 ;  /* 0x000000181444723c */ /* 0x040ff00000001844 */
[C---:B------:R-:W-:Y:S01]  /*fcf0*/  HMMA.16816.F32 R72, R20.reuse, R26, R72 ;  /* 0x0000001a1448723c */ /* 0x040fe20000001848 */
[----:B------:R-:W2:Y:S07]  /*fd00*/  LDSM.16.MT88.4 R24, [R166+0x17000] ;  /* 0x01700000a618783b */ /* 0x000eae0000004200 */
[C---:B------:R-:W-:Y:S08]  /*fd10*/  HMMA.16816.F32 R76, R20.reuse, R148, R76 ;  /* 0x00000094144c723c */ /* 0x040ff0000000184c */
[C---:B------:R-:W-:Y:S01]  /*fd20*/  HMMA.16816.F32 R80, R20.reuse, R150, R80 ;  /* 0x000000961450723c */ /* 0x040fe20000001850 */
[----:B------:R-:W5:Y:S07]  /*fd30*/  LDSM.16.MT88.4 R148, [R167+0x17000] ;  /* 0x01700000a794783b */ /* 0x000f6e0000004200 */
[C---:B-1----:R-:W-:Y:S08]  /*fd40*/  HMMA.16816.F32 R84, R20.reuse, R152, R84 ;  /* 0x000000981454723c */ /* 0x042ff00000001854 */
[C---:B------:R-:W-:Y:S01]  /*fd50*/  HMMA.16816.F32 R88, R20.reuse, R154, R88 ;  /* 0x0000009a1458723c */ /* 0x040fe20000001858 */
[----:B------:R-:W1:Y:S07]  /*fd60*/  LDSM.16.MT88.4 R152, [R165+0x7000] ;  /* 0x00700000a598783b */ /* 0x000e6e0000004200 */
[C---:B---3--:R-:W-:Y:S08]  /*fd70*/  HMMA.16816.F32 R92, R20.reuse, R156, R92 ;  /* 0x0000009c145c723c */ /* 0x048ff0000000185c */
[C---:B------:R-:W-:Y:S01]  /*fd80*/  HMMA.16816.F32 R96, R20.reuse, R158, R96 ;  /* 0x0000009e1460723c */ /* 0x040fe20000001860 */
[----:B------:R-:W-:Y:S07]  /*fd90*/  LDSM.16.MT88.4 R156, [R166+0x11800] ;  /* 0x01180000a69c783b */ /* 0x000fee0000004200 */
[C---:B------:R-:W-:Y:S03]  /*fda0*/  HMMA.16816.F32 R100, R20.reuse, R176, R100 ;  /* 0x000000b01464723c */ /* 0x040fe60000001864 */
[--C-:B------:R-:W-:Y:S01]  /*fdb0*/  FFMA.FTZ R177, R28, UR4, -R203.reuse ;  /* 0x000000041cb17c23 */ /* 0x100fe200080108cb */
[----:B------:R-:W-:Y:S01]  /*fdc0*/  FFMA.FTZ R176, R29, UR4, -R203 ;  /* 0x000000041db07c23 */ /* 0x000fe200080108cb */
[----:B------:R-:W-:Y:S03]  /*fdd0*/  LOP3.LUT R28, R246, UR10, R249, 0x96, !PT ;  /* 0x0000000af61c7c12 */ /* 0x000fe6000f8e96f9 */
[C---:B------:R-:W-:Y:S01]  /*fde0*/  HMMA.16816.F32 R104, R20.reuse, R178, R104 ;  /* 0x000000b21468723c */ /* 0x040fe20000001868 */
[----:B------:R-:W-:Y:S02]  /*fdf0*/  MUFU.EX2 R177, R177 ;  /* 0x000000b100b17308 */ /* 0x000fe40000000800 */
[--C-:B------:R-:W-:Y:S01]  /*fe00*/  FFMA.FTZ R178, R30, UR4, -R202.reuse ;  /* 0x000000041eb27c23 */ /* 0x100fe200080108ca */
[--C-:B------:R-:W-:Y:S01]  /*fe10*/  FFMA.FTZ R179, R31, UR4, -R202.reuse ;  /* 0x000000041fb37c23 */ /* 0x100fe200080108ca */
[----:B------:R-:W-:Y:S03]  /*fe20*/  IMAD.WIDE.U32 R28, R28, -0x2daee0ad, RZ ;  /* 0xd2511f531c1c7825 */ /* 0x000fe600078e00ff */
[C---:B------:R-:W-:Y:S03]  /*fe30*/  HMMA.16816.F32 R108, R20.reuse, R180, R108 ;  /* 0x000000b4146c723c */ /* 0x040fe6000000186c */
[----:B------:R-:W3:Y:S01]  /*fe40*/  MUFU.EX2 R176, R176 ;  /* 0x000000b000b07308 */ /* 0x000ee20000000800 */
[--C-:B------:R-:W-:Y:S01]  /*fe50*/  FFMA.FTZ R180, R32, UR4, -R203.reuse ;  /* 0x0000000420b47c23 */ /* 0x100fe200080108cb */
[--C-:B------:R-:W-:Y:S01]  /*fe60*/  FFMA.FTZ R181, R34, UR4, -R202.reuse ;  /* 0x0000000422b57c23 */ /* 0x100fe200080108ca */
[----:B------:R-:W-:Y:S01]  /*fe70*/  FFMA.FTZ R203, R33, UR4, -R203 ;  /* 0x0000000421cb7c23 */ /* 0x000fe200080108cb */
[----:B------:R-:W-:Y:S01]  /*fe80*/  FFMA.FTZ R202, R35, UR4, -R202 ;  /* 0x0000000423ca7c23 */ /* 0x000fe200080108ca */
[----:B------:R-:W-:Y:S01]  /*fe90*/  PRMT R30, R28, 0x7771, RZ ;  /* 0x000077711c1e7816 */ /* 0x000fe200000000ff */
[C---:B------:R-:W-:Y:S01]  /*fea0*/  HMMA.16816.F32 R112, R20.reuse, R182, R112 ;  /* 0x000000b61470723c */ /* 0x040fe20000001870 */
[----:B------:R-:W-:Y:S03]  /*feb0*/  LDSM.16.MT88.4 R32, [R167+0x11800] ;  /* 0x01180000a720783b */ /* 0x000fe60000004200 */
[----:B------:R-:W3:Y:S01]  /*fec0*/  MUFU.EX2 R180, R180 ;  /* 0x000000b400b47308 */ /* 0x000ee20000000800 */
[----:B------:R-:W-:Y:S02]  /*fed0*/  LOP3.LUT R244, R244, UR13, R29, 0x96, !PT ;  /* 0x0000000df4f47c12 */ /* 0x000fe4000f8e961d */
[C---:B------:R-:W-:Y:S02]  /*fee0*/  PRMT R31, R28.reuse, 0x7773, RZ ;  /* 0x000077731c1f7816 */ /* 0x040fe400000000ff */
[----:B------:R-:W-:Y:S01]  /*fef0*/  PRMT R29, R28, 0x7772, RZ ;  /* 0x000077721c1d7816 */ /* 0x000fe200000000ff */
[C---:B----4-:R-:W-:Y:S04]  /*ff00*/  HMMA.16816.F32 R116, R20.reuse, R168, R116 ;  /* 0x000000a81474723c */ /* 0x050fe80000001874 */
[----:B------:R-:W4:Y:S04]  /*ff10*/  MUFU.EX2 R203, R203 ;  /* 0x000000cb00cb7308 */ /* 0x000f280000000800 */
[C---:B------:R-:W-:Y:S01]  /*ff20*/  HMMA.16816.F32 R120, R20.reuse, R170, R120 ;  /* 0x000000aa1478723c */ /* 0x040fe20000001878 */
[----:B------:R-:W-:Y:S05]  /*ff30*/  LDSM.16.MT88.4 R168, [R167+0x15800] ;  /* 0x01580000a7a8783b */ /* 0x000fea0000004200 */
[----:B------:R-:W-:Y:S02]  /*ff40*/  MUFU.EX2 R181, R181 ;  /* 0x000000b500b57308 */ /* 0x000fe40000000800 */
[C---:B--2---:R-:W-:Y:S08]  /*ff50*/  HMMA.16816.F32 R124, R20.reuse, R24, R124 ;  /* 0x00000018147c723c */ /* 0x044ff0000000187c */
[----:B------:R-:W2:Y:S01]  /*ff60*/  MUFU.EX2 R202, R202 ;  /* 0x000000ca00ca7308 */ /* 0x000ea20000000800 */
[C---:B------:R-:W-:Y:S01]  /*ff70*/  HMMA.16816.F32 R128, R20.reuse, R26, R128 ;  /* 0x0000001a1480723c */ /* 0x040fe20000001880 */
[----:B------:R-:W4:Y:S08]  /*ff80*/  LDSM.16.MT88.4 R24, [R192+0x7000] ;  /* 0x00700000c018783b */ /* 0x000f300000004200 */
[----:B------:R-:W-:Y:S01]  /*ff90*/  MUFU.EX2 R178, R178 ;  /* 0x000000b200b27308 */ /* 0x000fe20000000800 */
[C---:B-----5:R-:W-:Y:S09]  /*ffa0*/  HMMA.16816.F32 R132, R20.reuse, R148, R132 ;  /* 0x000000941484723c */ /* 0x060ff20000001884 */
[----:B------:R-:W5:Y:S01]  /*ffb0*/  MUFU.EX2 R179, R179 ;  /* 0x000000b300b37308 */ /* 0x000f620000000800 */
[----:B------:R-:W-:Y:S02]  /*ffc0*/  MOV R149, R28 ;  /* 0x0000001c00957202 */ /* 0x000fe40000000f00 */
[----:B------:R-:W-:Y:S02]  /*ffd0*/  PRMT R148, R244, 0x7632, R148 ;  /* 0x00007632f4947816 */ /* 0x000fe40000000094 */
[----:B------:R-:W-:Y:S01]  /*ffe0*/  LOP3.LUT R149, R149, 0xff, RZ, 0xc0, !PT ;  /* 0x000000ff95957812 */ /* 0x000fe200078ec0ff */
[C---:B------:R-:W-:Y:S03]  /*fff0*/  HMMA.16816.F32 R136, R20.reuse, R150, R136 ;  /* 0x000000961488723c */ /* 0x040fe60000001888 */
[----:B------:R-:W-:Y:S02]  /*10000*/  LOP3.LUT R148, R148, 0xff, RZ, 0xc0, !PT ;  /* 0x000000ff94947812 */ /* 0x000fe400078ec0ff */
[----:B------:R-:W-:Y:S02]  /*10010*/  PRMT R30, R149, 0x5410, R30 ;  /* 0x00005410951e7816 */ /* 0x000fe4000000001e */
[----:B------:R-:W-:Y:S01]  /*10020*/  LOP3.LUT R150, R244, 0xffff, RZ, 0xc0, !PT ;  /* 0x0000fffff4967812 */ /* 0x000fe200078ec0ff */
[C---:B-1----:R-:W-:Y:S03]  /*10030*/  HMMA.16816.F32 R16, R20.reuse, R152, R16 ;  /* 0x000000981410723c */ /* 0x042fe60000001810 */
[----:B------:R-:W-:Y:S02]  /*10040*/  SHF.R.U32.HI R150, RZ, 0x8, R150 ;  /* 0x00000008ff967819 */ /* 0x000fe40000011696 */
[----:B---3--:R-:W-:Y:S01]  /*10050*/  F2FP.F16.F32.PACK_AB R152, R176, R177 ;  /* 0x000000b1b098723e */ /* 0x008fe200000000ff */
[----:B------:R-:W-:Y:S01]  /*10060*/  FADD.FTZ R177, R177, R185 ;  /* 0x000000b9b1b17221 */ /* 0x000fe20000010000 */
[----:B------:R-:W-:Y:S01]  /*10070*/  PRMT R28, R29, 0x5410, R31 ;  /* 0x000054101d1c7816 */ /* 0x000fe2000000001f */
[C---:B------:R-:W-:Y:S03]  /*10080*/  HMMA.16816.F32 R140, R20.reuse, R154, R140 ;  /* 0x0000009a148c723c */ /* 0x040fe6000000188c */
[----:B------:R-:W-:Y:S01]  /*10090*/  LOP3.LUT R31, R244, 0xff, RZ, 0xc0, !PT ;  /* 0x000000fff41f7812 */ /* 0x000fe200078ec0ff */
[----:B------:R-:W-:Y:S01]  /*100a0*/  FADD.FTZ R177, R176, R177 ;  /* 0x000000b1b0b17221 */ /* 0x000fe20000010000 */
[----:B------:R-:W-:Y:S02]  /*100b0*/  SHF.R.U32.HI R29, RZ, 0x18, R244 ;  /* 0x00000018ff1d7819 */ /* 0x000fe400000116f4 */
[----:B------:R-:W-:Y:S01]  /*100c0*/  PRMT R31, R31, 0x5410, R150 ;  /* 0x000054101f1f7816 */ /* 0x000fe20000000096 */
[----:B------:R-:W-:Y:S01]  /*100d0*/  FADD.FTZ R177, R180, R177 ;  /* 0x000000b1b4b17221 */ /* 0x000fe20000010000 */
[C---:B----4-:R-:W-:Y:S03]  /*100e0*/  HMMA.16816.F32 R12, R20.reuse, R24, R12 ;  /* 0x00000018140c723c */ /* 0x050fe6000000180c */
[----:B------:R-:W-:Y:S01]  /*100f0*/  PRMT R29, R148, 0x5410, R29 ;  /* 0x00005410941d7816 */ /* 0x000fe2000000001d */
[C---:B------:R-:W-:Y:S01]  /*10100*/  FADD.FTZ R241, R203.reuse, R177 ;  /* 0x000000b1cbf17221 */ /* 0x040fe20000010000 */
[----:B------:R-:W-:Y:S01]  /*10110*/  LOP3.LUT R153, R28, 0xff00ff, RZ, 0xc0, !PT ;  /* 0x00ff00ff1c997812 */ /* 0x000fe200078ec0ff */
[----:B------:R-:W1:Y:S01]  /*10120*/  LDSM.16.MT88.4 R148, [R165+0x1800] ;  /* 0x00180000a594783b */ /* 0x000e620000004200 */
[--C-:B------:R-:W-:Y:S01]  /*10130*/  HSET2.LE.AND R28, R31, R201.reuse, PT ;  /* 0x000000c91f1c7233 */ /* 0x100fe20003803000 */
[----:B------:R-:W-:Y:S03]  /*10140*/  HMMA.16816.F32 R144, R20, R26, R144 ;  /* 0x0000001a1490723c */ /* 0x000fe60000001890 */
[--C-:B------:R-:W-:Y:S02]  /*10150*/  HSET2.LE.AND R31, R153, R201.reuse, PT ;  /* 0x000000c9991f7233 */ /* 0x100fe40003803000 */
[--C-:B------:R-:W-:Y:S01]  /*10160*/  HSET2.LE.AND R30, R30, R201.reuse, PT ;  /* 0x000000c91e1e7233 */ /* 0x100fe20003803000 */
[----:B------:R-:W-:Y:S01]  /*10170*/  LDSM.16.MT88.4 R20, [R165+0x3800] ;  /* 0x00380000a514783b */ /* 0x000fe20000004200 */
[----:B------:R-:W-:Y:S02]  /*10180*/  HSET2.LE.AND R29, R29, R201, PT ;  /* 0x000000c91d1d7233 */ /* 0x000fe40003803000 */
[----:B------:R-:W-:Y:S02]  /*10190*/  F2FP.F16.F32.PACK_AB R25, R203, R180 ;  /* 0x000000b4cb19723e */ /* 0x000fe400000000ff */
[----:B--2---:R-:W-:Y:S02]  /*101a0*/  F2FP.F16.F32.PACK_AB R24, R202, R181 ;  /* 0x000000b5ca18723e */ /* 0x004fe400000000ff */
[----:B-----5:R-:W-:Y:S01]  /*101b0*/  F2FP.F16.F32.PACK_AB R160, R179, R178 ;  /* 0x000000b2b3a0723e */ /* 0x020fe200000000ff */
[----:B------:R-:W-:Y:S01]  /*101c0*/  FADD.FTZ R178, R178, R186 ;  /* 0x000000bab2b27221 */ /* 0x000fe20000010000 */
[----:B------:R-:W-:Y:S02]  /*101d0*/  LOP3.LUT R28, R152, R28, RZ, 0xc0, !PT ;  /* 0x0000001c981c7212 */ /* 0x000fe400078ec0ff */
[----:B------:R-:W-:Y:S01]  /*101e0*/  LOP3.LUT R30, R25, R30, RZ, 0xc0, !PT ;  /* 0x0000001e191e7212 */ /* 0x000fe200078ec0ff */
[----:B------:R-:W2:Y:S01]  /*101f0*/  LDSM.16.MT88.4 R152, [R192+0x1800] ;  /* 0x00180000c098783b */ /* 0x000ea20000004200 */
[----:B------:R-:W-:Y:S01]  /*10200*/  LOP3.LUT R31, R24, R31, RZ, 0xc0, !PT ;  /* 0x0000001f181f7212 */ /* 0x000fe200078ec0ff */
[----:B------:R-:W-:Y:S01]  /*10210*/  FADD.FTZ R178, R179, R178 ;  /* 0x000000b2b3b27221 */ /* 0x000fe20000010000 */
[----:B------:R-:W-:Y:S03]  /*10220*/  LOP3.LUT R29, R160, R29, RZ, 0xc0, !PT ;  /* 0x0000001da01d7212 */ /* 0x000fe600078ec0ff */
[----:B------:R-:W-:Y:S02]  /*10230*/  FADD.FTZ R178, R181, R178 ;  /* 0x000000b2b5b27221 */ /* 0x000fe40000010000 */
[----:B------:R-:W-:Y:S02]  /*10240*/  LDSM.16.MT88.4 R24, [R192+0x3800] ;  /* 0x00380000c018783b */ /* 0x000fe40000004200 */
[C---:B------:R-:W-:Y:S05]  /*10250*/  HMMA.16816.F32 R160, R28.reuse, R156, R4 ;  /* 0x0000009c1ca0723c */ /* 0x040fea0000001804 */
[----:B------:R-:W-:Y:S01]  /*10260*/  FADD.FTZ R240, R202, R178 ;  /* 0x000000b2caf07221 */ /* 0x000fe20000010000 */
[----:B------:R-:W3:Y:S02]  /*10270*/  LDSM.16.MT88.4 R4, [R166+0x13800] ;  /* 0x01380000a604783b */ /* 0x000ee40000004200 */
[C---:B------:R-:W-:Y:S06]  /*10280*/  HMMA.16816.F32 R156, R28.reuse, R158, R8 ;  /* 0x0000009e1c9c723c */ /* 0x040fec0000001808 */
[----:B------:R-:W4:Y:S02]  /*10290*/  LDSM.16.MT88.4 R8, [R167+0x13800] ;  /* 0x01380000a708783b */ /* 0x000f240000004200 */
        /* <DEDUP_REMOVED lines=17> */
[----:B------:R-:W4:Y:S07]  /*103b0*/  LDSM.16.MT88.4 R20, [R192+0x7800] ;  /* 0x00780000c014783b */ /* 0x000f2e0000004200 */
[C---:B------:R-:W-:Y:S08]  /*103c0*/  HMMA.16816.F32 R84, R28.reuse, R24, R84 ;  /* 0x000000181c54723c */ /* 0x040ff00000001854 */
[C---:B------:R-:W-:Y:S08]  /*103d0*/  HMMA.16816.F32 R88, R28.reuse, R26, R88 ;  /* 0x0000001a1c58723c */ /* 0x040ff00000001858 */
[C---:B-----5:R-:W-:Y:S08]  /*103e0*/  HMMA.16816.F32 R92, R28.reuse, R32, R92 ;  /* 0x000000201c5c723c */ /* 0x060ff0000000185c */
[C---:B------:R-:W-:Y:S08]  /*103f0*/  HMMA.16816.F32 R96, R28.reuse, R34, R96 ;  /* 0x000000221c60723c */ /* 0x040ff00000001860 */
[C---:B------:R-:W-:Y:S08]  /*10400*/  HMMA.16816.F32 R100, R28.reuse, R168, R100 ;  /* 0x000000a81c64723c */ /* 0x040ff00000001864 */
[C---:B------:R-:W-:Y:S08]  /*10410*/  HMMA.16816.F32 R104, R28.reuse, R170, R104 ;  /* 0x000000aa1c68723c */ /* 0x040ff00000001868 */
[C---:B-1----:R-:W-:Y:S08]  /*10420*/  HMMA.16816.F32 R108, R28.reuse, R148, R108 ;  /* 0x000000941c6c723c */ /* 0x042ff0000000186c */
[C---:B------:R-:W-:Y:S08]  /*10430*/  HMMA.16816.F32 R112, R28.reuse, R150, R112 ;  /* 0x000000961c70723c */ /* 0x040ff00000001870 */
[C---:B------:R-:W-:Y:S08]  /*10440*/  HMMA.16816.F32 R116, R28.reuse, R172, R116 ;  /* 0x000000ac1c74723c */ /* 0x040ff00000001874 */
[C---:B------:R-:W-:Y:S08]  /*10450*/  HMMA.16816.F32 R120, R28.reuse, R174, R120 ;  /* 0x000000ae1c78723c */ /* 0x040ff00000001878 */
[C---:B--2---:R-:W-:Y:S08]  /*10460*/  HMMA.16816.F32 R124, R28.reuse, R152, R124 ;  /* 0x000000981c7c723c */ /* 0x044ff0000000187c */
[C---:B------:R-:W-:Y:S08]  /*10470*/  HMMA.16816.F32 R128, R28.reuse, R154, R128 ;  /* 0x0000009a1c80723c */ /* 0x040ff00000001880 */
[C---:B---3--:R-:W-:Y:S08]  /*10480*/  HMMA.16816.F32 R132, R28.reuse, R4, R132 ;  /* 0x000000041c84723c */ /* 0x048ff00000001884 */
[C---:B------:R-:W-:Y:S08]  /*10490*/  HMMA.16816.F32 R136, R28.reuse, R6, R136 ;  /* 0x000000061c88723c */ /* 0x040ff00000001888 */
[C---:B----4-:R-:W-:Y:S08]  /*104a0*/  HMMA.16816.F32 R152, R28.reuse, R8, R16 ;  /* 0x000000081c98723c */ /* 0x050ff00000001810 */
[C---:B------:R-:W-:Y:S08]  /*104b0*/  HMMA.16816.F32 R140, R28.reuse, R10, R140 ;  /* 0x0000000a1c8c723c */ /* 0x040ff0000000188c */
[C---:B------:R-:W-:Y:S08]  /*104c0*/  HMMA.16816.F32 R148, R28.reuse, R20, R12 ;  /* 0x000000141c94723c */ /* 0x040ff0000000180c */
[----:B------:R-:W-:Y:S01]  /*104d0*/  HMMA.16816.F32 R144, R28, R22, R144 ;  /* 0x000000161c90723c */ /* 0x000fe20000001890 */
[----:B------:R-:W-:Y:S08]  /*104e0*/  @!UPT UIADD3 URZ, UPT, UPT, URZ, URZ, URZ ;  /* 0x000000fffffff290 */ /* 0x000ff0000fffe0ff */
[----:B------:R-:W-:Y:S11]  /*104f0*/  BRA.U UP0, `(.L_x_365) ;  /* 0xffffffc100c07547 */ /* 0x000ff6000b83ffff */
.L_x_364:
[----:B------:R-:W1:Y:S01]  /*10500*/  SHFL.BFLY PT, R0, R240, 0x2, 0x1f ;  /* 0x0c401f00f0007f89 */ /* 0x000e6200000e0000 */
[----:B------:R-:W2:Y:S01]  /*10510*/  LDCU UR4, c[0x0][0x4fc] ;  /* 0x00009f80ff0477ac */ /* 0x000ea20008000800 */
[C---:B------:R-:W-:Y:S01]  /*10520*/  SHF.L.U32 R6, R209.reuse, 0x4, RZ ;  /* 0x00000004d1067819 */ /* 0x040fe200000006ff */
[----:B------:R-:W3:Y:S01]  /*10530*/  S2UR UR11, SR_CTAID.Y ;  /* 0x00000000000b79c3 */ /* 0x000ee20000002600 */
[----:B------:R-:W4:Y:S01]  /*10540*/  SHFL.BFLY PT, R5, R241, 0x2, 0x1f ;  /* 0x0c401f00f1057f89 */ /* 0x000f2200000e0000 */
[----:B------:R-:W-:Y:S01]  /*10550*/  UISETP.NE.AND UP3, UPT, UR18, -0x1, UPT ;  /* 0xffffffff1200788c */ /* 0x000fe2000bf65270 */
[----:B------:R-:W-:Y:S01]  /*10560*/  LOP3.LUT R6, R6, 0x1c0, RZ, 0xc0, !PT ;  /* 0x000001c006067812 */ /* 0x000fe200078ec0ff */
[----:B------:R-:W5:Y:S01]  /*10570*/  LDCU UR9, c[0x0][0x434] ;  /* 0x00008680ff0977ac */ /* 0x000f620008000800 */
[C---:B------:R-:W-:Y:S02]  /*10580*/  LOP3.LUT P1, RZ, R209.reuse, 0x10, RZ, 0xc0, !PT ;  /* 0x00000010d1ff7812 */ /* 0x040fe4000782c0ff */
[C---:B------:R-:W-:Y:S01]  /*10590*/  LOP3.LUT P2, RZ, R209.reuse, 0x8, RZ, 0xc0, !PT ;  /* 0x00000008d1ff7812 */ /* 0x040fe2000784c0ff */
[----:B------:R-:W2:Y:S01]  /*105a0*/  LDCU.U8 UR10, c[0x0][0x548] ;  /* 0x0000a900ff0a77ac */ /* 0x000ea20008000000 */
[----:B------:R-:W-:-:S02]  /*105b0*/  LOP3.LUT P0, RZ, R209, 0x4, RZ, 0xc0, !PT ;  /* 0x00000004d1ff7812 */ /* 0x000fc4000780c0ff */
[----:B------:R-:W-:Y:S01]  /*105c0*/  MOV R8, 0x10 ;  /* 0x0000001000087802 */ /* 0x000fe20000000f00 */
[----:B------:R-:W-:Y:S01]  /*105d0*/  UISETP.NE.AND UP2, UPT, UR18, -0x1, UPT ;  /* 0xffffffff1200788c */ /* 0x000fe2000bf45270 */
[----:B------:R-:W3:Y:S02]  /*105e0*/  @!UP3 LDCU.64 UR6, c[0x0][0x400] ;  /* 0x00008000ff06b7ac */ /* 0x000ee40008000a00 */
[----:B------:R-:W-:Y:S01]  /*105f0*/  SEL R8, R8, 0xfffffff0, !P0 ;  /* 0xfffffff008087807 */ /* 0x000fe20004000000 */
[----:B------:R-:W2:Y:S01]  /*10600*/  LDCU UR13, c[0x0][0x434] ;  /* 0x00008680ff0d77ac */ /* 0x000ea20008000800 */
[----:B-1----:R-:W-:Y:S01]  /*10610*/  FADD.FTZ R240, R0, R240 ;  /* 0x000000f000f07221 */ /* 0x002fe20000010000 */
[----:B----4-:R-:W-:-:S04]  /*10620*/  FADD.FTZ R5, R5, R241 ;  /* 0x000000f105057221 */ /* 0x010fc80000010000 */
[----:B------:R-:W1:Y:S04]  /*10630*/  SHFL.BFLY PT, R4, R240, 0x1, 0x1f ;  /* 0x0c201f00f0047f89 */ /* 0x000e6800000e0000 */
[----:B------:R-:W4:Y:S01]  /*10640*/  SHFL.BFLY PT, R0, R5, 0x1, 0x1f ;  /* 0x0c201f0005007f89 */ /* 0x000f2200000e0000 */
[----:B---3--:R-:W-:-:S04]  /*10650*/  @!UP3 UIMAD.WIDE.U32 UR16, UR11, UR6, URZ ;  /* 0x000000060b10b2a5 */ /* 0x008fc8000f8e00ff */
[----:B------:R-:W-:Y:S01]  /*10660*/  @!UP3 UIMAD UR12, UR11, UR7, UR17 ;  /* 0x000000070b0cb2a4 */ /* 0x000fe2000f8e0211 */
[----:B------:R-:W3:Y:S01]  /*10670*/  @UP3 LDCU.64 UR6, c[0x0][0x408] ;  /* 0x00008100ff0637ac */ /* 0x000ee20008000a00 */
[----:B-1----:R-:W-:Y:S01]  /*10680*/  FADD.FTZ R4, R240, R4 ;  /* 0x00000004f0047221 */ /* 0x002fe20000010000 */
[----:B----4-:R-:W-:-:S03]  /*10690*/  FADD.FTZ R5, R5, R0 ;  /* 0x0000000005057221 */ /* 0x010fc60000010000 */
[----:B------:R-:W1:Y:S01]  /*106a0*/  MUFU.RCP R7, R4 ;  /* 0x0000000400077308 */ /* 0x000e620000001000 */
[----:B------:R-:W-:Y:S01]  /*106b0*/  FSETP.NE.FTZ.AND P3, PT, R4, RZ, PT ;  /* 0x000000ff0400720b */ /* 0x000fe20003f75000 */
[----:B---3--:R-:W-:Y:S01]  /*106c0*/  @UP3 UIMAD.WIDE.U32 UR20, UR18, UR6, URZ ;  /* 0x00000006121432a5 */ /* 0x008fe2000f8e00ff */
[----:B------:R-:W-:Y:S01]  /*106d0*/  SHF.L.U32 R0, R209, 0x1, RZ ;  /* 0x00000001d1007819 */ /* 0x000fe200000006ff */
[----:B------:R-:W3:Y:S01]  /*106e0*/  S2UR UR6, SR_CTAID.Z ;  /* 0x00000000000679c3 */ /* 0x000ee20000002700 */
[----:B------:R-:W-:Y:S01]  /*106f0*/  FSETP.NE.FTZ.AND P4, PT, R5, RZ, PT ;  /* 0x000000ff0500720b */ /* 0x000fe20003f95000 */
[----:B------:R-:W-:Y:S01]  /*10700*/  @UP3 UIMAD UR12, UR18, UR7, UR21 ;  /* 0x00000007120c32a4 */ /* 0x000fe2000f8e0215 */
[--C-:B------:R-:W-:Y:S01]  /*10710*/  LOP3.LUT R208, R208, 0x6, R0.reuse, 0xf8, !PT ;  /* 0x00000006d0d07812 */ /* 0x100fe200078ef800 */
[----:B------:R-:W4:Y:S01]  /*10720*/  MUFU.RCP R2, R5 ;  /* 0x0000000500027308 */ /* 0x000f220000001000 */
[----:B------:R-:W-:Y:S01]  /*10730*/  LOP3.LUT R6, R6, 0x38, R0, 0xf8, !PT ;  /* 0x0000003806067812 */ /* 0x000fe200078ef800 */
[----:B-----5:R-:W-:Y:S01]  /*10740*/  @!UP2 UIMAD UR18, UR11, UR9, URZ ;  /* 0x000000090b12a2a4 */ /* 0x020fe2000f8e02ff */
[----:B------:R-:W-:Y:S01]  /*10750*/  MOV R0, 0x20 ;  /* 0x0000002000007802 */ /* 0x000fe20000000f00 */
[----:B------:R-:W-:Y:S01]  /*10760*/  @UP3 UMOV UR16, UR20 ;  /* 0x0000001400103c82 */ /* 0x000fe20008000000 */
[----:B------:R-:W-:-:S02]  /*10770*/  LOP3.LUT R6, R208, R6, RZ, 0xfc, !PT ;  /* 0x00000006d0067212 */ /* 0x000fc400078efcff */
[----:B------:R-:W-:Y:S02]  /*10780*/  SEL R0, R0, 0xffffffe0, !P2 ;  /* 0xffffffe000007807 */ /* 0x000fe40005000000 */
[----:B-1----:R-:W-:Y:S02]  /*10790*/  FSEL R7, R7, 1, P3 ;  /* 0x3f80000007077808 */ /* 0x002fe40001800000 */
[----:B------:R-:W-:-:S03]  /*107a0*/  LEA R6, R6, UR5, 0x1 ;  /* 0x0000000506067c11 */ /* 0x000fc6000f8e08ff */
[----:B--2---:R-:W-:Y:S01]  /*107b0*/  FMUL.FTZ R7, R7, UR4 ;  /* 0x0000000407077c20 */ /* 0x004fe20008410000 */
[----:B------:R-:W-:Y:S02]  /*107c0*/  IADD3 R10, PT, PT, R6, 0x40, RZ ;  /* 0x00000040060a7810 */ /* 0x000fe40007ffe0ff */
[----:B----4-:R-:W-:Y:S01]  /*107d0*/  FSEL R2, R2, 1, P4 ;  /* 0x3f80000002027808 */ /* 0x010fe20002000000 */
[C---:B------:R-:W-:Y:S01]  /*107e0*/  FMUL.FTZ R162, R7.reuse, R162 ;  /* 0x000000a207a27220 */ /* 0x040fe20000410000 */
[C---:B------:R-:W-:Y:S01]  /*107f0*/  FMUL.FTZ R163, R7.reuse, R163 ;  /* 0x000000a307a37220 */ /* 0x040fe20000410000 */
[C---:B------:R-:W-:Y:S01]  /*10800*/  FMUL.FTZ R158, R7.reuse, R158 ;  /* 0x0000009e079e7220 */ /* 0x040fe20000410000 */
[C---:B------:R-:W-:Y:S01]  /*10810*/  FMUL.FTZ R159, R7.reuse, R159 ;  /* 0x0000009f079f7220 */ /* 0x040fe20000410000 */
[----:B------:R-:W-:Y:S01]  /*10820*/  FMUL.FTZ R2, R2, UR4 ;  /* 0x0000000402027c20 */ /* 0x000fe20008410000 */
        /* <DEDUP_REMOVED lines=70> */
[----:B------:R-:W-:Y:S01]  /*10c90*/  IADD3 R9, PT, PT, R6, R0, RZ ;  /* 0x0000000006097210 */ /* 0x000fe20007ffe0ff */
[----:B------:R-:W-:Y:S01]  /*10ca0*/  FMUL.FTZ R48, R2, R48 ;  /* 0x0000003002307220 */ /* 0x000fe20000410000 */
[----:B------:R-:W-:Y:S01]  /*10cb0*/  @P1 IADD3 R10, PT, PT, R6, -0x40, RZ ;  /* 0xffffffc0060a1810 */ /* 0x000fe20007ffe0ff */
[C---:B------:R-:W-:Y:S01]  /*10cc0*/  FMUL.FTZ R49, R2.reuse, R49 ;  /* 0x0000003102317220 */ /* 0x040fe20000410000 */
[----:B------:R-:W-:Y:S01]  /*10cd0*/  F2FP.F16.F32.PACK_AB R160, R161, R160 ;  /* 0x000000a0a1a0723e */ /* 0x000fe200000000ff */
        /* <DEDUP_REMOVED lines=8> */
[----:B------:R-:W-:Y:S01]  /*10d60*/  FMUL.FTZ R60, R2, R60 ;  /* 0x0000003c023c7220 */ /* 0x000fe20000410000 */
[----:B------:R-:W-:Y:S01]  /*10d70*/  IADD3 R7, PT, PT, R6, R8, RZ ;  /* 0x0000000806077210 */ /* 0x000fe20007ffe0ff */
        /* <DEDUP_REMOVED lines=10> */
[----:B------:R-:W-:Y:S01]  /*10e20*/  STS [R6], R160 ;  /* 0x000000a006007388 */ /* 0x000fe20000000800 */
[----:B------:R-:W-:Y:S01]  /*10e30*/  IADD3 R0, PT, PT, R0, R10, RZ ;  /* 0x0000000a00007210 */ /* 0x000fe20007ffe0ff */
[C---:B------:R-:W-:Y:S01]  /*10e40*/  FMUL.FTZ R72, R2.reuse, R72 ;  /* 0x0000004802487220 */ /* 0x040fe20000410000 */
[----:B------:R-:W-:Y:S01]  /*10e50*/  F2FP.F16.F32.PACK_AB R44, R45, R44 ;  /* 0x0000002c2d2c723e */ /* 0x000fe200000000ff */
[----:B------:R-:W-:Y:S01]  /*10e60*/  STS [R6+0x400], R162 ;  /* 0x000400a206007388 */ /* 0x000fe20000000800 */
[----:B------:R-:W-:Y:S01]  /*10e70*/  F2FP.F16.F32.PACK_AB R46, R47, R46 ;  /* 0x0000002e2f2e723e */ /* 0x000fe200000000ff */
[C---:B------:R-:W-:Y:S01]  /*10e80*/  FMUL.FTZ R73, R2.reuse, R73 ;  /* 0x0000004902497220 */ /* 0x040fe20000410000 */
[----:B------:R-:W-:Y:S01]  /*10e90*/  F2FP.F16.F32.PACK_AB R48, R49, R48 ;  /* 0x000000303130723e */ /* 0x000fe200000000ff */
[----:B------:R-:W-:Y:S01]  /*10ea0*/  STS [R7], R156 ;  /* 0x0000009c07007388 */ /* 0x000fe20000000800 */
[----:B------:R-:W-:Y:S01]  /*10eb0*/  F2FP.F16.F32.PACK_AB R50, R51, R50 ;  /* 0x000000323332723e */ /* 0x000fe200000000ff */
[----:B------:R-:W-:Y:S01]  /*10ec0*/  FMUL.FTZ R76, R2, R76 ;  /* 0x0000004c024c7220 */ /* 0x000fe20000410000 */
[----:B------:R-:W-:Y:S01]  /*10ed0*/  IADD3 R12, PT, PT, R8, R10, RZ ;  /* 0x0000000a080c7210 */ /* 0x000fe20007ffe0ff */
[----:B------:R-:W-:Y:S01]  /*10ee0*/  STS [R7+0x400], R158 ;  /* 0x0004009e07007388 */ /* 0x000fe20000000800 */
[----:B------:R-:W-:Y:S01]  /*10ef0*/  F2FP.F16.F32.PACK_AB R52, R53, R52 ;  /* 0x000000343534723e */ /* 0x000fe200000000ff */
[C---:B------:R-:W-:Y:S01]  /*10f00*/  FMUL.FTZ R77, R2.reuse, R77 ;  /* 0x0000004d024d7220 */ /* 0x040fe20000410000 */
[----:B------:R-:W-:Y:S01]  /*10f10*/  F2FP.F16.F32.PACK_AB R54, R55, R54 ;  /* 0x000000363736723e */ /* 0x000fe200000000ff */
[----:B------:R-:W-:Y:S01]  /*10f20*/  STS [R9], R36 ;  /* 0x0000002409007388 */ /* 0x000fe20000000800 */
[----:B------:R-:W-:Y:S01]  /*10f30*/  F2FP.F16.F32.PACK_AB R56, R57, R56 ;  /* 0x000000383938723e */ /* 0x000fe200000000ff */
[----:B------:R-:W-:Y:S01]  /*10f40*/  FMUL.FTZ R80, R2, R80 ;  /* 0x0000005002507220 */ /* 0x000fe20000410000 */
[----:B------:R-:W-:Y:S01]  /*10f50*/  F2FP.F16.F32.PACK_AB R58, R59, R58 ;  /* 0x0000003a3b3a723e */ /* 0x000fe200000000ff */
[----:B------:R-:W-:Y:S01]  /*10f60*/  STS [R9+0x400], R38 ;  /* 0x0004002609007388 */ /* 0x000fe20000000800 */
[----:B------:R-:W-:Y:S01]  /*10f70*/  IADD3 R8, PT, PT, R8, R0, RZ ;  /* 0x0000000008087210 */ /* 0x000fe20007ffe0ff */
[C---:B------:R-:W-:Y:S01]  /*10f80*/  FMUL.FTZ R81, R2.reuse, R81 ;  /* 0x0000005102517220 */ /* 0x040fe20000410000 */
[----:B------:R-:W-:Y:S01]  /*10f90*/  F2FP.F16.F32.PACK_AB R60, R61, R60 ;  /* 0x0000003c3d3c723e */ /* 0x000fe200000000ff */
[----:B------:R-:W-:Y:S01]  /*10fa0*/  STS [R11], R40 ;  /* 0x000000280b007388 */ /* 0x000fe20000000800 */
[----:B------:R-:W-:Y:S01]  /*10fb0*/  F2FP.F16.F32.PACK_AB R62, R63, R62 ;  /* 0x0000003e3f3e723e */ /* 0x000fe200000000ff */
[C---:B------:R-:W-:Y:S01]  /*10fc0*/  FMUL.FTZ R84, R2.reuse, R84 ;  /* 0x0000005402547220 */ /* 0x040fe20000410000 */
[C---:B------:R-:W-:Y:S01]  /*10fd0*/  FMUL.FTZ R85, R2.reuse, R85 ;  /* 0x0000005502557220 */ /* 0x040fe20000410000 */
[----:B------:R-:W-:Y:S01]  /*10fe0*/  STS [R11+0x400], R42 ;  /* 0x0004002a0b007388 */ /* 0x000fe20000000800 */
[----:B------:R-:W-:Y:S01]  /*10ff0*/  F2FP.F16.F32.PACK_AB R64, R65, R64 ;  /* 0x000000404140723e */ /* 0x000fe200000000ff */
[C---:B------:R-:W-:Y:S01]  /*11000*/  FMUL.FTZ R88, R2.reuse, R88 ;  /* 0x0000005802587220 */ /* 0x040fe20000410000 */
[----:B------:R-:W-:Y:S01]  /*11010*/  F2FP.F16.F32.PACK_AB R66, R67, R66 ;  /* 0x000000424342723e */ /* 0x000fe200000000ff */
[----:B------:R-:W-:Y:S01]  /*11020*/  STS [R10], R44 ;  /* 0x0000002c0a007388 */ /* 0x000fe20000000800 */
[C---:B------:R-:W-:Y:S01]  /*11030*/  FMUL.FTZ R89, R2.reuse, R89 ;  /* 0x0000005902597220 */ /* 0x040fe20000410000 */
[----:B------:R-:W-:Y:S01]  /*11040*/  F2FP.F16.F32.PACK_AB R68, R69, R68 ;  /* 0x000000444544723e */ /* 0x000fe200000000ff */
[C---:B------:R-:W-:Y:S01]  /*11050*/  FMUL.FTZ R92, R2.reuse, R92 ;  /* 0x0000005c025c7220 */ /* 0x040fe20000410000 */
[----:B------:R-:W-:Y:S01]  /*11060*/  STS [R10+0x400], R46 ;  /* 0x0004002e0a007388 */ /* 0x000fe20000000800 */
[----:B------:R-:W-:Y:S01]  /*11070*/  F2FP.F16.F32.PACK_AB R70, R71, R70 ;  /* 0x000000464746723e */ /* 0x000fe200000000ff */
        /* <DEDUP_REMOVED lines=8> */
[----:B------:R-:W1:Y:S01]  /*11100*/  LDCU.U8 UR4, c[0x0][0x549] ;  /* 0x0000a920ff0477ac */ /* 0x000e620008000000 */
[----:B------:R-:W-:Y:S01]  /*11110*/  F2FP.F16.F32.PACK_AB R78, R79, R78 ;  /* 0x0000004e4f4e723e */ /* 0x000fe200000000ff */
[----:B------:R-:W-:Y:S01]  /*11120*/  STS [R0], R52 ;  /* 0x0000003400007388 */ /* 0x000fe20000000800 */
[C---:B------:R-:W-:Y:S01]  /*11130*/  FMUL.FTZ R100, R2.reuse, R100 ;  /* 0x0000006402647220 */ /* 0x040fe20000410000 */
[C---:B------:R-:W-:Y:S01]  /*11140*/  FMUL.FTZ R101, R2.reuse, R101 ;  /* 0x0000006502657220 */ /* 0x040fe20000410000 */
[----:B------:R-:W-:Y:S01]  /*11150*/  F2FP.F16.F32.PACK_AB R80, R81, R80 ;  /* 0x000000505150723e */ /* 0x000fe200000000ff */
[----:B------:R-:W-:Y:S01]  /*11160*/  STS [R0+0x400], R54 ;  /* 0x0004003600007388 */ /* 0x000fe20000000800 */
[----:B------:R-:W-:Y:S01]  /*11170*/  F2FP.F16.F32.PACK_AB R82, R83, R82 ;  /* 0x000000525352723e */ /* 0x000fe200000000ff */
[C---:B------:R-:W-:Y:S01]  /*11180*/  FMUL.FTZ R104, R2.reuse, R104 ;  /* 0x0000006802687220 */ /* 0x040fe20000410000 */
[C---:B------:R-:W-:Y:S01]  /*11190*/  FMUL.FTZ R105, R2.reuse, R105 ;  /* 0x0000006902697220 */ /* 0x040fe20000410000 */
[----:B------:R-:W-:Y:S01]  /*111a0*/  STS [R8], R56 ;  /* 0x0000003808007388 */ /* 0x000fe20000000800 */
[----:B------:R-:W-:Y:S01]  /*111b0*/  F2FP.F16.F32.PACK_AB R84, R85, R84 ;  /* 0x000000545554723e */ /* 0x000fe200000000ff */
[C---:B------:R-:W-:Y:S01]  /*111c0*/  FMUL.FTZ R108, R2.reuse, R108 ;  /* 0x0000006c026c7220 */ /* 0x040fe20000410000 */
[----:B------:R-:W-:Y:S01]  /*111d0*/  F2FP.F16.F32.PACK_AB R86, R87, R86 ;  /* 0x000000565756723e */ /* 0x000fe200000000ff */
[----:B------:R-:W-:Y:S01]  /*111e0*/  STS [R8+0x400], R58 ;  /* 0x0004003a08007388 */ /* 0x000fe20000000800 */
[C---:B------:R-:W-:Y:S01]  /*111f0*/  FMUL.FTZ R109, R2.reuse, R109 ;  /* 0x0000006d026d7220 */ /* 0x040fe20000410000 */
[----:B------:R-:W-:Y:S01]  /*11200*/  F2FP.F16.F32.PACK_AB R88, R89, R88 ;  /* 0x000000585958723e */ /* 0x000fe200000000ff */
[C---:B------:R-:W-:Y:S01]  /*11210*/  FMUL.FTZ R112, R2.reuse, R112 ;  /* 0x0000007002707220 */ /* 0x040fe20000410000 */
[----:B------:R-:W-:Y:S01]  /*11220*/  STS [R6+0x2000], R60 ;  /* 0x0020003c06007388 */ /* 0x000fe20000000800 */
[----:B------:R-:W-:Y:S01]  /*11230*/  F2FP.F16.F32.PACK_AB R90, R91, R90 ;  /* 0x0000005a5b5a723e */ /* 0x000fe200000000ff */
[C---:B------:R-:W-:Y:S01]  /*11240*/  FMUL.FTZ R113, R2.reuse, R113 ;  /* 0x0000007102717220 */ /* 0x040fe20000410000 */
[----:B------:R-:W-:Y:S01]  /*11250*/  F2FP.F16.F32.PACK_AB R92, R93, R92 ;  /* 0x0000005c5d5c723e */ /* 0x000fe200000000ff */
[----:B------:R-:W-:Y:S01]  /*11260*/  STS [R6+0x2400], R62 ;  /* 0x0024003e06007388 */ /* 0x000fe20000000800 */
[----:B------:R-:W-:Y:S01]  /*11270*/  F2FP.F16.F32.PACK_AB R94, R95, R94 ;  /* 0x0000005e5f5e723e */ /* 0x000fe200000000ff */
[C---:B------:R-:W-:Y:S01]  /*11280*/  FMUL.FTZ R116, R2.reuse, R116 ;  /* 0x0000007402747220 */ /* 0x040fe20000410000 */
[C---:B------:R-:W-:Y:S01]  /*11290*/  FMUL.FTZ R117, R2.reuse, R117 ;  /* 0x0000007502757220 */ /* 0x040fe20000410000 */
[----:B------:R-:W-:Y:S01]  /*112a0*/  STS [R7+0x2000], R64 ;  /* 0x0020004007007388 */ /* 0x000fe20000000800 */
        /* <DEDUP_REMOVED lines=42> */
[C---:B------:R-:W-:Y:S01]  /*11550*/  FMUL.FTZ R144, R2.reuse, R144 ;  /* 0x0000009002907220 */ /* 0x040fe20000410000 */
[----:B------:R-:W-:Y:S01]  /*11560*/  STS [R0+0x2400], R86 ;  /* 0x0024005600007388 */ /* 0x000fe20000000800 */
[----:B------:R-:W-:Y:S01]  /*11570*/  F2FP.F16.F32.PACK_AB R128, R129, R128 ;  /* 0x000000808180723e */ /* 0x000fe200000000ff */
[----:B------:R-:W-:Y:S01]  /*11580*/  FMUL.FTZ R2, R2, R145 ;  /* 0x0000009102027220 */ /* 0x000fe20000410000 */
[----:B------:R-:W-:Y:S01]  /*11590*/  F2FP.F16.F32.PACK_AB R130, R131, R130 ;  /* 0x000000828382723e */ /* 0x000fe200000000ff */
[----:B------:R-:W-:Y:S01]  /*115a0*/  STS [R8+0x2000], R88 ;  /* 0x0020005808007388 */ /* 0x000fe20000000800 */
[----:B------:R-:W-:Y:S01]  /*115b0*/  F2FP.F16.F32.PACK_AB R132, R133, R132 ;  /* 0x000000848584723e */ /* 0x000fe200000000ff */
[----:B-1----:R-:W-:Y:S01]  /*115c0*/  UISETP.NE.AND UP1, UPT, UR4, URZ, UPT ;  /* 0x000000ff0400728c */ /* 0x002fe2000bf25270 */
[----:B------:R-:W-:Y:S01]  /*115d0*/  F2FP.F16.F32.PACK_AB R134, R135, R134 ;  /* 0x000000868786723e */ /* 0x000fe200000000ff */
[----:B------:R-:W-:Y:S01]  /*115e0*/  STS [R8+0x2400], R90 ;  /* 0x0024005a08007388 */ /* 0x000fe20000000800 */
[----:B------:R-:W-:Y:S01]  /*115f0*/  F2FP.F16.F32.PACK_AB R136, R137, R136 ;  /* 0x000000888988723e */ /* 0x000fe200000000ff */
[----:B------:R-:W1:Y:S01]  /*11600*/  S2UR UR4, SR_CTAID.X ;  /* 0x00000000000479c3 */ /* 0x000e620000002500 */
[----:B------:R-:W-:Y:S01]  /*11610*/  F2FP.F16.F32.PACK_AB R138, R139, R138 ;  /* 0x0000008a8b8a723e */ /* 0x000fe200000000ff */
[----:B------:R-:W-:Y:S01]  /*11620*/  STS [R6+0x4000], R92 ;  /* 0x0040005c06007388 */ /* 0x000fe20000000800 */
[----:B------:R-:W-:Y:S01]  /*11630*/  F2FP.F16.F32.PACK_AB R152, R153, R152 ;  /* 0x000000989998723e */ /* 0x000fe200000000ff */
[----:B------:R-:W-:Y:S01]  /*11640*/  UISETP.NE.AND UP0, UPT, UR10, URZ, !UP1 ;  /* 0x000000ff0a00728c */ /* 0x000fe2000cf05270 */
[----:B------:R-:W-:Y:S01]  /*11650*/  F2FP.F16.F32.PACK_AB R154, R155, R154 ;  /* 0x0000009a9b9a723e */ /* 0x000fe200000000ff */
[----:B------:R-:W-:Y:S01]  /*11660*/  STS [R6+0x4400], R94 ;  /* 0x0044005e06007388 */ /* 0x000fe20000000800 */
[----:B------:R-:W-:Y:S01]  /*11670*/  F2FP.F16.F32.PACK_AB R140, R141, R140 ;  /* 0x0000008c8d8c723e */ /* 0x000fe200000000ff */
[----:B------:R-:W2:Y:S01]  /*11680*/  @UP1 LDCU UR8, c[0x0][0x430] ;  /* 0x00008600ff0817ac */ /* 0x000ea20008000800 */
[----:B------:R-:W-:Y:S01]  /*11690*/  F2FP.F16.F32.PACK_AB R142, R143, R142 ;  /* 0x0000008e8f8e723e */ /* 0x000fe200000000ff */
[----:B------:R-:W-:Y:S01]  /*116a0*/  STS [R7+0x4000], R96 ;  /* 0x0040006007007388 */ /* 0x000fe20000000800 */
[----:B------:R-:W-:Y:S01]  /*116b0*/  F2FP.F16.F32.PACK_AB R148, R149, R148 ;  /* 0x000000949594723e */ /* 0x000fe200000000ff */
[----:B------:R-:W4:Y:S01]  /*116c0*/  @UP1 LDCU UR15, c[0x0][0x430] ;  /* 0x00008600ff0f17ac */ /* 0x000f220008000800 */
[----:B------:R-:W-:Y:S01]  /*116d0*/  F2FP.F16.F32.PACK_AB R150, R151, R150 ;  /* 0x000000969796723e */ /* 0x000fe200000000ff */
[----:B------:R-:W-:Y:S01]  /*116e0*/  STS [R7+0x4400], R98 ;  /* 0x0044006207007388 */ /* 0x000fe20000000800 */
[----:B------:R-:W-:Y:S01]  /*116f0*/  F2FP.F16.F32.PACK_AB R2, R2, R144 ;  /* 0x000000900202723e */ /* 0x000fe200000000ff */
[----:B------:R-:W-:-:S02]  /*11700*/  @UP1 UMOV UR7, 0x1 ;  /* 0x0000000100071882 */ /* 0x000fc40000000000 */
[----:B------:R-:W-:Y:S04]  /*11710*/  STS [R9+0x4000], R100 ;  /* 0x0040006409007388 */ /* 0x000fe80000000800 */
[----:B------:R-:W-:Y:S04]  /*11720*/  STS [R9+0x4400], R102 ;  /* 0x0044006609007388 */ /* 0x000fe80000000800 */
[----:B------:R-:W-:Y:S01]  /*11730*/  STS [R11+0x4000], R104 ;  /* 0x004000680b007388 */ /* 0x000fe20000000800 */
[----:B--2---:R-:W-:-:S03]  /*11740*/  @UP1 UIMAD UR13, UR8, UR9, URZ ;  /* 0x00000009080d12a4 */ /* 0x004fc6000f8e02ff */
        /* <DEDUP_REMOVED lines=24> */
[----:B------:R1:W-:Y:S01]  /*118d0*/  STS [R8+0x6400], R146 ;  /* 0x0064009208007388 */ /* 0x0003e20000000800 */
[----:B--2---:R-:W-:-:S04]  /*118e0*/  LOP3.LUT R0, R235, 0x1f8, RZ, 0xc0, !PT ;  /* 0x000001f8eb007812 */ /* 0x004fc800078ec0ff */
[----:B------:R-:W-:-:S04]  /*118f0*/  LOP3.LUT R0, R0, 0x38, R209, 0x78, !PT ;  /* 0x0000003800007812 */ /* 0x000fc800078e78d1 */
[----:B------:R-:W-:-:S04]  /*11900*/  LOP3.LUT R0, R0, 0x1e00, R235, 0xf8, !PT ;  /* 0x00001e0000007812 */ /* 0x000fc800078ef8eb */
[----:B------:R-:W-:Y:S01]  /*11910*/  LEA R0, R0, UR5, 0x1 ;  /* 0x0000000500007c11 */ /* 0x000fe2000f8e08ff */
[----:B------:R-:W-:Y:S01]  /*11920*/  USHF.R.S32.HI UR5, URZ, 0x1f, UR18 ;  /* 0x0000001fff057899 */ /* 0x000fe20008011412 */
[----:B-1-34-:R-:W-:Y:S11]  /*11930*/  BRA.U UP1, `(.L_x_368) ;  /* 0x0000000101207547 */ /* 0x01aff6000b800000 */
        /* <DEDUP_REMOVED lines=8> */
.L_x_368:
[----:B------:R-:W-:Y:S01]  /*119c0*/  BAR.SYNC.DEFER_BLOCKING 0x0 ;  /* 0x0000000000007b1d */ /* 0x000fe20000010000 */
[----:B------:R-:W-:Y:S01]  /*119d0*/  UIMAD UR13, UR6, UR13, URZ ;  /* 0x0000000d060d72a4 */ /* 0x000fe2000f8e02ff */
[----:B------:R-:W-:Y:S01]  /*119e0*/  LOP3.LUT P0, RZ, R209, 0x3, RZ, 0xc0, !PT ;  /* 0x00000003d1ff7812 */ /* 0x000fe2000780c0ff */
[----:B------:R-:W-:Y:S01]  /*119f0*/  UIMAD UR9, UR4, UR15, URZ ;  /* 0x0000000f040972a4 */ /* 0x000fe2000f8e02ff */
[----:B------:R-:W-:Y:S01]  /*11a00*/  LOP3.LUT R211, R211, 0x30, RZ, 0xc0, !PT ;  /* 0x00000030d3d37812 */ /* 0x000fe200078ec0ff */
[----:B------:R-:W-:Y:S01]  /*11a10*/  USEL UR18, UR18, URZ, UP0 ;  /* 0x000000ff12127287 */ /* 0x000fe20008000000 */
[----:B------:R1:W2:Y:S02]  /*11a20*/  @P4 MUFU.LG2 R7, R5 ;  /* 0x0000000500074308 */ /* 0x0002a40000000c00 */
[----:B------:R-:W3:Y:S01]  /*11a30*/  @P3 LDC R2, c[0x0][0x458] ;  /* 0x00011600ff023b82 */ /* 0x000ee20000000800 */
[----:B------:R-:W4:Y:S01]  /*11a40*/  S2R R6, SR_CTAID.X ;  /* 0x0000000000067919 */ /* 0x000f220000002500 */
[----:B------:R-:W-:Y:S01]  /*11a50*/  @!UP0 UIMAD UR13, UR11, UR7, UR13 ;  /* 0x000000070b0d82a4 */ /* 0x000fe2000f8e020d */
[----:B------:R-:W-:Y:S01]  /*11a60*/  SHF.R.U32.HI R14, RZ, 0x2, R209 ;  /* 0x00000002ff0e7819 */ /* 0x000fe200000116d1 */
[----:B------:R-:W-:Y:S01]  /*11a70*/  USHF.L.U32 UR9, UR9, 0x6, URZ ;  /* 0x0000000609097899 */ /* 0x000fe200080006ff */
[----:B------:R-:W-:Y:S01]  /*11a80*/  BSSY.RECONVERGENT B0, `(.L_x_369) ;  /* 0x0000022000007945 */ /* 0x000fe20003800200 */
[----:B------:R-:W-:Y:S01]  /*11a90*/  USEL UR5, UR5, URZ, UP0 ;  /* 0x000000ff05057287 */ /* 0x000fe20008000000 */
[----:B------:R-:W5:Y:S01]  /*11aa0*/  @P3 MUFU.LG2 R4, R4 ;  /* 0x0000000400043308 */ /* 0x000f620000000c00 */
[----:B------:R-:W-:Y:S01]  /*11ab0*/  USHF.R.S32.HI UR8, URZ, 0x1f, UR13 ;  /* 0x0000001fff087899 */ /* 0x000fe2000801140d */
[----:B------:R-:W-:Y:S01]  /*11ac0*/  MOV R13, 0x7f800000 ;  /* 0x7f800000000d7802 */ /* 0x000fe20000000f00 */
[----:B------:R-:W-:Y:S01]  /*11ad0*/  USHF.R.S32.HI UR7, URZ, 0x1f, UR9 ;  /* 0x0000001fff077899 */ /* 0x000fe20008011409 */
[----:B------:R-:W-:Y:S01]  /*11ae0*/  MOV R12, 0x7f800000 ;  /* 0x7f800000000c7802 */ /* 0x000fe20000000f00 */
[----:B------:R-:W-:Y:S01]  /*11af0*/  UIADD3 UR18, UP1, UP0, UR9, UR18, UR13 ;  /* 0x0000001209127290 */ /* 0x000fe2000f83e00d */
[----:B-1----:R-:W1:Y:S01]  /*11b00*/  @P4 LDC R5, c[0x0][0x458] ;  /* 0x00011600ff054b82 */ /* 0x002e620000000800 */
[----:B------:R1:W1:Y:S01]  /*11b10*/  LDS.128 R8, [R0+0x1800] ;  /* 0x0018000000087984 */ /* 0x0002620000000c00 */
[----:B--2---:R-:W-:Y:S01]  /*11b20*/  @P4 FMUL.FTZ R15, R7, 0.69314718246459960938 ;  /* 0x3f317218070f4820 */ /* 0x004fe20000410000 */
[----:B------:R-:W-:Y:S01]  /*11b30*/  UIADD3.X UR5, UPT, UPT, UR7, UR5, UR8, UP1, UP0 ;  /* 0x0000000507057290 */ /* 0x000fe20008fe0408 */
[----:B------:R-:W-:Y:S01]  /*11b40*/  LOP3.LUT R7, R211, 0x7, R14, 0xf8, !PT ;  /* 0x00000007d3077812 */ /* 0x000fe200078ef80e */
[----:B-----5:R-:W-:-:S04]  /*11b50*/  @P3 FMUL.FTZ R4, R4, 0.69314718246459960938 ;  /* 0x3f31721804043820 */ /* 0x020fc80000410000 */
[----:B---3--:R-:W-:Y:S01]  /*11b60*/  @P3 FFMA.FTZ R12, R3, R2, R4 ;  /* 0x00000002030c3223 */ /* 0x008fe20000010004 */
[----:B-1----:R-:W-:Y:S01]  /*11b70*/  @P4 FFMA.FTZ R13, R164, R5, R15 ;  /* 0x00000005a40d4223 */ /* 0x002fe2000001000f */
        /* <DEDUP_REMOVED lines=18> */
.L_x_370:
[----:B------:R-:W-:Y:S05]  /*11ca0*/  BSYNC.RECONVERGENT B0 ;  /* 0x0000000000007941 */ /* 0x000fea0003800200 */
.L_x_369:
        /* <DEDUP_REMOVED lines=41> */
.L_x_372:
[----:B------:R-:W-:Y:S05]  /*11f40*/  BSYNC.RECONVERGENT B0 ;  /* 0x0000000000007941 */ /* 0x000fea0003800200 */
.L_x_371:
        /* <DEDUP_REMOVED lines=27> */
.L_x_374:
[----:B------:R-:W-:Y:S05]  /*12100*/  BSYNC.RECONVERGENT B0 ;  /* 0x0000000000007941 */ /* 0x000fea0003800200 */
.L_x_373:
        /* <DEDUP_REMOVED lines=27> */
.L_x_376:
[----:B------:R-:W-:Y:S05]  /*122c0*/  BSYNC.RECONVERGENT B0 ;  /* 0x0000000000007941 */ /* 0x000fea0003800200 */
.L_x_375:
[----:B-12---:R1:W2:Y:S04]  /*122d0*/  LDS.128 R12, [R0+0x3800] ;  /* 0x00380000000c7984 */ /* 0x0062a80000000c00 */
[----:B------:R1:W1:Y:S01]  /*122e0*/  LDS.128 R4, [R0+0x5800] ;  /* 0x0058000000047984 */ /* 0x0002620000000c00 */
[----:B------:R-:W-:Y:S05]  /*122f0*/  @P0 EXIT ;  /* 0x000000000000094d */ /* 0x000fea0003800000 */
[----:B------:R-:W5:Y:S01]  /*12300*/  LDCU.64 UR6, c[0x0][0x408] ;  /* 0x00008100ff0677ac */ /* 0x000f620008000a00 */
[----:B---3--:R1:W3:Y:S01]  /*12310*/  LDS.128 R16, [R0+0x7800] ;  /* 0x0078000000107984 */ /* 0x0082e20000000c00 */
[----:B------:R-:W-:Y:S01]  /*12320*/  IMAD.MOV.U32 R20, RZ, RZ, R24 ;  /* 0x000000ffff147224 */ /* 0x000fe200078e0018 */
[----:B------:R-:W5:Y:S01]  /*12330*/  LDCU.64 UR4, c[0x0][0x3f0] ;  /* 0x00007e00ff0477ac */ /* 0x000f620008000a00 */
[----:B------:R-:W-:Y:S01]  /*12340*/  IMAD.MOV.U32 R21, RZ, RZ, R27 ;  /* 0x000000ffff157224 */ /* 0x000fe200078e001b */
[----:B------:R-:W5:Y:S01]  /*12350*/  LDCU UR8, c[0x0][0x440] ;  /* 0x00008800ff0877ac */ /* 0x000f620008000800 */
[----:B-1--4-:R-:W-:Y:S02]  /*12360*/  IADD3 R0, P0, PT, R2, 0x30, RZ ;  /* 0x0000003002007810 */ /* 0x012fe40007f1e0ff */
[----:B-----5:R-:W-:Y:S02]  /*12370*/  ISETP.GE.AND P3, PT, R207, UR8, PT ;  /* 0x00000008cf007c0c */ /* 0x020fe4000bf66270 */
[----:B------:R-:W-:Y:S01]  /*12380*/  ISETP.GE.AND P2, PT, R234, UR8, PT ;  /* 0x00000008ea007c0c */ /* 0x000fe2000bf46270 */
[----:B------:R-:W-:Y:S01]  /*12390*/  IMAD.X R2, RZ, RZ, R3, P0 ;  /* 0x000000ffff027224 */ /* 0x000fe200000e0603 */
[----:B------:R-:W-:Y:S01]  /*123a0*/  ISETP.GE.AND P1, PT, R233, UR8, PT ;  /* 0x00000008e9007c0c */ /* 0x000fe2000bf26270 */
[----:B------:R-:W-:-:S04]  /*123b0*/  IMAD.WIDE.U32 R20, R0, UR6, R20 ;  /* 0x0000000600147c25 */ /* 0x000fc8000f8e0014 */
[----:B------:R-:W-:Y:S01]  /*123c0*/  IMAD R2, R2, UR6, RZ ;  /* 0x0000000602027c24 */ /* 0x000fe2000f8e02ff */
[----:B------:R-:W-:-:S03]  /*123d0*/  LEA R22, P0, R20, UR4, 0x1 ;  /* 0x0000000414167c11 */ /* 0x000fc6000f8008ff */
[----:B------:R-:W-:-:S04]  /*123e0*/  IMAD R2, R0, UR7, R2 ;  /* 0x0000000700027c24 */ /* 0x000fc8000f8e0202 */
[----:B------:R-:W-:-:S05]  /*123f0*/  IMAD.IADD R2, R2, 0x1, R21 ;  /* 0x0000000102027824 */ /* 0x000fca00078e0215 */
[----:B------:R-:W-:Y:S02]  /*12400*/  LEA.HI.X R23, R20, UR5, R2, 0x1, P0 ;  /* 0x0000000514177c11 */ /* 0x000fe400080f0c02 */
[----:B------:R-:W-:-:S03]  /*12410*/  ISETP.GE.AND P0, PT, R232, UR8, PT ;  /* 0x00000008e8007c0c */ /* 0x000fc6000bf06270 */
[----:B------:R1:W-:Y:S04]  /*12420*/  @!P3 STG.E.128 desc[UR24][R22.64], R8 ;  /* 0x000000081600b986 */ /* 0x0003e8000c101d18 */
[----:B--2---:R1:W-:Y:S04]  /*12430*/  @!P2 STG.E.128 desc[UR24][R22.64+0x80], R12 ;  /* 0x0000800c1600a986 */ /* 0x0043e8000c101d18 */
[----:B------:R1:W-:Y:S02]  /*12440*/  @!P1 STG.E.128 desc[UR24][R22.64+0x100], R4 ;  /* 0x0001000416009986 */ /* 0x0003e4000c101d18 */
[----:B---3--:R-:W-:Y:S05]  /*12450*/  @P0 EXIT ;  /* 0x000000000000094d */ /* 0x008fea0003800000 */
[----:B------:R-:W-:Y:S01]  /*12460*/  STG.E.128 desc[UR24][R22.64+0x180], R16 ;  /* 0x0001801016007986 */ /* 0x000fe2000c101d18 */
[----:B------:R-:W-:Y:S05]  /*12470*/  EXIT ;  /* 0x000000000000794d */ /* 0x000fea0003800000 */
.L_x_377:
        /* <DEDUP_REMOVED lines=16> */
.L_x_1189:


//--------------------- .text._ZN5flash16flash_fwd_kernelI23Flash_fwd_kernel_traitsILi256ELi64ELi64ELi4ELb0ELb0EN7cutlass6half_tE19Flash_kernel_traitsILi256ELi64ELi64ELi4ES3_EELb1ELb1ELb0ELb0ELb0ELb1ELb0ELb0EEEvNS_16Flash_fwd_paramsE --------------------------
	.section	.text._ZN5flash16flash_fwd_kernelI23Flash_fwd_kernel_traitsILi256ELi64ELi64ELi4ELb0ELb0EN7cutlass6half_tE19Flash_kernel_traitsILi256ELi64ELi64ELi4ES3_EELb1ELb1ELb0ELb0ELb0ELb1ELb0ELb0EEEvNS_16Flash_fwd_paramsE,"ax",@progbits
	.align	128
        .global         _ZN5flash16flash_fwd_kernelI23Flash_fwd_kernel_traitsILi256ELi64ELi64ELi4ELb0ELb0EN7cutlass6half_tE19Flash_kernel_traitsILi256ELi64ELi64ELi4ES3_EELb1ELb1ELb0ELb0ELb0ELb1ELb0ELb0EEEvNS_16Flash_fwd_paramsE
        .type           _ZN5flash16flash_fwd_kernelI23Flash_fwd_kernel_traitsILi256ELi64ELi64ELi4ELb0ELb0EN7cutlass6half_tE19Flash_kernel_traitsILi256ELi64ELi64ELi4ES3_EELb1ELb1ELb0ELb0ELb0ELb1ELb0ELb0EEEvNS_16Flash_fwd_paramsE,@function
        .size           _ZN5flash16flash_fwd_kernelI23Flash_fwd_kernel_traitsILi256ELi64ELi64ELi4ELb0ELb0EN7cutlass6half_tE19Flash_kernel_traitsILi256ELi64ELi64ELi4ES3_EELb1ELb1ELb0ELb0ELb0ELb1ELb0ELb0EEEvNS_16Flash_fwd_paramsE,(.L_x_1190 - _ZN5flash16flash_fwd_kernelI23Flash_fwd_kernel_traitsILi256ELi64ELi64ELi4ELb0ELb0EN7cutlass6half_tE19Flash_kernel_traitsILi256ELi64ELi64ELi4ES3_EELb1ELb1ELb0ELb0ELb0ELb1ELb0ELb0EEEvNS_16Flash_fwd_paramsE)
        .other          _ZN5flash16flash_fwd_kernelI23Flash_fwd_kernel_traitsILi256ELi64ELi64ELi4ELb0ELb0EN7cutlass6half_tE19Flash_kernel_traitsILi256ELi64ELi64ELi4ES3_EELb1ELb1ELb0ELb0ELb0ELb1ELb0ELb0EEEvNS_16Flash_fwd_paramsE,@"STO_CUDA_ENTRY STV_DEFAULT"
_ZN5flash16flash_fwd_kernelI23Flash_fwd_kernel_traitsILi256ELi64ELi64ELi4ELb0ELb0EN7cutlass6half_tE19Flash_kernel_traitsILi256ELi64ELi64ELi4ES3_EELb1ELb1ELb0ELb0ELb0ELb1ELb0ELb0EEEvNS_16Flash_fwd_paramsE:
.text._ZN5flash16flash_fwd_kernelI23Flash_fwd_kernel_traitsILi256ELi64ELi64ELi4ELb0ELb0EN7cutlass6half_tE19Flash_kernel_traitsILi256ELi64ELi64ELi4ES3_EELb1ELb1ELb0ELb0ELb0ELb1ELb0ELb0EEEvNS_16Flash_fwd_paramsE:
[----:B------:R-:W-:Y:S01]  /*0000*/  LDC R1, c[0x0][0x37c] ;  /* 0x0000df00ff017b82 */ /* 0x000fe20000000800 */
[----:B------:R-:W1:Y:S07]  /*0010*/  LDCU.U8 UR4, c[0x0][0x524] ;  /* 0x0000a480ff0477ac */ /* 0x000e6e0008000000 */
[----:B------:R-:W2:Y:S01]  /*0020*/  LDC R86, c[0x0][0x518] ;  /* 0x00014600ff567b82 */ /* 0x000ea20000000800 */
[----:B------:R-:W3:Y:S01]  /*0030*/  LDCU.64 UR18, c[0x0][0x510] ;  /* 0x0000a200ff1277ac */ /* 0x000ee20008000a00 */
[----:B------:R-:W4:Y:S06]  /*0040*/  LDCU.64 UR16, c[0x0][0x358] ;  /* 0x00006b00ff1077ac */ /* 0x000f2c0008000a00 */
[----:B------:R-:W4:Y:S01]  /*0050*/  LDC R3, c[0x0][0x51c] ;  /* 0x00014700ff037b82 */ /* 0x000f220000000800 */
[----:B------:R-:W4:Y:S01]  /*0060*/  S2R R192, SR_TID.X ;  /* 0x0000000000c07919 */ /* 0x000f220000002100 */
[----:B------:R-:W4:Y:S01]  /*0070*/  LDCU.64 UR10, c[0x0][0x460] ;  /* 0x00008c00ff0a77ac */ /* 0x000f220008000a00 */
[----:B------:R-:W4:Y:S01]  /*0080*/  LDCU.64 UR8, c[0x0][0x470] ;  /* 0x00008e00ff0877ac */ /* 0x000f220008000a00 */
[----:B-1----:R-:W-:-:S04]  /*0090*/  ISETP.NE.AND P1, PT, RZ, UR4, PT ;  /* 0x00000004ff007c0c */ /* 0x002fc8000bf25270 */
[----:B------:R-:W-:Y:S01]  /*00a0*/  S2UR UR12, SR_CTAID.X ;  /* 0x00000000000c79c3 */ /* 0x000fe20000002500 */
[----:B------:R-:W1:Y:S01]  /*00b0*/  LDCU.64 UR14, c[0x0][0x460] ;  /* 0x00008c00ff0e77ac */ /* 0x000e620008000a00 */
[----:B---3--:R-:W-:Y:S02]  /*00c0*/  IMAD.U32 R8, RZ, RZ, UR18 ;  /* 0x00000012ff087e24 */ /* 0x008fe4000f8e00ff */
[----:B------:R-:W-:-:S04]  /*00d0*/  IMAD.U32 R9, RZ, RZ, UR19 ;  /* 0x00000013ff097e24 */ /* 0x000fc8000f8e00ff */
[----:B------:R-:W1:Y:S08]  /*00e0*/  S2UR UR25, SR_CTAID.Y ;  /* 0x00000000001979c3 */ /* 0x000e700000002600 */
[----:B------:R-:W3:Y:S01]  /*00f0*/  S2UR UR23, SR_CTAID.Z ;  /* 0x00000000001779c3 */ /* 0x000ee20000002700 */
[----:B--2---:R-:W-:Y:S01]  /*0100*/  @P1 IMAD.MOV.U32 R2, RZ, RZ, R86 ;  /* 0x000000ffff021224 */ /* 0x004fe200078e0056 */
[----:B----4-:R-:W2:Y:S01]  /*0110*/  @P1 LDG.E.64 R8, desc[UR16][R8.64] ;  /* 0x0000001008081981 */ /* 0x010ea2000c1e1b00 */
[----:B------:R-:W4:Y:S03]  /*0120*/  LDCU.U8 UR13, c[0x0][0x532] ;  /* 0x0000a640ff0d77ac */ /* 0x000f260008000000 */
[----:B------:R-:W2:Y:S01]  /*0130*/  @P1 LDG.E.64 R6, desc[UR16][R2.64] ;  /* 0x0000001002061981 */ /* 0x000ea2000c1e1b00 */
[----:B------:R-:W4:Y:S01]  /*0140*/  LDCU.64 UR6, c[0x0][0x468] ;  /* 0x00008d00ff0677ac */ /* 0x000f220008000a00 */
[----:B------:R-:W2:Y:S01]  /*0150*/  @P1 LDC R0, c[0x0][0x520] ;  /* 0x00014800ff001b82 */ /* 0x000ea20000000800 */
[----:B------:R-:W-:Y:S01]  /*0160*/  ISETP.NE.U32.AND P4, PT, RZ, UR10, PT ;  /* 0x0000000aff007c0c */ /* 0x000fe2000bf85070 */
[----:B------:R-:W-:-:S02]  /*0170*/  UISETP.NE.U32.AND UP4, UPT, UR10, URZ, UPT ;  /* 0x000000ff0a00728c */ /* 0x000fc4000bf85070 */
[----:B------:R-:W-:Y:S01]  /*0180*/  UISETP.NE.U32.AND UP3, UPT, UR8, URZ, UPT ;  /* 0x000000ff0800728c */ /* 0x000fe2000bf65070 */
[----:B------:R-:W-:Y:S01]  /*0190*/  ISETP.NE.AND.EX P4, PT, RZ, UR11, PT, P4 ;  /* 0x0000000bff007c0c */ /* 0x000fe2000bf85340 */
[----:B------:R-:W-:Y:S02]  /*01a0*/  UISETP.NE.AND.EX UP4, UPT, UR11, URZ, UPT, UP4 ;  /* 0x000000ff0b00728c */ /* 0x000fe4000bf85340 */
[----:B------:R-:W-:Y:S02]  /*01b0*/  UISETP.NE.AND.EX UP3, UPT, UR9, URZ, UPT, UP3 ;  /* 0x000000ff0900728c */ /* 0x000fe4000bf65330 */
[----:B-1----:R-:W-:Y:S02]  /*01c0*/  UIMAD.WIDE.U32 UR14, UR25, 0x4, UR14 ;  /* 0x00000004190e78a5 */ /* 0x002fe4000f8e000e */
[----:B------:R-:W-:Y:S01]  /*01d0*/  PLOP3.LUT P2, PT, PT, PT, UP4, 0x80, 0x8 ;  /* 0x000000000008781c */ /* 0x000fe20003f4f048 */
[----:B------:R-:W-:Y:S02]  /*01e0*/  USHF.L.U32 UR11, UR25, 0x2, URZ ;  /* 0x00000002190b7899 */ /* 0x000fe400080006ff */
[----:B---3--:R-:W-:Y:S01]  /*01f0*/  ULOP3.LUT UR4, UR23, UR12, UR25, 0xfe, !UPT ;  /* 0x0000000c17047292 */ /* 0x008fe2000f8efe19 */
[----:B------:R-:W-:Y:S01]  /*0200*/  IMAD.U32 R10, RZ, RZ, UR14 ;  /* 0x0000000eff0a7e24 */ /* 0x000fe2000f8e00ff */
[----:B----4-:R-:W-:Y:S01]  /*0210*/  UISETP.NE.AND UP5, UPT, UR13, URZ, UPT ;  /* 0x000000ff0d00728c */ /* 0x010fe2000bfa5270 */
[----:B------:R-:W-:Y:S01]  /*0220*/  IMAD.U32 R11, RZ, RZ, UR15 ;  /* 0x0000000fff0b7e24 */ /* 0x000fe2000f8e00ff */
[----:B------:R-:W-:-:S02]  /*0230*/  UISETP.EQ.U32.AND UP2, UPT, UR6, URZ, UPT ;  /* 0x000000ff0600728c */ /* 0x000fc4000bf42070 */
[----:B------:R-:W-:Y:S01]  /*0240*/  LOP3.LUT P3, RZ, R192, UR4, RZ, 0xfc, !PT ;  /* 0x00000004c0ff7c12 */ /* 0x000fe2000f86fcff */
[----:B------:R-:W-:-:S04]  /*0250*/  USHF.R.U32.HI UR10, URZ, 0x1e, UR25 ;  /* 0x0000001eff0a7899 */ /* 0x000fc80008011619 */
[----:B------:R-:W1:Y:S08]  /*0260*/  LDCU.64 UR4, c[0x0][0x478] ;  /* 0x00008f00ff0477ac */ /* 0x000e700008000a00 */
[----:B------:R-:W3:Y:S01]  /*0270*/  @!P3 LDC.64 R4, c[0x0][0x528] ;  /* 0x00014a00ff04bb82 */ /* 0x000ee20000000a00 */
[----:B------:R-:W-:Y:S02]  /*0280*/  @UP3 UIADD3 UR14, UP1, UPT, UR11, UR8, URZ ;  /* 0x000000080b0e3290 */ /* 0x000fe4000ff3e0ff */
[----:B------:R-:W-:-:S02]  /*0290*/  UISETP.EQ.OR.EX UP2, UPT, UR7, URZ, !UP5, UP2 ;  /* 0x000000ff0700728c */ /* 0x000fc4000ef42720 */
[----:B------:R-:W-:Y:S02]  /*02a0*/  @UP3 UIADD3.X UR15, UPT, UPT, UR10, UR9, URZ, UP1, !UPT ;  /* 0x000000090a0f3290 */ /* 0x000fe40008ffe4ff */
[----:B------:R-:W-:Y:S02]  /*02b0*/  UIADD3 UR9, UP1, UPT, UR11, UR6, URZ ;  /* 0x000000060b097290 */ /* 0x000fe4000ff3e0ff */
[----:B-1----:R-:W-:Y:S02]  /*02c0*/  UISETP.NE.U32.AND UP0, UPT, UR4, URZ, UPT ;  /* 0x000000ff0400728c */ /* 0x002fe4000bf05070 */
[----:B------:R-:W-:Y:S02]  /*02d0*/  UIADD3.X UR8, UPT, UPT, UR10, UR7, URZ, UP1, !UPT ;  /* 0x000000070a087290 */ /* 0x000fe40008ffe4ff */
[----:B------:R-:W-:Y:S01]  /*02e0*/  UISETP.NE.AND.EX UP0, UPT, UR5, URZ, UPT, UP0 ;  /* 0x000000ff0500728c */ /* 0x000fe2000bf05300 */
[----:B------:R-:W-:Y:S02]  /*02f0*/  IMAD.U32 R12, RZ, RZ, UR14 ;  /* 0x0000000eff0c7e24 */ /* 0x000fe4000f8e00ff */
[----:B------:R-:W-:-:S08]  /*0300*/  IMAD.U32 R13, RZ, RZ, UR15 ;  /* 0x0000000fff0d7e24 */ /* 0x000fd0000f8e00ff */
[----:B------:R-:W-:-:S04]  /*0310*/  @UP0 UIADD3 UR4, UP1, UPT, UR11, UR4, URZ ;  /* 0x000000040b040290 */ /* 0x000fc8000ff3e0ff */
[----:B------:R-:W-:Y:S01]  /*0320*/  @UP0 UIADD3.X UR5, UPT, UPT, UR10, UR5, URZ, UP1, !UPT ;  /* 0x000000050a050290 */ /* 0x000fe20008ffe4ff */
[----:B--2---:R-:W-:Y:S02]  /*0330*/  @P1 R2UR UR18, R8 ;  /* 0x00000000081212ca */ /* 0x004fe400000e0000 */
[----:B------:R-:W-:Y:S02]  /*0340*/  @P1 R2UR UR19, R9 ;  /* 0x00000000091312ca */ /* 0x000fe400000e0000 */
[----:B------:R-:W-:-:S05]  /*0350*/  @P1 IADD3 R86, P0, PT, R6, R0, RZ ;  /* 0x0000000006561210 */ /* 0x000fca0007f1e0ff */
[----:B------:R-:W-:-:S04]  /*0360*/  @P1 IMAD.X R3, RZ, RZ, R7, P0 ;  /* 0x000000ffff031224 */ /* 0x000fc800000e0607 */
[----:B------:R-:W-:Y:S02]  /*0370*/  IMAD.U32 R8, RZ, RZ, UR18 ;  /* 0x00000012ff087e24 */ /* 0x000fe4000f8e00ff */
[----:B------:R-:W-:Y:S02]  /*0380*/  IMAD.U32 R9, RZ, RZ, UR19 ;  /* 0x00000013ff097e24 */ /* 0x000fe4000f8e00ff */
[----:B------:R-:W-:-:S03]  /*0390*/  @!P3 IMAD.MOV.U32 R87, RZ, RZ, R3 ;  /* 0x000000ffff57b224 */ /* 0x000fc600078e0003 */
[----:B---3--:R1:W-:Y:S04]  /*03a0*/  @!P3 STG.E.64 desc[UR16][R4.64], R8 ;  /* 0x000000080400b986 */ /* 0x0083e8000c101b10 */
[----:B------:R2:W-:Y:S01]  /*03b0*/  @!P3 STG.E.64 desc[UR16][R4.64+0x8], R86 ;  /* 0x000008560400b986 */ /* 0x0005e2000c101b10 */
[----:B------:R-:W-:-:S03]  /*03c0*/  PLOP3.LUT P3, PT, PT, PT, UP2, 0x80, 0x8 ;  /* 0x000000000008781c */ /* 0x000fc60003f6f028 */
[----:B------:R-:W3:Y:S04]  /*03d0*/  @P4 LDG.E R6, desc[UR16][R10.64] ;  /* 0x000000100a064981 */ /* 0x000ee8000c1e1900 */
[----:B------:R4:W3:Y:S01]  /*03e0*/  @P2 LDG.E R2, desc[UR16][R10.64+0x4] ;  /* 0x000004100a022981 */ /* 0x0008e2000c1e1900 */
[----:B------:R-:W-:Y:S02]  /*03f0*/  PLOP3.LUT P1, PT, PT, PT, UP3, 0x80, 0x8 ;  /* 0x000000000008781c */ /* 0x000fe40003f2f038 */
[----:B------:R-:W-:Y:S01]  /*0400*/  PLOP3.LUT P0, PT, PT, PT, UP0, 0x80, 0x8 ;  /* 0x000000000008781c */ /* 0x000fe20003f0f008 */
[----:B-1----:R-:W-:Y:S02]  /*0410*/  IMAD.U32 R8, RZ, RZ, UR9 ;  /* 0x00000009ff087e24 */ /* 0x002fe4000f8e00ff */
[----:B------:R-:W-:-:S08]  /*0420*/  IMAD.U32 R9, RZ, RZ, UR8 ;  /* 0x00000008ff097e24 */ /* 0x000fd0000f8e00ff */
[----:B--2---:R-:W2:Y:S04]  /*0430*/  @P1 LDG.E R4, desc[UR16][R12.64] ;  /* 0x000000100c041981 */ /* 0x004ea8000c1e1900 */
[----:B------:R-:W2:Y:S01]  /*0440*/  @!P3 LDG.E R5, desc[UR16][R8.64] ;  /* 0x000000100805b981 */ /* 0x000ea2000c1e1900 */
[----:B----4-:R-:W-:Y:S02]  /*0450*/  IMAD.U32 R10, RZ, RZ, UR4 ;  /* 0x00000004ff0a7e24 */ /* 0x010fe4000f8e00ff */
[----:B------:R-:W-:Y:S01]  /*0460*/  IMAD.U32 R11, RZ, RZ, UR5 ;  /* 0x00000005ff0b7e24 */ /* 0x000fe2000f8e00ff */
[----:B------:R-:W1:Y:S04]  /*0470*/  @!UP4 LDCU UR28, c[0x0][0x434] ;  /* 0x00008680ff1cc7ac */ /* 0x000e680008000800 */
[----:B------:R4:W5:Y:S01]  /*0480*/  @P0 LDG.E R0, desc[UR16][R10.64] ;  /* 0x000000100a000981 */ /* 0x000962000c1e1900 */
[----:B------:R-:W-:Y:S01]  /*0490*/  UMOV UR14, 0xffffffff ;  /* 0xffffffff000e7882 */ /* 0x000fe20000000000 */
[----:B------:R-:W2:Y:S01]  /*04a0*/  @!UP0 LDCU.64 UR4, c[0x0][0x488] ;  /* 0x00009100ff0487ac */ /* 0x000ea20008000a00 */
[----:B------:R-:W-:Y:S01]  /*04b0*/  UISETP.NE.U32.AND UP1, UPT, UR6, URZ, UPT ;  /* 0x000000ff0600728c */ /* 0x000fe2000bf25070 */
[----:B------:R-:W-:Y:S01]  /*04c0*/  UMOV UR22, 0xffffffff ;  /* 0xffffffff00167882 */ /* 0x000fe20000000000 */
[----:B------:R-:W-:-:S02]  /*04d0*/  USHF.L.U32 UR26, UR12, 0x6, URZ ;  /* 0x000000060c1a7899 */ /* 0x000fc400080006ff */
[----:B------:R-:W-:Y:S01]  /*04e0*/  UISETP.NE.AND.EX UP1, UPT, UR7, URZ, UPT, UP1 ;  /* 0x000000ff0700728c */ /* 0x000fe2000bf25310 */
[----:B------:R-:W-:Y:S01]  /*04f0*/  UMOV UR9, URZ ;  /* 0x000000ff00097c82 */ /* 0x000fe20008000000 */
[----:B------:R-:W1:Y:S01]  /*0500*/  @!UP0 LDCU UR6, c[0x0][0x43c] ;  /* 0x00008780ff0687ac */ /* 0x000e620008000800 */
[----:B---3--:R-:W-:Y:S02]  /*0510*/  @P4 R2UR UR14, R6 ;  /* 0x00000000060e42ca */ /* 0x008fe400000e0000 */
[----:B------:R-:W-:-:S13]  /*0520*/  @P2 R2UR UR8, R2 ;  /* 0x00000000020822ca */ /* 0x000fda00000e0000 */
[----:B-1----:R-:W-:-:S04]  /*0530*/  @UP4 UIADD3 UR28, UPT, UPT, UR8, -UR14, URZ ;  /* 0x8000000e081c4290 */ /* 0x002fc8000fffe0ff */
[----:B------:R-:W-:Y:S01]  /*0540*/  UISETP.GT.AND UP2, UPT, UR28, UR26, UPT ;  /* 0x0000001a1c00728c */ /* 0x000fe2000bf44270 */
[----:B--2---:R-:W-:-:S05]  /*0550*/  @P1 R2UR UR9, R4 ;  /* 0x00000000040912ca */ /* 0x004fca00000e0000 */
[----:B------:R-:W-:Y:S01]  /*0560*/  PLOP3.LUT P1, PT, PT, PT, UP2, 0x80, 0x8 ;  /* 0x000000000008781c */ /* 0x000fe20003f2f028 */
[----:B------:R-:W-:Y:S01]  /*0570*/  @!UP0 UISETP.NE.U32.AND UP2, UPT, UR4, URZ, UPT ;  /* 0x000000ff0400828c */ /* 0x000fe2000bf45070 */
[----:B------:R-:W-:Y:S01]  /*0580*/  @!P3 R2UR UR22, R5 ;  /* 0x000000000516b2ca */ /* 0x000fe200000e0000 */
[----:B------:R-:W1:Y:S01]  /*0590*/  @!UP1 LDCU UR4, c[0x0][0x438] ;  /* 0x00008700ff0497ac */ /* 0x000e620008000800 */
[----:B----4-:R-:W-:-:S13]  /*05a0*/  BRA.U !UP1, `(.L_x_378) ;  /* 0x0000000109187547 */ /* 0x010fda000b800000 */
[----:B------:R-:W-:-:S13]  /*05b0*/  PLOP3.LUT P2, PT, PT, PT, UP5, 0x80, 0x8 ;  /* 0x000000000008781c */ /* 0x000fda0003f4f058 */
[----:B------:R-:W1:Y:S04]  /*05c0*/  @P2 LDG.E R2, desc[UR16][R8.64+0x4] ;  /* 0x0000041008022981 */ /* 0x000e68000c1e1900 */
[----:B------:R-:W2:Y:S01]  /*05d0*/  @!P2 LDG.E R4, desc[UR16][R8.64] ;  /* 0x000000100804a981 */ /* 0x000ea2000c1e1900 */
[----:B-1----:R-:W-:-:S13]  /*05e0*/  @P2 R2UR UR4, R2 ;  /* 0x00000000020422ca */ /* 0x002fda00000e0000 */
[----:B------:R-:W-:-:S07]  /*05f0*/  @UP5 UIADD3 UR4, UPT, UPT, UR4, -UR22, URZ ;  /* 0x8000001604045290 */ /* 0x000fce000fffe0ff */
[----:B--2---:R-:W-:Y:S02]  /*0600*/  @!P2 R2UR UR4, R4 ;  /* 0x000000000404a2ca */ /* 0x004fe400000e0000 */
.L_x_378:
        /* <DEDUP_REMOVED lines=32> */
[----:B------:R-:W-:-:S03]  /*0810*/  @UP0 UIMAD UR9, UR14, UR7, UR19 ;  /* 0x000000070e0902a4 */ /* 0x000fc6000f8e0213 */
        /* <DEDUP_REMOVED lines=14> */
.L_x_380:
        /* <DEDUP_REMOVED lines=54> */
.L_x_382:
[----:B------:R-:W-:Y:S05]  /*0c60*/  BSYNC.RECONVERGENT B0 ;  /* 0x0000000000007941 */ /* 0x000fea0003800200 */
.L_x_381:
        /* <DEDUP_REMOVED lines=20> */
.L_x_384:
[----:B------:R-:W-:Y:S05]  /*0db0*/  BSYNC.RECONVERGENT B0 ;  /* 0x0000000000007941 */ /* 0x000fea0003800200 */
.L_x_383:
        /* <DEDUP_REMOVED lines=18> */
.L_x_386:
[----:B------:R-:W-:Y:S05]  /*0ee0*/  BSYNC.RECONVERGENT B0 ;  /* 0x0000000000007941 */ /* 0x000fea0003800200 */
.L_x_385:
        /* <DEDUP_REMOVED lines=17> */
.L_x_388:
[----:B------:R-:W-:Y:S05]  /*1000*/  BSYNC.RECONVERGENT B0 ;  /* 0x0000000000007941 */ /* 0x000fea0003800200 */
.L_x_387:
        /* <DEDUP_REMOVED lines=10> */
.L_x_390:
[----:B------:R-:W-:Y:S05]  /*10b0*/  BSYNC.RECONVERGENT B0 ;  /* 0x0000000000007941 */ /* 0x000fea0003800200 */
.L_x_389:
        /* <DEDUP_REMOVED lines=10> */
.L_x_392:
[----:B------:R-:W-:Y:S05]  /*1160*/  BSYNC.RECONVERGENT B0 ;  /* 0x0000000000007941 */ /* 0x000fea0003800200 */
.L_x_391:
        /* <DEDUP_REMOVED lines=10> */
.L_x_394:
[----:B------:R-:W-:Y:S05]  /*1210*/  BSYNC.RECONVERGENT B0 ;  /* 0x0000000000007941 */ /* 0x000fea0003800200 */
.L_x_393:
        /* <DEDUP_REMOVED lines=10> */
.L_x_379:
        /* <DEDUP_REMOVED lines=21> */
.L_x_395:
[----:B------:R-:W1:Y:S01]  /*1410*/  LDCU.64 UR12, c[0x0][0x3b8] ;  /* 0x00007700ff0c77ac */ /* 0x000e620008000a00 */
[----:B------:R-:W-:-:S04]  /*1420*/  UIADD3 UR6, UPT, UPT, UR9, UR22, URZ ;  /* 0x0000001609067290 */ /* 0x000fc8000fffe0ff */
[----:B-1----:R-:W-:Y:S02]  /*1430*/  UIMAD.WIDE.U32 UR32, UR6, UR12, URZ ;  /* 0x0000000c062072a5 */ /* 0x002fe4000f8e00ff */
[----:B------:R-:W-:-:S04]  /*1440*/  UIMAD UR6, UR6, UR13, URZ ;  /* 0x0000000d060672a4 */ /* 0x000fc8000f8e02ff */
[----:B------:R-:W-:Y:S02]  /*1450*/  UIADD3 UR6, UPT, UPT, UR33, UR6, URZ ;  /* 0x0000000621067290 */ /* 0x000fe4000fffe0ff */
.L_x_396:
        /* <DEDUP_REMOVED lines=43> */
.L_x_397:
[----:B------:R-:W1:Y:S01]  /*1710*/  LDCU.64 UR10, c[0x0][0x3c0] ;  /* 0x00007800ff0a77ac */ /* 0x000e620008000a00 */
[----:B------:R-:W-:-:S04]  /*1720*/  UIADD3 UR9, UPT, UPT, UR9, UR22, URZ ;  /* 0x0000001609097290 */ /* 0x000fc8000fffe0ff */
[----:B-1----:R-:W-:Y:S02]  /*1730*/  UIMAD.WIDE.U32 UR4, UR9, UR10, URZ ;  /* 0x0000000a090472a5 */ /* 0x002fe4000f8e00ff */
[----:B------:R-:W-:-:S04]  /*1740*/  UIMAD UR9, UR9, UR11, URZ ;  /* 0x0000000b090972a4 */ /* 0x000fc8000f8e02ff */
[----:B------:R-:W-:Y:S01]  /*1750*/  UIADD3 UR22, UPT, UPT, UR5, UR9, URZ ;  /* 0x0000000905167290 */ /* 0x000fe2000fffe0ff */
[----:B------:R-:W-:-:S11]  /*1760*/  UMOV UR24, UR4 ;  /* 0x0000000400187c82 */ /* 0x000fd60008000000 */
.L_x_398:
[----:B------:R-:W-:Y:S01]  /*1770*/  UIADD3 UR7, UPT, UPT, -UR26, UR28, URZ ;  /* 0x0000001c1a077290 */ /* 0x000fe2000fffe1ff */
[--C-:B------:R-:W-:Y:S01]  /*1780*/  SHF.R.U32.HI R0, RZ, 0x3, R192.reuse ;  /* 0x00000003ff007819 */ /* 0x100fe200000116c0 */
[----:B------:R-:W1:Y:S01]  /*1790*/  LDCU.64 UR4, c[0x0][0x3c8] ;  /* 0x00007900ff0477ac */ /* 0x000e620008000a00 */
[----:B------:R-:W2:Y:S01]  /*17a0*/  S2R R8, SR_CTAID.X ;  /* 0x0000000000087919 */ /* 0x000ea20000002500 */
[----:B------:R-:W-:Y:S01]  /*17b0*/  IMAD.SHL.U32 R198, R192, 0x8, RZ ;  /* 0x00000008c0c67824 */ /* 0x000fe200078e00ff */
[----:B------:R-:W-:Y:S01]  /*17c0*/  SHF.R.U32.HI R193, RZ, 0x1, R192 ;  /* 0x00000001ffc17819 */ /* 0x000fe200000116c0 */
[C---:B------:R-:W-:Y:S01]  /*17d0*/  VIADD R2, R0.reuse, 0x30 ;  /* 0x0000003000027836 */ /* 0x040fe20000000000 */
[C---:B------:R-:W-:Y:S01]  /*17e0*/  ISETP.GE.AND P6, PT, R0.reuse, UR7, PT ;  /* 0x0000000700007c0c */ /* 0x040fe2000bfc6270 */
[----:B------:R-:W-:Y:S01]  /*17f0*/  VIADD R16, R0, 0x20 ;  /* 0x0000002000107836 */ /* 0x000fe20000000000 */
[----:B------:R-:W-:Y:S01]  /*1800*/  LOP3.LUT R194, R198, 0x38, RZ, 0xc0, !PT ;  /* 0x00000038c6c27812 */ /* 0x000fe200078ec0ff */
[----:B------:R-:W-:Y:S01]  /*1810*/  IMAD.MOV.U32 R10, RZ, RZ, R0 ;  /* 0x000000ffff0a7224 */ /* 0x000fe200078e0000 */
[----:B------:R-:W-:Y:S01]  /*1820*/  ISETP.GE.AND P3, PT, R2, UR7, PT ;  /* 0x0000000702007c0c */ /* 0x000fe2000bf66270 */
[----:B------:R-:W-:Y:S01]  /*1830*/  IMAD.MOV.U32 R11, RZ, RZ, RZ ;  /* 0x000000ffff0b7224 */ /* 0x000fe200078e00ff */
[----:B------:R-:W-:Y:S01]  /*1840*/  IADD3 R6, P0, PT, R194, UR30, RZ ;  /* 0x0000001ec2067c10 */ /* 0x000fe2000ff1e0ff */
[----:B------:R-:W-:Y:S01]  /*1850*/  IMAD.SHL.U32 R177, R192, 0x40, RZ ;  /* 0x00000040c0b17824 */ /* 0x000fe200078e00ff */
[----:B------:R-:W-:Y:S01]  /*1860*/  ISETP.GE.AND P4, PT, R16, UR7, PT ;  /* 0x0000000710007c0c */ /* 0x000fe2000bf86270 */
[----:B------:R-:W-:Y:S01]  /*1870*/  IMAD.SHL.U32 R17, R192, 0x20, RZ ;  /* 0x00000020c0117824 */ /* 0x000fe200078e00ff */
[----:B------:R-:W-:Y:S01]  /*1880*/  UIADD3 UR31, UPT, UPT, UR20, -0x1, URZ ;  /* 0xffffffff141f7890 */ /* 0x000fe2000fffe0ff */
[----:B------:R-:W-:Y:S01]  /*1890*/  IMAD.X R7, RZ, RZ, UR8, P0 ;  /* 0x00000008ff077e24 */ /* 0x000fe200080e06ff */
[----:B------:R-:W3:Y:S01]  /*18a0*/  S2UR UR8, SR_CgaCtaId ;  /* 0x00000000000879c3 */ /* 0x000ee20000008800 */
[----:B-1----:R-:W-:Y:S01]  /*18b0*/  IMAD.U32 R26, RZ, RZ, UR4 ;  /* 0x00000004ff1a7e24 */ /* 0x002fe2000f8e00ff */
[----:B------:R-:W-:Y:S01]  /*18c0*/  USHF.L.U32 UR30, UR31, 0x6, URZ ;  /* 0x000000061f1e7899 */ /* 0x000fe200080006ff */
[----:B------:R-:W-:Y:S01]  /*18d0*/  LOP3.LUT R195, R198, 0x1f8, RZ, 0xc0, !PT ;  /* 0x000001f8c6c37812 */ /* 0x000fe200078ec0ff */
[----:B------:R-:W-:Y:S01]  /*18e0*/  USHF.L.U64.HI UR33, UR12, 0x6, UR13 ;  /* 0x000000060c217899 */ /* 0x000fe2000801020d */
[----:B------:R-:W-:Y:S01]  /*18f0*/  IMAD.WIDE.U32 R26, R26, UR23, R6 ;  /* 0x000000171a1a7c25 */ /* 0x000fe2000f8e0006 */
[----:B------:R-:W-:Y:S01]  /*1900*/  UIADD3 UR29, UPT, UPT, -UR30, UR27, URZ ;  /* 0x0000001b1e1d7290 */ /* 0x000fe2000fffe1ff */
[----:B------:R-:W-:Y:S01]  /*1910*/  LOP3.LUT R195, R195, 0x38, R192, 0x78, !PT ;  /* 0x00000038c3c37812 */ /* 0x000fe200078e78c0 */
[----:B------:R-:W1:Y:S01]  /*1920*/  @!P6 LDC.64 R4, c[0x0][0x3b0] ;  /* 0x0000ec00ff04eb82 */ /* 0x000e620000000a00 */
[----:B------:R-:W-:Y:S01]  /*1930*/  VIADD R6, R0, 0x10 ;  /* 0x0000001000067836 */ /* 0x000fe20000000000 */
[----:B------:R-:W-:Y:S01]  /*1940*/  USHF.L.U32 UR34, UR12, 0x6, URZ ;  /* 0x000000060c227899 */ /* 0x000fe200080006ff */
[----:B------:R-:W-:Y:S01]  /*1950*/  @!P4 IMAD.MOV.U32 R28, RZ, RZ, R26 ;  /* 0x000000ffff1cc224 */ /* 0x000fe200078e001a */
[----:B------:R-:W-:Y:S01]  /*1960*/  USHF.L.U32 UR36, UR12, 0x4, URZ ;  /* 0x000000040c247899 */ /* 0x000fe200080006ff */
[----:B------:R-:W-:Y:S01]  /*1970*/  LOP3.LUT R165, R194, 0x1c0, R177, 0xf8, !PT ;  /* 0x000001c0c2a57812 */ /* 0x000fe200078ef8b1 */
[----:B------:R-:W-:Y:S01]  /*1980*/  UIMAD.WIDE.U32 UR42, UR34, UR31, URZ ;  /* 0x0000001f222a72a5 */ /* 0x000fe2000f8e00ff */
[----:B------:R-:W-:Y:S01]  /*1990*/  ISETP.GE.AND P5, PT, R6, UR7, PT ;  /* 0x0000000706007c0c */ /* 0x000fe2000bfa6270 */
[----:B------:R-:W4:Y:S01]  /*19a0*/  @!P6 LDC.64 R32, c[0x0][0x380] ;  /* 0x0000e000ff20eb82 */ /* 0x000f220000000a00 */
[----:B--2---:R-:W-:Y:S01]  /*19b0*/  IMAD.WIDE.U32 R8, R8, 0x40, R10 ;  /* 0x0000004008087825 */ /* 0x004fe200078e000a */
[C---:B------:R-:W-:Y:S01]  /*19c0*/  LOP3.LUT R10, R177.reuse, 0x200, RZ, 0xc0, !PT ;  /* 0x00000200b10a7812 */ /* 0x040fe200078ec0ff */
[----:B------:R-:W-:Y:S01]  /*19d0*/  USHF.L.U64.HI UR35, UR12, 0x4, UR13 ;  /* 0x000000040c237899 */ /* 0x000fe2000801020d */
[----:B------:R-:W-:Y:S01]  /*19e0*/  LOP3.LUT R226, R177, 0x400, RZ, 0xc0, !PT ;  /* 0x00000400b1e27812 */ /* 0x000fe200078ec0ff */
[----:B------:R-:W-:Y:S01]  /*19f0*/  IMAD.U32 R11, RZ, RZ, UR5 ;  /* 0x00000005ff0b7e24 */ /* 0x000fe2000f8e00ff */
[----:B------:R-:W-:Y:S01]  /*1a00*/  @!P3 IADD3 R18, P0, PT, R8, 0x30, RZ ;  /* 0x000000300812b810 */ /* 0x000fe20007f1e0ff */
[----:B------:R-:W2:Y:S01]  /*1a10*/  LDCU.64 UR4, c[0x0][0x3d0] ;  /* 0x00007a00ff0477ac */ /* 0x000ea20008000a00 */
[----:B------:R-:W-:Y:S01]  /*1a20*/  LOP3.LUT R17, R10, 0x7c00, R17, 0xf8, !PT ;  /* 0x00007c000a117812 */ /* 0x000fe200078ef811 */
[----:B------:R-:W-:Y:S01]  /*1a30*/  IMAD R27, R11, UR23, R27 ;  /* 0x000000170b1b7c24 */ /* 0x000fe2000f8e021b */
[C---:B------:R-:W-:Y:S01]  /*1a40*/  @!P4 IADD3 R20, P1, PT, R8.reuse, 0x20, RZ ;  /* 0x000000200814c810 */ /* 0x040fe20007f3e0ff */
[----:B------:R-:W-:Y:S01]  /*1a50*/  @!P3 IMAD.X R19, RZ, RZ, R9, P0 ;  /* 0x000000ffff13b224 */ /* 0x000fe200000e0609 */
[C---:B------:R-:W-:Y:S01]  /*1a60*/  @!P5 IADD3 R22, P2, PT, R8.reuse, 0x10, RZ ;  /* 0x000000100816d810 */ /* 0x040fe20007f5e0ff */
[----:B------:R-:W5:Y:S01]  /*1a70*/  @!P5 LDC.64 R14, c[0x0][0x3b0] ;  /* 0x0000ec00ff0edb82 */ /* 0x000f620000000a00 */
[--C-:B------:R-:W-:Y:S01]  /*1a80*/  @!P5 IMAD.MOV.U32 R30, RZ, RZ, R26.reuse ;  /* 0x000000ffff1ed224 */ /* 0x100fe200078e001a */
[----:B------:R-:W-:Y:S01]  /*1a90*/  UIMAD.WIDE.U32 UR40, UR12, 0x20, URZ ;  /* 0x000000200c2878a5 */ /* 0x000fe2000f8e00ff */
[-C--:B-1----:R-:W-:Y:S01]  /*1aa0*/  @!P6 IMAD R7, R9, R4.reuse, RZ ;  /* 0x000000040907e224 */ /* 0x082fe200078e02ff */
[----:B------:R-:W-:Y:S01]  /*1ab0*/  USHF.L.U32 UR37, UR13, 0x5, URZ ;  /* 0x000000050d257899 */ /* 0x000fe200080006ff */
[----:B------:R-:W-:Y:S01]  /*1ac0*/  @!P6 IMAD.WIDE.U32 R10, R8, R4, R26 ;  /* 0x00000004080ae225 */ /* 0x000fe200078e001a */
[----:B------:R-:W-:-:S02]  /*1ad0*/  LOP3.LUT R84, R193, 0x8, RZ, 0xc0, !PT ;  /* 0x00000008c1547812 */ /* 0x000fc400078ec0ff */
[----:B------:R-:W1:Y:S01]  /*1ae0*/  @!P5 LDC.64 R12, c[0x0][0x380] ;  /* 0x0000e000ff0cdb82 */ /* 0x000e620000000a00 */
[----:B------:R-:W-:Y:S01]  /*1af0*/  @!P6 IMAD R5, R8, R5, R7 ;  /* 0x000000050805e224 */ /* 0x000fe200078e0207 */
[----:B------:R-:W-:Y:S01]  /*1b00*/  IADD3 R8, P0, PT, R194, UR32, RZ ;  /* 0x00000020c2087c10 */ /* 0x000fe2000ff1e0ff */
[----:B------:R-:W-:Y:S01]  /*1b10*/  @!P5 IMAD.X R23, RZ, RZ, R9, P2 ;  /* 0x000000ffff17d224 */ /* 0x000fe200010e0609 */
[----:B----4-:R-:W-:Y:S01]  /*1b20*/  @!P6 LEA R32, P2, R10, R32, 0x1 ;  /* 0x000000200a20e211 */ /* 0x010fe200078408ff */
[----:B------:R-:W-:Y:S01]  /*1b30*/  @!P6 IMAD.IADD R4, R11, 0x1, R5 ;  /* 0x000000010b04e824 */ /* 0x000fe200078e0205 */
[----:B------:R-:W-:Y:S01]  /*1b40*/  USHF.R.S32.HI UR32, URZ, 0x1f, UR15 ;  /* 0x0000001fff207899 */ /* 0x000fe2000801140f */
[----:B------:R-:W-:Y:S01]  /*1b50*/  @!P4 IMAD.X R21, RZ, RZ, R9, P1 ;  /* 0x000000ffff15c224 */ /* 0x000fe200008e0609 */
[----:B------:R-:W-:Y:S01]  /*1b60*/  ISETP.GE.AND P1, PT, R6, UR29, PT ;  /* 0x0000001d06007c0c */ /* 0x000fe2000bf26270 */
[----:B------:R-:W-:Y:S01]  /*1b70*/  IMAD.X R9, RZ, RZ, UR6, P0 ;  /* 0x00000006ff097e24 */ /* 0x000fe200080e06ff */
[----:B------:R-:W-:Y:S01]  /*1b80*/  @!P6 LEA.HI.X R33, R10, R33, R4, 0x1, P2 ;  /* 0x000000210a21e211 */ /* 0x000fe200010f0c04 */
[C---:B------:R-:W-:Y:S01]  /*1b90*/  IMAD R5, R0.reuse, UR13, RZ ;  /* 0x0000000d00057c24 */ /* 0x040fe2000f8e02ff */
[----:B------:R-:W4:Y:S01]  /*1ba0*/  @!P4 LDC.64 R10, c[0x0][0x3b0] ;  /* 0x0000ec00ff0acb82 */ /* 0x000f220000000a00 */
[----:B------:R-:W-:Y:S01]  /*1bb0*/  IMAD.WIDE.U32 R8, R0, UR12, R8 ;  /* 0x0000000c00087c25 */ /* 0x000fe2000f8e0008 */
[----:B------:R-:W-:Y:S01]  /*1bc0*/  LOP3.LUT R4, R198, 0x1e00, RZ, 0xc0, !PT ;  /* 0x00001e00c6047812 */ /* 0x000fe200078ec0ff */
[----:B------:R-:W-:Y:S01]  /*1bd0*/  UMOV UR6, 0x400 ;  /* 0x0000040000067882 */ /* 0x000fe20000000000 */
[----:B------:R-:W-:Y:S01]  /*1be0*/  ISETP.GE.AND P0, PT, R6, UR29, PT ;  /* 0x0000001d06007c0c */ /* 0x000fe2000bf06270 */
[----:B------:R-:W-:Y:S01]  /*1bf0*/  IMAD.IADD R5, R9, 0x1, R5 ;  /* 0x0000000109057824 */ /* 0x000fe200078e0205 */
[----:B------:R-:W-:Y:S01]  /*1c00*/  LOP3.LUT R87, R195, R4, RZ, 0xfc, !PT ;  /* 0x00000004c3577212 */ /* 0x000fe200078efcff */
[----:B------:R-:W-:Y:S01]  /*1c10*/  IMAD.MOV.U32 R4, RZ, RZ, R8 ;  /* 0x000000ffff047224 */ /* 0x000fe200078e0008 */
[----:B------:R-:W1:Y:S01]  /*1c20*/  @!P3 LDC.64 R6, c[0x0][0x3b0] ;  /* 0x0000ec00ff06bb82 */ /* 0x000e620000000a00 */
[----:B--2---:R-:W-:Y:S01]  /*1c30*/  IMAD.U32 R24, RZ, RZ, UR4 ;  /* 0x00000004ff187e24 */ /* 0x004fe2000f8e00ff */
[----:B---3--:R-:W-:Y:S01]  /*1c40*/  ULEA UR6, UR8, UR6, 0x18 ;  /* 0x0000000608067291 */ /* 0x008fe2000f8ec0ff */
[----:B------:R-:W-:Y:S01]  /*1c50*/  @!P5 IMAD.MOV.U32 R31, RZ, RZ, R27 ;  /* 0x000000ffff1fd224 */ /* 0x000fe200078e001b */
[----:B------:R-:W-:Y:S01]  /*1c60*/  UIMAD UR9, UR32, UR4, URZ ;  /* 0x00000004200972a4 */ /* 0x000fe2000f8e02ff */
[----:B------:R-:W-:Y:S01]  /*1c70*/  IMAD.WIDE.U32 R24, R24, UR15, R4 ;  /* 0x0000000f18187c25 */ /* 0x000fe2000f8e0004 */
[----:B------:R-:W-:Y:S01]  /*1c80*/  UIMAD UR8, UR33, UR31, URZ ;  /* 0x0000001f210872a4 */ /* 0x000fe2000f8e02ff */
[----:B------:R-:W-:Y:S01]  /*1c90*/  LOP3.LUT R84, R165, R84, RZ, 0x3c, !PT ;  /* 0x00000054a5547212 */ /* 0x000fe200078e3cff */
[----:B------:R-:W2:Y:S01]  /*1ca0*/  @!P4 LDC.64 R8, c[0x0][0x380] ;  /* 0x0000e000ff08cb82 */ /* 0x000ea20000000a00 */
[----:B------:R-:W-:Y:S01]  /*1cb0*/  LEA R87, R87, UR6, 0x1 ;  /* 0x0000000657577c11 */ /* 0x000fe2000f8e08ff */
[----:B-----5:R-:W-:Y:S01]  /*1cc0*/  @!P5 IMAD R23, R23, R14, RZ ;  /* 0x0000000e1717d224 */ /* 0x020fe200078e02ff */
[----:B------:R-:W-:Y:S01]  /*1cd0*/  UIMAD UR9, UR15, UR5, UR9 ;  /* 0x000000050f0972a4 */ /* 0x000fe2000f8e0209 */
[----:B------:R-:W-:Y:S01]  /*1ce0*/  @!P4 IMAD.MOV.U32 R29, RZ, RZ, R27 ;  /* 0x000000ffff1dc224 */ /* 0x000fe200078e001b */
[----:B------:R-:W3:Y:S01]  /*1cf0*/  LDCU.64 UR4, c[0x0][0x388] ;  /* 0x00007100ff0477ac */ /* 0x000ee20008000a00 */
[C---:B------:R-:W-:Y:S01]  /*1d00*/  @!P5 IMAD R15, R22.reuse, R15, R23 ;  /* 0x0000000f160fd224 */ /* 0x040fe200078e0217 */
[----:B------:R-:W-:Y:S01]  /*1d10*/  @!PT LDS RZ, [RZ] ;  /* 0x00000000fffff984 */ /* 0x000fe20000000800 */
[----:B------:R-:W-:Y:S01]  /*1d20*/  @!PT LDS RZ, [RZ] ;  /* 0x00000000fffff984 */ /* 0x000fe20000000800 */
[----:B------:R-:W-:Y:S01]  /*1d30*/  @!PT LDS RZ, [RZ] ;  /* 0x00000000fffff984 */ /* 0x000fe20000000800 */
[----:B------:R-:W-:Y:S01]  /*1d40*/  @!P6 LDGSTS.E.BYPASS.LTC128B.128 [R87], desc[UR16][R32.64] ;  /* 0x000000002057efae */ /* 0x000fe2000b981a10 */
[----:B------:R-:W5:Y:S01]  /*1d50*/  @!P3 LDC.64 R4, c[0x0][0x380] ;  /* 0x0000e000ff04bb82 */ /* 0x000f620000000a00 */
[----:B----4-:R-:W-:Y:S01]  /*1d60*/  @!P4 IMAD R21, R21, R10, RZ ;  /* 0x0000000a1515c224 */ /* 0x010fe200078e02ff */
[----:B------:R-:W-:Y:S01]  /*1d70*/  UIADD3 UR8, UPT, UPT, UR43, UR8, URZ ;  /* 0x000000082b087290 */ /* 0x000fe2000fffe0ff */
[----:B------:R-:W-:Y:S01]  /*1d80*/  @!P5 IMAD.WIDE.U32 R30, R22, R14, R30 ;  /* 0x0000000e161ed225 */ /* 0x000fe200078e001e */
[----:B------:R-:W-:Y:S01]  /*1d90*/  @!P6 LDGSTS.E.BYPASS.LTC128B.128 [R87+0x2000], desc[UR16][R32.64+0x80] ;  /* 0x020000802057efae */ /* 0x000fe2000b981a10 */
[----:B------:R-:W-:-:S02]  /*1da0*/  VOTEU.ALL UP1, P1 ;  /* 0x0000000000ff7886 */ /* 0x000fc40000820000 */
[C---:B------:R-:W-:Y:S01]  /*1db0*/  @!P4 IMAD R11, R20.reuse, R11, R21 ;  /* 0x0000000b140bc224 */ /* 0x040fe200078e0215 */
[----:B------:R-:W-:Y:S01]  /*1dc0*/  @!P6 LDGSTS.E.BYPASS.LTC128B.128 [R87+0x4000], desc[UR16][R32.64+0x100] ;  /* 0x040001002057efae */ /* 0x000fe2000b981a10 */
[----:B------:R-:W-:-:S03]  /*1dd0*/  @!P4 IMAD.WIDE.U32 R28, R20, R10, R28 ;  /* 0x0000000a141cc225 */ /* 0x000fc600078e001c */
[----:B------:R-:W-:Y:S01]  /*1de0*/  @!P6 LDGSTS.E.BYPASS.LTC128B.128 [R87+0x6000], desc[UR16][R32.64+0x180] ;  /* 0x060001802057efae */ /* 0x000fe2000b981a10 */
[----:B-1----:R-:W-:Y:S01]  /*1df0*/  @!P3 IMAD R19, R19, R6, RZ ;  /* 0x000000061313b224 */ /* 0x002fe200078e02ff */
[----:B------:R-:W-:Y:S01]  /*1e00*/  @!P5 LEA R12, P6, R30, R12, 0x1 ;  /* 0x0000000c1e0cd211 */ /* 0x000fe200078c08ff */
[----:B------:R-:W-:Y:S01]  /*1e10*/  @!P5 IMAD.IADD R15, R31, 0x1, R15 ;  /* 0x000000011f0fd824 */ /* 0x000fe200078e020f */
[----:B--2---:R-:W-:Y:S01]  /*1e20*/  @!P4 LEA R8, P2, R28, R8, 0x1 ;  /* 0x000000081c08c211 */ /* 0x004fe200078408ff */
[----:B------:R-:W-:Y:S02]  /*1e30*/  @!P4 IMAD.IADD R11, R29, 0x1, R11 ;  /* 0x000000011d0bc824 */ /* 0x000fe400078e020b */
[----:B------:R-:W-:Y:S01]  /*1e40*/  @!P3 IMAD R7, R18, R7, R19 ;  /* 0x000000071207b224 */ /* 0x000fe200078e0213 */
[----:B------:R-:W-:Y:S01]  /*1e50*/  @!P5 LEA.HI.X R13, R30, R13, R15, 0x1, P6 ;  /* 0x0000000d1e0dd211 */ /* 0x000fe200030f0c0f */
[----:B------:R-:W-:Y:S01]  /*1e60*/  @!P3 IMAD.WIDE.U32 R26, R18, R6, R26 ;  /* 0x00000006121ab225 */ /* 0x000fe200078e001a */
[----:B------:R-:W-:-:S02]  /*1e70*/  @!P4 LEA.HI.X R9, R28, R9, R11, 0x1, P2 ;  /* 0x000000091c09c211 */ /* 0x000fc400010f0c0b */
[----:B---3--:R-:W-:Y:S01]  /*1e80*/  LEA R216, P6, R24, UR4, 0x1 ;  /* 0x0000000418d87c11 */ /* 0x008fe2000f8c08ff */
[----:B------:R-:W-:Y:S01]  /*1e90*/  @!P3 IMAD.IADD R7, R27, 0x1, R7 ;  /* 0x000000011b07b824 */ /* 0x000fe200078e0207 */
[C---:B-----5:R-:W-:Y:S01]  /*1ea0*/  @!P3 LEA R4, P2, R26.reuse, R4, 0x1 ;  /* 0x000000041a04b211 */ /* 0x060fe200078408ff */
[----:B------:R-:W-:Y:S01]  /*1eb0*/  @!P5 LDGSTS.E.BYPASS.LTC128B.128 [R87+0x800], desc[UR16][R12.64] ;  /* 0x008000000c57dfae */ /* 0x000fe2000b981a10 */
[----:B------:R-:W-:Y:S01]  /*1ec0*/  VIADD R215, R25, UR9 ;  /* 0x0000000919d77c36 */ /* 0x000fe20008000000 */
[----:B------:R-:W-:Y:S01]  /*1ed0*/  @!UP1 UIADD3 UR9, UP2, UPT, UR36, UR42, URZ ;  /* 0x0000002a24099290 */ /* 0x000fe2000ff5e0ff */
[----:B------:R-:W-:Y:S01]  /*1ee0*/  @!P3 LEA.HI.X R5, R26, R5, R7, 0x1, P2 ;  /* 0x000000051a05b211 */ /* 0x000fe200010f0c07 */
[----:B------:R-:W-:Y:S01]  /*1ef0*/  @!P5 LDGSTS.E.BYPASS.LTC128B.128 [R87+0x2800], desc[UR16][R12.64+0x80] ;  /* 0x028000800c57dfae */ /* 0x000fe2000b981a10 */
[----:B------:R-:W-:Y:S01]  /*1f00*/  IMAD.U32 R6, RZ, RZ, UR42 ;  /* 0x0000002aff067e24 */ /* 0x000fe2000f8e00ff */
[----:B------:R-:W-:Y:S01]  /*1f10*/  ISETP.GE.AND P2, PT, R2, UR29, PT ;  /* 0x0000001d02007c0c */ /* 0x000fe2000bf46270 */
[----:B------:R-:W-:Y:S01]  /*1f20*/  IMAD.U32 R10, RZ, RZ, UR12 ;  /* 0x0000000cff0a7e24 */ /* 0x000fe2000f8e00ff */
[----:B------:R-:W-:Y:S01]  /*1f30*/  @!P5 LDGSTS.E.BYPASS.LTC128B.128 [R87+0x4800], desc[UR16][R12.64+0x100] ;  /* 0x048001000c57dfae */ /* 0x000fe2000b981a10 */
[----:B------:R-:W-:Y:S01]  /*1f40*/  LEA.HI.X R215, R24, UR5, R215, 0x1, P6 ;  /* 0x0000000518d77c11 */ /* 0x000fe2000b0f0cd7 */
[----:B------:R-:W-:Y:S01]  /*1f50*/  @!UP1 UIADD3.X UR38, UPT, UPT, UR35, UR8, URZ, UP2, !UPT ;  /* 0x0000000823269290 */ /* 0x000fe200097fe4ff */
[----:B------:R-:W-:Y:S01]  /*1f60*/  IMAD.U32 R7, RZ, RZ, UR43 ;  /* 0x0000002bff077e24 */ /* 0x000fe2000f8e00ff */
[----:B------:R1:W-:Y:S01]  /*1f70*/  @!P5 LDGSTS.E.BYPASS.LTC128B.128 [R87+0x6800], desc[UR16][R12.64+0x180] ;  /* 0x068001800c57dfae */ /* 0x0003e2000b981a10 */
[----:B------:R-:W-:Y:S01]  /*1f80*/  ISETP.GE.AND P5, PT, R16, UR29, PT ;  /* 0x0000001d10007c0c */ /* 0x000fe2000bfa6270 */
[----:B------:R-:W2:Y:S01]  /*1f90*/  LDCU.64 UR4, c[0x0][0x3d8] ;  /* 0x00007b00ff0477ac */ /* 0x000ea20008000a00 */
[----:B------:R-:W-:Y:S01]  /*1fa0*/  IMAD.IADD R17, R84, 0x1, R17 ;  /* 0x0000000154117824 */ /* 0x000fe200078e0211 */
[----:B------:R-:W-:Y:S01]  /*1fb0*/  @!P4 LDGSTS.E.BYPASS.LTC128B.128 [R87+0x1000], desc[UR16][R8.64] ;  /* 0x010000000857cfae */ /* 0x000fe2000b981a10 */
[----:B------:R-:W-:Y:S01]  /*1fc0*/  IMAD.MOV.U32 R214, RZ, RZ, 0x20 ;  /* 0x00000020ffd67424 */ /* 0x000fe200078e00ff */
[----:B------:R-:W-:Y:S01]  /*1fd0*/  UISETP.NE.AND UP2, UPT, UR20, 0x1, UPT ;  /* 0x000000011400788c */ /* 0x000fe2000bf45270 */
[----:B------:R-:W-:Y:S01]  /*1fe0*/  IMAD.MOV.U32 R199, RZ, RZ, 0x40 ;  /* 0x00000040ffc77424 */ /* 0x000fe200078e00ff */
[----:B------:R-:W-:Y:S01]  /*1ff0*/  @!P4 LDGSTS.E.BYPASS.LTC128B.128 [R87+0x3000], desc[UR16][R8.64+0x80] ;  /* 0x030000800857cfae */ /* 0x000fe2000b981a10 */
[----:B------:R-:W-:Y:S01]  /*2000*/  LEA R76, R17, UR6, 0x1 ;  /* 0x00000006114c7c11 */ /* 0x000fe2000f8e08ff */
[----:B------:R-:W-:-:S02]  /*2010*/  IMAD.U32 R166, RZ, RZ, UR27 ;  /* 0x0000001bffa67e24 */ /* 0x000fc4000f8e00ff */
[----:B------:R-:W-:Y:S02]  /*2020*/  @!P4 LDGSTS.E.BYPASS.LTC128B.128 [R87+0x5000], desc[UR16][R8.64+0x100] ;  /* 0x050001000857cfae */ /* 0x000fe4000b981a10 */
[----:B------:R-:W-:Y:S02]  /*2030*/  VOTEU.ALL UP0, P5 ;  /* 0x0000000000ff7886 */ /* 0x000fe40002800000 */
[----:B------:R3:W-:Y:S01]  /*2040*/  @!P4 LDGSTS.E.BYPASS.LTC128B.128 [R87+0x7000], desc[UR16][R8.64+0x180] ;  /* 0x070001800857cfae */ /* 0x0007e2000b981a10 */
[----:B------:R-:W-:Y:S01]  /*2050*/  ISETP.GE.AND P4, PT, R2, UR29, PT ;  /* 0x0000001d02007c0c */ /* 0x000fe2000bf86270 */
[----:B------:R-:W-:Y:S02]  /*2060*/  IMAD.U32 R2, RZ, RZ, UR8 ;  /* 0x00000008ff027e24 */ /* 0x000fe4000f8e00ff */
[----:B------:R-:W-:Y:S04]  /*2070*/  @!P3 LDGSTS.E.BYPASS.LTC128B.128 [R87+0x1800], desc[UR16][R4.64] ;  /* 0x018000000457bfae */ /* 0x000fe8000b981a10 */
[----:B------:R-:W-:Y:S04]  /*2080*/  @!P3 LDGSTS.E.BYPASS.LTC128B.128 [R87+0x3800], desc[UR16][R4.64+0x80] ;  /* 0x038000800457bfae */ /* 0x000fe8000b981a10 */
[----:B------:R-:W-:Y:S04]  /*2090*/  @!P3 LDGSTS.E.BYPASS.LTC128B.128 [R87+0x5800], desc[UR16][R4.64+0x100] ;  /* 0x058001000457bfae */ /* 0x000fe8000b981a10 */
[----:B------:R4:W-:Y:S01]  /*20a0*/  @!P3 LDGSTS.E.BYPASS.LTC128B.128 [R87+0x7800], desc[UR16][R4.64+0x180] ;  /* 0x078001800457bfae */ /* 0x0009e2000b981a10 */
[----:B------:R-:W-:-:S13]  /*20b0*/  ISETP.GE.AND P3, PT, R0, UR29, PT ;  /* 0x0000001d00007c0c */ /* 0x000fda000bf66270 */
[----:B-1----:R-:W-:-:S04]  /*20c0*/  @!P3 LEA R12, P6, R6, R216, 0x1 ;  /* 0x000000d8060cb211 */ /* 0x002fc800078c08ff */
[----:B------:R-:W-:Y:S01]  /*20d0*/  @!P3 LEA.HI.X R13, R6, R215, R2, 0x1, P6 ;  /* 0x000000d7060db211 */ /* 0x000fe200030f0c02 */
[----:B------:R-:W-:Y:S01]  /*20e0*/  IMAD R2, R0, UR11, RZ ;  /* 0x0000000b00027c24 */ /* 0x000fe2000f8e02ff */
[----:B---3--:R-:W-:-:S03]  /*20f0*/  IADD3 R8, P6, PT, R194, UR24, RZ ;  /* 0x00000018c2087c10 */ /* 0x008fc6000ffde0ff */
[----:B------:R-:W-:Y:S02]  /*2100*/  @!P3 LDGSTS.E.BYPASS.LTC128B.128 [R87+0x8000], desc[UR16][R12.64] ;  /* 0x080000000c57bfae */ /* 0x000fe4000b981a10 */
[----:B------:R-:W-:Y:S02]  /*2110*/  IMAD.X R9, RZ, RZ, UR22, P6 ;  /* 0x00000016ff097e24 */ /* 0x000fe4000b0e06ff */
[----:B----4-:R-:W-:Y:S01]  /*2120*/  IMAD.U32 R5, RZ, RZ, UR43 ;  /* 0x0000002bff057e24 */ /* 0x010fe2000f8e00ff */
[----:B------:R-:W-:Y:S01]  /*2130*/  @!P3 LDGSTS.E.BYPASS.LTC128B.128 [R87+0xa000], desc[UR16][R12.64+0x80] ;  /* 0x0a0000800c57bfae */ /* 0x000fe2000b981a10 */
[----:B------:R-:W-:Y:S02]  /*2140*/  IMAD.U32 R4, RZ, RZ, UR42 ;  /* 0x0000002aff047e24 */ /* 0x000fe4000f8e00ff */
[----:B------:R-:W-:Y:S01]  /*2150*/  IMAD.U32 R5, RZ, RZ, UR8 ;  /* 0x00000008ff057e24 */ /* 0x000fe2000f8e00ff */
[----:B------:R-:W-:Y:S01]  /*2160*/  @!P3 LDGSTS.E.BYPASS.LTC128B.128 [R87+0xc000], desc[UR16][R12.64+0x100] ;  /* 0x0c0001000c57bfae */ /* 0x000fe2000b981a10 */
[----:B------:R-:W-:-:S03]  /*2170*/  IMAD.WIDE.U32 R8, R0, UR10, R8 ;  /* 0x0000000a00087c25 */ /* 0x000fc6000f8e0008 */
[----:B------:R1:W-:Y:S01]  /*2180*/  @!P3 LDGSTS.E.BYPASS.LTC128B.128 [R87+0xe000], desc[UR16][R12.64+0x180] ;  /* 0x0e0001800c57bfae */ /* 0x0003e2000b981a10 */
[----:B------:R-:W-:-:S04]  /*2190*/  @!P4 IMAD.WIDE.U32 R10, R10, 0x30, R4 ;  /* 0x000000300a0ac825 */ /* 0x000fc800078e0004 */
[----:B------:R-:W-:Y:S01]  /*21a0*/  IMAD.U32 R5, RZ, RZ, UR9 ;  /* 0x00000009ff057e24 */ /* 0x000fe2000f8e00ff */
[----:B------:R-:W-:Y:S01]  /*21b0*/  @!UP0 UIADD3 UR9, UP1, UPT, UR42, UR40, URZ ;  /* 0x000000282a098290 */ /* 0x000fe2000ff3e0ff */
[----:B------:R-:W-:Y:S01]  /*21c0*/  IMAD.U32 R4, RZ, RZ, UR38 ;  /* 0x00000026ff047e24 */ /* 0x000fe2000f8e00ff */
[----:B------:R-:W-:Y:S01]  /*21d0*/  USHF.L.U32 UR38, UR10, 0x6, URZ ;  /* 0x000000060a267899 */ /* 0x000fe200080006ff */
[----:B------:R-:W-:Y:S01]  /*21e0*/  IMAD.IADD R9, R9, 0x1, R2 ;  /* 0x0000000109097824 */ /* 0x000fe200078e0202 */
[CC--:B------:R-:W-:Y:S01]  /*21f0*/  @!P1 LEA R18, P6, R5.reuse, R216.reuse, 0x1 ;  /* 0x000000d805129211 */ /* 0x0c0fe200078c08ff */
[----:B------:R-:W-:Y:S02]  /*2200*/  @!UP0 UIADD3.X UR8, UPT, UPT, UR8, UR41, UR37, UP1, !UPT ;  /* 0x0000002908088290 */ /* 0x000fe40008ffe425 */
[----:B------:R-:W-:Y:S01]  /*2210*/  USHF.L.U64.HI UR37, UR10, 0x6, UR11 ;  /* 0x000000060a257899 */ /* 0x000fe2000801020b */
[-C--:B------:R-:W-:Y:S01]  /*2220*/  @!P1 LEA.HI.X R19, R5, R215.reuse, R4, 0x1, P6 ;  /* 0x000000d705139211 */ /* 0x080fe200030f0c04 */
[----:B------:R-:W-:Y:S01]  /*2230*/  IMAD.U32 R5, RZ, RZ, UR9 ;  /* 0x00000009ff057e24 */ /* 0x000fe2000f8e00ff */
[----:B------:R-:W-:Y:S01]  /*2240*/  UIMAD.WIDE.U32 UR38, UR38, UR31, URZ ;  /* 0x0000001f262672a5 */ /* 0x000fe2000f8e00ff */
[----:B------:R-:W-:Y:S01]  /*2250*/  IMAD.U32 R4, RZ, RZ, UR13 ;  /* 0x0000000dff047e24 */ /* 0x000fe2000f8e00ff */
[----:B------:R-:W-:Y:S01]  /*2260*/  UIMAD UR37, UR37, UR31, URZ ;  /* 0x0000001f252572a4 */ /* 0x000fe2000f8e02ff */
[----:B------:R-:W-:Y:S01]  /*2270*/  IMAD.U32 R6, RZ, RZ, UR8 ;  /* 0x00000008ff067e24 */ /* 0x000fe2000f8e00ff */
[CC--:B------:R-:W-:Y:S01]  /*2280*/  @!P5 LEA R14, P6, R5.reuse, R216.reuse, 0x1 ;  /* 0x000000d8050ed211 */ /* 0x0c0fe200078c08ff */
[----:B------:R-:W-:Y:S01]  /*2290*/  @!P4 IMAD R4, R4, 0x30, RZ ;  /* 0x000000300404c824 */ /* 0x000fe200078e02ff */
[----:B------:R-:W-:Y:S01]  /*22a0*/  @!P1 LDGSTS.E.BYPASS.LTC128B.128 [R87+0x8800], desc[UR16][R18.64] ;  /* 0x0880000012579fae */ /* 0x000fe2000b981a10 */
[----:B------:R-:W3:Y:S01]  /*22b0*/  LDCU.64 UR8, c[0x0][0x390] ;  /* 0x00007200ff0877ac */ /* 0x000ee20008000a00 */
[-C--:B------:R-:W-:Y:S01]  /*22c0*/  @!P5 LEA.HI.X R15, R5, R215.reuse, R6, 0x1, P6 ;  /* 0x000000d7050fd211 */ /* 0x080fe200030f0c06 */
[----:B------:R-:W-:Y:S01]  /*22d0*/  @!P4 IMAD.IADD R4, R11, 0x1, R4 ;  /* 0x000000010b04c824 */ /* 0x000fe200078e0204 */
[C---:B------:R-:W-:Y:S01]  /*22e0*/  @!P4 LEA R20, P6, R10.reuse, R216, 0x1 ;  /* 0x000000d80a14c211 */ /* 0x040fe200078c08ff */
[----:B------:R-:W-:Y:S01]  /*22f0*/  @!P1 LDGSTS.E.BYPASS.LTC128B.128 [R87+0xa800], desc[UR16][R18.64+0x80] ;  /* 0x0a80008012579fae */ /* 0x000fe2000b981a10 */
[----:B--2---:R-:W-:Y:S01]  /*2300*/  UIMAD UR40, UR32, UR4, URZ ;  /* 0x00000004202872a4 */ /* 0x004fe2000f8e02ff */
[----:B------:R-:W-:Y:S01]  /*2310*/  IMAD.U32 R5, RZ, RZ, UR4 ;  /* 0x00000004ff057e24 */ /* 0x000fe2000f8e00ff */
[----:B------:R-:W-:Y:S01]  /*2320*/  @!P4 LEA.HI.X R21, R10, R215, R4, 0x1, P6 ;  /* 0x000000d70a15c211 */ /* 0x000fe200030f0c04 */
[----:B------:R-:W-:Y:S01]  /*2330*/  @!P1 LDGSTS.E.BYPASS.LTC128B.128 [R87+0xc800], desc[UR16][R18.64+0x100] ;  /* 0x0c80010012579fae */ /* 0x000fe2000b981a10 */
[----:B------:R-:W-:Y:S01]  /*2340*/  ISETP.GE.AND P6, PT, R16, UR29, PT ;  /* 0x0000001d10007c0c */ /* 0x000fe2000bfc6270 */
[----:B------:R-:W-:Y:S01]  /*2350*/  UIADD3 UR37, UPT, UPT, UR39, UR37, URZ ;  /* 0x0000002527257290 */ /* 0x000fe2000fffe0ff */
[----:B------:R-:W-:Y:S01]  /*2360*/  IMAD.U32 R6, RZ, RZ, UR38 ;  /* 0x00000026ff067e24 */ /* 0x000fe2000f8e00ff */
[----:B------:R2:W-:Y:S01]  /*2370*/  @!P1 LDGSTS.E.BYPASS.LTC128B.128 [R87+0xe800], desc[UR16][R18.64+0x180] ;  /* 0x0e80018012579fae */ /* 0x0005e2000b981a10 */
[----:B------:R-:W-:Y:S01]  /*2380*/  UIMAD UR40, UR15, UR5, UR40 ;  /* 0x000000050f2872a4 */ /* 0x000fe2000f8e0228 */
[----:B------:R-:W-:Y:S01]  /*2390*/  IMAD.WIDE.U32 R8, R5, UR15, R8 ;  /* 0x0000000f05087c25 */ /* 0x000fe2000f8e0008 */
[----:B------:R-:W-:Y:S01]  /*23a0*/  USHF.L.U32 UR29, UR11, 0x5, URZ ;  /* 0x000000050b1d7899 */ /* 0x000fe200080006ff */
[----:B------:R-:W-:Y:S02]  /*23b0*/  @!P5 LDGSTS.E.BYPASS.LTC128B.128 [R87+0x9000], desc[UR16][R14.64] ;  /* 0x090000000e57dfae */ /* 0x000fe4000b981a10 */
[----:B------:R-:W-:Y:S01]  /*23c0*/  IMAD.U32 R11, RZ, RZ, UR37 ;  /* 0x00000025ff0b7e24 */ /* 0x000fe2000f8e00ff */
[----:B---3--:R-:W-:Y:S01]  /*23d0*/  LEA R5, P1, R8, UR8, 0x1 ;  /* 0x0000000808057c11 */ /* 0x008fe2000f8208ff */
[----:B------:R-:W-:Y:S01]  /*23e0*/  @!P5 LDGSTS.E.BYPASS.LTC128B.128 [R87+0xb000], desc[UR16][R14.64+0x80] ;  /* 0x0b0000800e57dfae */ /* 0x000fe2000b981a10 */
[----:B------:R-:W-:Y:S01]  /*23f0*/  IMAD.U32 R4, RZ, RZ, UR10 ;  /* 0x0000000aff047e24 */ /* 0x000fe2000f8e00ff */
[----:B------:R-:W-:Y:S01]  /*2400*/  VOTEU.ALL UP0, P6 ;  /* 0x0000000000ff7886 */ /* 0x000fe20003000000 */
[----:B------:R-:W-:Y:S01]  /*2410*/  @!P2 IMAD.MOV.U32 R10, RZ, RZ, R6 ;  /* 0x000000ffff0aa224 */ /* 0x000fe200078e0006 */
[----:B------:R-:W-:Y:S01]  /*2420*/  @!P5 LDGSTS.E.BYPASS.LTC128B.128 [R87+0xd000], desc[UR16][R14.64+0x100] ;  /* 0x0d0001000e57dfae */ /* 0x000fe2000b981a10 */
[----:B------:R-:W-:-:S02]  /*2430*/  IMAD.U32 R7, RZ, RZ, UR39 ;  /* 0x00000027ff077e24 */ /* 0x000fc4000f8e00ff */
[----:B------:R-:W-:Y:S01]  /*2440*/  VIADD R7, R9, UR40 ;  /* 0x0000002809077c36 */ /* 0x000fe20008000000 */
[----:B------:R3:W-:Y:S01]  /*2450*/  @!P5 LDGSTS.E.BYPASS.LTC128B.128 [R87+0xf000], desc[UR16][R14.64+0x180] ;  /* 0x0f0001800e57dfae */ /* 0x0007e2000b981a10 */
[----:B-1----:R-:W-:Y:S01]  /*2460*/  @!P2 IMAD.WIDE.U32 R12, R4, 0x30, R10 ;  /* 0x00000030040ca825 */ /* 0x002fe200078e000a */
[----:B------:R-:W-:Y:S02]  /*2470*/  UIMAD.WIDE.U32 UR40, UR10, 0x20, URZ ;  /* 0x000000200a2878a5 */ /* 0x000fe4000f8e00ff */
[----:B------:R-:W-:Y:S01]  /*2480*/  @!P4 LDGSTS.E.BYPASS.LTC128B.128 [R87+0x9800], desc[UR16][R20.64] ;  /* 0x098000001457cfae */ /* 0x000fe2000b981a10 */
[----:B------:R-:W-:Y:S01]  /*2490*/  IMAD.U32 R6, RZ, RZ, UR10 ;  /* 0x0000000aff067e24 */ /* 0x000fe2000f8e00ff */
[----:B------:R-:W-:Y:S01]  /*24a0*/  LEA.HI.X R4, R8, UR9, R7, 0x1, P1 ;  /* 0x0000000908047c11 */ /* 0x000fe200088f0c07 */
[----:B------:R-:W-:Y:S01]  /*24b0*/  IMAD.U32 R10, RZ, RZ, UR11 ;  /* 0x0000000bff0a7e24 */ /* 0x000fe2000f8e00ff */
[----:B------:R-:W-:Y:S01]  /*24c0*/  @!P4 LDGSTS.E.BYPASS.LTC128B.128 [R87+0xb800], desc[UR16][R20.64+0x80] ;  /* 0x0b8000801457cfae */ /* 0x000fe2000b981a10 */
[----:B------:R-:W-:Y:S01]  /*24d0*/  IMAD.U32 R8, RZ, RZ, UR10 ;  /* 0x0000000aff087e24 */ /* 0x000fe2000f8e00ff */
[----:B------:R-:W-:Y:S01]  /*24e0*/  UIADD3 UR29, UPT, UPT, UR41, UR29, URZ ;  /* 0x0000001d291d7290 */ /* 0x000fe2000fffe0ff */
[----:B--2---:R-:W-:Y:S01]  /*24f0*/  IMAD.U32 R18, RZ, RZ, UR38 ;  /* 0x00000026ff127e24 */ /* 0x004fe2000f8e00ff */
[----:B------:R-:W-:Y:S01]  /*2500*/  @!P4 LDGSTS.E.BYPASS.LTC128B.128 [R87+0xd800], desc[UR16][R20.64+0x100] ;  /* 0x0d8001001457cfae */ /* 0x000fe2000b981a10 */
[----:B------:R-:W-:Y:S01]  /*2510*/  IMAD.U32 R7, RZ, RZ, UR11 ;  /* 0x0000000bff077e24 */ /* 0x000fe2000f8e00ff */
[----:B------:R-:W-:Y:S01]  /*2520*/  @!P0 LEA R6, P1, R6, UR38, 0x4 ;  /* 0x0000002606068c11 */ /* 0x000fe2000f8220ff */
[----:B------:R-:W-:Y:S01]  /*2530*/  IMAD.U32 R19, RZ, RZ, UR39 ;  /* 0x00000027ff137e24 */ /* 0x000fe2000f8e00ff */
[----:B------:R1:W-:Y:S01]  /*2540*/  @!P4 LDGSTS.E.BYPASS.LTC128B.128 [R87+0xf800], desc[UR16][R20.64+0x180] ;  /* 0x0f8001801457cfae */ /* 0x0003e2000b981a10 */
[----:B------:R-:W-:Y:S01]  /*2550*/  IMAD.U32 R9, RZ, RZ, UR37 ;  /* 0x00000025ff097e24 */ /* 0x000fe2000f8e00ff */
[----:B------:R-:W-:Y:S01]  /*2560*/  @!UP0 UIADD3 UR39, UP1, UPT, UR38, UR40, URZ ;  /* 0x0000002826278290 */ /* 0x000fe2000ff3e0ff */
[----:B------:R-:W-:Y:S01]  /*2570*/  @!P2 IMAD R10, R10, 0x30, RZ ;  /* 0x000000300a0aa824 */ /* 0x000fe200078e02ff */
[----:B------:R-:W0:Y:S01]  /*2580*/  LDGDEPBAR ;  /* 0x00000000000079af */ /* 0x000e220000000000 */
[----:B------:R-:W-:Y:S01]  /*2590*/  @!P0 LEA.HI.X R7, R8, UR37, R7, 0x4, P1 ;  /* 0x0000002508078c11 */ /* 0x000fe200088f2407 */
[----:B------:R-:W-:-:S02]  /*25a0*/  @!UP0 UIADD3.X UR38, UPT, UPT, UR29, UR37, URZ, UP1, !UPT ;  /* 0x000000251d268290 */ /* 0x000fc40008ffe4ff */
[----:B------:R-:W-:Y:S01]  /*25b0*/  IMAD.U32 R8, RZ, RZ, UR39 ;  /* 0x00000027ff087e24 */ /* 0x000fe2000f8e00ff */
[----:B---3--:R-:W-:-:S04]  /*25c0*/  LOP3.LUT R14, R192, 0x8, RZ, 0xc0, !PT ;  /* 0x00000008c00e7812 */ /* 0x008fc800078ec0ff */
[----:B------:R-:W-:Y:S02]  /*25d0*/  LOP3.LUT R11, R165, R14, RZ, 0x3c, !PT ;  /* 0x0000000ea50b7212 */ /* 0x000fe400078e3cff */
[----:B------:R-:W-:-:S03]  /*25e0*/  @!P3 LEA R14, P4, R18, R5, 0x1 ;  /* 0x00000005120eb211 */ /* 0x000fc600078808ff */
[----:B------:R-:W-:Y:S01]  /*25f0*/  IMAD R226, R11, 0x2, R226 ;  /* 0x000000020be27824 */ /* 0x000fe200078e02e2 */
[-C--:B------:R-:W-:Y:S01]  /*2600*/  @!P3 LEA.HI.X R15, R18, R4.reuse, R9, 0x1, P4 ;  /* 0x00000004120fb211 */ /* 0x080fe200020f0c09 */
[----:B------:R-:W-:Y:S01]  /*2610*/  @!P2 IMAD.IADD R11, R13, 0x1, R10 ;  /* 0x000000010d0ba824 */ /* 0x000fe200078e020a */
[-C--:B------:R-:W-:Y:S01]  /*2620*/  @!P2 LEA R18, P1, R12, R5.reuse, 0x1 ;  /* 0x000000050c12a211 */ /* 0x080fe200078208ff */
[----:B------:R-:W-:Y:S01]  /*2630*/  IMAD.U32 R9, RZ, RZ, UR38 ;  /* 0x00000026ff097e24 */ /* 0x000fe2000f8e00ff */
[----:B------:R-:W-:Y:S01]  /*2640*/  @!P0 LEA R10, P5, R6, R5, 0x1 ;  /* 0x00000005060a8211 */ /* 0x000fe200078a08ff */
[----:B------:R-:W-:Y:S01]  /*2650*/  VIADD R90, R226, UR6 ;  /* 0x00000006e25a7c36 */ /* 0x000fe20008000000 */
[----:B------:R-:W-:Y:S01]  /*2660*/  @!P2 LEA.HI.X R19, R12, R4, R11, 0x1, P1 ;  /* 0x000000040c13a211 */ /* 0x000fe200008f0c0b */
[----:B------:R-:W-:-:S04]  /*2670*/  DEPBAR.LE SB0, 0x0 ;  /* 0x000080000000791a */ /* 0x000fc80000000000 */
[----:B------:R-:W-:Y:S01]  /*2680*/  BAR.SYNC.DEFER_BLOCKING 0x0 ;  /* 0x0000000000007b1d */ /* 0x000fe20000010000 */
[-C--:B------:R-:W-:Y:S02]  /*2690*/  @!P0 LEA.HI.X R11, R6, R4.reuse, R7, 0x1, P5 ;  /* 0x00000004060b8211 */ /* 0x080fe400028f0c07 */
[----:B-1----:R-:W-:Y:S02]  /*26a0*/  @!P6 LEA R20, P4, R8, R5, 0x1 ;  /* 0x000000050814e211 */ /* 0x002fe400078808ff */
[----:B------:R-:W-:Y:S02]  /*26b0*/  LOP3.LUT P5, RZ, R192, 0x4, RZ, 0xc0, !PT ;  /* 0x00000004c0ff7812 */ /* 0x000fe400078ac0ff */
[----:B------:R-:W-:Y:S02]  /*26c0*/  @!P6 LEA.HI.X R21, R8, R4, R9, 0x1, P4 ;  /* 0x000000040815e211 */ /* 0x000fe400020f0c09 */
[----:B------:R-:W-:-:S05]  /*26d0*/  SEL R199, R199, 0xffffffc0, !P5 ;  /* 0xffffffc0c7c77807 */ /* 0x000fca0006800000 */
        /* <DEDUP_REMOVED lines=33> */
[----:B------:R2:W-:Y:S01]  /*28f0*/  @!P6 LDGSTS.E.BYPASS.LTC128B.128 [R87+0x17000], desc[UR16][R20.64+0x180] ;  /* 0x170001801457efae */ /* 0x0005e2000b981a10 */
[----:B------:R-:W-:-:S03]  /*2900*/  LOP3.LUT P6, RZ, R192, 0x2, RZ, 0xc0, !PT ;  /* 0x00000002c0ff7812 */ /* 0x000fc600078cc0ff */
[----:B------:R-:W-:Y:S01]  /*2910*/  @P2 STS.128 [R87+0x11800], RZ ;  /* 0x011800ff57002388 */ /* 0x000fe20000000c00 */
[----:B------:R-:W-:-:S03]  /*2920*/  SEL R85, R214, 0xffffffe0, !P6 ;  /* 0xffffffe0d6557807 */ /* 0x000fc60007000000 */
[----:B------:R-:W-:Y:S02]  /*2930*/  @P2 STS.128 [R87+0x13800], RZ ;  /* 0x013800ff57002388 */ /* 0x000fe40000000c00 */
[--C-:B------:R-:W-:Y:S02]  /*2940*/  IMAD.IADD R93, R76, 0x1, R85.reuse ;  /* 0x000000014c5d7824 */ /* 0x100fe400078e0255 */
[----:B------:R-:W-:Y:S01]  /*2950*/  @P2 STS.128 [R87+0x15800], RZ ;  /* 0x015800ff57002388 */ /* 0x000fe20000000c00 */
[C---:B------:R-:W-:Y:S02]  /*2960*/  IMAD.IADD R91, R90.reuse, 0x1, R85 ;  /* 0x000000015a5b7824 */ /* 0x040fe400078e0255 */
        /* <DEDUP_REMOVED lines=12> */
[----:B------:R-:W4:Y:S04]  /*2a30*/  LDSM.16.M88.4 R44, [R226+UR6+0x8000] ;  /* 0x00800006e22c783b */ /* 0x000f280008000200 */
[----:B------:R-:W5:Y:S04]  /*2a40*/  LDSM.16.M88.4 R36, [R226+UR6+0x8800] ;  /* 0x00880006e224783b */ /* 0x000f680008000200 */
[----:B------:R-:W5:Y:S04]  /*2a50*/  LDSM.16.M88.4 R28, [R226+UR6+0x9000] ;  /* 0x00900006e21c783b */ /* 0x000f680008000200 */
[----:B-1----:R-:W1:Y:S04]  /*2a60*/  LDSM.16.M88.4 R8, [R226+UR6+0x9800] ;  /* 0x00980006e208783b */ /* 0x002e680008000200 */
[----:B--2---:R-:W-:Y:S04]  /*2a70*/  LDSM.16.M88.4 R20, [R93] ;  /* 0x000000005d14783b */ /* 0x004fe80000000200 */
[----:B------:R-:W2:Y:S04]  /*2a80*/  LDSM.16.M88.4 R4, [R91+0x8000] ;  /* 0x008000005b04783b */ /* 0x000ea80000000200 */
[----:B------:R-:W2:Y:S04]  /*2a90*/  LDSM.16.M88.4 R56, [R91+0x8800] ;  /* 0x008800005b38783b */ /* 0x000ea80000000200 */
[----:B------:R-:W2:Y:S04]  /*2aa0*/  LDSM.16.M88.4 R52, [R91+0x9000] ;  /* 0x009000005b34783b */ /* 0x000ea80000000200 */
[----:B------:R-:W2:Y:S04]  /*2ab0*/  LDSM.16.M88.4 R60, [R91+0x9800] ;  /* 0x009800005b3c783b */ /* 0x000ea80000000200 */
[----:B---3--:R-:W-:Y:S01]  /*2ac0*/  LDSM.16.M88.4 R16, [R90+0x8000] ;  /* 0x008000005a10783b */ /* 0x008fe20000000200 */
[C---:B----4-:R-:W-:Y:S03]  /*2ad0*/  HMMA.16816.F32 R48, R72.reuse, R44, RZ ;  /* 0x0000002c4830723c */ /* 0x050fe600000018ff */
[----:B------:R-:W-:Y:S04]  /*2ae0*/  LDSM.16.M88.4 R12, [R90+0x8800] ;  /* 0x008800005a0c783b */ /* 0x000fe80000000200 */
[----:B------:R-:W-:Y:S01]  /*2af0*/  LDSM.16.M88.4 R64, [R90+0x9800] ;  /* 0x009800005a40783b */ /* 0x000fe20000000200 */
[C---:B-----5:R-:W-:Y:S03]  /*2b00*/  HMMA.16816.F32 R40, R72.reuse, R36, RZ ;  /* 0x000000244828723c */ /* 0x060fe600000018ff */
[----:B------:R-:W-:Y:S04]  /*2b10*/  LDSM.16.M88.4 R68, [R226+UR6+0xb000] ;  /* 0x00b00006e244783b */ /* 0x000fe80008000200 */
[----:B------:R-:W-:Y:S01]  /*2b20*/  LDSM.16.M88.4 R80, [R226+UR6+0xf800] ;  /* 0x00f80006e250783b */ /* 0x000fe20008000200 */
[C---:B------:R-:W-:Y:S03]  /*2b30*/  HMMA.16816.F32 R32, R72.reuse, R28, RZ ;  /* 0x0000001c4820723c */ /* 0x040fe600000018ff */
[----:B------:R-:W0:Y:S05]  /*2b40*/  LDGDEPBAR ;  /* 0x00000000000079af */ /* 0x000e2a0000000000 */
[C---:B------:R-:W-:Y:S08]  /*2b50*/  HMMA.16816.F32 R44, R72.reuse, R46, RZ ;  /* 0x0000002e482c723c */ /* 0x040ff000000018ff */
[C---:B------:R-:W-:Y:S08]  /*2b60*/  HMMA.16816.F32 R36, R72.reuse, R38, RZ ;  /* 0x000000264824723c */ /* 0x040ff000000018ff */
[C---:B------:R-:W-:Y:S08]  /*2b70*/  HMMA.16816.F32 R28, R72.reuse, R30, RZ ;  /* 0x0000001e481c723c */ /* 0x040ff000000018ff */
[C---:B-1----:R-:W-:Y:S08]  /*2b80*/  HMMA.16816.F32 R24, R72.reuse, R8, RZ ;  /* 0x000000084818723c */ /* 0x042ff000000018ff */
[----:B------:R-:W-:Y:S01]  /*2b90*/  HMMA.16816.F32 R72, R72, R10, RZ ;  /* 0x0000000a4848723c */ /* 0x000fe200000018ff */
[----:B------:R-:W1:Y:S07]  /*2ba0*/  LDSM.16.M88.4 R8, [R92] ;  /* 0x000000005c08783b */ /* 0x000e6e0000000200 */
[C---:B--2---:R-:W-:Y:S08]  /*2bb0*/  HMMA.16816.F32 R48, R20.reuse, R4, R48 ;  /* 0x000000041430723c */ /* 0x044ff00000001830 */
        /* <DEDUP_REMOVED lines=77> */
[C---:B--2---:R-:W-:Y:S01]  /*3090*/  HMMA.16816.F32 R40, R56.reuse, R8, R40 ;  /* 0x000000083828723c */ /* 0x044fe20000001828 */
[----:B------:R-:W-:Y:S07]  /*30a0*/  LDSM.16.M88.4 R76, [R76+0x6000] ;  /* 0x006000004c4c783b */ /* 0x000fee0000000200 */
        /* <DEDUP_REMOVED lines=33> */
[----:B------:R-:W-:Y:S07]  /*32c0*/  LDSM.16.M88.4 R56, [R90+0xd800] ;  /* 0x00d800005a38783b */ /* 0x000fee0000000200 */
        /* <DEDUP_REMOVED lines=12> */
[----:B------:R-:W3:Y:S07]  /*3390*/  LDSM.16.M88.4 R20, [R88+0xd800] ;  /* 0x00d800005814783b */ /* 0x000eee0000000200 */
[C---:B-1----:R-:W-:Y:S08]  /*33a0*/  HMMA.16816.F32 R48, R16.reuse, R8, R48 ;  /* 0x000000081030723c */ /* 0x042ff00000001830 */
[C---:B------:R-:W-:Y:S01]  /*33b0*/  HMMA.16816.F32 R44, R16.reuse, R10, R44 ;  /* 0x0000000a102c723c */ /* 0x040fe2000000182c */
[----:B------:R-:W1:Y:S07]  /*33c0*/  LDSM.16.M88.4 R8, [R226+UR6+0xe800] ;  /* 0x00e80006e208783b */ /* 0x000e6e0008000200 */
[C---:B--2---:R-:W-:Y:S08]  /*33d0*/  HMMA.16816.F32 R40, R16.reuse, R4, R40 ;  /* 0x000000041028723c */ /* 0x044ff00000001828 */
[----:B------:R-:W-:Y:S01]  /*33e0*/  HMMA.16816.F32 R36, R16, R6, R36 ;  /* 0x000000061024723c */ /* 0x000fe20000001824 */
[----:B------:R-:W2:Y:S07]  /*33f0*/  LDSM.16.M88.4 R4, [R226+UR6+0xf000] ;  /* 0x00f00006e204783b */ /* 0x000eae0008000200 */
[C---:B------:R-:W-:Y:S08]  /*3400*/  HMMA.16816.F32 R24, R12.reuse, R56, R24 ;  /* 0x000000380c18723c */ /* 0x040ff00000001818 */
[----:B------:R-:W-:Y:S01]  /*3410*/  HMMA.16816.F32 R72, R12, R58, R72 ;  /* 0x0000003a0c48723c */ /* 0x000fe20000001848 */
[----:B------:R-:W5:Y:S04]  /*3420*/  LDSM.16.M88.4 R12, [R226+UR6+0xe000] ;  /* 0x00e00006e20c783b */ /* 0x000f680008000200 */
[----:B------:R-:W5:Y:S03]  /*3430*/  LDSM.16.M88.4 R56, [R91+0xf000] ;  /* 0x00f000005b38783b */ /* 0x000f660000000200 */
[C---:B----4-:R-:W-:Y:S08]  /*3440*/  HMMA.16816.F32 R32, R16.reuse, R52, R32 ;  /* 0x000000341020723c */ /* 0x050ff00000001820 */
[C---:B------:R-:W-:Y:S01]  /*3450*/  HMMA.16816.F32 R28, R16.reuse, R54, R28 ;  /* 0x00000036101c723c */ /* 0x040fe2000000181c */
[----:B------:R-:W4:Y:S07]  /*3460*/  LDSM.16.M88.4 R52, [R91+0xf800] ;  /* 0x00f800005b34783b */ /* 0x000f2e0000000200 */
[C---:B---3--:R-:W-:Y:S08]  /*3470*/  HMMA.16816.F32 R24, R16.reuse, R20, R24 ;  /* 0x000000141018723c */ /* 0x048ff00000001818 */
        /* <DEDUP_REMOVED lines=9> */
[C---:B-----5:R-:W-:Y:S08]  /*3510*/  HMMA.16816.F32 R44, R76.reuse, R14, R44 ;  /* 0x0000000e4c2c723c */ /* 0x060ff0000000182c */
[C---:B------:R-:W-:Y:S01]  /*3520*/  HMMA.16816.F32 R48, R76.reuse, R12, R48 ;  /* 0x0000000c4c30723c */ /* 0x040fe20000001830 */
[----:B------:R-:W2:Y:S07]  /*3530*/  LDSM.16.M88.4 R12, [R90+0xe800] ;  /* 0x00e800005a0c783b */ /* 0x000eae0000000200 */
[----:B------:R-:W-:Y:S08]  /*3540*/  HMMA.16816.F32 R24, R76, R80, R24 ;  /* 0x000000504c18723c */ /* 0x000ff00000001818 */
[C---:B------:R-:W-:Y:S08]  /*3550*/  HMMA.16816.F32 R40, R68.reuse, R60, R40 ;  /* 0x0000003c4428723c */ /* 0x040ff00000001828 */
[C---:B------:R-:W-:Y:S08]  /*3560*/  HMMA.16816.F32 R36, R68.reuse, R62, R36 ;  /* 0x0000003e4424723c */ /* 0x040ff00000001824 */
[C---:B------:R-:W-:Y:S08]  /*3570*/  HMMA.16816.F32 R32, R68.reuse, R56, R32 ;  /* 0x000000384420723c */ /* 0x040ff00000001820 */
[----:B------:R-:W-:Y:S01]  /*3580*/  HMMA.16816.F32 R60, R68, R58, R28 ;  /* 0x0000003a443c723c */ /* 0x000fe2000000181c */
[----:B------:R-:W-:Y:S04]  /*3590*/  LDSM.16.M88.4 R28, [R89+0x6000] ;  /* 0x00600000591c783b */ /* 0x000fe80000000200 */
[----:B------:R-:W3:Y:S03]  /*35a0*/  LDSM.16.M88.4 R56, [R88+0xe000] ;  /* 0x00e000005838783b */ /* 0x000ee60000000200 */
[----:B------:R-:W-:Y:S08]  /*35b0*/  HMMA.16816.F32 R72, R76, R82, R72 ;  /* 0x000000524c48723c */ /* 0x000ff00000001848 */
[C---:B------:R-:W-:Y:S08]  /*35c0*/  HMMA.16816.F32 R44, R68.reuse, R66, R44 ;  /* 0x00000042442c723c */ /* 0x040ff0000000182c */
[C---:B------:R-:W-:Y:S08]  /*35d0*/  HMMA.16816.F32 R48, R68.reuse, R64, R48 ;  /* 0x000000404430723c */ /* 0x040ff00000001830 */
[----:B----4-:R-:W-:Y:S01]  /*35e0*/  HMMA.16816.F32 R64, R68, R52, R24 ;  /* 0x000000344440723c */ /* 0x010fe20000001818 */
[----:B------:R-:W4:Y:S07]  /*35f0*/  LDSM.16.M88.4 R24, [R88+0xe800] ;  /* 0x00e800005818783b */ /* 0x000f2e0000000200 */
[C---:B-1----:R-:W-:Y:S08]  /*3600*/  HMMA.16816.F32 R32, R20.reuse, R8, R32 ;  /* 0x000000081420723c */ /* 0x042ff00000001820 */
[----:B------:R-:W-:Y:S01]  /*3610*/  HMMA.16816.F32 R60, R20, R10, R60 ;  /* 0x0000000a143c723c */ /* 0x000fe2000000183c */
[----:B------:R-:W1:Y:S04]  /*3620*/  LDSM.16.M88.4 R8, [R88+0xf000] ;  /* 0x00f000005808783b */ /* 0x000e680000000200 */
[----:B------:R-:W5:Y:S01]  /*3630*/  LDSM.16.M88.4 R88, [R88+0xf800] ;  /* 0x00f800005858783b */ /* 0x000f620000000200 */
[----:B------:R-:W-:-:S04]  /*3640*/  DEPBAR.LE SB0, 0x0 ;  /* 0x000080000000791a */ /* 0x000fc80000000000 */
[----:B------:R-:W-:Y:S08]  /*3650*/  HMMA.16816.F32 R72, R68, R54, R72 ;  /* 0x000000364448723c */ /* 0x000ff00000001848 */
[C---:B------:R-:W-:Y:S08]  /*3660*/  HMMA.16816.F32 R44, R20.reuse, R18, R44 ;  /* 0x00000012142c723c */ /* 0x040ff0000000182c */
[----:B--2---:R-:W-:Y:S01]  /*3670*/  HMMA.16816.F32 R40, R20, R12, R40 ;  /* 0x0000000c1428723c */ /* 0x004fe20000001828 */
[----:B------:R-:W-:-:S07]  /*3680*/  LOP3.LUT R13, R193, 0x1f0, RZ, 0xc0, !PT ;  /* 0x000001f0c10d7812 */ /* 0x000fce00078ec0ff */
[----:B------:R-:W-:Y:S01]  /*3690*/  HMMA.16816.F32 R64, R20, R4, R64 ;  /* 0x000000041440723c */ /* 0x000fe20000001840 */
[----:B------:R-:W-:Y:S01]  /*36a0*/  IMAD.U32 R4, RZ, RZ, UR26 ;  /* 0x0000001aff047e24 */ /* 0x000fe2000f8e00ff */
[----:B------:R-:W-:-:S04]  /*36b0*/  SHF.R.U32.HI R5, RZ, 0x2, R192 ;  /* 0x00000002ff057819 */ /* 0x000fc800000116c0 */
[----:B------:R-:W-:Y:S02]  /*36c0*/  IADD3 R4, PT, PT, R13, 0x1, R4 ;  /* 0x000000010d047810 */ /* 0x000fe40007ffe004 */
[----:B------:R-:W-:Y:S01]  /*36d0*/  HMMA.16816.F32 R36, R20, R14, R36 ;  /* 0x0000000e1424723c */ /* 0x000fe20000001824 */
[----:B------:R-:W-:-:S04]  /*36e0*/  LOP3.LUT R5, R5, 0x7, RZ, 0xc0, !PT ;  /* 0x0000000705057812 */ /* 0x000fc800078ec0ff */
[----:B------:R-:W-:Y:S01]  /*36f0*/  IADD3 R5, PT, PT, R4, -UR28, R5 ;  /* 0x8000001c04057c10 */ /* 0x000fe2000fffe005 */
[----:B------:R-:W-:Y:S02]  /*3700*/  IMAD.U32 R4, RZ, RZ, UR30 ;  /* 0x0000001eff047e24 */ /* 0x000fe4000f8e00ff */
[----:B------:R-:W-:Y:S01]  /*3710*/  HMMA.16816.F32 R72, R20, R6, R72 ;  /* 0x000000061448723c */ /* 0x000fe20000001848 */
[----:B------:R-:W-:-:S05]  /*3720*/  IMAD.SHL.U32 R7, R192, 0x2, RZ ;  /* 0x00000002c0077824 */ /* 0x000fca00078e00ff */
[----:B------:R-:W-:Y:S02]  /*3730*/  LOP3.LUT R4, R4, 0x6, R7, 0xf8, !PT ;  /* 0x0000000604047812 */ /* 0x000fe400078ef807 */
[C---:B---3--:R-:W-:Y:S01]  /*3740*/  HMMA.16816.F32 R44, R28.reuse, R58, R44 ;  /* 0x0000003a1c2c723c */ /* 0x048fe2000000182c */
[--C-:B------:R-:W-:Y:S02]  /*3750*/  IADD3 R7, PT, PT, R5, UR21, R166.reuse ;  /* 0x0000001505077c10 */ /* 0x100fe4000fffe0a6 */
[C---:B------:R-:W-:Y:S02]  /*3760*/  LOP3.LUT R5, R4.reuse, 0x1, RZ, 0xfc, !PT ;  /* 0x0000000104057812 */ /* 0x040fe400078efcff */
[C---:B------:R-:W-:Y:S02]  /*3770*/  VIMNMX R167, PT, PT, R7.reuse, UR27, PT ;  /* 0x0000001b07a77c48 */ /* 0x040fe4000bfe0100 */
[----:B------:R-:W-:Y:S01]  /*3780*/  VIADDMNMX R166, R7, 0x8, R166, PT ;  /* 0x0000000807a67846 */ /* 0x000fe200038001a6 */
[----:B----4-:R-:W-:Y:S01]  /*3790*/  HMMA.16816.F32 R40, R28, R24, R40 ;  /* 0x000000181c28723c */ /* 0x010fe20000001828 */
[----:B------:R-:W-:-:S02]  /*37a0*/  LOP3.LUT R6, R4, 0x8, RZ, 0xfc, !PT ;  /* 0x0000000804067812 */ /* 0x000fc400078efcff */
[CC--:B------:R-:W-:Y:S02]  /*37b0*/  ISETP.GE.AND P3, PT, R5.reuse, R167.reuse, PT ;  /* 0x000000a70500720c */ /* 0x0c0fe40003f66270 */
[-C--:B------:R-:W-:Y:S02]  /*37c0*/  ISETP.GE.AND P0, PT, R5, R166.reuse, PT ;  /* 0x000000a60500720c */ /* 0x080fe40003f06270 */
[----:B------:R-:W-:Y:S01]  /*37d0*/  ISETP.GE.AND P2, PT, R6, R167, PT ;  /* 0x000000a70600720c */ /* 0x000fe20003f46270 */
[----:B------:R-:W-:Y:S01]  /*37e0*/  HMMA.16816.F32 R48, R20, R16, R48 ;  /* 0x000000101430723c */ /* 0x000fe20000001830 */
[----:B------:R-:W-:Y:S02]  /*37f0*/  LOP3.LUT R5, R4, 0x9, RZ, 0xfc, !PT ;  /* 0x0000000904057812 */ /* 0x000fe400078efcff */
[----:B------:R-:W-:Y:S02]  /*3800*/  ISETP.GE.AND P1, PT, R6, R166, PT ;  /* 0x000000a60600720c */ /* 0x000fe40003f26270 */
[----:B------:R-:W-:-:S02]  /*3810*/  LOP3.LUT R6, R4, 0x10, RZ, 0xfc, !PT ;  /* 0x0000001004067812 */ /* 0x000fc400078efcff */
[----:B------:R-:W-:Y:S01]  /*3820*/  FSEL R23, R44, -INF , !P2 ;  /* 0xff8000002c177808 */ /* 0x000fe20005000000 */
[C---:B------:R-:W-:Y:S01]  /*3830*/  HMMA.16816.F32 R36, R28.reuse, R26, R36 ;  /* 0x0000001a1c24723c */ /* 0x040fe20000001824 */
[CC--:B------:R-:W-:Y:S02]  /*3840*/  ISETP.GE.AND P4, PT, R5.reuse, R167.reuse, PT ;  /* 0x000000a70500720c */ /* 0x0c0fe40003f86270 */
[----:B------:R-:W-:Y:S02]  /*3850*/  ISETP.GE.AND P2, PT, R5, R166, PT ;  /* 0x000000a60500720c */ /* 0x000fe40003f46270 */
[----:B------:R-:W-:Y:S02]  /*3860*/  LOP3.LUT R5, R4, 0x11, RZ, 0xfc, !PT ;  /* 0x0000001104057812 */ /* 0x000fe400078efcff */
[----:B------:R-:W-:Y:S01]  /*3870*/  FSEL R27, R46, -INF , !P1 ;  /* 0xff8000002e1b7808 */ /* 0x000fe20004800000 */
[----:B-1----:R-:W-:Y:S01]  /*3880*/  HMMA.16816.F32 R32, R28, R8, R32 ;  /* 0x000000081c20723c */ /* 0x002fe20000001820 */
[----:B------:R-:W-:-:S02]  /*3890*/  ISETP.GE.AND P1, PT, R6, R167, PT ;  /* 0x000000a70600720c */ /* 0x000fc40003f26270 */
[----:B------:R-:W-:Y:S02]  /*38a0*/  FSEL R45, R45, -INF , !P4 ;  /* 0xff8000002d2d7808 */ /* 0x000fe40006000000 */
[----:B------:R-:W-:Y:S02]  /*38b0*/  FSEL R47, R47, -INF , !P2 ;  /* 0xff8000002f2f7808 */ /* 0x000fe40005000000 */
[----:B------:R-:W-:Y:S01]  /*38c0*/  ISETP.GE.AND P4, PT, R6, R166, PT ;  /* 0x000000a60600720c */ /* 0x000fe20003f86270 */
[----:B------:R-:W-:Y:S01]  /*38d0*/  HMMA.16816.F32 R48, R28, R56, R48 ;  /* 0x000000381c30723c */ /* 0x000fe20000001830 */
[----:B------:R-:W-:Y:S02]  /*38e0*/  ISETP.GE.AND P2, PT, R5, R167, PT ;  /* 0x000000a70500720c */ /* 0x000fe40003f46270 */
[----:B------:R-:W-:Y:S02]  /*38f0*/  LOP3.LUT R6, R4, 0x18, RZ, 0xfc, !PT ;  /* 0x0000001804067812 */ /* 0x000fe400078efcff */
[----:B------:R-:W-:-:S02]  /*3900*/  FSEL R19, R40, -INF , !P1 ;  /* 0xff80000028137808 */ /* 0x000fc40004800000 */
[-C--:B------:R-:W-:Y:S01]  /*3910*/  ISETP.GE.AND P1, PT, R5, R166.reuse, PT ;  /* 0x000000a60500720c */ /* 0x080fe20003f26270 */
[C---:B------:R-:W-:Y:S01]  /*3920*/  HMMA.16816.F32 R60, R28.reuse, R10, R60 ;  /* 0x0000000a1c3c723c */ /* 0x040fe2000000183c */
[----:B------:R-:W-:Y:S02]  /*3930*/  FSEL R5, R42, -INF , !P4 ;  /* 0xff8000002a057808 */ /* 0x000fe40006000000 */
[----:B------:R-:W-:Y:S02]  /*3940*/  FSEL R17, R41, -INF , !P2 ;  /* 0xff80000029117808 */ /* 0x000fe40005000000 */
[C---:B------:R-:W-:Y:S02]  /*3950*/  ISETP.GE.AND P4, PT, R6.reuse, R167, PT ;  /* 0x000000a70600720c */ /* 0x040fe40003f86270 */
[----:B------:R-:W-:Y:S01]  /*3960*/  ISETP.GE.AND P2, PT, R6, R166, PT ;  /* 0x000000a60600720c */ /* 0x000fe20003f46270 */
[----:B-----5:R-:W-:Y:S01]  /*3970*/  HMMA.16816.F32 R64, R28, R88, R64 ;  /* 0x000000581c40723c */ /* 0x020fe20000001840 */
[----:B------:R-:W-:-:S02]  /*3980*/  LOP3.LUT R6, R4, 0x19, RZ, 0xfc, !PT ;  /* 0x0000001904067812 */ /* 0x000fc400078efcff */
[----:B------:R-:W-:Y:S02]  /*3990*/  LOP3.LUT R8, R4, 0x20, RZ, 0xfc, !PT ;  /* 0x0000002004087812 */ /* 0x000fe400078efcff */
[----:B------:R-:W-:Y:S02]  /*39a0*/  FSEL R7, R43, -INF , !P1 ;  /* 0xff8000002b077808 */ /* 0x000fe40004800000 */
[----:B------:R-:W-:Y:S01]  /*39b0*/  FSEL R15, R36, -INF , !P4 ;  /* 0xff800000240f7808 */ /* 0x000fe20006000000 */
[----:B------:R-:W-:Y:S01]  /*39c0*/  HMMA.16816.F32 R72, R28, R90, R72 ;  /* 0x0000005a1c48723c */ /* 0x000fe20000001848 */
[----:B------:R-:W-:Y:S01]  /*39d0*/  FSEL R9, R38, -INF , !P2 ;  /* 0xff80000026097808 */ /* 0x000fe20005000000 */
[----:B------:R-:W-:Y:S01]  /*39e0*/  BAR.SYNC.DEFER_BLOCKING 0x0 ;  /* 0x0000000000007b1d */ /* 0x000fe20000010000 */
[C---:B------:R-:W-:Y:S02]  /*39f0*/  ISETP.GE.AND P1, PT, R6.reuse, R167, PT ;  /* 0x000000a70600720c */ /* 0x040fe40003f26270 */
[----:B------:R-:W-:-:S02]  /*3a00*/  ISETP.GE.AND P4, PT, R6, R166, PT ;  /* 0x000000a60600720c */ /* 0x000fc40003f86270 */
[----:B------:R-:W-:Y:S02]  /*3a10*/  ISETP.GE.AND P2, PT, R8, R167, PT ;  /* 0x000000a70800720c */ /* 0x000fe40003f46270 */
[----:B------:R-:W-:Y:S02]  /*3a20*/  LOP3.LUT R6, R4, 0x21, RZ, 0xfc, !PT ;  /* 0x0000002104067812 */ /* 0x000fe400078efcff */
[----:B------:R-:W-:Y:S02]  /*3a30*/  FSEL R201, R32, -INF , !P2 ;  /* 0xff80000020c97808 */ /* 0x000fe40005000000 */
[----:B------:R-:W-:Y:S02]  /*3a40*/  ISETP.GE.AND P2, PT, R6, R166, PT ;  /* 0x000000a60600720c */ /* 0x000fe40003f46270 */
[----:B------:R-:W-:Y:S02]  /*3a50*/  FSEL R49, R49, -INF , !P3 ;  /* 0xff80000031317808 */ /* 0x000fe40005800000 */
[----:B------:R-:W-:-:S02]  /*3a60*/  FSEL R217, R35, -INF , !P2 ;  /* 0xff80000023d97808 */ /* 0x000fc40005000000 */
[-C--:B------:R-:W-:Y:S02]  /*3a70*/  ISETP.GE.AND P2, PT, R4, R167.reuse, PT ;  /* 0x000000a70400720c */ /* 0x080fe40003f46270 */
[----:B------:R-:W-:Y:S02]  /*3a80*/  FSEL R13, R37, -INF , !P1 ;  /* 0xff800000250d7808 */ /* 0x000fe40004800000 */
[----:B------:R-:W-:Y:S02]  /*3a90*/  FSEL R21, R48, -INF , !P2 ;  /* 0xff80000030157808 */ /* 0x000fe40005000000 */
[----:B------:R-:W-:Y:S02]  /*3aa0*/  FSEL R11, R39, -INF , !P4 ;  /* 0xff800000270b7808 */ /* 0x000fe40006000000 */
[----:B------:R-:W-:Y:S02]  /*3ab0*/  ISETP.GE.AND P1, PT, R8, R166, PT ;  /* 0x000000a60800720c */ /* 0x000fe40003f26270 */
[----:B------:R-:W-:-:S02]  /*3ac0*/  ISETP.GE.AND P4, PT, R6, R167, PT ;  /* 0x000000a70600720c */ /* 0x000fc40003f86270 */
[----:B------:R-:W-:Y:S02]  /*3ad0*/  FMNMX3.FTZ R12, R21, R49, R23, !PT ;  /* 0x00000031150c7276 */ /* 0x000fe40007810017 */
[C---:B------:R-:W-:Y:S02]  /*3ae0*/  LOP3.LUT R8, R4.reuse, 0x28, RZ, 0xfc, !PT ;  /* 0x0000002804087812 */ /* 0x040fe400078efcff */
[----:B------:R-:W-:Y:S02]  /*3af0*/  LOP3.LUT R6, R4, 0x29, RZ, 0xfc, !PT ;  /* 0x0000002904067812 */ /* 0x000fe400078efcff */
[----:B------:R-:W-:Y:S02]  /*3b00*/  FSEL R241, R34, -INF , !P1 ;  /* 0xff80000022f17808 */ /* 0x000fe40004800000 */
[----:B------:R-:W-:Y:S02]  /*3b10*/  FSEL R51, R51, -INF , !P0 ;  /* 0xff80000033337808 */ /* 0x000fe40004000000 */
[----:B------:R-:W-:-:S02]  /*3b20*/  FMNMX3.FTZ R12, R12, R45, R19, !PT ;  /* 0x0000002d0c0c7276 */ /* 0x000fc40007810013 */
[-C--:B------:R-:W-:Y:S02]  /*3b30*/  ISETP.GE.AND P1, PT, R8, R167.reuse, PT ;  /* 0x000000a70800720c */ /* 0x080fe40003f26270 */
[C---:B------:R-:W-:Y:S02]  /*3b40*/  ISETP.GE.AND P0, PT, R6.reuse, R167, PT ;  /* 0x000000a70600720c */ /* 0x040fe40003f06270 */
[----:B------:R-:W-:Y:S02]  /*3b50*/  ISETP.GE.AND P3, PT, R6, R166, PT ;  /* 0x000000a60600720c */ /* 0x000fe40003f66270 */
[C---:B------:R-:W-:Y:S02]  /*3b60*/  LOP3.LUT R6, R4.reuse, 0x30, RZ, 0xfc, !PT ;  /* 0x0000003004067812 */ /* 0x040fe400078efcff */
[----:B------:R-:W-:Y:S02]  /*3b70*/  LOP3.LUT R10, R4, 0x31, RZ, 0xfc, !PT ;  /* 0x00000031040a7812 */ /* 0x000fe400078efcff */
[----:B------:R-:W-:-:S02]  /*3b80*/  FMNMX3.FTZ R12, R12, R17, R15, !PT ;  /* 0x000000110c0c7276 */ /* 0x000fc4000781000f */
[----:B------:R-:W-:Y:S02]  /*3b90*/  FSEL R203, R60, -INF , !P1 ;  /* 0xff8000003ccb7808 */ /* 0x000fe40004800000 */
[----:B------:R-:W-:Y:S02]  /*3ba0*/  FSEL R243, R61, -INF , !P0 ;  /* 0xff8000003df37808 */ /* 0x000fe40004000000 */
[CC--:B------:R-:W-:Y:S02]  /*3bb0*/  ISETP.GE.AND P1, PT, R6.reuse, R167.reuse, PT ;  /* 0x000000a70600720c */ /* 0x0c0fe40003f26270 */
[----:B------:R-:W-:Y:S02]  /*3bc0*/  ISETP.GE.AND P2, PT, R6, R166, PT ;  /* 0x000000a60600720c */ /* 0x000fe40003f46270 */
[----:B------:R-:W-:Y:S02]  /*3bd0*/  ISETP.GE.AND P0, PT, R10, R167, PT ;  /* 0x000000a70a00720c */ /* 0x000fe40003f06270 */
[----:B------:R-:W-:-:S02]  /*3be0*/  LOP3.LUT R6, R4, 0x38, RZ, 0xfc, !PT ;  /* 0x0000003804067812 */ /* 0x000fc400078efcff */
[----:B------:R-:W-:Y:S02]  /*3bf0*/  FSEL R245, R33, -INF , !P4 ;  /* 0xff80000021f57808 */ /* 0x000fe40006000000 */
[----:B------:R-:W-:Y:S02]  /*3c00*/  FMNMX3.FTZ R12, R12, R13, R201, !PT ;  /* 0x0000000d0c0c7276 */ /* 0x000fe400078100c9 */
[-C--:B------:R-:W-:Y:S02]  /*3c10*/  ISETP.GE.AND P4, PT, R8, R166.reuse, PT ;  /* 0x000000a60800720c */ /* 0x080fe40003f86270 */
[----:B------:R-:W-:Y:S02]  /*3c20*/  FSEL R237, R64, -INF , !P1 ;  /* 0xff80000040ed7808 */ /* 0x000fe40004800000 */
[----:B------:R-:W-:Y:S02]  /*3c30*/  FSEL R235, R65, -INF , !P0 ;  /* 0xff80000041eb7808 */ /* 0x000fe40004000000 */
[----:B------:R-:W-:-:S02]  /*3c40*/  ISETP.GE.AND P1, PT, R4, R166, PT ;  /* 0x000000a60400720c */ /* 0x000fc40003f26270 */
[----:B------:R-:W-:Y:S02]  /*3c50*/  ISETP.GE.AND P0, PT, R6, R167, PT ;  /* 0x000000a70600720c */ /* 0x000fe40003f06270 */
[----:B------:R-:W-:Y:S02]  /*3c60*/  LOP3.LUT R8, R4, 0x39, RZ, 0xfc, !PT ;  /* 0x0000003904087812 */ /* 0x000fe400078efcff */
[----:B------:R-:W-:Y:S02]  /*3c70*/  FMNMX3.FTZ R4, R12, R245, R203, !PT ;  /* 0x000000f50c047276 */ /* 0x000fe400078100cb */
[----:B------:R-:W-:Y:S02]  /*3c80*/  FSEL R233, R72, -INF , !P0 ;  /* 0xff80000048e97808 */ /* 0x000fe40004000000 */
[----:B------:R-:W-:Y:S02]  /*3c90*/  FSEL R29, R50, -INF , !P1 ;  /* 0xff800000321d7808 */ /* 0x000fe40004800000 */
[----:B------:R-:W-:-:S02]  /*3ca0*/  ISETP.GE.AND P0, PT, R8, R167, PT ;  /* 0x000000a70800720c */ /* 0x000fc40003f06270 */
[----:B------:R-:W-:Y:S02]  /*3cb0*/  FMNMX3.FTZ R4, R4, R243, R237, !PT ;  /* 0x000000f304047276 */ /* 0x000fe400078100ed */
[----:B------:R-:W-:Y:S02]  /*3cc0*/  FSEL R231, R73, -INF , !P0 ;  /* 0xff80000049e77808 */ /* 0x000fe40004000000 */
[----:B------:R-:W-:Y:S02]  /*3cd0*/  FMNMX3.FTZ R14, R29, R51, R27, !PT ;  /* 0x000000331d0e7276 */ /* 0x000fe4000781001b */
[----:B------:R-:W-:Y:S02]  /*3ce0*/  FMNMX3.FTZ R4, R4, R235, R233, !PT ;  /* 0x000000eb04047276 */ /* 0x000fe400078100e9 */
        /* <DEDUP_REMOVED lines=9> */
[----:B------:R-:W-:Y:S02]  /*3d80*/  IMAD.U32 R24, RZ, RZ, UR26 ;  /* 0x0000001aff187e24 */ /* 0x000fe4000f8e00ff */
[----:B------:R-:W-:Y:S01]  /*3d90*/  IMAD.U32 R25, RZ, RZ, UR27 ;  /* 0x0000001bff197e24 */ /* 0x000fe2000f8e00ff */
[----:B------:R-:W-:Y:S01]  /*3da0*/  UIADD3 UR27, UP1, UPT, UR36, UR28, URZ ;  /* 0x0000001c241b7290 */ /* 0x000fe2000ff3e0ff */
[----:B------:R-:W-:Y:S01]  /*3db0*/  IMAD.U32 R31, RZ, RZ, UR28 ;  /* 0x0000001cff1f7e24 */ /* 0x000fe2000f8e00ff */
[----:B------:R-:W-:Y:S01]  /*3dc0*/  LEA R32, P0, R24, R216, 0x1 ;  /* 0x000000d818207211 */ /* 0x000fe200078008ff */
[----:B------:R-:W-:Y:S01]  /*3dd0*/  IMAD.U32 R10, RZ, RZ, UR21 ;  /* 0x00000015ff0a7e24 */ /* 0x000fe2000f8e00ff */
[----:B------:R-:W-:-:S02]  /*3de0*/  UIADD3.X UR21, UPT, UPT, UR35, UR21, URZ, UP0, !UPT ;  /* 0x0000001523157290 */ /* 0x000fc400087fe4ff */
[----:B------:R-:W-:Y:S01]  /*3df0*/  ULEA UR28, UP0, UR12, UR28, 0x5 ;  /* 0x0000001c0c1c7291 */ /* 0x000fe2000f8028ff */
[----:B------:R-:W-:Y:S01]  /*3e00*/  IMAD.U32 R25, RZ, RZ, UR27 ;  /* 0x0000001bff197e24 */ /* 0x000fe2000f8e00ff */
[----:B------:R-:W-:Y:S01]  /*3e10*/  UIADD3.X UR26, UPT, UPT, UR35, UR21, URZ, UP1, !UPT ;  /* 0x00000015231a7290 */ /* 0x000fe20008ffe4ff */
[-C--:B------:R-:W-:Y:S02]  /*3e20*/  LEA.HI.X R33, R24, R215.reuse, R10, 0x1, P0 ;  /* 0x000000d718217211 */ /* 0x080fe400000f0c0a */
[C---:B------:R-:W-:Y:S02]  /*3e30*/  LEA R30, P0, R31.reuse, R216, 0x1 ;  /* 0x000000d81f1e7211 */ /* 0x040fe400078008ff */
[----:B------:R-:W-:Y:S01]  /*3e40*/  MOV R10, UR21 ;  /* 0x00000015000a7c02 */ /* 0x000fe20008000f00 */
[----:B------:R-:W-:Y:S01]  /*3e50*/  ULEA.HI.X UR21, UR12, UR21, UR13, 0x5, UP0 ;  /* 0x000000150c157291 */ /* 0x000fe200080f2c0d */
[----:B------:R-:W-:Y:S01]  /*3e60*/  IMAD.U32 R12, RZ, RZ, UR26 ;  /* 0x0000001aff0c7e24 */ /* 0x000fe2000f8e00ff */
[----:B------:R-:W-:Y:S01]  /*3e70*/  @!PT LDS RZ, [RZ] ;  /* 0x00000000fffff984 */ /* 0x000fe20000000800 */
[----:B------:R-:W-:Y:S01]  /*3e80*/  @!PT LDS RZ, [RZ] ;  /* 0x00000000fffff984 */ /* 0x000fe20000000800 */
[----:B------:R-:W-:Y:S01]  /*3e90*/  @!PT LDS RZ, [RZ] ;  /* 0x00000000fffff984 */ /* 0x000fe20000000800 */
[----:B------:R1:W-:Y:S01]  /*3ea0*/  LDGSTS.E.BYPASS.LTC128B.128 [R87+0x8000], desc[UR16][R32.64] ;  /* 0x0800000020577fae */ /* 0x0003e2000b981a10 */
[----:B------:R-:W-:-:S02]  /*3eb0*/  LEA.HI.X R31, R31, R215, R10, 0x1, P0 ;  /* 0x000000d71f1f7211 */ /* 0x000fc400000f0c0a */
        /* <DEDUP_REMOVED lines=22> */
.L_x_399:
[-C--:B------:R-:W-:Y:S01]  /*4020*/  ISETP.GE.AND P0, PT, R6, R166.reuse, PT ;  /* 0x000000a60600720c */ /* 0x080fe20003f06270 */
[----:B------:R-:W2:Y:S01]  /*4030*/  LDCU UR21, c[0x0][0x3e0] ;  /* 0x00007c00ff1577ac */ /* 0x000ea20008000800 */
[----:B------:R-:W3:Y:S01]  /*4040*/  S2R R6, SR_CTAID.X ;  /* 0x0000000000067919 */ /* 0x000ee20000002500 */
[----:B------:R-:W-:Y:S02]  /*4050*/  FMNMX3.FTZ R10, R14, R7, R9, !PT ;  /* 0x000000070e0a7276 */ /* 0x000fe40007810009 */
[----:B------:R-:W-:Y:S01]  /*4060*/  FSEL R239, R62, -INF , !P4 ;  /* 0xff8000003eef7808 */ /* 0x000fe20006000000 */
[----:B-1----:R-:W1:Y:S01]  /*4070*/  SHFL.BFLY PT, R25, R4, 0x2, 0x1f ;  /* 0x0c401f0004197f89 */ /* 0x002e6200000e0000 */
[----:B------:R-:W-:Y:S01]  /*4080*/  FMNMX3.FTZ R10, R10, R11, R241, !PT ;  /* 0x0000000b0a0a7276 */ /* 0x000fe200078100f1 */
[----:B------:R-:W-:Y:S01]  /*4090*/  USHF.L.U32 UR31, UR31, 0x1, URZ ;  /* 0x000000011f1f7899 */ /* 0x000fe200080006ff */
[----:B------:R-:W-:Y:S01]  /*40a0*/  FSEL R209, R63, -INF , !P3 ;  /* 0xff8000003fd17808 */ /* 0x000fe20005800000 */
[----:B------:R-:W-:Y:S01]  /*40b0*/  UIADD3 UR30, UPT, UPT, UR18, -0x61c88647, URZ ;  /* 0x9e3779b9121e7890 */ /* 0x000fe2000fffe0ff */
[----:B------:R-:W-:Y:S01]  /*40c0*/  FSEL R227, R66, -INF , !P2 ;  /* 0xff80000042e37808 */ /* 0x000fe20005000000 */
[----:B------:R-:W-:Y:S01]  /*40d0*/  UIADD3 UR28, UPT, UPT, UR18, 0x3c6ef372, URZ ;  /* 0x3c6ef372121c7890 */ /* 0x000fe2000fffe0ff */
[----:B------:R-:W-:Y:S01]  /*40e0*/  FMNMX3.FTZ R10, R10, R217, R239, !PT ;  /* 0x000000d90a0a7276 */ /* 0x000fe200078100ef */
[----:B------:R-:W-:Y:S01]  /*40f0*/  UIADD3 UR39, UPT, UPT, UR19, 0x76cf5d0a, URZ ;  /* 0x76cf5d0a13277890 */ /* 0x000fe2000fffe0ff */
[----:B------:R-:W-:Y:S01]  /*4100*/  ISETP.GE.AND P4, PT, R8, R166, PT ;  /* 0x000000a60800720c */ /* 0x000fe20003f86270 */
[----:B------:R-:W-:Y:S01]  /*4110*/  UIADD3 UR38, UPT, UPT, UR19, 0x32370b8f, URZ ;  /* 0x32370b8f13267890 */ /* 0x000fe2000fffe0ff */
[----:B------:R-:W-:Y:S01]  /*4120*/  FSEL R223, R67, -INF , !P1 ;  /* 0xff80000043df7808 */ /* 0x000fe20004800000 */
[----:B------:R-:W-:Y:S01]  /*4130*/  UIADD3 UR27, UPT, UPT, UR18, -0x255992d5, URZ ;  /* 0xdaa66d2b121b7890 */ /* 0x000fe2000fffe0ff */
[----:B------:R-:W-:Y:S01]  /*4140*/  FSEL R213, R74, -INF , !P0 ;  /* 0xff8000004ad57808 */ /* 0x000fe20004000000 */
[----:B--2---:R-:W-:Y:S01]  /*4150*/  UIMAD UR21, UR25, UR21, UR23 ;  /* 0x00000015191572a4 */ /* 0x004fe2000f8e0217 */
[----:B------:R-:W-:Y:S01]  /*4160*/  FMNMX3.FTZ R10, R10, R209, R227, !PT ;  /* 0x000000d10a0a7276 */ /* 0x000fe200078100e3 */
[----:B------:R-:W-:Y:S01]  /*4170*/  UIADD3 UR26, UPT, UPT, UR18, 0x78dde6e4, URZ ;  /* 0x78dde6e4121a7890 */ /* 0x000fe2000fffe0ff */
[----:B------:R-:W-:Y:S01]  /*4180*/  FSEL R211, R75, -INF , !P4 ;  /* 0xff8000004bd37808 */ /* 0x000fe20006000000 */
[----:B------:R-:W-:Y:S01]  /*4190*/  USHF.L.U32 UR21, UR21, 0x5, URZ ;  /* 0x0000000515157899 */ /* 0x000fe200080006ff */
[----:B------:R-:W-:Y:S01]  /*41a0*/  FMNMX3.FTZ R8, R10, R223, R213, !PT ;  /* 0x000000df0a087276 */ /* 0x000fe200078100d5 */
[----:B------:R-:W-:Y:S01]  /*41b0*/  UIADD3 UR34, UPT, UPT, UR19, -0x56f99767, URZ ;  /* 0xa906689913227890 */ /* 0x000fe2000fffe0ff */
[----:B------:R-:W-:Y:S01]  /*41c0*/  SHF.R.U32.HI R35, RZ, 0x5, R192 ;  /* 0x00000005ff237819 */ /* 0x000fe200000116c0 */
[----:B------:R-:W-:Y:S01]  /*41d0*/  USHF.R.S32.HI UR23, URZ, 0x1f, UR21 ;  /* 0x0000001fff177899 */ /* 0x000fe20008011415 */
[----:B------:R-:W-:Y:S01]  /*41e0*/  FMNMX.FTZ R8, R211, R8, !PT ;  /* 0x00000008d3087209 */ /* 0x000fe20007810000 */
[----:B------:R-:W-:Y:S01]  /*41f0*/  UIADD3 UR37, UPT, UPT, UR19, -0x126145ec, URZ ;  /* 0xed9eba1413257890 */ /* 0x000fe2000fffe0ff */
[----:B------:R-:W-:Y:S01]  /*4200*/  LOP3.LUT R33, R192, 0x1f, RZ, 0xc0, !PT ;  /* 0x0000001fc0217812 */ /* 0x000fe200078ec0ff */
[----:B------:R-:W-:Y:S01]  /*4210*/  UIADD3 UR25, UPT, UPT, UR18, 0x1715609d, URZ ;  /* 0x1715609d12197890 */ /* 0x000fe2000fffe0ff */
[----:B-1----:R-:W-:Y:S01]  /*4220*/  FMNMX.FTZ R25, R4, R25, !PT ;  /* 0x0000001904197209 */ /* 0x002fe20007810000 */
[----:B------:R-:W1:Y:S01]  /*4230*/  SHFL.BFLY PT, R31, R8, 0x2, 0x1f ;  /* 0x0c401f00081f7f89 */ /* 0x000e6200000e0000 */
[----:B---3--:R-:W-:Y:S01]  /*4240*/  IMAD R6, R6, 0x4, R35 ;  /* 0x0000000406067824 */ /* 0x008fe200078e0223 */
[----:B------:R-:W-:Y:S01]  /*4250*/  IADD3 R224, P1, P0, R86, UR21, R33 ;  /* 0x0000001556e07c10 */ /* 0x000fe2000f83e021 */
[----:B------:R-:W2:Y:S01]  /*4260*/  LDCU UR21, c[0x0][0x45c] ;  /* 0x00008b80ff1577ac */ /* 0x000ea20008000800 */
[----:B------:R-:W3:Y:S01]  /*4270*/  SHFL.BFLY PT, R164, R25, 0x1, 0x1f ;  /* 0x0c201f0019a47f89 */ /* 0x000ee200000e0000 */
[----:B------:R-:W-:Y:S01]  /*4280*/  IMAD.WIDE.U32 R228, R6, -0x326172a9, RZ ;  /* 0xcd9e8d5706e47825 */ /* 0x000fe200078e00ff */
[----:B------:R-:W-:Y:S01]  /*4290*/  IADD3.X R3, PT, PT, R3, UR23, RZ, P1, P0 ;  /* 0x0000001703037c10 */ /* 0x000fe20008fe04ff */
[----:B------:R-:W-:Y:S01]  /*42a0*/  UIADD3 UR23, UPT, UPT, UR19, -0x4498517b, URZ ;  /* 0xbb67ae8513177890 */ /* 0x000fe2000fffe0ff */
[----:B------:R-:W-:Y:S01]  /*42b0*/  LOP3.LUT R196, R84, 0x200, R177, 0xf8, !PT ;  /* 0x0000020054c47812 */ /* 0x000fe200078ef8b1 */
[----:B------:R-:W-:Y:S01]  /*42c0*/  IMAD.WIDE.U32 R224, R224, -0x2daee0ad, RZ ;  /* 0xd2511f53e0e07825 */ /* 0x000fe200078e00ff */
[----:B------:R-:W-:Y:S01]  /*42d0*/  LOP3.LUT R220, R3, UR18, R229, 0x96, !PT ;  /* 0x0000001203dc7c12 */ /* 0x000fe2000f8e96e5 */
[----:B------:R-:W-:Y:S01]  /*42e0*/  UIADD3 UR33, UPT, UPT, UR19, 0x646e171e, URZ ;  /* 0x646e171e13217890 */ /* 0x000fe2000fffe0ff */
[----:B------:R-:W-:Y:S01]  /*42f0*/  LEA R196, R196, UR6, 0x1 ;  /* 0x00000006c4c47c11 */ /* 0x000fe2000f8e08ff */
[----:B------:R-:W-:Y:S01]  /*4300*/  IMAD.U32 R3, RZ, RZ, UR31 ;  /* 0x0000001fff037e24 */ /* 0x000fe2000f8e00ff */
[----:B------:R-:W-:Y:S01]  /*4310*/  UIADD3 UR31, UPT, UPT, UR31, 0x1, URZ ;  /* 0x000000011f1f7890 */ /* 0x000fe2000fffe0ff */
[----:B------:R-:W-:-:S02]  /*4320*/  IMAD.WIDE.U32 R220, R220, -0x2daee0ad, RZ ;  /* 0xd2511f53dcdc7825 */ /* 0x000fc400078e00ff */
[----:B------:R-:W-:Y:S01]  /*4330*/  LDSM.16.MT88.4 R96, [R196+0x14000] ;  /* 0x01400000c460783b */ /* 0x000fe20000004200 */
[----:B------:R-:W-:Y:S01]  /*4340*/  LOP3.LUT R30, R3, UR19, R225, 0x96, !PT ;  /* 0x00000013031e7c12 */ /* 0x000fe2000f8e96e1 */
[--C-:B------:R-:W-:Y:S01]  /*4350*/  IMAD.IADD R205, R85, 0x1, R196.reuse ;  /* 0x0000000155cd7824 */ /* 0x100fe200078e02c4 */
[----:B------:R-:W-:Y:S01]  /*4360*/  LOP3.LUT R218, R224, UR23, R221, 0x96, !PT ;  /* 0x00000017e0da7c12 */ /* 0x000fe2000f8e96dd */
[----:B------:R-:W-:Y:S01]  /*4370*/  UIADD3 UR23, UPT, UPT, UR18, -0x4ab325aa, URZ ;  /* 0xb54cda5612177890 */ /* 0x000fe2000fffe0ff */
[----:B------:R-:W-:Y:S01]  /*4380*/  IMAD.IADD R204, R199, 0x1, R196 ;  /* 0x00000001c7cc7824 */ /* 0x000fe200078e02c4 */
[----:B------:R-:W-:Y:S01]  /*4390*/  LDSM.16.MT88.4 R128, [R196+0x16000] ;  /* 0x01600000c480783b */ /* 0x000fe20000004200 */
[----:B-1----:R-:W-:Y:S01]  /*43a0*/  FMNMX.FTZ R4, R8, R31, !PT ;  /* 0x0000001f08047209 */ /* 0x002fe20007810000 */
[----:B------:R-:W-:Y:S02]  /*43b0*/  IMAD.WIDE.U32 R30, R30, -0x326172a9, RZ ;  /* 0xcd9e8d571e1e7825 */ /* 0x000fe400078e00ff */
[----:B------:R-:W-:Y:S01]  /*43c0*/  LDSM.16.MT88.4 R104, [R205+0x14000] ;  /* 0x01400000cd68783b */ /* 0x000fe20000004200 */
[----:B---3--:R-:W-:Y:S01]  /*43d0*/  FMNMX.FTZ R164, R25, R164, !PT ;  /* 0x000000a419a47209 */ /* 0x008fe20007810000 */
[----:B------:R-:W-:Y:S01]  /*43e0*/  IMAD.WIDE.U32 R218, R218, -0x326172a9, RZ ;  /* 0xcd9e8d57dada7825 */ /* 0x000fe200078e00ff */
[----:B------:R-:W-:Y:S01]  /*43f0*/  LOP3.LUT R24, R228, UR30, R31, 0x96, !PT ;  /* 0x0000001ee4187c12 */ /* 0x000fe2000f8e961f */
[----:B------:R-:W1:Y:S01]  /*4400*/  SHFL.BFLY PT, R3, R4, 0x1, 0x1f ;  /* 0x0c201f0004037f89 */ /* 0x000e6200000e0000 */
[C---:B------:R-:W-:Y:S01]  /*4410*/  FSETP.NEU.FTZ.AND P0, PT, R164.reuse, -INF , PT ;  /* 0xff800000a400780b */ /* 0x040fe20003f1d000 */
[----:B--2---:R-:W-:Y:S01]  /*4420*/  FMUL.FTZ R212, R164, UR21 ;  /* 0x00000015a4d47c20 */ /* 0x004fe20008410000 */
[----:B------:R-:W-:Y:S01]  /*4430*/  LOP3.LUT R30, R30, UR28, R219, 0x96, !PT ;  /* 0x0000001c1e1e7c12 */ /* 0x000fe2000f8e96db */
[----:B------:R-:W-:Y:S01]  /*4440*/  IMAD.WIDE.U32 R24, R24, -0x2daee0ad, RZ ;  /* 0xd2511f5318187825 */ /* 0x000fe200078e00ff */
[----:B------:R-:W2:Y:S02]  /*4450*/  LDSM.16.MT88.4 R40, [R205+0x10000] ;  /* 0x01000000cd28783b */ /* 0x000ea40000004200 */
[----:B------:R-:W-:Y:S01]  /*4460*/  FSEL R212, R212, RZ, P0 ;  /* 0x000000ffd4d47208 */ /* 0x000fe20000000000 */
[----:B------:R-:W-:Y:S01]  /*4470*/  IMAD.WIDE.U32 R30, R30, -0x2daee0ad, RZ ;  /* 0xd2511f531e1e7825 */ /* 0x000fe200078e00ff */
[----:B------:R-:W-:Y:S01]  /*4480*/  LOP3.LUT R6, R220, UR39, R25, 0x96, !PT ;  /* 0x00000027dc067c12 */ /* 0x000fe2000f8e9619 */
[----:B------:R-:W-:Y:S02]  /*4490*/  LDSM.16.MT88.4 R112, [R204+0x14000] ;  /* 0x01400000cc70783b */ /* 0x000fe40000004200 */
[----:B------:R-:W-:Y:S01]  /*44a0*/  FFMA.FTZ R197, R21, UR21, -R212 ;  /* 0x0000001515c57c23 */ /* 0x000fe200080108d4 */
[----:B------:R-:W-:Y:S01]  /*44b0*/  LOP3.LUT R20, R24, UR38, R31, 0x96, !PT ;  /* 0x0000002618147c12 */ /* 0x000fe2000f8e961f */
[----:B------:R-:W-:-:S04]  /*44c0*/  IMAD.WIDE.U32 R24, R6, -0x326172a9, RZ ;  /* 0xcd9e8d5706187825 */ /* 0x000fc800078e00ff */
[--C-:B------:R-:W-:Y:S01]  /*44d0*/  FFMA.FTZ R191, R23, UR21, -R212.reuse ;  /* 0x0000001517bf7c23 */ /* 0x100fe200080108d4 */
[----:B------:R-:W3:Y:S01]  /*44e0*/  LDC R6, c[0x0][0x4f8] ;  /* 0x00013e00ff067b82 */ /* 0x000ee20000000800 */
[----:B------:R-:W-:Y:S01]  /*44f0*/  FFMA.FTZ R186, R45, UR21, -R212 ;  /* 0x000000152dba7c23 */ /* 0x000fe200080108d4 */
[----:B------:R-:W-:Y:S01]  /*4500*/  IMAD.WIDE.U32 R20, R20, -0x326172a9, RZ ;  /* 0xcd9e8d5714147825 */ /* 0x000fe200078e00ff */
[----:B------:R-:W-:-:S03]  /*4510*/  LOP3.LUT R22, R218, UR27, R25, 0x96, !PT ;  /* 0x0000001bda167c12 */ /* 0x000fc6000f8e9619 */
[--C-:B------:R-:W-:Y:S01]  /*4520*/  FFMA.FTZ R190, R49, UR21, -R212.reuse ;  /* 0x0000001531be7c23 */ /* 0x100fe200080108d4 */
[----:B------:R-:W-:Y:S01]  /*4530*/  MUFU.EX2 R191, R191 ;  /* 0x000000bf00bf7308 */ /* 0x000fe20000000800 */
[----:B------:R-:W-:Y:S01]  /*4540*/  FFMA.FTZ R182, R17, UR21, -R212 ;  /* 0x0000001511b67c23 */ /* 0x000fe200080108d4 */
[----:B------:R-:W-:Y:S01]  /*4550*/  LOP3.LUT R24, R24, UR26, R21, 0x96, !PT ;  /* 0x0000001a18187c12 */ /* 0x000fe2000f8e9615 */
[----:B------:R-:W-:Y:S01]  /*4560*/  IMAD.WIDE.U32 R22, R22, -0x2daee0ad, RZ ;  /* 0xd2511f5316167825 */ /* 0x000fe200078e00ff */
[----:B-1----:R-:W-:-:S03]  /*4570*/  FMNMX.FTZ R3, R4, R3, !PT ;  /* 0x0000000304037209 */ /* 0x002fc60007810000 */
[--C-:B------:R-:W-:Y:S01]  /*4580*/  FFMA.FTZ R187, R19, UR21, -R212.reuse ;  /* 0x0000001513bb7c23 */ /* 0x100fe200080108d4 */
[----:B------:R-:W-:Y:S01]  /*4590*/  FFMA.FTZ R183, R15, UR21, -R212 ;  /* 0x000000150fb77c23 */ /* 0x000fe200080108d4 */
[----:B------:R-:W-:Y:S01]  /*45a0*/  IMAD.WIDE.U32 R24, R24, -0x2daee0ad, RZ ;  /* 0xd2511f5318187825 */ /* 0x000fe200078e00ff */
[----:B------:R-:W-:-:S03]  /*45b0*/  FSETP.NEU.FTZ.AND P0, PT, R3, -INF , PT ;  /* 0xff8000000300780b */ /* 0x000fc60003f1d000 */
[----:B------:R-:W-:Y:S01]  /*45c0*/  FMUL.FTZ R210, R3, UR21 ;  /* 0x0000001503d27c20 */ /* 0x000fe20008410000 */
[----:B------:R-:W1:Y:S01]  /*45d0*/  MUFU.EX2 R186, R186 ;  /* 0x000000ba00ba7308 */ /* 0x000e620000000800 */
[----:B------:R-:W-:Y:S01]  /*45e0*/  IMAD.IADD R200, R85, 0x1, R204 ;  /* 0x0000000155c87824 */ /* 0x000fe200078e02cc */
[----:B------:R-:W-:Y:S01]  /*45f0*/  LOP3.LUT R28, R22, UR34, R25, 0x96, !PT ;  /* 0x00000022161c7c12 */ /* 0x000fe2000f8e9619 */
[--C-:B------:R-:W-:Y:S01]  /*4600*/  FFMA.FTZ R178, R13, UR21, -R212.reuse ;  /* 0x000000150db27c23 */ /* 0x100fe200080108d4 */
[----:B------:R-:W-:Y:S01]  /*4610*/  FSEL R210, R210, RZ, P0 ;  /* 0x000000ffd2d27208 */ /* 0x000fe20000000000 */
[----:B------:R-:W-:Y:S01]  /*4620*/  LDSM.16.MT88.4 R72, [R205+0x12000] ;  /* 0x01200000cd48783b */ /* 0x000fe20000004200 */
[----:B------:R-:W-:Y:S01]  /*4630*/  LOP3.LUT R22, R30, UR37, R23, 0x96, !PT ;  /* 0x000000251e167c12 */ /* 0x000fe2000f8e9617 */
[----:B------:R-:W-:Y:S01]  /*4640*/  FFMA.FTZ R203, R203, UR21, -R212 ;  /* 0x00000015cbcb7c23 */ /* 0x000fe200080108d4 */
[----:B------:R-:W-:Y:S01]  /*4650*/  MUFU.EX2 R197, R197 ;  /* 0x000000c500c57308 */ /* 0x000fe20000000800 */
[----:B------:R-:W-:Y:S01]  /*4660*/  FFMA.FTZ R189, R29, UR21, -R210 ;  /* 0x000000151dbd7c23 */ /* 0x000fe200080108d2 */
[----:B------:R-:W-:-:S04]  /*4670*/  IMAD.WIDE.U32 R28, R28, -0x326172a9, RZ ;  /* 0xcd9e8d571c1c7825 */ /* 0x000fc800078e00ff */
[--C-:B------:R-:W-:Y:S01]  /*4680*/  FFMA.FTZ R188, R51, UR21, -R210.reuse ;  /* 0x0000001533bc7c23 */ /* 0x100fe200080108d2 */
[----:B---3--:R-:W-:Y:S01]  /*4690*/  LOP3.LUT R207, R6, 0xff, RZ, 0xc0, !PT ;  /* 0x000000ff06cf7812 */ /* 0x008fe200078ec0ff */
[----:B------:R-:W-:Y:S01]  /*46a0*/  FFMA.FTZ R185, R27, UR21, -R210 ;  /* 0x000000151bb97c23 */ /* 0x000fe200080108d2 */
[----:B------:R-:W-:Y:S01]  /*46b0*/  IMAD.MOV.U32 R4, RZ, RZ, R28 ;  /* 0x000000ffff047224 */ /* 0x000fe200078e001c */
[----:B------:R-:W-:Y:S01]  /*46c0*/  PRMT R25, R28, 0x7773, RZ ;  /* 0x000077731c197816 */ /* 0x000fe200000000ff */
[----:B------:R-:W-:Y:S01]  /*46d0*/  IMAD.WIDE.U32 R22, R22, -0x326172a9, RZ ;  /* 0xcd9e8d5716167825 */ /* 0x000fe200078e00ff */
[----:B------:R-:W-:Y:S01]  /*46e0*/  PRMT R8, R28, 0x7772, RZ ;  /* 0x000077721c087816 */ /* 0x000fe200000000ff */
[----:B------:R-:W-:Y:S01]  /*46f0*/  MUFU.EX2 R189, R189 ;  /* 0x000000bd00bd7308 */ /* 0x000fe20000000800 */
[----:B------:R-:W-:Y:S01]  /*4700*/  LOP3.LUT R21, R4, 0xff, RZ, 0xc0, !PT ;  /* 0x000000ff04157812 */ /* 0x000fe200078ec0ff */
[--C-:B------:R-:W-:Y:S01]  /*4710*/  FFMA.FTZ R184, R47, UR21, -R210.reuse ;  /* 0x000000152fb87c23 */ /* 0x100fe200080108d2 */
[----:B------:R-:W-:Y:S01]  /*4720*/  LOP3.LUT R4, R22, UR23, R29, 0x96, !PT ;  /* 0x0000001716047c12 */ /* 0x000fe2000f8e961d */
[----:B------:R-:W-:Y:S01]  /*4730*/  IMAD R207, R207, 0x10000, R207 ;  /* 0x00010000cfcf7824 */ /* 0x000fe200078e02cf */
[--C-:B------:R-:W-:Y:S01]  /*4740*/  PRMT R6, R8, 0x5410, R25.reuse ;  /* 0x0000541008067816 */ /* 0x100fe20000000019 */
[--C-:B------:R-:W-:Y:S01]  /*4750*/  FFMA.FTZ R179, R9, UR21, -R210.reuse ;  /* 0x0000001509b37c23 */ /* 0x100fe200080108d2 */
[----:B------:R-:W-:Y:S01]  /*4760*/  PRMT R25, R4, 0x7632, R25 ;  /* 0x0000763204197816 */ /* 0x000fe20000000019 */
[----:B------:R-:W3:Y:S01]  /*4770*/  MUFU.EX2 R188, R188 ;  /* 0x000000bc00bc7308 */ /* 0x000ee20000000800 */
[----:B------:R-:W-:Y:S01]  /*4780*/  PRMT R146, R28, 0x7771, RZ ;  /* 0x000077711c927816 */ /* 0x000fe200000000ff */
[--C-:B------:R-:W-:Y:S01]  /*4790*/  FFMA.FTZ R176, R11, UR21, -R210.reuse ;  /* 0x000000150bb07c23 */ /* 0x100fe200080108d2 */
[C---:B------:R-:W-:Y:S01]  /*47a0*/  LOP3.LUT R144, R4.reuse, 0xffff, RZ, 0xc0, !PT ;  /* 0x0000ffff04907812 */ /* 0x040fe200078ec0ff */
[----:B------:R-:W-:Y:S01]  /*47b0*/  LDSM.16.MT88.4 R48, [R204+0x10000] ;  /* 0x01000000cc30783b */ /* 0x000fe20000004200 */
[----:B------:R-:W-:Y:S01]  /*47c0*/  LOP3.LUT R27, R4, 0xff, RZ, 0xc0, !PT ;  /* 0x000000ff041b7812 */ /* 0x000fe200078ec0ff */
[----:B------:R-:W-:Y:S01]  /*47d0*/  FFMA.FTZ R180, R7, UR21, -R210 ;  /* 0x0000001507b47c23 */ /* 0x000fe200080108d2 */
[----:B------:R-:W-:Y:S01]  /*47e0*/  SHF.R.U32.HI R4, RZ, 0x18, R4 ;  /* 0x00000018ff047819 */ /* 0x000fe20000011604 */
[----:B------:R-:W4:Y:S01]  /*47f0*/  MUFU.EX2 R190, R190 ;  /* 0x000000be00be7308 */ /* 0x000f220000000800 */
[----:B------:R-:W-:Y:S01]  /*4800*/  LOP3.LUT R25, R25, 0xff, RZ, 0xc0, !PT ;  /* 0x000000ff19197812 */ /* 0x000fe200078ec0ff */
[----:B------:R-:W-:Y:S01]  /*4810*/  FFMA.FTZ R181, R5, UR21, -R210 ;  /* 0x0000001505b57c23 */ /* 0x000fe200080108d2 */
[----:B------:R-:W-:Y:S01]  /*4820*/  PRMT R146, R21, 0x5410, R146 ;  /* 0x0000541015927816 */ /* 0x000fe20000000092 */
[----:B------:R-:W-:Y:S01]  /*4830*/  LDSM.16.MT88.4 R88, [R200+0x12000] ;  /* 0x01200000c858783b */ /* 0x000fe20000004200 */
[----:B------:R-:W-:Y:S01]  /*4840*/  SHF.R.U32.HI R144, RZ, 0x8, R144 ;  /* 0x00000008ff907819 */ /* 0x000fe20000011690 */
[----:B------:R-:W-:Y:S01]  /*4850*/  FFMA.FTZ R201, R201, UR21, -R212 ;  /* 0x00000015c9c97c23 */ /* 0x000fe200080108d4 */
[----:B------:R-:W-:Y:S01]  /*4860*/  PRMT R4, R25, 0x5410, R4 ;  /* 0x0000541019047816 */ /* 0x000fe20000000004 */
[----:B------:R-:W-:Y:S01]  /*4870*/  MUFU.EX2 R185, R185 ;  /* 0x000000b900b97308 */ /* 0x000fe20000000800 */
[----:B------:R-:W-:Y:S01]  /*4880*/  LOP3.LUT R16, R20, UR25, R23, 0x96, !PT ;  /* 0x0000001914107c12 */ /* 0x000fe2000f8e9617 */
[----:B------:R-:W-:Y:S01]  /*4890*/  LDSM.16.MT88.4 R172, [R205+0x12800] ;  /* 0x01280000cdac783b */ /* 0x000fe20000004200 */
[--C-:B------:R-:W-:Y:S01]  /*48a0*/  HSET2.LE.AND R146, R146, R207.reuse, PT ;  /* 0x000000cf92927233 */ /* 0x100fe20003803000 */
[----:B------:R-:W-:Y:S01]  /*48b0*/  FFMA.FTZ R202, R245, UR21, -R212 ;  /* 0x00000015f5ca7c23 */ /* 0x000fe200080108d4 */
[----:B-1----:R-:W-:Y:S01]  /*48c0*/  F2FP.F16.F32.PACK_AB R21, R186, R191 ;  /* 0x000000bfba15723e */ /* 0x002fe200000000ff */
[----:B------:R-:W-:Y:S01]  /*48d0*/  IMAD.WIDE.U32 R16, R16, -0x2daee0ad, RZ ;  /* 0xd2511f5310107825 */ /* 0x000fe200078e00ff */
[----:B------:R-:W-:Y:S01]  /*48e0*/  PRMT R144, R27, 0x5410, R144 ;  /* 0x000054101b907816 */ /* 0x000fe20000000090 */
[----:B------:R-:W1:Y:S01]  /*48f0*/  MUFU.EX2 R184, R184 ;  /* 0x000000b800b87308 */ /* 0x000e620000000800 */
[--C-:B------:R-:W-:Y:S01]  /*4900*/  HSET2.LE.AND R145, R4, R207.reuse, PT ;  /* 0x000000cf04917233 */ /* 0x100fe20003803000 */
[----:B------:R-:W-:Y:S01]  /*4910*/  LDSM.16.MT88.4 R56, [R200+0x10000] ;  /* 0x01000000c838783b */ /* 0x000fe20000004200 */
[----:B---3--:R-:W-:Y:S01]  /*4920*/  F2FP.F16.F32.PACK_AB R4, R188, R189 ;  /* 0x000000bdbc04723e */ /* 0x008fe200000000ff */
[----:B------:R-:W-:Y:S01]  /*4930*/  FFMA.FTZ R206, R241, UR21, -R210 ;  /* 0x00000015f1ce7c23 */ /* 0x000fe200080108d2 */
[----:B------:R-:W-:Y:S01]  /*4940*/  LOP3.LUT R146, R21, R146, RZ, 0xc0, !PT ;  /* 0x0000009215927212 */ /* 0x000fe200078ec0ff */
[----:B------:R-:W-:Y:S01]  /*4950*/  LDSM.16.MT88.4 R140, [R204+0x16000] ;  /* 0x01600000cc8c783b */ /* 0x000fe20000004200 */
[--C-:B------:R-:W-:Y:S01]  /*4960*/  HSET2.LE.AND R144, R144, R207.reuse, PT ;  /* 0x000000cf90907233 */ /* 0x100fe20003803000 */
[----:B------:R-:W-:Y:S01]  /*4970*/  MUFU.EX2 R187, R187 ;  /* 0x000000bb00bb7308 */ /* 0x000fe20000000800 */
[----:B----4-:R-:W-:Y:S01]  /*4980*/  F2FP.F16.F32.PACK_AB R21, R190, R197 ;  /* 0x000000c5be15723e */ /* 0x010fe200000000ff */
[----:B------:R-:W-:Y:S01]  /*4990*/  LDSM.16.MT88.4 R64, [R196+0x12000] ;  /* 0x01200000c440783b */ /* 0x000fe20000004200 */
[----:B------:R-:W-:Y:S01]  /*49a0*/  LOP3.LUT R145, R4, R145, RZ, 0xc0, !PT ;  /* 0x0000009104917212 */ /* 0x000fe200078ec0ff */
[----:B------:R-:W-:Y:S01]  /*49b0*/  IMAD.MOV.U32 R4, RZ, RZ, R16 ;  /* 0x000000ffff047224 */ /* 0x000fe200078e0010 */
[----:B------:R-:W-:Y:S01]  /*49c0*/  LOP3.LUT R6, R6, 0xff00ff, RZ, 0xc0, !PT ;  /* 0x00ff00ff06067812 */ /* 0x000fe200078ec0ff */
[----:B------:R-:W-:Y:S01]  /*49d0*/  LDSM.16.MT88.4 R136, [R205+0x16000] ;  /* 0x01600000cd88783b */ /* 0x000fe20000004200 */
[----:B------:R-:W-:Y:S01]  /*49e0*/  LOP3.LUT R144, R21, R144, RZ, 0xc0, !PT ;  /* 0x0000009015907212 */ /* 0x000fe200078ec0ff */
[----:B------:R-:W-:Y:S01]  /*49f0*/  MUFU.EX2 R182, R182 ;  /* 0x000000b600b67308 */ /* 0x000fe20000000800 */
[----:B------:R-:W-:Y:S01]  /*4a00*/  LOP3.LUT R9, R4, 0xff, RZ, 0xc0, !PT ;  /* 0x000000ff04097812 */ /* 0x000fe200078ec0ff */
[----:B------:R-:W3:Y:S01]  /*4a10*/  LDSM.16.MT88.4 R20, [R200+0x16000] ;  /* 0x01600000c814783b */ /* 0x000ee20000004200 */
[--C-:B------:R-:W-:Y:S01]  /*4a20*/  HSET2.LE.AND R147, R6, R207.reuse, PT ;  /* 0x000000cf06937233 */ /* 0x100fe20003803000 */
[----:B------:R-:W-:Y:S01]  /*4a30*/  FFMA.FTZ R208, R239, UR21, -R210 ;  /* 0x00000015efd07c23 */ /* 0x000fe200080108d2 */
[----:B-1----:R-:W-:Y:S01]  /*4a40*/  F2FP.F16.F32.PACK_AB R6, R184, R185 ;  /* 0x000000b9b806723e */ /* 0x002fe200000000ff */
[----:B------:R-:W-:Y:S01]  /*4a50*/  LDSM.16.MT88.4 R156, [R196+0x10000] ;  /* 0x01000000c49c783b */ /* 0x000fe20000004200 */
[----:B------:R-:W-:Y:S01]  /*4a60*/  LOP3.LUT R4, R24, UR33, R17, 0x96, !PT ;  /* 0x0000002118047c12 */ /* 0x000fe2000f8e9611 */
[----:B------:R-:W-:Y:S01]  /*4a70*/  MUFU.EX2 R183, R183 ;  /* 0x000000b700b77308 */ /* 0x000fe20000000800 */
[----:B------:R-:W-:Y:S01]  /*4a80*/  LOP3.LUT R147, R6, R147, RZ, 0xc0, !PT ;  /* 0x0000009306937212 */ /* 0x000fe200078ec0ff */
[----:B------:R-:W-:Y:S01]  /*4a90*/  LDSM.16.MT88.4 R80, [R204+0x12000] ;  /* 0x01200000cc50783b */ /* 0x000fe20000004200 */
[----:B------:R-:W-:Y:S01]  /*4aa0*/  PRMT R8, R4, 0x7632, R8 ;  /* 0x0000763204087816 */ /* 0x000fe20000000008 */
[--C-:B------:R-:W-:Y:S01]  /*4ab0*/  FFMA.FTZ R209, R209, UR21, -R210.reuse ;  /* 0x00000015d1d17c23 */ /* 0x100fe200080108d2 */
[C---:B------:R-:W-:Y:S01]  /*4ac0*/  PRMT R14, R16.reuse, 0x7771, RZ ;  /* 0x00007771100e7816 */ /* 0x040fe200000000ff */
[----:B------:R-:W-:Y:S01]  /*4ad0*/  LDSM.16.MT88.4 R120, [R200+0x14000] ;  /* 0x01400000c878783b */ /* 0x000fe20000004200 */
[C---:B------:R-:W-:Y:S01]  /*4ae0*/  PRMT R13, R16.reuse, 0x7773, RZ ;  /* 0x00007773100d7816 */ /* 0x040fe200000000ff */
[----:B------:R-:W1:Y:S01]  /*4af0*/  MUFU.EX2 R178, R178 ;  /* 0x000000b200b27308 */ /* 0x000e620000000800 */
[----:B------:R-:W-:Y:S01]  /*4b00*/  PRMT R6, R16, 0x7772, RZ ;  /* 0x0000777210067816 */ /* 0x000fe200000000ff */
[C---:B------:R-:W-:Y:S01]  /*4b10*/  HMMA.16816.F32 R100, R144.reuse, R104, RZ ;  /* 0x000000689064723c */ /* 0x040fe200000018ff */
[----:B------:R-:W-:Y:S01]  /*4b20*/  LOP3.LUT R12, R4, 0xffff, RZ, 0xc0, !PT ;  /* 0x0000ffff040c7812 */ /* 0x000fe200078ec0ff */
[----:B------:R-:W-:Y:S01]  /*4b30*/  LDSM.16.MT88.4 R16, [R205+0x10800] ;  /* 0x01080000cd10783b */ /* 0x000fe20000004200 */
[----:B------:R-:W-:Y:S01]  /*4b40*/  PRMT R6, R6, 0x5410, R13 ;  /* 0x0000541006067816 */ /* 0x000fe2000000000d */
[----:B------:R-:W-:Y:S01]  /*4b50*/  FFMA.FTZ R217, R217, UR21, -R210 ;  /* 0x00000015d9d97c23 */ /* 0x000fe200080108d2 */
[----:B------:R-:W-:Y:S01]  /*4b60*/  PRMT R14, R9, 0x5410, R14 ;  /* 0x00005410090e7816 */ /* 0x000fe2000000000e */
[----:B------:R-:W-:Y:S01]  /*4b70*/  MUFU.EX2 R179, R179 ;  /* 0x000000b300b37308 */ /* 0x000fe20000000800 */
[----:B------:R-:W-:Y:S01]  /*4b80*/  LOP3.LUT R7, R8, 0xff, RZ, 0xc0, !PT ;  /* 0x000000ff08077812 */ /* 0x000fe200078ec0ff */
[C---:B------:R-:W-:Y:S01]  /*4b90*/  HMMA.16816.F32 R104, R144.reuse, R106, RZ ;  /* 0x0000006a9068723c */ /* 0x040fe200000018ff */
[----:B------:R-:W-:Y:S01]  /*4ba0*/  LOP3.LUT R5, R4, 0xff, RZ, 0xc0, !PT ;  /* 0x000000ff04057812 */ /* 0x000fe200078ec0ff */
[----:B------:R-:W4:Y:S01]  /*4bb0*/  LDSM.16.MT88.4 R8, [R205+0x14800] ;  /* 0x01480000cd08783b */ /* 0x000f220000004200 */
[----:B------:R-:W-:Y:S01]  /*4bc0*/  SHF.R.U32.HI R12, RZ, 0x8, R12 ;  /* 0x00000008ff0c7819 */ /* 0x000fe2000001160c */
[----:B------:R-:W-:Y:S01]  /*4bd0*/  IMAD.IADD R232, R199, 0x1, R196 ;  /* 0x00000001c7e87824 */ /* 0x000fe200078e02c4 */
[----:B------:R-:W-:Y:S01]  /*4be0*/  LOP3.LUT R6, R6, 0xff00ff, RZ, 0xc0, !PT ;  /* 0x00ff00ff06067812 */ /* 0x000fe200078ec0ff */
[----:B------:R-:W5:Y:S01]  /*4bf0*/  MUFU.EX2 R176, R176 ;  /* 0x000000b000b07308 */ /* 0x000f620000000800 */
[----:B------:R-:W-:Y:S01]  /*4c00*/  PRMT R12, R5, 0x5410, R12 ;  /* 0x00005410050c7816 */ /* 0x000fe2000000000c */
[C---:B--2---:R-:W-:Y:S01]  /*4c10*/  HMMA.16816.F32 R36, R144.reuse, R40, RZ ;  /* 0x000000289024723c */ /* 0x044fe200000018ff */
[----:B------:R-:W-:Y:S01]  /*4c20*/  SHF.R.U32.HI R4, RZ, 0x18, R4 ;  /* 0x00000018ff047819 */ /* 0x000fe20000011604 */
[----:B------:R-:W-:Y:S01]  /*4c30*/  LDSM.16.MT88.4 R28, [R200+0x10800] ;  /* 0x01080000c81c783b */ /* 0x000fe20000004200 */
[--C-:B------:R-:W-:Y:S01]  /*4c40*/  HSET2.LE.AND R14, R14, R207.reuse, PT ;  /* 0x000000cf0e0e7233 */ /* 0x100fe20003803000 */
[----:B------:R-:W-:Y:S01]  /*4c50*/  FFMA.FTZ R222, R237, UR21, -R212 ;  /* 0x00000015edde7c23 */ /* 0x000fe200080108d4 */
[--C-:B------:R-:W-:Y:S01]  /*4c60*/  HSET2.LE.AND R15, R6, R207.reuse, PT ;  /* 0x000000cf060f7233 */ /* 0x100fe20003803000 */
[----:B------:R-:W-:Y:S01]  /*4c70*/  MUFU.EX2 R181, R181 ;  /* 0x000000b500b57308 */ /* 0x000fe20000000800 */
[----:B-1----:R-:W-:Y:S01]  /*4c80*/  F2FP.F16.F32.PACK_AB R13, R178, R183 ;  /* 0x000000b7b20d723e */ /* 0x002fe200000000ff */
[C---:B------:R-:W-:Y:S01]  /*4c90*/  HMMA.16816.F32 R40, R144.reuse, R42, RZ ;  /* 0x0000002a9028723c */ /* 0x040fe200000018ff */
[----:B------:R-:W-:Y:S01]  /*4ca0*/  PRMT R4, R7, 0x5410, R4 ;  /* 0x0000541007047816 */ /* 0x000fe20000000004 */
[----:B------:R-:W-:Y:S01]  /*4cb0*/  LDSM.16.MT88.4 R24, [R196+0x12800] ;  /* 0x01280000c418783b */ /* 0x000fe20000004200 */
[--C-:B------:R-:W-:Y:S01]  /*4cc0*/  HSET2.LE.AND R12, R12, R207.reuse, PT ;  /* 0x000000cf0c0c7233 */ /* 0x100fe20003803000 */
[--C-:B------:R-:W-:Y:S01]  /*4cd0*/  FFMA.FTZ R235, R235, UR21, -R212.reuse ;  /* 0x00000015ebeb7c23 */ /* 0x100fe200080108d4 */
[----:B------:R-:W-:Y:S01]  /*4ce0*/  F2FP.F16.F32.PACK_AB R5, R182, R187 ;  /* 0x000000bbb605723e */ /* 0x000fe200000000ff */
[----:B------:R-:W1:Y:S01]  /*4cf0*/  MUFU.EX2 R180, R180 ;  /* 0x000000b400b47308 */ /* 0x000e620000000800 */
[----:B-----5:R-:W-:Y:S01]  /*4d00*/  F2FP.F16.F32.PACK_AB R6, R176, R179 ;  /* 0x000000b3b006723e */ /* 0x020fe200000000ff */
[C---:B---3--:R-:W-:Y:S01]  /*4d10*/  HMMA.16816.F32 R148, R144.reuse, R20, RZ ;  /* 0x000000149094723c */ /* 0x048fe200000018ff */
[----:B------:R-:W-:Y:S01]  /*4d20*/  LOP3.LUT R14, R13, R14, RZ, 0xc0, !PT ;  /* 0x0000000e0d0e7212 */ /* 0x000fe200078ec0ff */
[----:B------:R-:W-:Y:S01]  /*4d30*/  LDSM.16.MT88.4 R32, [R196+0x10800] ;  /* 0x01080000c420783b */ /* 0x000fe20000004200 */
[----:B------:R-:W-:Y:S01]  /*4d40*/  LOP3.LUT R15, R6, R15, RZ, 0xc0, !PT ;  /* 0x0000000f060f7212 */ /* 0x000fe200078ec0ff */
[--C-:B------:R-:W-:Y:S01]  /*4d50*/  FFMA.FTZ R230, R233, UR21, -R212.reuse ;  /* 0x00000015e9e67c23 */ /* 0x100fe200080108d4 */
[----:B------:R-:W-:Y:S01]  /*4d60*/  HSET2.LE.AND R13, R4, R207, PT ;  /* 0x000000cf040d7233 */ /* 0x000fe20003803000 */
[----:B------:R-:W-:Y:S01]  /*4d70*/  MUFU.EX2 R203, R203 ;  /* 0x000000cb00cb7308 */ /* 0x000fe20000000800 */
[----:B------:R-:W-:Y:S01]  /*4d80*/  LOP3.LUT R12, R5, R12, RZ, 0xc0, !PT ;  /* 0x0000000c050c7212 */ /* 0x000fe200078ec0ff */
[C---:B------:R-:W-:Y:S01]  /*4d90*/  HMMA.16816.F32 R44, R144.reuse, R48, RZ ;  /* 0x00000030902c723c */ /* 0x040fe200000018ff */
[----:B------:R-:W2:Y:S01]  /*4da0*/  LDSM.16.MT88.4 R4, [R204+0x10800] ;  /* 0x01080000cc04783b */ /* 0x000ea20000004200 */
[----:B------:R-:W-:Y:S01]  /*4db0*/  FFMA.FTZ R231, R231, UR21, -R212 ;  /* 0x00000015e7e77c23 */ /* 0x000fe200080108d4 */
[--C-:B------:R-:W-:Y:S01]  /*4dc0*/  FFMA.FTZ R223, R223, UR21, -R210.reuse ;  /* 0x00000015dfdf7c23 */ /* 0x100fe200080108d2 */
[--C-:B------:R-:W-:Y:S01]  /*4dd0*/  FFMA.FTZ R211, R211, UR21, -R210.reuse ;  /* 0x00000015d3d37c23 */ /* 0x100fe200080108d2 */
[----:B------:R-:W-:Y:S01]  /*4de0*/  LDSM.16.MT88.4 R168, [R205+0x16800] ;  /* 0x01680000cda8783b */ /* 0x000fe20000004200 */
[----:B------:R-:W-:Y:S01]  /*4df0*/  MUFU.EX2 R201, R201 ;  /* 0x000000c900c97308 */ /* 0x000fe20000000800 */
[----:B-1----:R-:W-:Y:S01]  /*4e00*/  F2FP.F16.F32.PACK_AB R20, R180, R181 ;  /* 0x000000b5b414723e */ /* 0x002fe200000000ff */
[----:B------:R-:W-:Y:S01]  /*4e10*/  HMMA.16816.F32 R48, R144, R50, RZ ;  /* 0x000000329030723c */ /* 0x000fe200000018ff */
[----:B------:R-:W-:Y:S01]  /*4e20*/  FFMA.FTZ R213, R213, UR21, -R210 ;  /* 0x00000015d5d57c23 */ /* 0x000fe200080108d2 */
[----:B------:R-:W-:Y:S01]  /*4e30*/  FADD.FTZ R190, R197, R190 ;  /* 0x000000bec5be7221 */ /* 0x000fe20000010000 */
[----:B------:R-:W-:Y:S01]  /*4e40*/  LOP3.LUT R13, R20, R13, RZ, 0xc0, !PT ;  /* 0x0000000d140d7212 */ /* 0x000fe200078ec0ff */
[----:B------:R-:W-:-:S02]  /*4e50*/  FADD.FTZ R188, R189, R188 ;  /* 0x000000bcbdbc7221 */ /* 0x000fc40000010000 */
[----:B------:R-:W-:Y:S01]  /*4e60*/  MUFU.EX2 R202, R202 ;  /* 0x000000ca00ca7308 */ /* 0x000fe20000000800 */
[----:B------:R-:W-:Y:S01]  /*4e70*/  FADD.FTZ R191, R191, R190 ;  /* 0x000000bebfbf7221 */ /* 0x000fe20000010000 */
[----:B------:R-:W-:Y:S01]  /*4e80*/  HMMA.16816.F32 R92, R144, R96, RZ ;  /* 0x00000060905c723c */ /* 0x000fe200000018ff */
[----:B------:R-:W-:Y:S02]  /*4e90*/  FADD.FTZ R185, R185, R188 ;  /* 0x000000bcb9b97221 */ /* 0x000fe40000010000 */
[----:B------:R-:W-:Y:S02]  /*4ea0*/  FADD.FTZ R186, R186, R191 ;  /* 0x000000bfbaba7221 */ /* 0x000fe40000010000 */
[----:B------:R-:W-:Y:S01]  /*4eb0*/  FADD.FTZ R184, R184, R185 ;  /* 0x000000b9b8b87221 */ /* 0x000fe20000010000 */
[----:B------:R-:W-:Y:S01]  /*4ec0*/  MUFU.EX2 R206, R206 ;  /* 0x000000ce00ce7308 */ /* 0x000fe20000000800 */
[----:B------:R-:W-:Y:S01]  /*4ed0*/  FADD.FTZ R187, R187, R186 ;  /* 0x000000babbbb7221 */ /* 0x000fe20000010000 */
[----:B----4-:R-:W-:Y:S01]  /*4ee0*/  HMMA.16816.F32 R100, R12, R8, R100 ;  /* 0x000000080c64723c */ /* 0x010fe20000001864 */
[----:B------:R-:W-:-:S02]  /*4ef0*/  FADD.FTZ R181, R181, R184 ;  /* 0x000000b8b5b57221 */ /* 0x000fc40000010000 */
[----:B------:R-:W-:Y:S02]  /*4f00*/  FADD.FTZ R182, R182, R187 ;  /* 0x000000bbb6b67221 */ /* 0x000fe40000010000 */
[----:B------:R-:W-:Y:S01]  /*4f10*/  FADD.FTZ R180, R180, R181 ;  /* 0x000000b5b4b47221 */ /* 0x000fe20000010000 */
[----:B------:R-:W-:Y:S01]  /*4f20*/  MUFU.EX2 R208, R208 ;  /* 0x000000d000d07308 */ /* 0x000fe20000000800 */
[----:B------:R-:W-:Y:S01]  /*4f30*/  FADD.FTZ R183, R183, R182 ;  /* 0x000000b6b7b77221 */ /* 0x000fe20000010000 */
[----:B------:R-:W-:Y:S01]  /*4f40*/  HMMA.16816.F32 R104, R12, R10, R104 ;  /* 0x0000000a0c68723c */ /* 0x000fe20000001868 */
[----:B------:R-:W1:Y:S02]  /*4f50*/  LDSM.16.MT88.4 R8, [R196+0x14800] ;  /* 0x01480000c408783b */ /* 0x000e640000004200 */
[----:B------:R-:W-:-:S03]  /*4f60*/  FADD.FTZ R178, R178, R183 ;  /* 0x000000b7b2b27221 */ /* 0x000fc60000010000 */
[----:B------:R-:W-:Y:S02]  /*4f70*/  MUFU.EX2 R209, R209 ;  /* 0x000000d100d17308 */ /* 0x000fe40000000800 */
[C---:B------:R-:W-:Y:S06]  /*4f80*/  HMMA.16816.F32 R36, R12.reuse, R16, R36 ;  /* 0x000000100c24723c */ /* 0x040fec0000001824 */
[----:B------:R-:W-:Y:S02]  /*4f90*/  MUFU.EX2 R217, R217 ;  /* 0x000000d900d97308 */ /* 0x000fe40000000800 */
[C---:B------:R-:W-:Y:S01]  /*4fa0*/  HMMA.16816.F32 R40, R12.reuse, R18, R40 ;  /* 0x000000120c28723c */ /* 0x040fe20000001828 */
[----:B------:R-:W3:Y:S05]  /*4fb0*/  LDSM.16.MT88.4 R16, [R200+0x12800] ;  /* 0x01280000c810783b */ /* 0x000eea0000004200 */
[----:B------:R-:W-:Y:S02]  /*4fc0*/  MUFU.EX2 R222, R222 ;  /* 0x000000de00de7308 */ /* 0x000fe40000000800 */
[C---:B--2---:R-:W-:Y:S06]  /*4fd0*/  HMMA.16816.F32 R44, R12.reuse, R4, R44 ;  /* 0x000000040c2c723c */ /* 0x044fec000000182c */
[----:B------:R-:W-:Y:S02]  /*4fe0*/  MUFU.EX2 R235, R235 ;  /* 0x000000eb00eb7308 */ /* 0x000fe40000000800 */
[----:B------:R-:W-:Y:S01]  /*4ff0*/  HMMA.16816.F32 R48, R12, R6, R48 ;  /* 0x000000060c30723c */ /* 0x000fe20000001830 */
[----:B------:R-:W2:Y:S05]  /*5000*/  LDSM.16.MT88.4 R4, [R204+0x14800] ;  /* 0x01480000cc04783b */ /* 0x000eaa0000004200 */
[----:B------:R-:W-:Y:S02]  /*5010*/  MUFU.EX2 R230, R230 ;  /* 0x000000e600e67308 */ /* 0x000fe40000000800 */
[C---:B------:R-:W-:Y:S06]  /*5020*/  HMMA.16816.F32 R84, R144.reuse, R88, RZ ;  /* 0x000000589054723c */ /* 0x040fec00000018ff */
[----:B------:R-:W-:Y:S02]  /*5030*/  MUFU.EX2 R231, R231 ;  /* 0x000000e700e77308 */ /* 0x000fe40000000800 */
[----:B------:R-:W-:Y:S06]  /*5040*/  HMMA.16816.F32 R108, R144, R112, RZ ;  /* 0x00000070906c723c */ /* 0x000fec00000018ff */
[----:B------:R-:W-:Y:S02]  /*5050*/  MUFU.EX2 R223, R223 ;  /* 0x000000df00df7308 */ /* 0x000fe40000000800 */
[----:B-1----:R-:W-:Y:S01]  /*5060*/  HMMA.16816.F32 R92, R12, R8, R92 ;  /* 0x000000080c5c723c */ /* 0x002fe2000000185c */
[----:B------:R-:W-:-:S05]  /*5070*/  IMAD.U32 R9, RZ, RZ, UR31 ;  /* 0x0000001fff097e24 */ /* 0x000fca000f8e00ff */
[----:B------:R-:W-:Y:S02]  /*5080*/  MUFU.EX2 R211, R211 ;  /* 0x000000d300d37308 */ /* 0x000fe40000000800 */
[C---:B------:R-:W-:Y:S08]  /*5090*/  HMMA.16816.F32 R96, R144.reuse, R98, RZ ;  /* 0x000000629060723c */ /* 0x040ff000000018ff */
[C---:B------:R-:W-:Y:S08]  /*50a0*/  HMMA.16816.F32 R68, R144.reuse, R72, RZ ;  /* 0x000000489044723c */ /* 0x040ff000000018ff */
[C---:B------:R-:W-:Y:S08]  /*50b0*/  HMMA.16816.F32 R72, R144.reuse, R74, RZ ;  /* 0x0000004a9048723c */ /* 0x040ff000000018ff */
[----:B------:R-:W-:Y:S08]  /*50c0*/  HMMA.16816.F32 R88, R144, R90, RZ ;  /* 0x0000005a9058723c */ /* 0x000ff000000018ff */
[----:B---3--:R-:W-:Y:S01]  /*50d0*/  HMMA.16816.F32 R84, R12, R16, R84 ;  /* 0x000000100c54723c */ /* 0x008fe20000001854 */
[----:B------:R-:W-:-:S05]  /*50e0*/  LOP3.LUT R16, R9, UR19, R225, 0x96, !PT ;  /* 0x0000001309107c12 */ /* 0x000fca000f8e96e1 */
[----:B------:R-:W-:Y:S02]  /*50f0*/  IMAD.WIDE.U32 R16, R16, -0x326172a9, RZ ;  /* 0xcd9e8d5710107825 */ /* 0x000fe400078e00ff */
[----:B------:R-:W-:Y:S01]  /*5100*/  HMMA.16816.F32 R112, R144, R114, RZ ;  /* 0x000000729070723c */ /* 0x000fe200000018ff */
[----:B------:R-:W-:-:S07]  /*5110*/  LOP3.LUT R16, R16, UR28, R219, 0x96, !PT ;  /* 0x0000001c10107c12 */ /* 0x000fce000f8e96db */
[----:B--2---:R-:W-:Y:S01]  /*5120*/  HMMA.16816.F32 R108, R12, R4, R108 ;  /* 0x000000040c6c723c */ /* 0x004fe2000000186c */
[----:B------:R-:W-:Y:S01]  /*5130*/  LOP3.LUT R4, R228, UR30, R17, 0x96, !PT ;  /* 0x0000001ee4047c12 */ /* 0x000fe2000f8e9611 */
[----:B------:R-:W-:-:S04]  /*5140*/  IMAD.WIDE.U32 R16, R16, -0x2daee0ad, RZ ;  /* 0xd2511f5310107825 */ /* 0x000fc800078e00ff */
[----:B------:R-:W-:Y:S02]  /*5150*/  IMAD.WIDE.U32 R4, R4, -0x2daee0ad, RZ ;  /* 0xd2511f5304047825 */ /* 0x000fe400078e00ff */
[C---:B------:R-:W-:Y:S01]  /*5160*/  HMMA.16816.F32 R96, R12.reuse, R10, R96 ;  /* 0x0000000a0c60723c */ /* 0x040fe20000001860 */
[----:B------:R-:W1:Y:S07]  /*5170*/  LDSM.16.MT88.4 R8, [R196+0x16800] ;  /* 0x01680000c408783b */ /* 0x000e6e0000004200 */
[----:B------:R-:W-:Y:S01]  /*5180*/  HMMA.16816.F32 R72, R12, R174, R72 ;  /* 0x000000ae0c48723c */ /* 0x000fe20000001848 */
[----:B------:R-:W-:-:S05]  /*5190*/  LOP3.LUT R174, R4, UR38, R17, 0x96, !PT ;  /* 0x0000002604ae7c12 */ /* 0x000fca000f8e9611 */
[----:B------:R-:W-:Y:S02]  /*51a0*/  IMAD.WIDE.U32 R174, R174, -0x326172a9, RZ ;  /* 0xcd9e8d57aeae7825 */ /* 0x000fe400078e00ff */
[----:B------:R-:W-:Y:S01]  /*51b0*/  HMMA.16816.F32 R88, R12, R18, R88 ;  /* 0x000000120c58723c */ /* 0x000fe20000001858 */
[----:B------:R-:W-:-:S05]  /*51c0*/  LOP3.LUT R18, R220, UR39, R5, 0x96, !PT ;  /* 0x00000027dc127c12 */ /* 0x000fca000f8e9605 */
[----:B------:R-:W-:Y:S02]  /*51d0*/  IMAD.WIDE.U32 R18, R18, -0x326172a9, RZ ;  /* 0xcd9e8d5712127825 */ /* 0x000fe400078e00ff */
[----:B------:R-:W-:Y:S01]  /*51e0*/  HMMA.16816.F32 R112, R12, R6, R112 ;  /* 0x000000060c70723c */ /* 0x000fe20000001870 */
[----:B------:R-:W2:Y:S02]  /*51f0*/  LDSM.16.MT88.4 R4, [R204+0x16800] ;  /* 0x01680000cc04783b */ /* 0x000ea40000004200 */
[----:B------:R-:W-:-:S05]  /*5200*/  LOP3.LUT R17, R218, UR27, R19, 0x96, !PT ;  /* 0x0000001bda117c12 */ /* 0x000fca000f8e9613 */
[----:B------:R-:W-:Y:S08]  /*5210*/  HMMA.16816.F32 R124, R144, R128, RZ ;  /* 0x00000080907c723c */ /* 0x000ff000000018ff */
[----:B------:R-:W-:Y:S01]  /*5220*/  HMMA.16816.F32 R68, R12, R172, R68 ;  /* 0x000000ac0c44723c */ /* 0x000fe20000001844 */
[----:B------:R-:W-:Y:S01]  /*5230*/  LOP3.LUT R172, R18, UR26, R175, 0x96, !PT ;  /* 0x0000001a12ac7c12 */ /* 0x000fe2000f8e96af */
[----:B------:R-:W-:-:S04]  /*5240*/  IMAD.WIDE.U32 R18, R17, -0x2daee0ad, RZ ;  /* 0xd2511f5311127825 */ /* 0x000fc800078e00ff */
[----:B------:R-:W-:Y:S01]  /*5250*/  IMAD.WIDE.U32 R172, R172, -0x2daee0ad, RZ ;  /* 0xd2511f53acac7825 */ /* 0x000fe200078e00ff */
[----:B------:R-:W-:Y:S01]  /*5260*/  LOP3.LUT R242, R16, UR37, R19, 0x96, !PT ;  /* 0x0000002510f27c12 */ /* 0x000fe2000f8e9613 */
[----:B------:R-:W-:Y:S03]  /*5270*/  HMMA.16816.F32 R52, R144, R56, RZ ;  /* 0x000000389034723c */ /* 0x000fe600000018ff */
[----:B------:R-:W-:-:S05]  /*5280*/  LOP3.LUT R16, R18, UR34, R173, 0x96, !PT ;  /* 0x0000002212107c12 */ /* 0x000fca000f8e96ad */
[----:B------:R-:W-:Y:S01]  /*5290*/  HMMA.16816.F32 R56, R144, R58, RZ ;  /* 0x0000003a9038723c */ /* 0x000fe200000018ff */
[----:B------:R-:W-:-:S07]  /*52a0*/  IMAD.WIDE.U32 R16, R16, -0x326172a9, RZ ;  /* 0xcd9e8d5710107825 */ /* 0x000fce00078e00ff */
        /* <DEDUP_REMOVED lines=14> */
[----:B------:R3:W-:Y:S07]  /*5390*/  LDSM.16.MT88.4 R20, [R204+0x12800] ;  /* 0x01280000cc14783b */ /* 0x0007ee0000004200 */
[----:B-1----:R-:W-:Y:S01]  /*53a0*/  HMMA.16816.F32 R124, R12, R8, R124 ;  /* 0x000000080c7c723c */ /* 0x002fe2000000187c */
[----:B------:R-:W-:-:S07]  /*53b0*/  PRMT R9, R16, 0x7771, RZ ;  /* 0x0000777110097816 */ /* 0x000fce00000000ff */
[----:B------:R-:W-:Y:S01]  /*53c0*/  HMMA.16816.F32 R52, R12, R28, R52 ;  /* 0x0000001c0c34723c */ /* 0x000fe20000001834 */
[----:B---3--:R-:W-:Y:S01]  /*53d0*/  FFMA.FTZ R204, R243, UR21, -R212 ;  /* 0x00000015f3cc7c23 */ /* 0x008fe200080108d4 */
[----:B------:R-:W-:-:S06]  /*53e0*/  IMAD.WIDE.U32 R242, R242, -0x326172a9, RZ ;  /* 0xcd9e8d57f2f27825 */ /* 0x000fcc00078e00ff */
[C---:B------:R-:W-:Y:S01]  /*53f0*/  HMMA.16816.F32 R56, R12.reuse, R30, R56 ;  /* 0x0000001e0c38723c */ /* 0x040fe20000001838 */
[----:B------:R-:W1:Y:S01]  /*5400*/  LDSM.16.MT88.4 R28, [R200+0x16800] ;  /* 0x01680000c81c783b */ /* 0x000e620000004200 */
[----:B------:R-:W-:Y:S01]  /*5410*/  FFMA.FTZ R212, R227, UR21, -R210 ;  /* 0x00000015e3d47c23 */ /* 0x000fe200080108d2 */
[----:B------:R-:W-:Y:S01]  /*5420*/  UMOV UR21, 0xffffffff ;  /* 0xffffffff00157882 */ /* 0x000fe20000000000 */
[----:B------:R-:W-:Y:S01]  /*5430*/  LOP3.LUT R8, R242, UR23, R17, 0x96, !PT ;  /* 0x00000017f2087c12 */ /* 0x000fe2000f8e9611 */
[----:B------:R-:W3:Y:S01]  /*5440*/  MUFU.EX2 R204, R204 ;  /* 0x000000cc00cc7308 */ /* 0x000ee20000000800 */
[----:B------:R-:W-:Y:S02]  /*5450*/  LOP3.LUT R174, R174, UR25, R243, 0x96, !PT ;  /* 0x00000019aeae7c12 */ /* 0x000fe4000f8e96f3 */
[----:B------:R-:W-:Y:S01]  /*5460*/  HMMA.16816.F32 R128, R12, R10, R128 ;  /* 0x0000000a0c80723c */ /* 0x000fe20000001880 */
[----:B------:R-:W-:Y:S01]  /*5470*/  IMAD.MOV.U32 R10, RZ, RZ, R16 ;  /* 0x000000ffff0a7224 */ /* 0x000fe200078e0010 */
[----:B------:R-:W-:Y:S01]  /*5480*/  PRMT R11, R16, 0x7773, RZ ;  /* 0x00007773100b7816 */ /* 0x000fe200000000ff */
[----:B------:R-:W-:-:S02]  /*5490*/  IMAD.WIDE.U32 R174, R174, -0x2daee0ad, RZ ;  /* 0xd2511f53aeae7825 */ /* 0x000fc400078e00ff */
[----:B------:R-:W4:Y:S01]  /*54a0*/  MUFU.EX2 R212, R212 ;  /* 0x000000d400d47308 */ /* 0x000f220000000800 */
[----:B------:R-:W-:Y:S02]  /*54b0*/  LOP3.LUT R10, R10, 0xff, RZ, 0xc0, !PT ;  /* 0x000000ff0a0a7812 */ /* 0x000fe400078ec0ff */
[C---:B--2---:R-:W-:Y:S01]  /*54c0*/  HMMA.16816.F32 R152, R12.reuse, R4, R152 ;  /* 0x000000040c98723c */ /* 0x044fe20000001898 */
[C---:B------:R-:W-:Y:S02]  /*54d0*/  LOP3.LUT R4, R8.reuse, 0xffff, RZ, 0xc0, !PT ;  /* 0x0000ffff08047812 */ /* 0x040fe400078ec0ff */
[----:B------:R-:W-:Y:S02]  /*54e0*/  LOP3.LUT R5, R8, 0xff, RZ, 0xc0, !PT ;  /* 0x000000ff08057812 */ /* 0x000fe400078ec0ff */
[----:B------:R-:W-:Y:S01]  /*54f0*/  SHF.R.U32.HI R4, RZ, 0x8, R4 ;  /* 0x00000008ff047819 */ /* 0x000fe20000011604 */
[----:B------:R-:W2:Y:S01]  /*5500*/  MUFU.EX2 R210, R213 ;  /* 0x000000d500d27308 */ /* 0x000ea20000000800 */
[----:B------:R-:W-:Y:S01]  /*5510*/  LOP3.LUT R172, R172, UR33, R175, 0x96, !PT ;  /* 0x00000021acac7c12 */ /* 0x000fe2000f8e96af */
[----:B------:R-:W-:Y:S01]  /*5520*/  HMMA.16816.F32 R60, R12, R24, R60 ;  /* 0x000000180c3c723c */ /* 0x000fe2000000183c */
[----:B------:R-:W-:-:S02]  /*5530*/  PRMT R24, R16, 0x7772, RZ ;  /* 0x0000777210187816 */ /* 0x000fc400000000ff */
[----:B------:R-:W-:Y:S01]  /*5540*/  PRMT R4, R5, 0x5410, R4 ;  /* 0x0000541005047816 */ /* 0x000fe20000000004 */
[----:B------:R-:W-:Y:S01]  /*5550*/  LDSM.16.MT88.4 R16, [R205+0x15000] ;  /* 0x01500000cd10783b */ /* 0x000fe20000004200 */
[----:B------:R-:W-:Y:S02]  /*5560*/  PRMT R24, R24, 0x5410, R11 ;  /* 0x0000541018187816 */ /* 0x000fe4000000000b */
[----:B------:R-:W-:Y:S01]  /*5570*/  PRMT R5, R8, 0x7632, R5 ;  /* 0x0000763208057816 */ /* 0x000fe20000000005 */
[----:B------:R-:W-:Y:S01]  /*5580*/  HMMA.16816.F32 R64, R12, R26, R64 ;  /* 0x0000001a0c40723c */ /* 0x000fe20000001840 */
[----:B------:R-:W-:Y:S02]  /*5590*/  PRMT R26, R10, 0x5410, R9 ;  /* 0x000054100a1a7816 */ /* 0x000fe40000000009 */
[----:B------:R-:W-:-:S03]  /*55a0*/  LOP3.LUT R24, R24, 0xff00ff, RZ, 0xc0, !PT ;  /* 0x00ff00ff18187812 */ /* 0x000fc600078ec0ff */
[--C-:B------:R-:W-:Y:S02]  /*55b0*/  HSET2.LE.AND R26, R26, R207.reuse, PT ;  /* 0x000000cf1a1a7233 */ /* 0x100fe40003803000 */
[C---:B------:R-:W-:Y:S01]  /*55c0*/  HMMA.16816.F32 R140, R12.reuse, R6, R140 ;  /* 0x000000060c8c723c */ /* 0x040fe2000000188c */
[----:B------:R-:W-:Y:S02]  /*55d0*/  SHF.R.U32.HI R6, RZ, 0x18, R8 ;  /* 0x00000018ff067819 */ /* 0x000fe40000011608 */
[----:B------:R-:W5:Y:S01]  /*55e0*/  LDSM.16.MT88.4 R8, [R205+0x13000] ;  /* 0x01300000cd08783b */ /* 0x000f620000004200 */
[----:B------:R-:W-:Y:S02]  /*55f0*/  LOP3.LUT R7, R5, 0xff, RZ, 0xc0, !PT ;  /* 0x000000ff05077812 */ /* 0x000fe400078ec0ff */
[----:B---3--:R-:W-:Y:S02]  /*5600*/  F2FP.F16.F32.PACK_AB R5, R204, R203 ;  /* 0x000000cbcc05723e */ /* 0x008fe400000000ff */
[----:B------:R-:W-:Y:S01]  /*5610*/  PRMT R6, R7, 0x5410, R6 ;  /* 0x0000541007067816 */ /* 0x000fe20000000006 */
[----:B------:R-:W-:Y:S01]  /*5620*/  HMMA.16816.F32 R160, R12, R32, R160 ;  /* 0x000000200ca0723c */ /* 0x000fe200000018a0 */
[----:B------:R-:W-:-:S02]  /*5630*/  HSET2.LE.AND R27, R24, R207, PT ;  /* 0x000000cf181b7233 */ /* 0x000fc40003803000 */
[----:B------:R-:W-:Y:S02]  /*5640*/  LOP3.LUT R26, R5, R26, RZ, 0xc0, !PT ;  /* 0x0000001a051a7212 */ /* 0x000fe400078ec0ff */
[--C-:B------:R-:W-:Y:S02]  /*5650*/  HSET2.LE.AND R24, R4, R207.reuse, PT ;  /* 0x000000cf04187233 */ /* 0x100fe40003803000 */
[----:B------:R-:W-:Y:S01]  /*5660*/  HSET2.LE.AND R25, R6, R207, PT ;  /* 0x000000cf06197233 */ /* 0x000fe20003803000 */
[----:B-1----:R-:W-:Y:S01]  /*5670*/  HMMA.16816.F32 R148, R12, R28, R148 ;  /* 0x0000001c0c94723c */ /* 0x002fe20000001894 */
[----:B------:R-:W1:Y:S01]  /*5680*/  LDSM.16.MT88.4 R4, [R205+0x17000] ;  /* 0x01700000cd04783b */ /* 0x000e620000004200 */
[----:B------:R-:W-:Y:S02]  /*5690*/  F2FP.F16.F32.PACK_AB R32, R209, R208 ;  /* 0x000000d0d120723e */ /* 0x000fe400000000ff */
[----:B------:R-:W-:Y:S01]  /*56a0*/  F2FP.F16.F32.PACK_AB R29, R202, R201 ;  /* 0x000000c9ca1d723e */ /* 0x000fe200000000ff */
[----:B------:R-:W-:Y:S01]  /*56b0*/  FADD.FTZ R201, R201, R178 ;  /* 0x000000b2c9c97221 */ /* 0x000fe20000010000 */
[----:B------:R-:W-:-:S02]  /*56c0*/  F2FP.F16.F32.PACK_AB R28, R217, R206 ;  /* 0x000000ced91c723e */ /* 0x000fc400000000ff */
[C---:B------:R-:W-:Y:S01]  /*56d0*/  HMMA.16816.F32 R76, R12.reuse, R20, R76 ;  /* 0x000000140c4c723c */ /* 0x040fe2000000184c */
[----:B------:R-:W-:Y:S01]  /*56e0*/  LOP3.LUT R27, R32, R27, RZ, 0xc0, !PT ;  /* 0x0000001b201b7212 */ /* 0x000fe200078ec0ff */
[----:B------:R-:W-:Y:S01]  /*56f0*/  FADD.FTZ R202, R202, R201 ;  /* 0x000000c9caca7221 */ /* 0x000fe20000010000 */
[----:B------:R-:W-:Y:S02]  /*5700*/  LOP3.LUT R24, R29, R24, RZ, 0xc0, !PT ;  /* 0x000000181d187212 */ /* 0x000fe400078ec0ff */
[----:B------:R-:W-:Y:S01]  /*5710*/  LOP3.LUT R25, R28, R25, RZ, 0xc0, !PT ;  /* 0x000000191c197212 */ /* 0x000fe200078ec0ff */
[----:B------:R-:W-:Y:S02]  /*5720*/  FADD.FTZ R203, R203, R202 ;  /* 0x000000cacbcb7221 */ /* 0x000fe40000010000 */
[----:B------:R-:W-:Y:S01]  /*5730*/  HMMA.16816.F32 R80, R12, R22, R80 ;  /* 0x000000160c50723c */ /* 0x000fe20000001850 */
[----:B------:R-:W3:Y:S01]  /*5740*/  LDSM.16.MT88.4 R20, [R200+0x14800] ;  /* 0x01480000c814783b */ /* 0x000ee20000004200 */
[----:B------:R-:W-:-:S06]  /*5750*/  FADD.FTZ R203, R204, R203 ;  /* 0x000000cbcccb7221 */ /* 0x000fcc0000010000 */
[C---:B------:R-:W-:Y:S08]  /*5760*/  HMMA.16816.F32 R132, R12.reuse, R168, R132 ;  /* 0x000000a80c84723c */ /* 0x040ff00000001884 */
[----:B------:R-:W-:Y:S01]  /*5770*/  HMMA.16816.F32 R136, R12, R170, R136 ;  /* 0x000000aa0c88723c */ /* 0x000fe20000001888 */
[----:B------:R-:W-:Y:S07]  /*5780*/  LDSM.16.MT88.4 R168, [R232+0x13000] ;  /* 0x01300000e8a8783b */ /* 0x000fee0000004200 */
[C---:B-----5:R-:W-:Y:S08]  /*5790*/  HMMA.16816.F32 R68, R24.reuse, R8, R68 ;  /* 0x000000081844723c */ /* 0x060ff00000001844 */
[C---:B------:R-:W-:Y:S01]  /*57a0*/  HMMA.16816.F32 R72, R24.reuse, R10, R72 ;  /* 0x0000000a1848723c */ /* 0x040fe20000001848 */
[----:B------:R-:W5:Y:S07]  /*57b0*/  LDSM.16.MT88.4 R8, [R232+0x15000] ;  /* 0x01500000e808783b */ /* 0x000f6e0000004200 */
[C---:B-1----:R-:W-:Y:S08]  /*57c0*/  HMMA.16816.F32 R132, R24.reuse, R4, R132 ;  /* 0x000000041884723c */ /* 0x042ff00000001884 */
[----:B------:R-:W-:Y:S01]  /*57d0*/  HMMA.16816.F32 R136, R24, R6, R136 ;  /* 0x000000061888723c */ /* 0x000fe20000001888 */
[----:B------:R-:W1:Y:S07]  /*57e0*/  LDSM.16.MT88.4 R4, [R200+0x13000] ;  /* 0x01300000c804783b */ /* 0x000e6e0000004200 */
[C---:B------:R-:W-:Y:S01]  /*57f0*/  HMMA.16816.F32 R156, R12.reuse, R34, R156 ;  /* 0x000000220c9c723c */ /* 0x040fe2000000189c */
[----:B------:R-:W-:Y:S07]  /*5800*/  LDSM.16.MT88.4 R32, [R232+0x17000] ;  /* 0x01700000e820783b */ /* 0x000fee0000004200 */
[C---:B---3--:R-:W-:Y:S08]  /*5810*/  HMMA.16816.F32 R116, R12.reuse, R20, R116 ;  /* 0x000000140c74723c */ /* 0x048ff00000001874 */
[C---:B------:R-:W-:Y:S01]  /*5820*/  HMMA.16816.F32 R120, R12.reuse, R22, R120 ;  /* 0x000000160c78723c */ /* 0x040fe20000001878 */
[----:B------:R-:W-:Y:S07]  /*5830*/  LDSM.16.MT88.4 R20, [R205+0x11000] ;  /* 0x01100000cd14783b */ /* 0x000fee0000004200 */
[----:B------:R-:W-:Y:S01]  /*5840*/  HMMA.16816.F32 R144, R12, R30, R144 ;  /* 0x0000001e0c90723c */ /* 0x000fe20000001890 */
[----:B------:R-:W3:Y:S04]  /*5850*/  LDSM.16.MT88.4 R12, [R232+0x11000] ;  /* 0x01100000e80c783b */ /* 0x000ee80000004200 */
[----:B------:R-:W4:Y:S03]  /*5860*/  LDSM.16.MT88.4 R28, [R196+0x11000] ;  /* 0x01100000c41c783b */ /* 0x000f260000004200 */
[C---:B-----5:R-:W-:Y:S08]  /*5870*/  HMMA.16816.F32 R108, R24.reuse, R8, R108 ;  /* 0x00000008186c723c */ /* 0x060ff0000000186c */
[C---:B------:R-:W-:Y:S01]  /*5880*/  HMMA.16816.F32 R112, R24.reuse, R10, R112 ;  /* 0x0000000a1870723c */ /* 0x040fe20000001870 */
[----:B------:R-:W5:Y:S07]  /*5890*/  LDSM.16.MT88.4 R8, [R200+0x15000] ;  /* 0x01500000c808783b */ /* 0x000f6e0000004200 */
[C---:B------:R-:W-:Y:S08]  /*58a0*/  HMMA.16816.F32 R100, R24.reuse, R16, R100 ;  /* 0x000000101864723c */ /* 0x040ff00000001864 */
        /* <DEDUP_REMOVED lines=11> */
[----:B-----5:R-:W-:Y:S01]  /*5960*/  HMMA.16816.F32 R116, R24, R8, R116 ;  /* 0x000000081874723c */ /* 0x020fe20000001874 */
[----:B------:R-:W-:Y:S01]  /*5970*/  IMAD.MOV.U32 R9, RZ, RZ, R174 ;  /* 0x000000ffff097224 */ /* 0x000fe200078e00ae */
[----:B------:R-:W-:-:S04]  /*5980*/  PRMT R8, R174, 0x7773, RZ ;  /* 0x00007773ae087816 */ /* 0x000fc800000000ff */
[----:B------:R-:W-:Y:S02]  /*5990*/  LOP3.LUT R9, R9, 0xff, RZ, 0xc0, !PT ;  /* 0x000000ff09097812 */ /* 0x000fe400078ec0ff */
[C---:B--2---:R-:W-:Y:S01]  /*59a0*/  HMMA.16816.F32 R60, R24.reuse, R16, R60 ;  /* 0x00000010183c723c */ /* 0x044fe2000000183c */
[C---:B------:R-:W-:Y:S02]  /*59b0*/  PRMT R16, R174.reuse, 0x7771, RZ ;  /* 0x00007771ae107816 */ /* 0x040fe400000000ff */
[----:B------:R-:W-:Y:S02]  /*59c0*/  PRMT R17, R174, 0x7772, RZ ;  /* 0x00007772ae117816 */ /* 0x000fe400000000ff */
[----:B------:R-:W-:Y:S02]  /*59d0*/  PRMT R16, R9, 0x5410, R16 ;  /* 0x0000541009107816 */ /* 0x000fe40000000010 */
[----:B------:R-:W-:Y:S01]  /*59e0*/  PRMT R17, R17, 0x5410, R8 ;  /* 0x0000541011117816 */ /* 0x000fe20000000008 */
[C---:B------:R-:W-:Y:S01]  /*59f0*/  HMMA.16816.F32 R120, R24.reuse, R10, R120 ;  /* 0x0000000a1878723c */ /* 0x040fe20000001878 */
[----:B------:R-:W2:Y:S07]  /*5a00*/  LDSM.16.MT88.4 R8, [R205+0x13800] ;  /* 0x01380000cd08783b */ /* 0x000eae0000004200 */
[----:B------:R-:W-:Y:S01]  /*5a10*/  HMMA.16816.F32 R64, R24, R18, R64 ;  /* 0x000000121840723c */ /* 0x000fe20000001840 */
[----:B------:R-:W-:-:S02]  /*5a20*/  LOP3.LUT R18, R172, 0xffff, RZ, 0xc0, !PT ;  /* 0x0000ffffac127812 */ /* 0x000fc400078ec0ff */
[----:B------:R-:W-:Y:S02]  /*5a30*/  LOP3.LUT R19, R172, 0xff, RZ, 0xc0, !PT ;  /* 0x000000ffac137812 */ /* 0x000fe400078ec0ff */
[----:B------:R-:W-:-:S03]  /*5a40*/  SHF.R.U32.HI R18, RZ, 0x8, R18 ;  /* 0x00000008ff127819 */ /* 0x000fc60000011612 */
[C---:B-1----:R-:W-:Y:S01]  /*5a50*/  HMMA.16816.F32 R124, R24.reuse, R4, R124 ;  /* 0x00000004187c723c */ /* 0x042fe2000000187c */
[----:B------:R-:W-:Y:S02]  /*5a60*/  PRMT R5, R172, 0x7632, R5 ;  /* 0x00007632ac057816 */ /* 0x000fe40000000005 */
[----:B------:R-:W-:Y:S02]  /*5a70*/  SHF.R.U32.HI R4, RZ, 0x18, R172 ;  /* 0x00000018ff047819 */ /* 0x000fe400000116ac */
[----:B------:R-:W-:Y:S01]  /*5a80*/  LOP3.LUT R5, R5, 0xff, RZ, 0xc0, !PT ;  /* 0x000000ff05057812 */ /* 0x000fe200078ec0ff */
[----:B------:R-:W-:Y:S01]  /*5a90*/  LDSM.16.MT88.4 R172, [R232+0x13800] ;  /* 0x01380000e8ac783b */ /* 0x000fe20000004200 */
[----:B------:R-:W-:Y:S01]  /*5aa0*/  PRMT R18, R19, 0x5410, R18 ;  /* 0x0000541013127816 */ /* 0x000fe20000000012 */
[----:B------:R-:W-:Y:S01]  /*5ab0*/  HMMA.16816.F32 R140, R24, R34, R140 ;  /* 0x00000022188c723c */ /* 0x000fe2000000188c */
[----:B------:R-:W-:-:S03]  /*5ac0*/  PRMT R34, R5, 0x5410, R4 ;  /* 0x0000541005227816 */ /* 0x000fc60000000004 */
[--C-:B------:R-:W-:Y:S02]  /*5ad0*/  HSET2.LE.AND R4, R18, R207.reuse, PT ;  /* 0x000000cf12047233 */ /* 0x100fe40003803000 */
[----:B------:R-:W-:Y:S02]  /*5ae0*/  HSET2.LE.AND R5, R34, R207, PT ;  /* 0x000000cf22057233 */ /* 0x000fe40003803000 */
[----:B------:R-:W-:Y:S01]  /*5af0*/  HMMA.16816.F32 R152, R24, R32, R152 ;  /* 0x000000201898723c */ /* 0x000fe20000001898 */
[----:B------:R-:W-:Y:S02]  /*5b00*/  LOP3.LUT R32, R17, 0xff00ff, RZ, 0xc0, !PT ;  /* 0x00ff00ff11207812 */ /* 0x000fe400078ec0ff */
[----:B------:R-:W-:Y:S01]  /*5b10*/  F2FP.F16.F32.PACK_AB R33, R235, R222 ;  /* 0x000000deeb21723e */ /* 0x000fe200000000ff */
[----:B------:R-:W-:-:S03]  /*5b20*/  FADD.FTZ R222, R222, R203 ;  /* 0x000000cbdede7221 */ /* 0x000fc60000010000 */
[----:B------:R-:W-:Y:S01]  /*5b30*/  LOP3.LUT R4, R33, R4, RZ, 0xc0, !PT ;  /* 0x0000000421047212 */ /* 0x000fe200078ec0ff */
[C---:B------:R-:W-:Y:S01]  /*5b40*/  HMMA.16816.F32 R128, R24.reuse, R6, R128 ;  /* 0x000000061880723c */ /* 0x040fe20000001880 */
[--C-:B------:R-:W-:Y:S01]  /*5b50*/  HSET2.LE.AND R6, R16, R207.reuse, PT ;  /* 0x000000cf10067233 */ /* 0x100fe20003803000 */
[----:B------:R-:W-:Y:S01]  /*5b60*/  FADD.FTZ R235, R235, R222 ;  /* 0x000000deebeb7221 */ /* 0x000fe20000010000 */
[----:B------:R-:W-:Y:S01]  /*5b70*/  LDSM.16.MT88.4 R16, [R205+0x17800] ;  /* 0x01780000cd10783b */ /* 0x000fe20000004200 */
[----:B------:R-:W-:Y:S02]  /*5b80*/  HSET2.LE.AND R7, R32, R207, PT ;  /* 0x000000cf20077233 */ /* 0x000fe40003803000 */
[----:B------:R-:W-:Y:S02]  /*5b90*/  F2FP.F16.F32.PACK_AB R32, R223, R212 ;  /* 0x000000d4df20723e */ /* 0x000fe400000000ff */
[----:B------:R-:W-:Y:S02]  /*5ba0*/  HMMA.16816.F32 R36, R24, R20, R36 ;  /* 0x000000141824723c */ /* 0x000fe40000001824 */
[----:B------:R-:W-:-:S02]  /*5bb0*/  LOP3.LUT R5, R32, R5, RZ, 0xc0, !PT ;  /* 0x0000000520057212 */ /* 0x000fc400078ec0ff */
[----:B------:R-:W-:Y:S04]  /*5bc0*/  LDSM.16.MT88.4 R32, [R232+0x17800] ;  /* 0x01780000e820783b */ /* 0x000fe80000004200 */
[C---:B------:R-:W-:Y:S01]  /*5bd0*/  HMMA.16816.F32 R40, R24.reuse, R22, R40 ;  /* 0x000000161828723c */ /* 0x040fe20000001828 */
[----:B------:R-:W1:Y:S07]  /*5be0*/  LDSM.16.MT88.4 R20, [R200+0x11000] ;  /* 0x01100000c814783b */ /* 0x000e6e0000004200 */
[C---:B---3--:R-:W-:Y:S08]  /*5bf0*/  HMMA.16816.F32 R92, R24.reuse, R12, R92 ;  /* 0x0000000c185c723c */ /* 0x048ff0000000185c */
[C---:B------:R-:W-:Y:S01]  /*5c00*/  HMMA.16816.F32 R96, R24.reuse, R14, R96 ;  /* 0x0000000e1860723c */ /* 0x040fe20000001860 */
[----:B------:R-:W3:Y:S07]  /*5c10*/  LDSM.16.MT88.4 R12, [R205+0x11800] ;  /* 0x01180000cd0c783b */ /* 0x000eee0000004200 */
[----:B----4-:R-:W-:Y:S01]  /*5c20*/  HMMA.16816.F32 R148, R24, R28, R148 ;  /* 0x0000001c1894723c */ /* 0x010fe20000001894 */
[----:B------:R-:W-:Y:S01]  /*5c30*/  F2FP.F16.F32.PACK_AB R29, R231, R230 ;  /* 0x000000e6e71d723e */ /* 0x000fe200000000ff */
[----:B------:R-:W-:Y:S01]  /*5c40*/  FADD.FTZ R230, R230, R235 ;  /* 0x000000ebe6e67221 */ /* 0x000fe20000010000 */
[----:B------:R-:W-:-:S02]  /*5c50*/  F2FP.F16.F32.PACK_AB R28, R211, R210 ;  /* 0x000000d2d31c723e */ /* 0x000fc400000000ff */
[----:B------:R-:W-:Y:S01]  /*5c60*/  LOP3.LUT R6, R29, R6, RZ, 0xc0, !PT ;  /* 0x000000061d067212 */ /* 0x000fe200078ec0ff */
[----:B------:R-:W-:Y:S01]  /*5c70*/  FADD.FTZ R227, R231, R230 ;  /* 0x000000e6e7e37221 */ /* 0x000fe20000010000 */
[----:B------:R-:W-:Y:S01]  /*5c80*/  LOP3.LUT R7, R28, R7, RZ, 0xc0, !PT ;  /* 0x000000071c077212 */ /* 0x000fe200078ec0ff */
[----:B------:R-:W-:Y:S08]  /*5c90*/  HMMA.16816.F32 R76, R24, R168, R76 ;  /* 0x000000a8184c723c */ /* 0x000ff0000000184c */
[C---:B--2---:R-:W-:Y:S08]  /*5ca0*/  HMMA.16816.F32 R68, R4.reuse, R8, R68 ;  /* 0x000000080444723c */ /* 0x044ff00000001844 */
[----:B------:R-:W-:Y:S01]  /*5cb0*/  HMMA.16816.F32 R72, R4, R10, R72 ;  /* 0x0000000a0448723c */ /* 0x000fe20000001848 */
[----:B------:R-:W2:Y:S07]  /*5cc0*/  LDSM.16.MT88.4 R8, [R196+0x11800] ;  /* 0x01180000c408783b */ /* 0x000eae0000004200 */
[C---:B-1----:R-:W-:Y:S08]  /*5cd0*/  HMMA.16816.F32 R52, R24.reuse, R20, R52 ;  /* 0x000000141834723c */ /* 0x042ff00000001834 */
[----:B------:R-:W-:Y:S01]  /*5ce0*/  HMMA.16816.F32 R56, R24, R22, R56 ;  /* 0x000000161838723c */ /* 0x000fe20000001838 */
[----:B------:R-:W1:Y:S07]  /*5cf0*/  LDSM.16.MT88.4 R20, [R205+0x15800] ;  /* 0x01580000cd14783b */ /* 0x000e6e0000004200 */
[C---:B---3--:R-:W-:Y:S08]  /*5d00*/  HMMA.16816.F32 R36, R4.reuse, R12, R36 ;  /* 0x0000000c0424723c */ /* 0x048ff00000001824 */
[C---:B------:R-:W-:Y:S01]  /*5d10*/  HMMA.16816.F32 R40, R4.reuse, R14, R40 ;  /* 0x0000000e0428723c */ /* 0x040fe20000001828 */
[----:B------:R-:W3:Y:S07]  /*5d20*/  LDSM.16.MT88.4 R12, [R232+0x11800] ;  /* 0x01180000e80c783b */ /* 0x000eee0000004200 */
[C---:B------:R-:W-:Y:S08]  /*5d30*/  HMMA.16816.F32 R132, R4.reuse, R16, R132 ;  /* 0x000000100484723c */ /* 0x040ff00000001884 */
[C---:B------:R-:W-:Y:S01]  /*5d40*/  HMMA.16816.F32 R136, R4.reuse, R18, R136 ;  /* 0x000000120488723c */ /* 0x040fe20000001888 */
[----:B------:R-:W4:Y:S07]  /*5d50*/  LDSM.16.MT88.4 R16, [R196+0x15800] ;  /* 0x01580000c410783b */ /* 0x000f2e0000004200 */
[C---:B--2---:R-:W-:Y:S08]  /*5d60*/  HMMA.16816.F32 R160, R4.reuse, R8, R160 ;  /* 0x0000000804a0723c */ /* 0x044ff000000018a0 */
[----:B------:R-:W-:Y:S01]  /*5d70*/  HMMA.16816.F32 R156, R4, R10, R156 ;  /* 0x0000000a049c723c */ /* 0x000fe2000000189c */
[----:B------:R-:W2:Y:S07]  /*5d80*/  LDSM.16.MT88.4 R8, [R196+0x17800] ;  /* 0x01780000c408783b */ /* 0x000eae0000004200 */
        /* <DEDUP_REMOVED lines=14> */
[----:B--2---:R-:W-:Y:S01]  /*5e70*/  HMMA.16816.F32 R124, R4, R8, R124 ;  /* 0x00000008047c723c */ /* 0x004fe2000000187c */
        /* <DEDUP_REMOVED lines=8> */
[----:B-----5:R-:W-:Y:S01]  /*5f00*/  HMMA.16816.F32 R108, R4, R168, R108 ;  /* 0x000000a8046c723c */ /* 0x020fe2000000186c */
        /* <DEDUP_REMOVED lines=13> */
[C---:B---3--:R-:W-:Y:S08]  /*5fe0*/  HMMA.16816.F32 R116, R4.reuse, R12, R116 ;  /* 0x0000000c0474723c */ /* 0x048ff00000001874 */
[C---:B------:R-:W-:Y:S08]  /*5ff0*/  HMMA.16816.F32 R120, R4.reuse, R14, R120 ;  /* 0x0000000e0478723c */ /* 0x040ff00000001878 */
[C---:B------:R-:W-:Y:S08]  /*6000*/  HMMA.16816.F32 R128, R4.reuse, R10, R128 ;  /* 0x0000000a0480723c */ /* 0x040ff00000001880 */
[C---:B----4-:R-:W-:Y:S08]  /*6010*/  HMMA.16816.F32 R148, R4.reuse, R16, R148 ;  /* 0x000000100494723c */ /* 0x050ff00000001894 */
[----:B------:R-:W-:Y:S01]  /*6020*/  HMMA.16816.F32 R144, R4, R18, R144 ;  /* 0x000000120490723c */ /* 0x000fe20000001890 */
[----:B------:R-:W-:-:S04]  /*6030*/  NOP ;  /* 0x0000000000007918 */ /* 0x000fc80000000000 */
[----:B------:R-:W-:-:S15]  /*6040*/  BRA.U !UP2, `(.L_x_400) ;  /* 0x000000410ab87547 */ /* 0x000fde000b800000 */
[----:B------:R-:W1:Y:S01]  /*6050*/  LDCU.64 UR10, c[0x0][0x3c0] ;  /* 0x00007800ff0a77ac */ /* 0x000e620008000a00 */
[----:B------:R-:W-:Y:S01]  /*6060*/  IADD3 R4, P0, PT, R194, UR24, RZ ;  /* 0x00000018c2047c10 */ /* 0x000fe2000ff1e0ff */
[----:B------:R-:W-:-:S04]  /*6070*/  DEPBAR.LE SB0, 0x0 ;  /* 0x000080000000791a */ /* 0x000fc80000000000 */
[----:B------:R-:W2:Y:S01]  /*6080*/  LDCU.64 UR4, c[0x0][0x3d8] ;  /* 0x00007b00ff0477ac */ /* 0x000ea20008000a00 */
[--C-:B------:R-:W-:Y:S01]  /*6090*/  SHF.R.U32.HI R0, RZ, 0x3, R192.reuse ;  /* 0x00000003ff007819 */ /* 0x100fe200000116c0 */
[----:B------:R-:W-:Y:S01]  /*60a0*/  IMAD.X R5, RZ, RZ, UR22, P0 ;  /* 0x00000016ff057e24 */ /* 0x000fe200080e06ff */
[--C-:B------:R-:W-:Y:S01]  /*60b0*/  SHF.R.U32.HI R193, RZ, 0x1, R192.reuse ;  /* 0x00000001ffc17819 */ /* 0x100fe200000116c0 */
[----:B------:R-:W3:Y:S01]  /*60c0*/  LDCU.64 UR8, c[0x0][0x390] ;  /* 0x00007200ff0877ac */ /* 0x000ee20008000a00 */
[----:B------:R-:W-:Y:S01]  /*60d0*/  LOP3.LUT R195, R198, 0x1f8, RZ, 0xc0, !PT ;  /* 0x000001f8c6c37812 */ /* 0x000fe200078ec0ff */
[----:B------:R-:W-:Y:S01]  /*60e0*/  IMAD.MOV.U32 R232, RZ, RZ, 0x20 ;  /* 0x00000020ffe87424 */ /* 0x000fe200078e00ff */
[----:B------:R-:W-:Y:S01]  /*60f0*/  LOP3.LUT R230, R193, 0x8, RZ, 0xc0, !PT ;  /* 0x00000008c1e67812 */ /* 0x000fe200078ec0ff */
[----:B------:R-:W-:Y:S01]  /*6100*/  USHF.R.S32.HI UR32, URZ, 0x1f, UR15 ;  /* 0x0000001fff207899 */ /* 0x000fe2000801140f */
[----:B------:R-:W-:Y:S01]  /*6110*/  LOP3.LUT R195, R195, 0x38, R192, 0x78, !PT ;  /* 0x00000038c3c37812 */ /* 0x000fe200078e78c0 */
[----:B------:R-:W-:Y:S01]  /*6120*/  UIADD3 UR26, UPT, UPT, UR20, -0x2, URZ ;  /* 0xfffffffe141a7890 */ /* 0x000fe2000fffe0ff */
[----:B------:R-:W-:Y:S01]  /*6130*/  SEL R232, R232, 0xffffffe0, !P6 ;  /* 0xffffffe0e8e87807 */ /* 0x000fe20007000000 */
[C---:B-1----:R-:W-:Y:S01]  /*6140*/  IMAD R2, R0.reuse, UR11, RZ ;  /* 0x0000000b00027c24 */ /* 0x042fe2000f8e02ff */
[----:B------:R-:W-:Y:S01]  /*6150*/  USHF.L.U32 UR27, UR10, 0x4, URZ ;  /* 0x000000040a1b7899 */ /* 0x000fe200080006ff */
[----:B------:R-:W-:Y:S01]  /*6160*/  IMAD.WIDE.U32 R4, R0, UR10, R4 ;  /* 0x0000000a00047c25 */ /* 0x000fe2000f8e0004 */
[----:B------:R-:W-:-:S02]  /*6170*/  UIMAD.WIDE.U32 UR30, UR26, UR10, URZ ;  /* 0x0000000a1a1e72a5 */ /* 0x000fc4000f8e00ff */
[----:B------:R-:W-:Y:S01]  /*6180*/  UIMAD UR26, UR26, UR11, URZ ;  /* 0x0000000b1a1a72a4 */ /* 0x000fe2000f8e02ff */
[----:B------:R-:W-:Y:S01]  /*6190*/  IMAD.IADD R5, R5, 0x1, R2 ;  /* 0x0000000105057824 */ /* 0x000fe200078e0202 */
[----:B--2---:R-:W-:Y:S01]  /*61a0*/  UIMAD UR21, UR32, UR4, URZ ;  /* 0x00000004201572a4 */ /* 0x004fe2000f8e02ff */
[----:B------:R-:W-:Y:S01]  /*61b0*/  IMAD.U32 R6, RZ, RZ, UR4 ;  /* 0x00000004ff067e24 */ /* 0x000fe2000f8e00ff */
[----:B------:R-:W-:Y:S01]  /*61c0*/  UIADD3 UR26, UPT, UPT, UR31, UR26, URZ ;  /* 0x0000001a1f1a7290 */ /* 0x000fe2000fffe0ff */
[----:B------:R-:W-:Y:S01]  /*61d0*/  IMAD.U32 R8, RZ, RZ, UR30 ;  /* 0x0000001eff087e24 */ /* 0x000fe2000f8e00ff */
[----:B------:R-:W-:Y:S01]  /*61e0*/  UIMAD UR21, UR15, UR5, UR21 ;  /* 0x000000050f1572a4 */ /* 0x000fe2000f8e0215 */
[----:B------:R-:W-:Y:S01]  /*61f0*/  IMAD.WIDE.U32 R6, R6, UR15, R4 ;  /* 0x0000000f06067c25 */ /* 0x000fe2000f8e0004 */
[----:B------:R-:W-:Y:S01]  /*6200*/  LOP3.LUT R4, R177, 0x200, RZ, 0xc0, !PT ;  /* 0x00000200b1047812 */ /* 0x000fe200078ec0ff */
[----:B------:R-:W-:Y:S02]  /*6210*/  USHF.L.U64.HI UR25, UR10, 0x4, UR11 ;  /* 0x000000040a197899 */ /* 0x000fe4000801020b */
[----:B------:R-:W-:Y:S01]  /*6220*/  IMAD.SHL.U32 R5, R192, 0x20, RZ ;  /* 0x00000020c0057824 */ /* 0x000fe200078e00ff */
[----:B------:R-:W-:Y:S01]  /*6230*/  ULEA UR23, UP0, UR30, UR27, 0x6 ;  /* 0x0000001b1e177291 */ /* 0x000fe2000f8030ff */
[----:B------:R-:W-:-:S02]  /*6240*/  VIADD R11, R7, UR21 ;  /* 0x00000015070b7c36 */ /* 0x000fc40008000000 */
[----:B------:R-:W-:Y:S01]  /*6250*/  IMAD.U32 R9, RZ, RZ, UR31 ;  /* 0x0000001fff097e24 */ /* 0x000fe2000f8e00ff */
[----:B------:R-:W-:Y:S01]  /*6260*/  LOP3.LUT R5, R4, 0x7c00, R5, 0xf8, !PT ;  /* 0x00007c0004057812 */ /* 0x000fe200078ef805 */
[----:B------:R-:W-:Y:S01]  /*6270*/  ULEA.HI.X UR21, UR30, UR25, UR26, 0x6, UP0 ;  /* 0x000000191e157291 */ /* 0x000fe200080f341a */
[----:B------:R-:W-:Y:S01]  /*6280*/  BAR.SYNC.DEFER_BLOCKING 0x0 ;  /* 0x0000000000007b1d */ /* 0x000fe20000010000 */
[C---:B---3--:R-:W-:Y:S01]  /*6290*/  LEA R4, P0, R6.reuse, UR8, 0x1 ;  /* 0x0000000806047c11 */ /* 0x048fe2000f8008ff */
[----:B------:R-:W-:Y:S01]  /*62a0*/  IMAD.U32 R10, RZ, RZ, UR23 ;  /* 0x00000017ff0a7e24 */ /* 0x000fe2000f8e00ff */
[----:B------:R-:W-:Y:S01]  /*62b0*/  LOP3.LUT R230, R5, R165, R230, 0xf6, !PT ;  /* 0x000000a505e67212 */ /* 0x000fe200078ef6e6 */
[----:B------:R-:W-:Y:S01]  /*62c0*/  ULEA UR28, UP0, UR10, UR23, 0x5 ;  /* 0x000000170a1c7291 */ /* 0x000fe2000f8028ff */
[----:B------:R-:W-:Y:S01]  /*62d0*/  LEA.HI.X R11, R6, UR9, R11, 0x1, P0 ;  /* 0x00000009060b7c11 */ /* 0x000fe200080f0c0b */
[----:B------:R-:W-:Y:S01]  /*62e0*/  IMAD.U32 R6, RZ, RZ, UR26 ;  /* 0x0000001aff067e24 */ /* 0x000fe2000f8e00ff */
[----:B------:R-:W-:Y:S01]  /*62f0*/  UIADD3 UR26, UP1, UPT, UR23, UR27, URZ ;  /* 0x0000001b171a7290 */ /* 0x000fe2000ff3e0ff */
[CC--:B------:R-:W-:Y:S01]  /*6300*/  LEA R14, P0, R8.reuse, R4.reuse, 0x7 ;  /* 0x00000004080e7211 */ /* 0x0c0fe200078038ff */
[----:B------:R-:W-:Y:S01]  /*6310*/  IMAD.U32 R9, RZ, RZ, UR21 ;  /* 0x00000015ff097e24 */ /* 0x000fe2000f8e00ff */
[----:B------:R-:W-:Y:S01]  /*6320*/  LOP3.LUT R165, R195, 0x1e00, R198, 0xf8, !PT ;  /* 0x00001e00c3a57812 */ /* 0x000fe200078ef8c6 */
[----:B------:R-:W-:Y:S01]  /*6330*/  UIADD3.X UR25, UPT, UPT, UR21, UR25, URZ, UP1, !UPT ;  /* 0x0000001915197290 */ /* 0x000fe20008ffe4ff */
[-C--:B------:R-:W-:Y:S01]  /*6340*/  LEA.HI.X R15, R8, R11.reuse, R6, 0x7, P0 ;  /* 0x0000000b080f7211 */ /* 0x080fe200000f3c06 */
[----:B------:R-:W-:Y:S01]  /*6350*/  IMAD.U32 R8, RZ, RZ, UR26 ;  /* 0x0000001aff087e24 */ /* 0x000fe2000f8e00ff */
[-C--:B------:R-:W-:Y:S01]  /*6360*/  LEA R12, P2, R10, R4.reuse, 0x1 ;  /* 0x000000040a0c7211 */ /* 0x080fe200078408ff */
[----:B------:R-:W-:Y:S01]  /*6370*/  ULEA.HI.X UR27, UR10, UR21, UR11, 0x5, UP0 ;  /* 0x000000150a1b7291 */ /* 0x000fe200080f2c0b */
[----:B------:R-:W-:Y:S01]  /*6380*/  LEA R165, R165, UR6, 0x1 ;  /* 0x00000006a5a57c11 */ /* 0x000fe2000f8e08ff */
[----:B------:R-:W-:Y:S01]  /*6390*/  IMAD.U32 R6, RZ, RZ, UR28 ;  /* 0x0000001cff067e24 */ /* 0x000fe2000f8e00ff */
[-C--:B------:R-:W-:Y:S01]  /*63a0*/  LEA R16, P1, R8, R4.reuse, 0x1 ;  /* 0x0000000408107211 */ /* 0x080fe200078208ff */
[----:B------:R-:W-:Y:S01]  /*63b0*/  IMAD.U32 R7, RZ, RZ, UR25 ;  /* 0x00000019ff077e24 */ /* 0x000fe2000f8e00ff */
[-C--:B------:R-:W-:Y:S01]  /*63c0*/  LEA.HI.X R13, R10, R11.reuse, R9, 0x1, P2 ;  /* 0x0000000b0a0d7211 */ /* 0x080fe200010f0c09 */
[----:B------:R-:W-:Y:S01]  /*63d0*/  IMAD.U32 R5, RZ, RZ, UR27 ;  /* 0x0000001bff057e24 */ /* 0x000fe2000f8e00ff */
[----:B------:R-:W-:Y:S01]  /*63e0*/  LEA R4, P0, R6, R4, 0x1 ;  /* 0x0000000406047211 */ /* 0x000fe200078008ff */
[----:B------:R-:W-:Y:S01]  /*63f0*/  VIADD R20, R226, UR6 ;  /* 0x00000006e2147c36 */ /* 0x000fe20008000000 */
[----:B------:R-:W-:Y:S01]  /*6400*/  @!PT LDS RZ, [RZ] ;  /* 0x00000000fffff984 */ /* 0x000fe20000000800 */
[----:B------:R-:W-:Y:S01]  /*6410*/  @!PT LDS RZ, [RZ] ;  /* 0x00000000fffff984 */ /* 0x000fe20000000800 */
[----:B------:R-:W-:Y:S01]  /*6420*/  @!PT LDS RZ, [RZ] ;  /* 0x00000000fffff984 */ /* 0x000fe20000000800 */
[----:B------:R-:W-:Y:S01]  /*6430*/  LDGSTS.E.BYPASS.LTC128B.128 [R165+0x10000], desc[UR16][R14.64] ;  /* 0x100000000ea57fae */ /* 0x000fe2000b981a10 */
[-C--:B------:R-:W-:Y:S01]  /*6440*/  LEA.HI.X R17, R8, R11.reuse, R7, 0x1, P1 ;  /* 0x0000000b08117211 */ /* 0x080fe200008f0c07 */
[----:B------:R-:W-:Y:S01]  /*6450*/  UISETP.GE.U32.AND UP0, UPT, UR20, 0x3, UPT ;  /* 0x000000031400788c */ /* 0x000fe2000bf06070 */
[----:B------:R-:W-:Y:S01]  /*6460*/  LEA.HI.X R5, R6, R11, R5, 0x1, P0 ;  /* 0x0000000b06057211 */ /* 0x000fe200000f0c05 */
[----:B------:R-:W-:Y:S01]  /*6470*/  LDGSTS.E.BYPASS.LTC128B.128 [R165+0x12000], desc[UR16][R14.64+0x80] ;  /* 0x120000800ea57fae */ /* 0x000fe2000b981a10 */
[----:B------:R-:W-:Y:S01]  /*6480*/  LEA R230, R230, UR6, 0x1 ;  /* 0x00000006e6e67c11 */ /* 0x000fe2000f8e08ff */
[----:B------:R-:W-:-:S02]  /*6490*/  IMAD.IADD R217, R20, 0x1, R232 ;  /* 0x0000000114d97824 */ /* 0x000fc400078e02e8 */
[----:B------:R-:W-:Y:S02]  /*64a0*/  LDGSTS.E.BYPASS.LTC128B.128 [R165+0x14000], desc[UR16][R14.64+0x100] ;  /* 0x140001000ea57fae */ /* 0x000fe4000b981a10 */
[--C-:B------:R-:W-:Y:S02]  /*64b0*/  IMAD.IADD R222, R232, 0x1, R230.reuse ;  /* 0x00000001e8de7824 */ /* 0x100fe400078e02e6 */
[----:B------:R-:W-:Y:S01]  /*64c0*/  LDGSTS.E.BYPASS.LTC128B.128 [R165+0x16000], desc[UR16][R14.64+0x180] ;  /* 0x160001800ea57fae */ /* 0x000fe2000b981a10 */
[----:B------:R-:W-:Y:S02]  /*64d0*/  IMAD.IADD R213, R199, 0x1, R230 ;  /* 0x00000001c7d57824 */ /* 0x000fe400078e02e6 */
[----:B------:R-:W-:Y:S01]  /*64e0*/  IMAD.IADD R199, R20, 0x1, R199 ;  /* 0x0000000114c77824 */ /* 0x000fe200078e02c7 */
[----:B------:R-:W-:Y:S01]  /*64f0*/  LDGSTS.E.BYPASS.LTC128B.128 [R165+0x10800], desc[UR16][R12.64] ;  /* 0x108000000ca57fae */ /* 0x000fe2000b981a10 */
[C---:B------:R-:W-:Y:S02]  /*6500*/  IMAD.IADD R212, R232.reuse, 0x1, R213 ;  /* 0x00000001e8d47824 */ /* 0x040fe400078e02d5 */
[----:B------:R-:W-:Y:S01]  /*6510*/  IMAD.IADD R197, R232, 0x1, R199 ;  /* 0x00000001e8c57824 */ /* 0x000fe200078e02c7 */
        /* <DEDUP_REMOVED lines=15> */
[----:B------:R-:W5:Y:S04]  /*6610*/  LDSM.16.M88.4 R8, [R226+UR6+0x9800] ;  /* 0x00980006e208783b */ /* 0x000f680008000200 */
[----:B------:R-:W-:Y:S04]  /*6620*/  LDSM.16.M88.4 R32, [R222] ;  /* 0x00000000de20783b */ /* 0x000fe80000000200 */
[----:B--2---:R-:W2:Y:S04]  /*6630*/  LDSM.16.M88.4 R4, [R217+0x8000] ;  /* 0x00800000d904783b */ /* 0x004ea80000000200 */
[----:B------:R-:W2:Y:S04]  /*6640*/  LDSM.16.M88.4 R168, [R217+0x8800] ;  /* 0x00880000d9a8783b */ /* 0x000ea80000000200 */
[----:B------:R-:W2:Y:S04]  /*6650*/  LDSM.16.M88.4 R28, [R217+0x9000] ;  /* 0x00900000d91c783b */ /* 0x000ea80000000200 */
[----:B------:R-:W2:Y:S04]  /*6660*/  LDSM.16.M88.4 R204, [R217+0x9800] ;  /* 0x00980000d9cc783b */ /* 0x000ea80000000200 */
        /* <DEDUP_REMOVED lines=8> */
[----:B------:R-:W-:Y:S04]  /*66f0*/  LDSM.16.M88.4 R240, [R217+0xe000] ;  /* 0x00e00000d9f0783b */ /* 0x000fe80000000200 */
[----:B------:R-:W0:Y:S01]  /*6700*/  LDGDEPBAR ;  /* 0x00000000000079af */ /* 0x000e220000000000 */
[C---:B------:R-:W-:Y:S08]  /*6710*/  HMMA.16816.F32 R12, R172.reuse, R14, RZ ;  /* 0x0000000eac0c723c */ /* 0x040ff000000018ff */
[C---:B------:R-:W-:Y:S08]  /*6720*/  HMMA.16816.F32 R188, R172.reuse, R190, RZ ;  /* 0x000000beacbc723c */ /* 0x040ff000000018ff */
[C---:B------:R-:W-:Y:S08]  /*6730*/  HMMA.16816.F32 R180, R172.reuse, R182, RZ ;  /* 0x000000b6acb4723c */ /* 0x040ff000000018ff */
[C---:B-----5:R-:W-:Y:S08]  /*6740*/  HMMA.16816.F32 R176, R172.reuse, R8, RZ ;  /* 0x00000008acb0723c */ /* 0x060ff000000018ff */
[----:B------:R-:W-:Y:S01]  /*6750*/  HMMA.16816.F32 R172, R172, R10, RZ ;  /* 0x0000000aacac723c */ /* 0x000fe200000018ff */
[----:B------:R-:W1:Y:S07]  /*6760*/  LDSM.16.M88.4 R8, [R213] ;  /* 0x00000000d508783b */ /* 0x000e6e0000000200 */
        /* <DEDUP_REMOVED lines=15> */
[----:B------:R-:W-:Y:S07]  /*6860*/  LDSM.16.M88.4 R24, [R226+UR6+0xa000] ;  /* 0x00a00006e218783b */ /* 0x000fee0008000200 */
[C---:B------:R-:W-:Y:S08]  /*6870*/  HMMA.16816.F32 R200, R8.reuse, R20, R200 ;  /* 0x0000001408c8723c */ /* 0x040ff000000018c8 */
[C---:B------:R-:W-:Y:S01]  /*6880*/  HMMA.16816.F32 R188, R8.reuse, R22, R188 ;  /* 0x0000001608bc723c */ /* 0x040fe200000018bc */
[----:B------:R-:W1:Y:S07]  /*6890*/  LDSM.16.M88.4 R20, [R197+0x9000] ;  /* 0x00900000c514783b */ /* 0x000e6e0000000200 */
        /* <DEDUP_REMOVED lines=22> */
[----:B------:R-:W2:Y:S07]  /*6a00*/  LDSM.16.M88.4 R24, [R217+0xb800] ;  /* 0x00b80000d918783b */ /* 0x000eae0000000200 */
[C---:B-----5:R-:W-:Y:S08]  /*6a10*/  HMMA.16816.F32 R200, R4.reuse, R8, R200 ;  /* 0x0000000804c8723c */ /* 0x060ff000000018c8 */
[C---:B------:R-:W-:Y:S01]  /*6a20*/  HMMA.16816.F32 R188, R4.reuse, R10, R188 ;  /* 0x0000000a04bc723c */ /* 0x040fe200000018bc */
[----:B------:R-:W5:Y:S07]  /*6a30*/  LDSM.16.M88.4 R8, [R199+0xa000] ;  /* 0x00a00000c708783b */ /* 0x000f6e0000000200 */
[C---:B------:R-:W-:Y:S08]  /*6a40*/  HMMA.16816.F32 R184, R4.reuse, R232, R184 ;  /* 0x000000e804b8723c */ /* 0x040ff000000018b8 */
[C---:B------:R-:W-:Y:S01]  /*6a50*/  HMMA.16816.F32 R180, R4.reuse, R234, R180 ;  /* 0x000000ea04b4723c */ /* 0x040fe200000018b4 */
[----:B------:R-:W-:Y:S07]  /*6a60*/  LDSM.16.M88.4 R232, [R197+0xb800] ;  /* 0x00b80000c5e8783b */ /* 0x000fee0000000200 */
[C---:B---3--:R-:W-:Y:S08]  /*6a70*/  HMMA.16816.F32 R176, R4.reuse, R168, R176 ;  /* 0x000000a804b0723c */ /* 0x048ff000000018b0 */
[----:B------:R-:W-:Y:S01]  /*6a80*/  HMMA.16816.F32 R172, R4, R170, R172 ;  /* 0x000000aa04ac723c */ /* 0x000fe200000018ac */
[----:B------:R-:W3:Y:S04]  /*6a90*/  LDSM.16.M88.4 R4, [R199+0xa800] ;  /* 0x00a80000c704783b */ /* 0x000ee80000000200 */
[----:B------:R-:W3:Y:S03]  /*6aa0*/  LDSM.16.M88.4 R168, [R199+0xb000] ;  /* 0x00b00000c7a8783b */ /* 0x000ee60000000200 */
[C---:B-1----:R-:W-:Y:S08]  /*6ab0*/  HMMA.16816.F32 R16, R20.reuse, R32, R16 ;  /* 0x000000201410723c */ /* 0x042ff00000001810 */
[C---:B------:R-:W-:Y:S01]  /*6ac0*/  HMMA.16816.F32 R12, R20.reuse, R34, R12 ;  /* 0x00000022140c723c */ /* 0x040fe2000000180c */
[----:B------:R-:W1:Y:S07]  /*6ad0*/  LDSM.16.M88.4 R32, [R199+0xb800] ;  /* 0x00b80000c720783b */ /* 0x000e6e0000000200 */
[C---:B------:R-:W-:Y:S08]  /*6ae0*/  HMMA.16816.F32 R200, R20.reuse, R208, R200 ;  /* 0x000000d014c8723c */ /* 0x040ff000000018c8 */
[C---:B------:R-:W-:Y:S01]  /*6af0*/  HMMA.16816.F32 R188, R20.reuse, R210, R188 ;  /* 0x000000d214bc723c */ /* 0x040fe200000018bc */
[----:B------:R-:W-:Y:S07]  /*6b00*/  LDSM.16.M88.4 R208, [R226+UR6+0xc800] ;  /* 0x00c80006e2d0783b */ /* 0x000fee0008000200 */
[C---:B----4-:R-:W-:Y:S08]  /*6b10*/  HMMA.16816.F32 R184, R20.reuse, R204, R184 ;  /* 0x000000cc14b8723c */ /* 0x050ff000000018b8 */
[C---:B------:R-:W-:Y:S01]  /*6b20*/  HMMA.16816.F32 R180, R20.reuse, R206, R180 ;  /* 0x000000ce14b4723c */ /* 0x040fe200000018b4 */
[----:B------:R-:W-:Y:S07]  /*6b30*/  LDSM.16.M88.4 R204, [R226+UR6+0xd000] ;  /* 0x00d00006e2cc783b */ /* 0x000fee0008000200 */
[C---:B--2---:R-:W-:Y:S08]  /*6b40*/  HMMA.16816.F32 R176, R20.reuse, R24, R176 ;  /* 0x0000001814b0723c */ /* 0x044ff000000018b0 */
[----:B------:R-:W-:Y:S01]  /*6b50*/  HMMA.16816.F32 R172, R20, R26, R172 ;  /* 0x0000001a14ac723c */ /* 0x000fe200000018ac */
[----:B------:R-:W-:Y:S04]  /*6b60*/  LDSM.16.M88.4 R24, [R212+0x2000] ;  /* 0x00200000d418783b */ /* 0x000fe80000000200 */
[----:B------:R-:W2:Y:S03]  /*6b70*/  LDSM.16.M88.4 R20, [R197+0xa000] ;  /* 0x00a00000c514783b */ /* 0x000ea60000000200 */
[C---:B-----5:R-:W-:Y:S08]  /*6b80*/  HMMA.16816.F32 R16, R28.reuse, R8, R16 ;  /* 0x000000081c10723c */ /* 0x060ff00000001810 */
[C---:B------:R-:W-:Y:S01]  /*6b90*/  HMMA.16816.F32 R12, R28.reuse, R10, R12 ;  /* 0x0000000a1c0c723c */ /* 0x040fe2000000180c */
[----:B------:R-:W4:Y:S07]  /*6ba0*/  LDSM.16.M88.4 R8, [R197+0xa800] ;  /* 0x00a80000c508783b */ /* 0x000f2e0000000200 */
[C---:B---3--:R-:W-:Y:S08]  /*6bb0*/  HMMA.16816.F32 R200, R28.reuse, R4, R200 ;  /* 0x000000041cc8723c */ /* 0x048ff000000018c8 */
[C---:B------:R-:W-:Y:S01]  /*6bc0*/  HMMA.16816.F32 R188, R28.reuse, R6, R188 ;  /* 0x000000061cbc723c */ /* 0x040fe200000018bc */
[----:B------:R-:W3:Y:S07]  /*6bd0*/  LDSM.16.M88.4 R4, [R197+0xb000] ;  /* 0x00b00000c504783b */ /* 0x000eee0000000200 */
[C---:B------:R-:W-:Y:S08]  /*6be0*/  HMMA.16816.F32 R184, R28.reuse, R168, R184 ;  /* 0x000000a81cb8723c */ /* 0x040ff000000018b8 */
[C---:B------:R-:W-:Y:S01]  /*6bf0*/  HMMA.16816.F32 R180, R28.reuse, R170, R180 ;  /* 0x000000aa1cb4723c */ /* 0x040fe200000018b4 */
[----:B------:R-:W-:Y:S07]  /*6c00*/  LDSM.16.M88.4 R168, [R226+UR6+0xd800] ;  /* 0x00d80006e2a8783b */ /* 0x000fee0008000200 */
[C---:B-1----:R-:W-:Y:S08]  /*6c10*/  HMMA.16816.F32 R176, R28.reuse, R32, R176 ;  /* 0x000000201cb0723c */ /* 0x042ff000000018b0 */
[----:B------:R-:W-:Y:S01]  /*6c20*/  HMMA.16816.F32 R172, R28, R34, R172 ;  /* 0x000000221cac723c */ /* 0x000fe200000018ac */
[----:B------:R-:W-:Y:S04]  /*6c30*/  LDSM.16.M88.4 R28, [R230+0x4000] ;  /* 0x00400000e61c783b */ /* 0x000fe80000000200 */
[----:B------:R-:W1:Y:S03]  /*6c40*/  LDSM.16.M88.4 R32, [R226+UR6+0xc000] ;  /* 0x00c00006e220783b */ /* 0x000e660008000200 */
[C---:B--2---:R-:W-:Y:S08]  /*6c50*/  HMMA.16816.F32 R16, R24.reuse, R20, R16 ;  /* 0x000000141810723c */ /* 0x044ff00000001810 */
[C---:B------:R-:W-:Y:S01]  /*6c60*/  HMMA.16816.F32 R12, R24.reuse, R22, R12 ;  /* 0x00000016180c723c */ /* 0x040fe2000000180c */
[----:B------:R-:W-:Y:S07]  /*6c70*/  LDSM.16.M88.4 R20, [R222+0x4000] ;  /* 0x00400000de14783b */ /* 0x000fee0000000200 */
[C---:B----4-:R-:W-:Y:S08]  /*6c80*/  HMMA.16816.F32 R200, R24.reuse, R8, R200 ;  /* 0x0000000818c8723c */ /* 0x050ff000000018c8 */
[C---:B------:R-:W-:Y:S01]  /*6c90*/  HMMA.16816.F32 R188, R24.reuse, R10, R188 ;  /* 0x0000000a18bc723c */ /* 0x040fe200000018bc */
[----:B------:R-:W-:Y:S07]  /*6ca0*/  LDSM.16.M88.4 R8, [R217+0xc800] ;  /* 0x00c80000d908783b */ /* 0x000fee0000000200 */
[C---:B---3--:R-:W-:Y:S08]  /*6cb0*/  HMMA.16816.F32 R184, R24.reuse, R4, R184 ;  /* 0x0000000418b8723c */ /* 0x048ff000000018b8 */
[C---:B------:R-:W-:Y:S01]  /*6cc0*/  HMMA.16816.F32 R180, R24.reuse, R6, R180 ;  /* 0x0000000618b4723c */ /* 0x040fe200000018b4 */
[----:B------:R-:W2:Y:S07]  /*6cd0*/  LDSM.16.M88.4 R4, [R217+0xc000] ;  /* 0x00c00000d904783b */ /* 0x000eae0000000200 */
[C---:B------:R-:W-:Y:S08]  /*6ce0*/  HMMA.16816.F32 R176, R24.reuse, R232, R176 ;  /* 0x000000e818b0723c */ /* 0x040ff000000018b0 */
[----:B------:R-:W-:Y:S01]  /*6cf0*/  HMMA.16816.F32 R172, R24, R234, R172 ;  /* 0x000000ea18ac723c */ /* 0x000fe200000018ac */
[----:B------:R-:W3:Y:S04]  /*6d00*/  LDSM.16.M88.4 R24, [R217+0xd000] ;  /* 0x00d00000d918783b */ /* 0x000ee80000000200 */
[----:B------:R-:W-:Y:S03]  /*6d10*/  LDSM.16.M88.4 R232, [R217+0xe800] ;  /* 0x00e80000d9e8783b */ /* 0x000fe60000000200 */
        /* <DEDUP_REMOVED lines=8> */
[----:B------:R-:W-:Y:S07]  /*6da0*/  LDSM.16.M88.4 R4, [R213+0x4000] ;  /* 0x00400000d504783b */ /* 0x000fee0000000200 */
[C---:B------:R-:W-:Y:S08]  /*6db0*/  HMMA.16816.F32 R200, R20.reuse, R8, R200 ;  /* 0x0000000814c8723c */ /* 0x040ff000000018c8 */
[----:B------:R-:W-:Y:S01]  /*6dc0*/  HMMA.16816.F32 R188, R20, R10, R188 ;  /* 0x0000000a14bc723c */ /* 0x000fe200000018bc */
[----:B------:R-:W2:Y:S07]  /*6dd0*/  LDSM.16.M88.4 R8, [R199+0xd000] ;  /* 0x00d00000c708783b */ /* 0x000eae0000000200 */
[C---:B------:R-:W-:Y:S08]  /*6de0*/  HMMA.16816.F32 R184, R28.reuse, R204, R184 ;  /* 0x000000cc1cb8723c */ /* 0x040ff000000018b8 */
[C---:B------:R-:W-:Y:S01]  /*6df0*/  HMMA.16816.F32 R180, R28.reuse, R206, R180 ;  /* 0x000000ce1cb4723c */ /* 0x040fe200000018b4 */
[----:B------:R-:W-:Y:S07]  /*6e00*/  LDSM.16.M88.4 R204, [R197+0xc800] ;  /* 0x00c80000c5cc783b */ /* 0x000fee0000000200 */
[C---:B------:R-:W-:Y:S08]  /*6e10*/  HMMA.16816.F32 R176, R28.reuse, R168, R176 ;  /* 0x000000a81cb0723c */ /* 0x040ff000000018b0 */
[----:B------:R-:W-:Y:S01]  /*6e20*/  HMMA.16816.F32 R172, R28, R170, R172 ;  /* 0x000000aa1cac723c */ /* 0x000fe200000018ac */
[----:B------:R-:W4:Y:S04]  /*6e30*/  LDSM.16.M88.4 R168, [R199+0xc000] ;  /* 0x00c00000c7a8783b */ /* 0x000f280000000200 */
[----:B------:R-:W5:Y:S03]  /*6e40*/  LDSM.16.M88.4 R28, [R199+0xc800] ;  /* 0x00c80000c71c783b */ /* 0x000f660000000200 */
[C---:B---3--:R-:W-:Y:S08]  /*6e50*/  HMMA.16816.F32 R184, R20.reuse, R24, R184 ;  /* 0x0000001814b8723c */ /* 0x048ff000000018b8 */
[C---:B------:R-:W-:Y:S01]  /*6e60*/  HMMA.16816.F32 R180, R20.reuse, R26, R180 ;  /* 0x0000001a14b4723c */ /* 0x040fe200000018b4 */
[----:B------:R-:W3:Y:S07]  /*6e70*/  LDSM.16.M88.4 R24, [R199+0xd800] ;  /* 0x00d80000c718783b */ /* 0x000eee0000000200 */
[C---:B-1----:R-:W-:Y:S08]  /*6e80*/  HMMA.16816.F32 R176, R20.reuse, R32, R176 ;  /* 0x0000002014b0723c */ /* 0x042ff000000018b0 */
[----:B------:R-:W-:Y:S01]  /*6e90*/  HMMA.16816.F32 R172, R20, R34, R172 ;  /* 0x0000002214ac723c */ /* 0x000fe200000018ac */
[----:B------:R-:W-:Y:S04]  /*6ea0*/  LDSM.16.M88.4 R32, [R212+0x4000] ;  /* 0x00400000d420783b */ /* 0x000fe80000000200 */
[----:B------:R-:W1:Y:S03]  /*6eb0*/  LDSM.16.M88.4 R20, [R197+0xc000] ;  /* 0x00c00000c514783b */ /* 0x000e660000000200 */
[C---:B--2---:R-:W-:Y:S08]  /*6ec0*/  HMMA.16816.F32 R184, R4.reuse, R8, R184 ;  /* 0x0000000804b8723c */ /* 0x044ff000000018b8 */
[C---:B------:R-:W-:Y:S01]  /*6ed0*/  HMMA.16816.F32 R180, R4.reuse, R10, R180 ;  /* 0x0000000a04b4723c */ /* 0x040fe200000018b4 */
[----:B------:R-:W2:Y:S07]  /*6ee0*/  LDSM.16.M88.4 R8, [R197+0xd000] ;  /* 0x00d00000c508783b */ /* 0x000eae0000000200 */
[C---:B----4-:R-:W-:Y:S08]  /*6ef0*/  HMMA.16816.F32 R16, R4.reuse, R168, R16 ;  /* 0x000000a80410723c */ /* 0x050ff00000001810 */
[C---:B------:R-:W-:Y:S01]  /*6f00*/  HMMA.16816.F32 R12, R4.reuse, R170, R12 ;  /* 0x000000aa040c723c */ /* 0x040fe2000000180c */
[----:B------:R-:W4:Y:S07]  /*6f10*/  LDSM.16.M88.4 R168, [R197+0xd800] ;  /* 0x00d80000c5a8783b */ /* 0x000f2e0000000200 */
[C---:B-----5:R-:W-:Y:S08]  /*6f20*/  HMMA.16816.F32 R200, R4.reuse, R28, R200 ;  /* 0x0000001c04c8723c */ /* 0x060ff000000018c8 */
[C---:B------:R-:W-:Y:S01]  /*6f30*/  HMMA.16816.F32 R188, R4.reuse, R30, R188 ;  /* 0x0000001e04bc723c */ /* 0x040fe200000018bc */
[----:B------:R-:W-:Y:S07]  /*6f40*/  LDSM.16.M88.4 R28, [R226+UR6+0xe000] ;  /* 0x00e00006e21c783b */ /* 0x000fee0008000200 */
[C---:B---3--:R-:W-:Y:S08]  /*6f50*/  HMMA.16816.F32 R176, R4.reuse, R24, R176 ;  /* 0x0000001804b0723c */ /* 0x048ff000000018b0 */
[----:B------:R-:W-:Y:S01]  /*6f60*/  HMMA.16816.F32 R172, R4, R26, R172 ;  /* 0x0000001a04ac723c */ /* 0x000fe200000018ac */
[----:B------:R-:W3:Y:S04]  /*6f70*/  LDSM.16.M88.4 R4, [R230+0x6000] ;  /* 0x00600000e604783b */ /* 0x000ee80000000200 */
[----:B------:R-:W5:Y:S03]  /*6f80*/  LDSM.16.M88.4 R24, [R226+UR6+0xe800] ;  /* 0x00e80006e218783b */ /* 0x000f660008000200 */
        /* <DEDUP_REMOVED lines=8> */
[----:B------:R-:W2:Y:S07]  /*7010*/  LDSM.16.M88.4 R204, [R217+0xf800] ;  /* 0x00f80000d9cc783b */ /* 0x000eae0000000200 */
[C---:B----4-:R-:W-:Y:S08]  /*7020*/  HMMA.16816.F32 R176, R32.reuse, R168, R176 ;  /* 0x000000a820b0723c */ /* 0x050ff000000018b0 */
[----:B------:R-:W-:Y:S01]  /*7030*/  HMMA.16816.F32 R172, R32, R170, R172 ;  /* 0x000000aa20ac723c */ /* 0x000fe200000018ac */
[----:B------:R-:W-:Y:S04]  /*7040*/  LDSM.16.M88.4 R168, [R213+0x6000] ;  /* 0x00600000d5a8783b */ /* 0x000fe80000000200 */
[----:B------:R-:W4:Y:S03]  /*7050*/  LDSM.16.M88.4 R32, [R199+0xe000] ;  /* 0x00e00000c720783b */ /* 0x000f260000000200 */
[C---:B---3--:R-:W-:Y:S08]  /*7060*/  HMMA.16816.F32 R16, R4.reuse, R28, R16 ;  /* 0x0000001c0410723c */ /* 0x048ff00000001810 */
[C---:B-----5:R-:W-:Y:S08]  /*7070*/  HMMA.16816.F32 R200, R4.reuse, R24, R200 ;  /* 0x0000001804c8723c */ /* 0x060ff000000018c8 */
[C---:B------:R-:W-:Y:S01]  /*7080*/  HMMA.16816.F32 R188, R4.reuse, R26, R188 ;  /* 0x0000001a04bc723c */ /* 0x040fe200000018bc */
[----:B------:R-:W3:Y:S07]  /*7090*/  LDSM.16.M88.4 R24, [R199+0xf000] ;  /* 0x00f00000c718783b */ /* 0x000eee0000000200 */
[C---:B------:R-:W-:Y:S01]  /*70a0*/  HMMA.16816.F32 R12, R4.reuse, R30, R12 ;  /* 0x0000001e040c723c */ /* 0x040fe2000000180c */
[----:B------:R-:W-:Y:S07]  /*70b0*/  LDSM.16.M88.4 R28, [R199+0xe800] ;  /* 0x00e80000c71c783b */ /* 0x000fee0000000200 */
[C---:B-1----:R-:W-:Y:S08]  /*70c0*/  HMMA.16816.F32 R184, R4.reuse, R20, R184 ;  /* 0x0000001404b8723c */ /* 0x042ff000000018b8 */
[C---:B------:R-:W-:Y:S01]  /*70d0*/  HMMA.16816.F32 R180, R4.reuse, R22, R180 ;  /* 0x0000001604b4723c */ /* 0x040fe200000018b4 */
[----:B------:R-:W1:Y:S07]  /*70e0*/  LDSM.16.M88.4 R20, [R199+0xf800] ;  /* 0x00f80000c714783b */ /* 0x000e6e0000000200 */
[C---:B--2---:R-:W-:Y:S08]  /*70f0*/  HMMA.16816.F32 R176, R4.reuse, R8, R176 ;  /* 0x0000000804b0723c */ /* 0x044ff000000018b0 */
[----:B------:R-:W-:Y:S01]  /*7100*/  HMMA.16816.F32 R172, R4, R10, R172 ;  /* 0x0000000a04ac723c */ /* 0x000fe200000018ac */
[----:B------:R-:W-:Y:S04]  /*7110*/  LDSM.16.M88.4 R8, [R212+0x6000] ;  /* 0x00600000d408783b */ /* 0x000fe80000000200 */
[----:B------:R-:W2:Y:S03]  /*7120*/  LDSM.16.M88.4 R4, [R197+0xe000] ;  /* 0x00e00000c504783b */ /* 0x000ea60000000200 */
[C---:B------:R-:W-:Y:S08]  /*7130*/  HMMA.16816.F32 R16, R236.reuse, R240, R16 ;  /* 0x000000f0ec10723c */ /* 0x040ff00000001810 */
[C---:B------:R-:W-:Y:S08]  /*7140*/  HMMA.16816.F32 R12, R236.reuse, R242, R12 ;  /* 0x000000f2ec0c723c */ /* 0x040ff0000000180c */
[C---:B------:R-:W-:Y:S08]  /*7150*/  HMMA.16816.F32 R184, R236.reuse, R208, R184 ;  /* 0x000000d0ecb8723c */ /* 0x040ff000000018b8 */
[C---:B------:R-:W-:Y:S08]  /*7160*/  HMMA.16816.F32 R176, R236.reuse, R204, R176 ;  /* 0x000000ccecb0723c */ /* 0x040ff000000018b0 */
[----:B------:R-:W-:Y:S01]  /*7170*/  HMMA.16816.F32 R204, R236, R206, R172 ;  /* 0x000000ceeccc723c */ /* 0x000fe200000018ac */
[----:B------:R-:W5:Y:S07]  /*7180*/  LDSM.16.M88.4 R172, [R197+0xe800] ;  /* 0x00e80000c5ac783b */ /* 0x000f6e0000000200 */
[C---:B----4-:R-:W-:Y:S08]  /*7190*/  HMMA.16816.F32 R16, R168.reuse, R32, R16 ;  /* 0x00000020a810723c */ /* 0x050ff00000001810 */
[C---:B------:R-:W-:Y:S08]  /*71a0*/  HMMA.16816.F32 R12, R168.reuse, R34, R12 ;  /* 0x00000022a80c723c */ /* 0x040ff0000000180c */
[----:B---3--:R-:W-:Y:S01]  /*71b0*/  HMMA.16816.F32 R184, R168, R24, R184 ;  /* 0x00000018a8b8723c */ /* 0x008fe200000018b8 */
[----:B------:R-:W-:-:S02]  /*71c0*/  IMAD.SHL.U32 R24, R192, 0x2, RZ ;  /* 0x00000002c0187824 */ /* 0x000fc400078e00ff */
[----:B------:R-:W-:-:S03]  /*71d0*/  IMAD.U32 R25, RZ, RZ, UR20 ;  /* 0x00000014ff197e24 */ /* 0x000fc6000f8e00ff */
[----:B------:R-:W-:Y:S02]  /*71e0*/  LOP3.LUT R24, R24, 0x6, RZ, 0xc0, !PT ;  /* 0x0000000618187812 */ /* 0x000fe400078ec0ff */
[----:B------:R-:W-:Y:S03]  /*71f0*/  HMMA.16816.F32 R200, R236, R232, R200 ;  /* 0x000000e8ecc8723c */ /* 0x000fe600000018c8 */
[----:B------:R-:W-:-:S04]  /*7200*/  IMAD R25, R25, 0x40, R24 ;  /* 0x0000004019197824 */ /* 0x000fc800078e0218 */
[C---:B------:R-:W-:Y:S01]  /*7210*/  VIADD R24, R25.reuse, 0xffffff81 ;  /* 0xffffff8119187836 */ /* 0x040fe20000000000 */
[----:B------:R-:W-:Y:S04]  /*7220*/  HMMA.16816.F32 R188, R236, R234, R188 ;  /* 0x000000eaecbc723c */ /* 0x000fe800000018bc */
[C---:B------:R-:W-:Y:S02]  /*7230*/  ISETP.GE.AND P4, PT, R24.reuse, R167, PT ;  /* 0x000000a71800720c */ /* 0x040fe40003f86270 */
[----:B------:R-:W-:Y:S02]  /*7240*/  ISETP.GE.AND P0, PT, R24, R166, PT ;  /* 0x000000a61800720c */ /* 0x000fe40003f06270 */
[C---:B-1----:R-:W-:Y:S08]  /*7250*/  HMMA.16816.F32 R176, R168.reuse, R20, R176 ;  /* 0x00000014a8b0723c */ /* 0x042ff000000018b0 */
[----:B------:R-:W-:Y:S01]  /*7260*/  HMMA.16816.F32 R204, R168, R22, R204 ;  /* 0x00000016a8cc723c */ /* 0x000fe200000018cc */
[----:B------:R-:W1:Y:S07]  /*7270*/  LDSM.16.M88.4 R20, [R197+0xf000] ;  /* 0x00f00000c514783b */ /* 0x000e6e0000000200 */
[----:B--2---:R-:W-:Y:S01]  /*7280*/  HMMA.16816.F32 R16, R8, R4, R16 ;  /* 0x000000040810723c */ /* 0x004fe20000001810 */
[----:B------:R-:W-:-:S05]  /*7290*/  VIADD R4, R25, 0xffffff80 ;  /* 0xffffff8019047836 */ /* 0x000fca0000000000 */
[C---:B------:R-:W-:Y:S02]  /*72a0*/  ISETP.GE.AND P1, PT, R4.reuse, R167, PT ;  /* 0x000000a70400720c */ /* 0x040fe40003f26270 */
[----:B------:R-:W-:Y:S01]  /*72b0*/  HMMA.16816.F32 R180, R236, R210, R180 ;  /* 0x000000d2ecb4723c */ /* 0x000fe200000018b4 */
[----:B------:R-:W-:-:S07]  /*72c0*/  ISETP.GE.AND P2, PT, R4, R166, PT ;  /* 0x000000a60400720c */ /* 0x000fce0003f46270 */
[----:B------:R-:W-:Y:S01]  /*72d0*/  HMMA.16816.F32 R12, R8, R6, R12 ;  /* 0x00000006080c723c */ /* 0x000fe2000000180c */
[----:B------:R-:W2:Y:S01]  /*72e0*/  LDSM.16.M88.4 R4, [R197+0xf800] ;  /* 0x00f80000c504783b */ /* 0x000ea20000000200 */
[----:B------:R-:W-:-:S04]  /*72f0*/  DEPBAR.LE SB0, 0x0 ;  /* 0x000080000000791a */ /* 0x000fc80000000000 */
[----:B------:R-:W-:Y:S01]  /*7300*/  FSEL R24, R16, -INF , !P1 ;  /* 0xff80000010187808 */ /* 0x000fe20004800000 */
[----:B------:R-:W-:Y:S01]  /*7310*/  VIADD R16, R25, 0xffffff89 ;  /* 0xffffff8919107836 */ /* 0x000fe20000000000 */
[C---:B------:R-:W-:Y:S01]  /*7320*/  HMMA.16816.F32 R200, R168.reuse, R28, R200 ;  /* 0x0000001ca8c8723c */ /* 0x040fe200000018c8 */
[----:B------:R-:W-:Y:S02]  /*7330*/  FSEL R18, R18, -INF , !P2 ;  /* 0xff80000012127808 */ /* 0x000fe40005000000 */
[----:B------:R-:W-:Y:S01]  /*7340*/  FSEL R28, R17, -INF , !P4 ;  /* 0xff800000111c7808 */ /* 0x000fe20006000000 */
[----:B------:R-:W-:Y:S01]  /*7350*/  VIADD R17, R25, 0xffffff98 ;  /* 0xffffff9819117836 */ /* 0x000fe20000000000 */
[C---:B------:R-:W-:Y:S01]  /*7360*/  ISETP.GE.AND P2, PT, R16.reuse, R167, PT ;  /* 0x000000a71000720c */ /* 0x040fe20003f46270 */
[----:B------:R-:W-:Y:S01]  /*7370*/  BAR.SYNC.DEFER_BLOCKING 0x0 ;  /* 0x0000000000007b1d */ /* 0x000fe20000010000 */
[----:B------:R-:W-:Y:S01]  /*7380*/  ISETP.GE.AND P4, PT, R16, R166, PT ;  /* 0x000000a61000720c */ /* 0x000fe20003f86270 */
[----:B------:R-:W-:Y:S01]  /*7390*/  HMMA.16816.F32 R188, R168, R30, R188 ;  /* 0x0000001ea8bc723c */ /* 0x000fe200000018bc */
[----:B------:R-:W-:-:S02]  /*73a0*/  FSEL R16, R19, -INF , !P0 ;  /* 0xff80000013107808 */ /* 0x000fc40004000000 */
[----:B------:R-:W-:Y:S01]  /*73b0*/  FSEL R30, R13, -INF , !P2 ;  /* 0xff8000000d1e7808 */ /* 0x000fe20005000000 */
[----:B------:R-:W-:-:S04]  /*73c0*/  VIADD R13, R25, 0xffffff99 ;  /* 0xffffff99190d7836 */ /* 0x000fc80000000000 */
[----:B------:R-:W-:Y:S01]  /*73d0*/  HMMA.16816.F32 R180, R168, R26, R180 ;  /* 0x0000001aa8b4723c */ /* 0x000fe200000018b4 */
[C---:B------:R-:W-:Y:S02]  /*73e0*/  VIADD R26, R25.reuse, 0xffffff88 ;  /* 0xffffff88191a7836 */ /* 0x040fe40000000000 */
[----:B------:R-:W-:-:S03]  /*73f0*/  VIADD R27, R25, 0xffffff90 ;  /* 0xffffff90191b7836 */ /* 0x000fc60000000000 */
[CC--:B------:R-:W-:Y:S02]  /*7400*/  ISETP.GE.AND P3, PT, R26.reuse, R167.reuse, PT ;  /* 0x000000a71a00720c */ /* 0x0c0fe40003f66270 */
[C---:B-----5:R-:W-:Y:S01]  /*7410*/  HMMA.16816.F32 R200, R8.reuse, R172, R200 ;  /* 0x000000ac08c8723c */ /* 0x060fe200000018c8 */
[-C--:B------:R-:W-:Y:S02]  /*7420*/  ISETP.GE.AND P1, PT, R26, R166.reuse, PT ;  /* 0x000000a61a00720c */ /* 0x080fe40003f26270 */
[----:B------:R-:W-:Y:S01]  /*7430*/  FSEL R26, R12, -INF , !P3 ;  /* 0xff8000000c1a7808 */ /* 0x000fe20005800000 */
[----:B------:R-:W-:Y:S01]  /*7440*/  VIADD R12, R25, 0xffffff91 ;  /* 0xffffff91190c7836 */ /* 0x000fe20000000000 */
[----:B------:R-:W-:Y:S02]  /*7450*/  FSEL R14, R14, -INF , !P1 ;  /* 0xff8000000e0e7808 */ /* 0x000fe40004800000 */
[----:B------:R-:W-:Y:S01]  /*7460*/  ISETP.GE.AND P3, PT, R27, R166, PT ;  /* 0x000000a61b00720c */ /* 0x000fe20003f66270 */
[----:B------:R-:W-:Y:S01]  /*7470*/  HMMA.16816.F32 R188, R8, R174, R188 ;  /* 0x000000ae08bc723c */ /* 0x000fe200000018bc */
[----:B------:R-:W-:-:S02]  /*7480*/  ISETP.GE.AND P1, PT, R12, R167, PT ;  /* 0x000000a70c00720c */ /* 0x000fc40003f26270 */
[-C--:B------:R-:W-:Y:S02]  /*7490*/  ISETP.GE.AND P0, PT, R27, R167.reuse, PT ;  /* 0x000000a71b00720c */ /* 0x080fe40003f06270 */
[----:B------:R-:W-:Y:S02]  /*74a0*/  ISETP.GE.AND P2, PT, R12, R166, PT ;  /* 0x000000a60c00720c */ /* 0x000fe40003f46270 */
[----:B------:R-:W-:Y:S01]  /*74b0*/  FSEL R12, R15, -INF , !P4 ;  /* 0xff8000000f0c7808 */ /* 0x000fe20006000000 */
[----:B-1----:R-:W-:Y:S01]  /*74c0*/  HMMA.16816.F32 R184, R8, R20, R184 ;  /* 0x0000001408b8723c */ /* 0x002fe200000018b8 */
[----:B------:R-:W-:Y:S01]  /*74d0*/  VIADD R15, R25, 0xffffffa0 ;  /* 0xffffffa0190f7836 */ /* 0x000fe20000000000 */
[----:B------:R-:W-:Y:S02]  /*74e0*/  ISETP.GE.AND P4, PT, R17, R167, PT ;  /* 0x000000a71100720c */ /* 0x000fe40003f86270 */
[----:B------:R-:W-:Y:S02]  /*74f0*/  FSEL R232, R202, -INF , !P3 ;  /* 0xff800000cae87808 */ /* 0x000fe40005800000 */
[----:B------:R-:W-:-:S02]  /*7500*/  FSEL R244, R201, -INF , !P1 ;  /* 0xff800000c9f47808 */ /* 0x000fc40004800000 */
[C---:B------:R-:W-:Y:S01]  /*7510*/  HMMA.16816.F32 R20, R8.reuse, R22, R180 ;  /* 0x000000160814723c */ /* 0x040fe200000018b4 */
[----:B------:R-:W-:Y:S02]  /*7520*/  FSEL R230, R200, -INF , !P0 ;  /* 0xff800000c8e67808 */ /* 0x000fe40004000000 */
[CC--:B------:R-:W-:Y:S02]  /*7530*/  ISETP.GE.AND P3, PT, R13.reuse, R167.reuse, PT ;  /* 0x000000a70d00720c */ /* 0x0c0fe40003f66270 */
[-C--:B------:R-:W-:Y:S01]  /*7540*/  ISETP.GE.AND P1, PT, R13, R166.reuse, PT ;  /* 0x000000a60d00720c */ /* 0x080fe20003f26270 */
[----:B------:R-:W-:Y:S01]  /*7550*/  VIADD R13, R25, 0xffffffa1 ;  /* 0xffffffa1190d7836 */ /* 0x000fe20000000000 */
[----:B------:R-:W-:Y:S01]  /*7560*/  ISETP.GE.AND P0, PT, R17, R166, PT ;  /* 0x000000a61100720c */ /* 0x000fe20003f06270 */
[----:B--2---:R-:W-:Y:S01]  /*7570*/  HMMA.16816.F32 R176, R8, R4, R176 ;  /* 0x0000000408b0723c */ /* 0x004fe200000018b0 */
[----:B------:R-:W-:Y:S01]  /*7580*/  VIADD R4, R25, 0xffffffa8 ;  /* 0xffffffa819047836 */ /* 0x000fe20000000000 */
[----:B------:R-:W-:Y:S01]  /*7590*/  FSEL R168, R203, -INF , !P2 ;  /* 0xff800000cba87808 */ /* 0x000fe20005000000 */
[----:B------:R-:W-:Y:S01]  /*75a0*/  VIADD R5, R25, 0xffffffb1 ;  /* 0xffffffb119057836 */ /* 0x000fe20000000000 */
[----:B------:R-:W-:-:S02]  /*75b0*/  ISETP.GE.AND P2, PT, R15, R167, PT ;  /* 0x000000a70f00720c */ /* 0x000fc40003f46270 */
[----:B------:R-:W-:Y:S02]  /*75c0*/  FSEL R170, R191, -INF , !P1 ;  /* 0xff800000bfaa7808 */ /* 0x000fe40004800000 */
[----:B------:R-:W-:Y:S01]  /*75d0*/  HMMA.16816.F32 R204, R8, R6, R204 ;  /* 0x0000000608cc723c */ /* 0x000fe200000018cc */
[----:B------:R-:W-:Y:S01]  /*75e0*/  FMNMX3.FTZ R9, R164, R24, R28, !PT ;  /* 0x00000018a4097276 */ /* 0x000fe2000781001c */
[C---:B------:R-:W-:Y:S01]  /*75f0*/  VIADD R6, R25.reuse, 0xffffffb0 ;  /* 0xffffffb019067836 */ /* 0x040fe20000000000 */
[----:B------:R-:W-:Y:S01]  /*7600*/  FSEL R242, R190, -INF , !P0 ;  /* 0xff800000bef27808 */ /* 0x000fe20004000000 */
[----:B------:R-:W-:Y:S01]  /*7610*/  VIADD R7, R25, 0xffffffa9 ;  /* 0xffffffa919077836 */ /* 0x000fe20000000000 */
[-C--:B------:R-:W-:Y:S02]  /*7620*/  ISETP.GE.AND P1, PT, R4, R167.reuse, PT ;  /* 0x000000a70400720c */ /* 0x080fe40003f26270 */
[----:B------:R-:W-:Y:S02]  /*7630*/  FMNMX3.FTZ R9, R9, R26, R30, !PT ;  /* 0x0000001a09097276 */ /* 0x000fe4000781001e */
[----:B------:R-:W-:-:S02]  /*7640*/  ISETP.GE.AND P0, PT, R13, R167, PT ;  /* 0x000000a70d00720c */ /* 0x000fc40003f06270 */
[----:B------:R-:W-:Y:S02]  /*7650*/  FSEL R202, R184, -INF , !P2 ;  /* 0xff800000b8ca7808 */ /* 0x000fe40005000000 */
[----:B------:R-:W-:Y:S02]  /*7660*/  FSEL R226, R188, -INF , !P4 ;  /* 0xff800000bce27808 */ /* 0x000fe40006000000 */
[----:B------:R-:W-:Y:S02]  /*7670*/  FSEL R234, R189, -INF , !P3 ;  /* 0xff800000bdea7808 */ /* 0x000fe40005800000 */
[----:B------:R-:W-:Y:S01]  /*7680*/  ISETP.GE.AND P2, PT, R4, R166, PT ;  /* 0x000000a60400720c */ /* 0x000fe20003f46270 */
[C---:B------:R-:W-:Y:S01]  /*7690*/  VIADD R4, R25.reuse, 0xffffffb8 ;  /* 0xffffffb819047836 */ /* 0x040fe20000000000 */
[----:B------:R-:W-:Y:S01]  /*76a0*/  FSEL R238, R20, -INF , !P1 ;  /* 0xff80000014ee7808 */ /* 0x000fe20004800000 */
[----:B------:R-:W-:Y:S01]  /*76b0*/  VIADD R25, R25, 0xffffffb9 ;  /* 0xffffffb919197836 */ /* 0x000fe20000000000 */
[----:B------:R-:W-:-:S02]  /*76c0*/  FMNMX3.FTZ R9, R9, R230, R244, !PT ;  /* 0x000000e609097276 */ /* 0x000fc400078100f4 */
[----:B------:R-:W-:Y:S02]  /*76d0*/  FSEL R240, R185, -INF , !P0 ;  /* 0xff800000b9f07808 */ /* 0x000fe40004000000 */
[-C--:B------:R-:W-:Y:S02]  /*76e0*/  ISETP.GE.AND P1, PT, R6, R167.reuse, PT ;  /* 0x000000a70600720c */ /* 0x080fe40003f26270 */
[----:B------:R-:W-:Y:S02]  /*76f0*/  ISETP.GE.AND P0, PT, R7, R167, PT ;  /* 0x000000a70700720c */ /* 0x000fe40003f06270 */
[----:B------:R-:W-:Y:S02]  /*7700*/  FMNMX3.FTZ R9, R9, R226, R234, !PT ;  /* 0x000000e209097276 */ /* 0x000fe400078100ea */
[----:B------:R-:W-:Y:S02]  /*7710*/  FSEL R184, R176, -INF , !P1 ;  /* 0xff800000b0b87808 */ /* 0x000fe40004800000 */
[----:B------:R-:W-:-:S02]  /*7720*/  FSEL R236, R21, -INF , !P0 ;  /* 0xff80000015ec7808 */ /* 0x000fc40004000000 */
[-C--:B------:R-:W-:Y:S02]  /*7730*/  ISETP.GE.AND P1, PT, R4, R167.reuse, PT ;  /* 0x000000a70400720c */ /* 0x080fe40003f26270 */
[----:B------:R-:W-:Y:S02]  /*7740*/  ISETP.GE.AND P0, PT, R5, R167, PT ;  /* 0x000000a70500720c */ /* 0x000fe40003f06270 */
[----:B------:R-:W-:Y:S02]  /*7750*/  FMNMX3.FTZ R9, R9, R202, R240, !PT ;  /* 0x000000ca09097276 */ /* 0x000fe400078100f0 */
[----:B------:R-:W-:Y:S02]  /*7760*/  FSEL R180, R204, -INF , !P1 ;  /* 0xff800000ccb47808 */ /* 0x000fe40004800000 */
[----:B------:R-:W-:Y:S02]  /*7770*/  FSEL R182, R177, -INF , !P0 ;  /* 0xff800000b1b67808 */ /* 0x000fe40004000000 */
[----:B------:R-:W-:-:S02]  /*7780*/  ISETP.GE.AND P1, PT, R7, R166, PT ;  /* 0x000000a60700720c */ /* 0x000fc40003f26270 */
[----:B------:R-:W-:Y:S02]  /*7790*/  ISETP.GE.AND P0, PT, R25, R167, PT ;  /* 0x000000a71900720c */ /* 0x000fe40003f06270 */
[----:B------:R-:W-:Y:S02]  /*77a0*/  FMNMX3.FTZ R7, R9, R238, R236, !PT ;  /* 0x000000ee09077276 */ /* 0x000fe400078100ec */
[----:B------:R-:W-:Y:S02]  /*77b0*/  FSEL R177, R205, -INF , !P0 ;  /* 0xff800000cdb17808 */ /* 0x000fe40004000000 */
[----:B------:R-:W-:Y:S02]  /*77c0*/  FMNMX3.FTZ R9, R3, R18, R16, !PT ;  /* 0x0000001203097276 */ /* 0x000fe40007810010 */
[----:B------:R-:W-:Y:S02]  /*77d0*/  FMNMX3.FTZ R7, R7, R184, R182, !PT ;  /* 0x000000b807077276 */ /* 0x000fe400078100b6 */
[----:B------:R-:W-:-:S02]  /*77e0*/  ISETP.GE.AND P4, PT, R15, R166, PT ;  /* 0x000000a60f00720c */ /* 0x000fc40003f86270 */
[----:B------:R-:W-:Y:S02]  /*77f0*/  ISETP.GE.AND P3, PT, R13, R166, PT ;  /* 0x000000a60d00720c */ /* 0x000fe40003f66270 */
[----:B------:R-:W-:Y:S02]  /*7800*/  FMNMX3.FTZ R9, R9, R14, R12, !PT ;  /* 0x0000000e09097276 */ /* 0x000fe4000781000c */
[----:B------:R-:W-:Y:S01]  /*7810*/  FMNMX3.FTZ R7, R7, R180, R177, !PT ;  /* 0x000000b407077276 */ /* 0x000fe200078100b1 */
[----:B------:R-:W-:Y:S08]  /*7820*/  BRA.U !UP0, `(.L_x_401) ;  /* 0x0000000108b87547 */ /* 0x000ff0000b800000 */
        /* <DEDUP_REMOVED lines=46> */
.L_x_401:
[----:B------:R-:W-:Y:S01]  /*7b10*/  FMNMX3.FTZ R9, R9, R232, R168, !PT ;  /* 0x000000e809097276 */ /* 0x000fe200078100a8 */
[----:B------:R-:W-:Y:S01]  /*7b20*/  USHF.L.U32 UR35, UR20, 0x1, URZ ;  /* 0x0000000114237899 */ /* 0x000fe200080006ff */
[----:B------:R-:W-:Y:S01]  /*7b30*/  FSEL R200, R186, -INF , !P4 ;  /* 0xff800000bac87808 */ /* 0x000fe20006000000 */
[----:B------:R-:W2:Y:S01]  /*7b40*/  SHFL.BFLY PT, R8, R7, 0x2, 0x1f ;  /* 0x0c401f0007087f89 */ /* 0x000ea200000e0000 */
[----:B------:R-:W-:Y:S01]  /*7b50*/  FSEL R186, R187, -INF , !P3 ;  /* 0xff800000bbba7808 */ /* 0x000fe20005800000 */
[----:B------:R-:W-:Y:S01]  /*7b60*/  UIADD3 UR12, UPT, UPT, UR35, -0x4, URZ ;  /* 0xfffffffc230c7890 */ /* 0x000fe2000fffe0ff */
[----:B------:R-:W-:Y:S01]  /*7b70*/  FMNMX3.FTZ R9, R9, R242, R170, !PT ;  /* 0x000000f209097276 */ /* 0x000fe200078100aa */
[----:B------:R-:W-:Y:S01]  /*7b80*/  UIADD3 UR26, UPT, UPT, UR18, -0x61c88647, URZ ;  /* 0x9e3779b9121a7890 */ /* 0x000fe2000fffe0ff */
[-C--:B------:R-:W-:Y:S01]  /*7b90*/  ISETP.GE.AND P0, PT, R6, R166.reuse, PT ;  /* 0x000000a60600720c */ /* 0x080fe20003f06270 */
[----:B------:R-:W-:Y:S01]  /*7ba0*/  UIADD3 UR25, UPT, UPT, UR18, 0x3c6ef372, URZ ;  /* 0x3c6ef37212197890 */ /* 0x000fe2000fffe0ff */
[----:B------:R-:W-:Y:S01]  /*7bb0*/  ISETP.GE.AND P4, PT, R5, R166, PT ;  /* 0x000000a60500720c */ /* 0x000fe20003f86270 */
[----:B------:R-:W-:Y:S01]  /*7bc0*/  UIADD3 UR33, UPT, UPT, UR19, 0x76cf5d0a, URZ ;  /* 0x76cf5d0a13217890 */ /* 0x000fe2000fffe0ff */
[----:B------:R-:W-:Y:S01]  /*7bd0*/  FSEL R190, R22, -INF , !P2 ;  /* 0xff80000016be7808 */ /* 0x000fe20005000000 */
[----:B------:R-:W-:Y:S01]  /*7be0*/  UIADD3 UR31, UPT, UPT, UR19, 0x32370b8f, URZ ;  /* 0x32370b8f131f7890 */ /* 0x000fe2000fffe0ff */
[----:B------:R-:W-:Y:S01]  /*7bf0*/  FSEL R188, R23, -INF , !P1 ;  /* 0xff80000017bc7808 */ /* 0x000fe20004800000 */
[----:B------:R-:W3:Y:S01]  /*7c00*/  LDCU UR34, c[0x0][0x45c] ;  /* 0x00008b80ff2277ac */ /* 0x000ee20008000800 */
[----:B------:R-:W-:-:S02]  /*7c10*/  FMNMX3.FTZ R9, R9, R200, R186, !PT ;  /* 0x000000c809097276 */ /* 0x000fc400078100ba */
[-C--:B------:R-:W-:Y:S01]  /*7c20*/  ISETP.GE.AND P3, PT, R4, R166.reuse, PT ;  /* 0x000000a60400720c */ /* 0x080fe20003f66270 */
[----:B------:R-:W-:Y:S01]  /*7c30*/  UIADD3 UR23, UPT, UPT, UR18, -0x255992d5, URZ ;  /* 0xdaa66d2b12177890 */ /* 0x000fe2000fffe0ff */
[----:B------:R-:W-:Y:S01]  /*7c40*/  ISETP.GE.AND P1, PT, R25, R166, PT ;  /* 0x000000a61900720c */ /* 0x000fe20003f26270 */
[----:B------:R-:W-:Y:S01]  /*7c50*/  UIADD3 UR21, UPT, UPT, UR18, 0x78dde6e4, URZ ;  /* 0x78dde6e412157890 */ /* 0x000fe2000fffe0ff */
[----:B------:R-:W-:Y:S01]  /*7c60*/  FSEL R178, R178, -INF , !P0 ;  /* 0xff800000b2b27808 */ /* 0x000fe20004000000 */
[----:B------:R-:W-:Y:S01]  /*7c70*/  UIADD3 UR30, UPT, UPT, UR19, -0x126145ec, URZ ;  /* 0xed9eba14131e7890 */ /* 0x000fe2000fffe0ff */
[----:B------:R-:W-:Y:S01]  /*7c80*/  FSEL R176, R179, -INF , !P4 ;  /* 0xff800000b3b07808 */ /* 0x000fe20006000000 */
[----:B------:R-:W-:Y:S01]  /*7c90*/  UIADD3 UR28, UPT, UPT, UR19, -0x56f99767, URZ ;  /* 0xa9066899131c7890 */ /* 0x000fe2000fffe0ff */
[----:B------:R-:W-:Y:S01]  /*7ca0*/  FMNMX3.FTZ R9, R9, R190, R188, !PT ;  /* 0x000000be09097276 */ /* 0x000fe200078100bc */
[----:B------:R-:W-:Y:S01]  /*7cb0*/  UIADD3 UR13, UPT, UPT, UR18, 0x1715609d, URZ ;  /* 0x1715609d120d7890 */ /* 0x000fe2000fffe0ff */
[----:B------:R-:W-:Y:S01]  /*7cc0*/  FSEL R174, R206, -INF , !P3 ;  /* 0xff800000ceae7808 */ /* 0x000fe20005800000 */
[----:B------:R-:W-:Y:S01]  /*7cd0*/  UIADD3 UR27, UPT, UPT, UR19, 0x646e171e, URZ ;  /* 0x646e171e131b7890 */ /* 0x000fe2000fffe0ff */
[----:B-1----:R-:W-:Y:S01]  /*7ce0*/  FSEL R173, R207, -INF , !P1 ;  /* 0xff800000cfad7808 */ /* 0x002fe20004800000 */
[----:B------:R-:W-:Y:S01]  /*7cf0*/  UIADD3 UR35, UPT, UPT, UR35, -0x3, URZ ;  /* 0xfffffffd23237890 */ /* 0x000fe2000fffe0ff */
[----:B------:R-:W-:-:S02]  /*7d00*/  FMNMX3.FTZ R6, R9, R178, R176, !PT ;  /* 0x000000b209067276 */ /* 0x000fc400078100b0 */
[----:B------:R-:W-:Y:S01]  /*7d10*/  MOV R5, UR12 ;  /* 0x0000000c00057c02 */ /* 0x000fe20008000f00 */
[----:B------:R-:W-:Y:S01]  /*7d20*/  UIADD3 UR12, UPT, UPT, UR18, -0x4ab325aa, URZ ;  /* 0xb54cda56120c7890 */ /* 0x000fe2000fffe0ff */
[----:B------:R-:W-:Y:S02]  /*7d30*/  FMNMX3.FTZ R6, R6, R174, R173, !PT ;  /* 0x000000ae06067276 */ /* 0x000fe400078100ad */
[----:B------:R-:W-:Y:S02]  /*7d40*/  LOP3.LUT R5, R5, UR19, R225, 0x96, !PT ;  /* 0x0000001305057c12 */ /* 0x000fe4000f8e96e1 */
[----:B--2---:R-:W-:Y:S01]  /*7d50*/  FMNMX.FTZ R7, R7, R8, !PT ;  /* 0x0000000807077209 */ /* 0x004fe20007810000 */
[----:B------:R-:W1:Y:S01]  /*7d60*/  SHFL.BFLY PT, R9, R6, 0x2, 0x1f ;  /* 0x0c401f0006097f89 */ /* 0x000e6200000e0000 */
[----:B------:R-:W-:Y:S01]  /*7d70*/  IADD3 R217, PT, PT, R196, 0x10040, RZ ;  /* 0x00010040c4d97810 */ /* 0x000fe20007ffe0ff */
[----:B------:R-:W-:Y:S01]  /*7d80*/  IMAD.WIDE.U32 R246, R5, -0x326172a9, RZ ;  /* 0xcd9e8d5705f67825 */ /* 0x000fe200078e00ff */
[----:B------:R-:W-:Y:S01]  /*7d90*/  SEL R213, R214, 0xffffffe0, !P6 ;  /* 0xffffffe0d6d57807 */ /* 0x000fe20007000000 */
[----:B------:R-:W2:Y:S03]  /*7da0*/  SHFL.BFLY PT, R210, R7, 0x1, 0x1f ;  /* 0x0c201f0007d27f89 */ /* 0x000ea600000e0000 */
[----:B------:R-:W-:-:S02]  /*7db0*/  LOP3.LUT R248, R228, UR26, R247, 0x96, !PT ;  /* 0x0000001ae4f87c12 */ /* 0x000fc4000f8e96f7 */
[----:B------:R-:W-:Y:S02]  /*7dc0*/  LOP3.LUT R246, R246, UR25, R219, 0x96, !PT ;  /* 0x00000019f6f67c12 */ /* 0x000fe4000f8e96db */
[----:B------:R-:W-:Y:S01]  /*7dd0*/  IADD3 R222, PT, PT, R213, R196, RZ ;  /* 0x000000c4d5de7210 */ /* 0x000fe20007ffe0ff */
[----:B------:R-:W-:-:S04]  /*7de0*/  IMAD.WIDE.U32 R248, R248, -0x2daee0ad, RZ ;  /* 0xd2511f53f8f87825 */ /* 0x000fc800078e00ff */
[----:B------:R-:W-:Y:S01]  /*7df0*/  IMAD.WIDE.U32 R246, R246, -0x2daee0ad, RZ ;  /* 0xd2511f53f6f67825 */ /* 0x000fe200078e00ff */
[----:B------:R-:W-:Y:S01]  /*7e00*/  LOP3.LUT R5, R220, UR33, R249, 0x96, !PT ;  /* 0x00000021dc057c12 */ /* 0x000fe2000f8e96f9 */
[----:B------:R-:W-:Y:S03]  /*7e10*/  LDSM.16.MT88.4 R20, [R222+0x10000] ;  /* 0x01000000de14783b */ /* 0x000fe60000004200 */
[----:B------:R-:W-:Y:S01]  /*7e20*/  LOP3.LUT R248, R248, UR31, R247, 0x96, !PT ;  /* 0x0000001ff8f87c12 */ /* 0x000fe2000f8e96f7 */
[----:B------:R-:W-:Y:S01]  /*7e30*/  IMAD.WIDE.U32 R166, R5, -0x326172a9, RZ ;  /* 0xcd9e8d5705a67825 */ /* 0x000fe200078e00ff */
[----:B-1----:R-:W-:-:S03]  /*7e40*/  FMNMX.FTZ R4, R6, R9, !PT ;  /* 0x0000000906047209 */ /* 0x002fc60007810000 */
[----:B------:R-:W-:Y:S01]  /*7e50*/  IMAD.WIDE.U32 R248, R248, -0x326172a9, RZ ;  /* 0xcd9e8d57f8f87825 */ /* 0x000fe200078e00ff */
[----:B------:R-:W1:Y:S01]  /*7e60*/  LDC R6, c[0x0][0x4f8] ;  /* 0x00013e00ff067b82 */ /* 0x000e620000000800 */
[----:B--2---:R-:W-:Y:S01]  /*7e70*/  FMNMX.FTZ R210, R7, R210, !PT ;  /* 0x000000d207d27209 */ /* 0x004fe20007810000 */
[----:B------:R-:W2:Y:S02]  /*7e80*/  SHFL.BFLY PT, R209, R4, 0x1, 0x1f ;  /* 0x0c201f0004d17f89 */ /* 0x000ea400000e0000 */
[----:B------:R-:W-:Y:S02]  /*7e90*/  LOP3.LUT R166, R166, UR21, R249, 0x96, !PT ;  /* 0x00000015a6a67c12 */ /* 0x000fe4000f8e96f9 */
[C---:B------:R-:W-:Y:S01]  /*7ea0*/  FSETP.NEU.FTZ.AND P1, PT, R210.reuse, -INF , PT ;  /* 0xff800000d200780b */ /* 0x040fe20003f3d000 */
[----:B---3--:R-:W-:-:S05]  /*7eb0*/  FMUL.FTZ R179, R210, UR34 ;  /* 0x00000022d2b37c20 */ /* 0x008fca0008410000 */
[----:B------:R-:W-:-:S05]  /*7ec0*/  FSEL R179, R179, RZ, P1 ;  /* 0x000000ffb3b37208 */ /* 0x000fca0000800000 */
[--C-:B------:R-:W-:Y:S01]  /*7ed0*/  FFMA.FTZ R207, R28, UR34, -R179.reuse ;  /* 0x000000221ccf7c23 */ /* 0x100fe200080108b3 */
[--C-:B------:R-:W-:Y:S01]  /*7ee0*/  FFMA.FTZ R205, R30, UR34, -R179.reuse ;  /* 0x000000221ecd7c23 */ /* 0x100fe200080108b3 */
[--C-:B------:R-:W-:Y:S01]  /*7ef0*/  FFMA.FTZ R208, R24, UR34, -R179.reuse ;  /* 0x0000002218d07c23 */ /* 0x100fe200080108b3 */
[--C-:B------:R-:W-:Y:S01]  /*7f00*/  FFMA.FTZ R206, R26, UR34, -R179.reuse ;  /* 0x000000221ace7c23 */ /* 0x100fe200080108b3 */
[--C-:B------:R-:W-:Y:S01]  /*7f10*/  FFMA.FTZ R233, R226, UR34, -R179.reuse ;  /* 0x00000022e2e97c23 */ /* 0x100fe200080108b3 */
[--C-:B------:R-:W-:Y:S01]  /*7f20*/  FFMA.FTZ R226, R234, UR34, -R179.reuse ;  /* 0x00000022eae27c23 */ /* 0x100fe200080108b3 */
[----:B------:R-:W-:Y:S01]  /*7f30*/  MUFU.EX2 R207, R207 ;  /* 0x000000cf00cf7308 */ /* 0x000fe20000000800 */
[----:B-1----:R-:W-:Y:S01]  /*7f40*/  LOP3.LUT R172, R6, 0xff, RZ, 0xc0, !PT ;  /* 0x000000ff06ac7812 */ /* 0x002fe200078ec0ff */
[--C-:B------:R-:W-:Y:S01]  /*7f50*/  FFMA.FTZ R235, R230, UR34, -R179.reuse ;  /* 0x00000022e6eb7c23 */ /* 0x100fe200080108b3 */
[----:B--2---:R-:W-:Y:S01]  /*7f60*/  FMNMX.FTZ R209, R4, R209, !PT ;  /* 0x000000d104d17209 */ /* 0x004fe20007810000 */
[----:B------:R-:W-:Y:S01]  /*7f70*/  FFMA.FTZ R230, R244, UR34, -R179 ;  /* 0x00000022f4e67c23 */ /* 0x000fe200080108b3 */
[----:B------:R-:W-:Y:S01]  /*7f80*/  LOP3.LUT R4, R218, UR23, R167, 0x96, !PT ;  /* 0x00000017da047c12 */ /* 0x000fe2000f8e96a7 */
[----:B------:R-:W-:Y:S01]  /*7f90*/  IMAD.WIDE.U32 R166, R166, -0x2daee0ad, RZ ;  /* 0xd2511f53a6a67825 */ /* 0x000fe200078e00ff */
[----:B------:R-:W-:-:S03]  /*7fa0*/  FSETP.NEU.FTZ.AND P0, PT, R209, -INF , PT ;  /* 0xff800000d100780b */ /* 0x000fc60003f1d000 */
[C---:B------:R-:W-:Y:S01]  /*7fb0*/  FMUL.FTZ R175, R209.reuse, UR34 ;  /* 0x00000022d1af7c20 */ /* 0x040fe20008410000 */
[----:B------:R-:W-:Y:S01]  /*7fc0*/  MUFU.EX2 R208, R208 ;  /* 0x000000d000d07308 */ /* 0x000fe20000000800 */
[----:B------:R-:W-:Y:S01]  /*7fd0*/  IMAD.WIDE.U32 R4, R4, -0x2daee0ad, RZ ;  /* 0xd2511f5304047825 */ /* 0x000fe200078e00ff */
[----:B------:R-:W-:-:S03]  /*7fe0*/  FSEL R10, R209, RZ, P0 ;  /* 0x000000ffd10a7208 */ /* 0x000fc60000000000 */
[--C-:B------:R-:W-:Y:S01]  /*7ff0*/  FFMA.FTZ R239, R202, UR34, -R179.reuse ;  /* 0x00000022caef7c23 */ /* 0x100fe200080108b3 */
[----:B------:R-:W-:Y:S01]  /*8000*/  FSEL R175, R175, RZ, P0 ;  /* 0x000000ffafaf7208 */ /* 0x000fe20000000000 */
[----:B------:R-:W-:Y:S01]  /*8010*/  FFMA.FTZ R238, R238, UR34, -R179 ;  /* 0x00000022eeee7c23 */ /* 0x000fe200080108b3 */
[----:B------:R-:W-:Y:S01]  /*8020*/  LOP3.LUT R246, R246, UR30, R5, 0x96, !PT ;  /* 0x0000001ef6f67c12 */ /* 0x000fe2000f8e9605 */
[----:B------:R-:W-:Y:S01]  /*8030*/  FADD.FTZ R3, R3, -R10 ;  /* 0x8000000a03037221 */ /* 0x000fe20000010000 */
[----:B------:R-:W-:Y:S01]  /*8040*/  LOP3.LUT R8, R4, UR28, R167, 0x96, !PT ;  /* 0x0000001c04087c12 */ /* 0x000fe2000f8e96a7 */
[--C-:B------:R-:W-:Y:S01]  /*8050*/  FFMA.FTZ R199, R16, UR34, -R175.reuse ;  /* 0x0000002210c77c23 */ /* 0x100fe200080108af */
[----:B------:R-:W-:Y:S01]  /*8060*/  FFMA.FTZ R204, R18, UR34, -R175 ;  /* 0x0000002212cc7c23 */ /* 0x000fe200080108af */
[----:B------:R-:W-:-:S04]  /*8070*/  IMAD.WIDE.U32 R246, R246, -0x326172a9, RZ ;  /* 0xcd9e8d57f6f67825 */ /* 0x000fc800078e00ff */
[----:B------:R-:W-:Y:S01]  /*8080*/  FMUL.FTZ R3, R3, UR34 ;  /* 0x0000002203037c20 */ /* 0x000fe20008410000 */
[--C-:B------:R-:W-:Y:S01]  /*8090*/  FFMA.FTZ R197, R14, UR34, -R175.reuse ;  /* 0x000000220ec57c23 */ /* 0x100fe200080108af */
[--C-:B------:R-:W-:Y:S01]  /*80a0*/  FFMA.FTZ R212, R12, UR34, -R175.reuse ;  /* 0x000000220cd47c23 */ /* 0x100fe200080108af */
[----:B------:R-:W-:Y:S01]  /*80b0*/  IMAD.WIDE.U32 R8, R8, -0x326172a9, RZ ;  /* 0xcd9e8d5708087825 */ /* 0x000fe200078e00ff */
[----:B------:R-:W-:Y:S01]  /*80c0*/  MUFU.EX2 R206, R206 ;  /* 0x000000ce00ce7308 */ /* 0x000fe20000000800 */
[----:B------:R-:W-:Y:S01]  /*80d0*/  LEA R172, R172, R172, 0x10 ;  /* 0x000000acacac7211 */ /* 0x000fe200078e80ff */
[----:B------:R-:W-:Y:S01]  /*80e0*/  LDSM.16.MT88.4 R12, [R196+0x10000] ;  /* 0x01000000c40c783b */ /* 0x000fe20000004200 */
[----:B------:R-:W-:Y:S01]  /*80f0*/  FFMA.FTZ R234, R232, UR34, -R175 ;  /* 0x00000022e8ea7c23 */ /* 0x000fe200080108af */
[----:B------:R-:W-:Y:S01]  /*8100*/  LOP3.LUT R5, R246, UR12, R9, 0x96, !PT ;  /* 0x0000000cf6057c12 */ /* 0x000fe2000f8e9609 */
[--C-:B------:R-:W-:Y:S01]  /*8110*/  FFMA.FTZ R232, R242, UR34, -R175.reuse ;  /* 0x00000022f2e87c23 */ /* 0x100fe200080108af */
[----:B------:R-:W-:Y:S01]  /*8120*/  FSEL R9, R210, RZ, P1 ;  /* 0x000000ffd2097208 */ /* 0x000fe20000800000 */
[--C-:B------:R-:W-:Y:S01]  /*8130*/  FFMA.FTZ R231, R170, UR34, -R175.reuse ;  /* 0x00000022aae77c23 */ /* 0x100fe200080108af */
[----:B------:R-:W-:Y:S01]  /*8140*/  MOV R16, R8 ;  /* 0x0000000800107202 */ /* 0x000fe20000000f00 */
[----:B------:R-:W1:Y:S01]  /*8150*/  MUFU.EX2 R3, R3 ;  /* 0x0000000300037308 */ /* 0x000e620000000800 */
[----:B------:R-:W-:Y:S01]  /*8160*/  PRMT R11, R8, 0x7773, RZ ;  /* 0x00007773080b7816 */ /* 0x000fe200000000ff */
[----:B------:R-:W-:Y:S01]  /*8170*/  FFMA.FTZ R237, R168, UR34, -R175 ;  /* 0x00000022a8ed7c23 */ /* 0x000fe200080108af */
[----:B------:R-:W-:Y:S01]  /*8180*/  PRMT R4, R8, 0x7772, RZ ;  /* 0x0000777208047816 */ /* 0x000fe200000000ff */
[----:B------:R-:W-:Y:S01]  /*8190*/  FFMA.FTZ R241, R236, UR34, -R179 ;  /* 0x00000022ecf17c23 */ /* 0x000fe200080108b3 */
[----:B------:R-:W-:Y:S01]  /*81a0*/  PRMT R7, R8, 0x7771, RZ ;  /* 0x0000777108077816 */ /* 0x000fe200000000ff */
[----:B------:R-:W-:Y:S01]  /*81b0*/  FADD.FTZ R8, R164, -R9 ;  /* 0x80000009a4087221 */ /* 0x000fe20000010000 */
[----:B------:R-:W-:Y:S01]  /*81c0*/  LOP3.LUT R16, R16, 0xff, RZ, 0xc0, !PT ;  /* 0x000000ff10107812 */ /* 0x000fe200078ec0ff */
[----:B------:R-:W-:Y:S01]  /*81d0*/  MUFU.EX2 R205, R205 ;  /* 0x000000cd00cd7308 */ /* 0x000fe20000000800 */
[C---:B------:R-:W-:Y:S01]  /*81e0*/  LOP3.LUT R9, R5.reuse, 0xffff, RZ, 0xc0, !PT ;  /* 0x0000ffff05097812 */ /* 0x040fe200078ec0ff */
[----:B------:R-:W-:Y:S01]  /*81f0*/  FMUL.FTZ R211, R8, UR34 ;  /* 0x0000002208d37c20 */ /* 0x000fe20008410000 */
[----:B------:R-:W-:Y:S01]  /*8200*/  PRMT R7, R16, 0x5410, R7 ;  /* 0x0000541010077816 */ /* 0x000fe20000000007 */
[--C-:B------:R-:W-:Y:S01]  /*8210*/  FFMA.FTZ R242, R200, UR34, -R175.reuse ;  /* 0x00000022c8f27c23 */ /* 0x100fe200080108af */
[----:B------:R-:W-:Y:S01]  /*8220*/  IADD3 R16, PT, PT, R196, 0x10000, RZ ;  /* 0x00010000c4107810 */ /* 0x000fe20007ffe0ff */
[----:B------:R-:W-:Y:S01]  /*8230*/  FFMA.FTZ R243, R190, UR34, -R175 ;  /* 0x00000022bef37c23 */ /* 0x000fe200080108af */
[----:B------:R-:W-:Y:S01]  /*8240*/  PRMT R8, R5, 0x7632, R8 ;  /* 0x0000763205087816 */ /* 0x000fe20000000008 */
[----:B------:R-:W2:Y:S01]  /*8250*/  MUFU.EX2 R211, R211 ;  /* 0x000000d300d37308 */ /* 0x000ea20000000800 */
[----:B------:R-:W-:Y:S01]  /*8260*/  @P5 IADD3 R217, PT, PT, R16, -0x40, RZ ;  /* 0xffffffc010d95810 */ /* 0x000fe20007ffe0ff */
[-C--:B-1----:R-:W-:Y:S01]  /*8270*/  FMUL.FTZ R26, R46, R3.reuse ;  /* 0x000000032e1a7220 */ /* 0x082fe20000410000 */
[-C--:B------:R-:W-:Y:S01]  /*8280*/  FMUL.FTZ R27, R47, R3.reuse ;  /* 0x000000032f1b7220 */ /* 0x080fe20000410000 */
[----:B------:R-:W-:Y:S01]  /*8290*/  LOP3.LUT R18, R5, 0xff, RZ, 0xc0, !PT ;  /* 0x000000ff05127812 */ /* 0x000fe200078ec0ff */
[-C--:B------:R-:W-:Y:S01]  /*82a0*/  FMUL.FTZ R19, R39, R3.reuse ;  /* 0x0000000327137220 */ /* 0x080fe20000410000 */
[----:B------:R-:W1:Y:S01]  /*82b0*/  LDSM.16.MT88.4 R28, [R217] ;  /* 0x00000000d91c783b */ /* 0x000e620000004200 */
[----:B------:R-:W-:Y:S01]  /*82c0*/  PRMT R4, R4, 0x5410, R11 ;  /* 0x0000541004047816 */ /* 0x000fe2000000000b */
[----:B------:R-:W-:Y:S01]  /*82d0*/  MUFU.EX2 R204, R204 ;  /* 0x000000cc00cc7308 */ /* 0x000fe20000000800 */
[----:B------:R-:W-:Y:S01]  /*82e0*/  SHF.R.U32.HI R9, RZ, 0x8, R9 ;  /* 0x00000008ff097819 */ /* 0x000fe20000011609 */
[-C--:B------:R-:W-:Y:S01]  /*82f0*/  FMUL.FTZ R50, R50, R3.reuse ;  /* 0x0000000332327220 */ /* 0x080fe20000410000 */
[----:B------:R-:W-:Y:S01]  /*8300*/  SHF.R.U32.HI R5, RZ, 0x18, R5 ;  /* 0x00000018ff057819 */ /* 0x000fe20000011605 */
[-C--:B------:R-:W-:Y:S01]  /*8310*/  FMUL.FTZ R51, R51, R3.reuse ;  /* 0x0000000333337220 */ /* 0x080fe20000410000 */
[----:B------:R-:W-:Y:S01]  /*8320*/  LOP3.LUT R6, R8, 0xff, RZ, 0xc0, !PT ;  /* 0x000000ff08067812 */ /* 0x000fe200078ec0ff */
[----:B------:R-:W-:Y:S01]  /*8330*/  FMUL.FTZ R42, R42, R3 ;  /* 0x000000032a2a7220 */ /* 0x000fe20000410000 */
[----:B------:R-:W-:Y:S01]  /*8340*/  IADD3 R213, PT, PT, R213, R217, RZ ;  /* 0x000000d9d5d57210 */ /* 0x000fe20007ffe0ff */
[----:B------:R-:W3:Y:S01]  /*8350*/  MUFU.EX2 R199, R199 ;  /* 0x000000c700c77308 */ /* 0x000ee20000000800 */
[-C--:B--2---:R-:W-:Y:S01]  /*8360*/  FMUL.FTZ R24, R44, R211.reuse ;  /* 0x000000d32c187220 */ /* 0x084fe20000410000 */
[-C--:B------:R-:W-:Y:S01]  /*8370*/  FMUL.FTZ R25, R45, R211.reuse ;  /* 0x000000d32d197220 */ /* 0x080fe20000410000 */
[----:B------:R-:W-:Y:S01]  /*8380*/  PRMT R9, R18, 0x5410, R9 ;  /* 0x0000541012097816 */ /* 0x000fe20000000009 */
[----:B------:R-:W-:Y:S01]  /*8390*/  LDSM.16.MT88.4 R44, [R196+0x12000] ;  /* 0x01200000c42c783b */ /* 0x000fe20000004200 */
[----:B------:R-:W-:Y:S01]  /*83a0*/  LOP3.LUT R11, R4, 0xff00ff, RZ, 0xc0, !PT ;  /* 0x00ff00ff040b7812 */ /* 0x000fe200078ec0ff */
[-C--:B------:R-:W-:Y:S01]  /*83b0*/  FMUL.FTZ R16, R36, R211.reuse ;  /* 0x000000d324107220 */ /* 0x080fe20000410000 */
[----:B------:R-:W-:Y:S01]  /*83c0*/  PRMT R5, R6, 0x5410, R5 ;  /* 0x0000541006057816 */ /* 0x000fe20000000005 */
[----:B------:R-:W-:Y:S01]  /*83d0*/  MUFU.EX2 R197, R197 ;  /* 0x000000c500c57308 */ /* 0x000fe20000000800 */
[----:B------:R-:W-:Y:S01]  /*83e0*/  FMUL.FTZ R17, R37, R211 ;  /* 0x000000d325117220 */ /* 0x000fe20000410000 */
[----:B------:R-:W-:Y:S01]  /*83f0*/  FMUL.FTZ R18, R38, R3 ;  /* 0x0000000326127220 */ /* 0x000fe20000410000 */
[--C-:B------:R-:W-:Y:S01]  /*8400*/  HSET2.LE.AND R6, R7, R172.reuse, PT ;  /* 0x000000ac07067233 */ /* 0x100fe20003803000 */
[----:B------:R-:W2:Y:S01]  /*8410*/  LDSM.16.MT88.4 R36, [R213] ;  /* 0x00000000d524783b */ /* 0x000ea20000004200 */
[--C-:B------:R-:W-:Y:S01]  /*8420*/  HSET2.LE.AND R7, R11, R172.reuse, PT ;  /* 0x000000ac0b077233 */ /* 0x100fe20003803000 */
[-C--:B------:R-:W-:Y:S01]  /*8430*/  FMUL.FTZ R48, R48, R211.reuse ;  /* 0x000000d330307220 */ /* 0x080fe20000410000 */
[--C-:B------:R-:W-:Y:S01]  /*8440*/  HSET2.LE.AND R4, R9, R172.reuse, PT ;  /* 0x000000ac09047233 */ /* 0x100fe20003803000 */
[----:B------:R-:W4:Y:S01]  /*8450*/  MUFU.EX2 R212, R212 ;  /* 0x000000d400d47308 */ /* 0x000f220000000800 */
[----:B------:R-:W-:Y:S01]  /*8460*/  HSET2.LE.AND R5, R5, R172, PT ;  /* 0x000000ac05057233 */ /* 0x000fe20003803000 */
[-C--:B------:R-:W-:Y:S01]  /*8470*/  FMUL.FTZ R49, R49, R211.reuse ;  /* 0x000000d331317220 */ /* 0x080fe20000410000 */
[----:B------:R-:W-:Y:S01]  /*8480*/  F2FP.F16.F32.PACK_AB R11, R205, R206 ;  /* 0x000000cecd0b723e */ /* 0x000fe200000000ff */
[-C--:B------:R-:W-:Y:S01]  /*8490*/  FMUL.FTZ R40, R40, R211.reuse ;  /* 0x000000d328287220 */ /* 0x080fe20000410000 */
[----:B------:R-:W-:Y:S01]  /*84a0*/  F2FP.F16.F32.PACK_AB R9, R207, R208 ;  /* 0x000000d0cf09723e */ /* 0x000fe200000000ff */
[----:B------:R-:W-:Y:S01]  /*84b0*/  FMUL.FTZ R41, R41, R211 ;  /* 0x000000d329297220 */ /* 0x000fe20000410000 */
[----:B---3--:R-:W-:Y:S01]  /*84c0*/  F2FP.F16.F32.PACK_AB R8, R199, R204 ;  /* 0x000000ccc708723e */ /* 0x008fe200000000ff */
[----:B------:R-:W-:Y:S01]  /*84d0*/  FMUL.FTZ R43, R43, R3 ;  /* 0x000000032b2b7220 */ /* 0x000fe20000410000 */
[----:B------:R-:W-:Y:S01]  /*84e0*/  LOP3.LUT R6, R11, R6, RZ, 0xc0, !PT ;  /* 0x000000060b067212 */ /* 0x000fe200078ec0ff */
[-C--:B------:R-:W-:Y:S01]  /*84f0*/  FMUL.FTZ R64, R64, R211.reuse ;  /* 0x000000d340407220 */ /* 0x080fe20000410000 */
[----:B------:R-:W-:Y:S01]  /*8500*/  LOP3.LUT R4, R9, R4, RZ, 0xc0, !PT ;  /* 0x0000000409047212 */ /* 0x000fe200078ec0ff */
[----:B------:R-:W-:Y:S01]  /*8510*/  FMUL.FTZ R65, R65, R211 ;  /* 0x000000d341417220 */ /* 0x000fe20000410000 */
[----:B------:R-:W-:Y:S01]  /*8520*/  LOP3.LUT R5, R8, R5, RZ, 0xc0, !PT ;  /* 0x0000000508057212 */ /* 0x000fe200078ec0ff */
[-C--:B------:R-:W-:Y:S01]  /*8530*/  FMUL.FTZ R66, R66, R3.reuse ;  /* 0x0000000342427220 */ /* 0x080fe20000410000 */
[----:B------:R-:W-:Y:S01]  /*8540*/  FMUL.FTZ R67, R67, R3 ;  /* 0x0000000343437220 */ /* 0x000fe20000410000 */
[----:B------:R-:W-:Y:S01]  /*8550*/  FMUL.FTZ R32, R52, R211 ;  /* 0x000000d334207220 */ /* 0x000fe20000410000 */
[----:B----4-:R-:W-:Y:S01]  /*8560*/  F2FP.F16.F32.PACK_AB R10, R212, R197 ;  /* 0x000000c5d40a723e */ /* 0x010fe200000000ff */
[----:B------:R-:W-:Y:S01]  /*8570*/  FMUL.FTZ R33, R53, R211 ;  /* 0x000000d335217220 */ /* 0x000fe20000410000 */
[-C--:B------:R-:W-:Y:S01]  /*8580*/  FMUL.FTZ R34, R54, R3.reuse ;  /* 0x0000000336227220 */ /* 0x080fe20000410000 */
[----:B------:R-:W-:Y:S01]  /*8590*/  FMUL.FTZ R35, R55, R3 ;  /* 0x0000000337237220 */ /* 0x000fe20000410000 */
[----:B------:R-:W-:Y:S01]  /*85a0*/  LOP3.LUT R7, R10, R7, RZ, 0xc0, !PT ;  /* 0x000000070a077212 */ /* 0x000fe200078ec0ff */
[----:B------:R-:W-:Y:S01]  /*85b0*/  LDSM.16.MT88.4 R52, [R222+0x12000] ;  /* 0x01200000de34783b */ /* 0x000fe20000004200 */
        /* <DEDUP_REMOVED lines=19> */
[----:B------:R-:W1:Y:S01]  /*86f0*/  LDSM.16.MT88.4 R68, [R213+0x2000] ;  /* 0x00200000d544783b */ /* 0x000e620000004200 */
        /* <DEDUP_REMOVED lines=16> */
[-C--:B------:R-:W-:Y:S01]  /*8800*/  FMUL.FTZ R98, R98, R3.reuse ;  /* 0x0000000362627220 */ /* 0x080fe20000410000 */
[C---:B--2---:R-:W-:Y:S01]  /*8810*/  HMMA.16816.F32 R32, R4.reuse, R36, R32 ;  /* 0x000000240420723c */ /* 0x044fe20000001820 */
        /* <DEDUP_REMOVED lines=22> */
[----:B------:R-:W-:Y:S01]  /*8980*/  FMUL.FTZ R142, R142, R3 ;  /* 0x000000038e8e7220 */ /* 0x000fe20000410000 */
[C---:B------:R-:W-:Y:S01]  /*8990*/  HMMA.16816.F32 R36, R4.reuse, R38, R56 ;  /* 0x000000260424723c */ /* 0x040fe20000001838 */
[-C--:B------:R-:W-:Y:S01]  /*89a0*/  FMUL.FTZ R56, R76, R211.reuse ;  /* 0x000000d34c387220 */ /* 0x080fe20000410000 */
[----:B------:R-:W-:Y:S01]  /*89b0*/  FMUL.FTZ R57, R77, R211 ;  /* 0x000000d34d397220 */ /* 0x000fe20000410000 */
[-C--:B------:R-:W-:Y:S01]  /*89c0*/  FMUL.FTZ R58, R78, R3.reuse ;  /* 0x000000034e3a7220 */ /* 0x080fe20000410000 */
[-C--:B------:R-:W-:Y:S01]  /*89d0*/  FMUL.FTZ R59, R79, R3.reuse ;  /* 0x000000034f3b7220 */ /* 0x080fe20000410000 */
[----:B------:R-:W-:Y:S01]  /*89e0*/  FMUL.FTZ R143, R143, R3 ;  /* 0x000000038f8f7220 */ /* 0x000fe20000410000 */
[----:B------:R-:W4:Y:S01]  /*89f0*/  LDSM.16.MT88.4 R76, [R196+0x14000] ;  /* 0x01400000c44c783b */ /* 0x000f220000004200 */
        /* <DEDUP_REMOVED lines=17> */
[C---:B---3--:R-:W-:Y:S01]  /*8b10*/  HMMA.16816.F32 R56, R4.reuse, R60, R56 ;  /* 0x0000003c0438723c */ /* 0x048fe20000001838 */
[-C--:B------:R-:W-:Y:S01]  /*8b20*/  FMUL.FTZ R158, R158, R3.reuse ;  /* 0x000000039e9e7220 */ /* 0x080fe20000410000 */
[----:B------:R-:W-:Y:S01]  /*8b30*/  FMUL.FTZ R159, R159, R3 ;  /* 0x000000039f9f7220 */ /* 0x000fe20000410000 */
[----:B------:R-:W-:Y:S01]  /*8b40*/  MUFU.EX2 R235, R235 ;  /* 0x000000eb00eb7308 */ /* 0x000fe20000000800 */
        /* <DEDUP_REMOVED lines=9> */
[----:B------:R-:W-:Y:S01]  /*8be0*/  MUFU.EX2 R230, R230 ;  /* 0x000000e600e67308 */ /* 0x000fe20000000800 */
[----:B------:R-:W3:Y:S01]  /*8bf0*/  LDSM.16.MT88.4 R100, [R213+0x4000] ;  /* 0x00400000d564783b */ /* 0x000ee20000004200 */
[----:B------:R-:W-:Y:S01]  /*8c00*/  FFMA.FTZ R236, R188, UR34, -R175 ;  /* 0x00000022bcec7c23 */ /* 0x000fe200080108af */
[C---:B------:R-:W-:Y:S01]  /*8c10*/  HMMA.16816.F32 R48, R4.reuse, R52, R48 ;  /* 0x000000340430723c */ /* 0x040fe20000001830 */
[----:B------:R-:W-:Y:S01]  /*8c20*/  FFMA.FTZ R240, R240, UR34, -R179 ;  /* 0x00000022f0f07c23 */ /* 0x000fe200080108b3 */
        /* <DEDUP_REMOVED lines=8> */
[----:B------:R-:W-:Y:S01]  /*8cb0*/  FMUL.FTZ R73, R93, R211 ;  /* 0x000000d35d497220 */ /* 0x000fe20000410000 */
[-C--:B------:R-:W-:Y:S01]  /*8cc0*/  FMUL.FTZ R74, R94, R3.reuse ;  /* 0x000000035e4a7220 */ /* 0x080fe20000410000 */
[----:B------:R-:W-:Y:S01]  /*8cd0*/  FMUL.FTZ R75, R95, R3 ;  /* 0x000000035f4b7220 */ /* 0x000fe20000410000 */
[----:B------:R-:W5:Y:S01]  /*8ce0*/  MUFU.EX2 R226, R226 ;  /* 0x000000e200e27308 */ /* 0x000f620000000800 */
[----:B------:R-:W5:Y:S01]  /*8cf0*/  LDSM.16.MT88.4 R92, [R217+0x4000] ;  /* 0x00400000d95c783b */ /* 0x000f620000004200 */
[--C-:B------:R-:W-:Y:S01]  /*8d00*/  FFMA.FTZ R251, R176, UR34, -R175.reuse ;  /* 0x00000022b0fb7c23 */ /* 0x100fe200080108af */
[C---:B--2---:R-:W-:Y:S01]  /*8d10*/  HMMA.16816.F32 R80, R4.reuse, R84, R80 ;  /* 0x000000540450723c */ /* 0x044fe20000001850 */
[--C-:B------:R-:W-:Y:S01]  /*8d20*/  FFMA.FTZ R252, R174, UR34, -R175.reuse ;  /* 0x00000022aefc7c23 */ /* 0x100fe200080108af */
[----:B------:R-:W-:Y:S01]  /*8d30*/  LDSM.16.MT88.4 R188, [R222+0x15800] ;  /* 0x01580000debc783b */ /* 0x000fe20000004200 */
[----:B------:R-:W-:Y:S01]  /*8d40*/  FFMA.FTZ R250, R173, UR34, -R175 ;  /* 0x00000022adfa7c23 */ /* 0x000fe200080108af */
[----:B------:R-:W-:Y:S01]  /*8d50*/  FFMA.FTZ R208, R227, R211, R208 ;  /* 0x000000d3e3d07223 */ /* 0x000fe200000100d0 */
[----:B------:R-:W-:Y:S01]  /*8d60*/  MUFU.EX2 R234, R234 ;  /* 0x000000ea00ea7308 */ /* 0x000fe20000000800 */
[----:B------:R-:W-:Y:S01]  /*8d70*/  FFMA.FTZ R204, R223, R3, R204 ;  /* 0x00000003dfcc7223 */ /* 0x000fe200000100cc */
[----:B------:R-:W-:Y:S01]  /*8d80*/  LDSM.16.MT88.4 R180, [R217+0x1800] ;  /* 0x00180000d9b4783b */ /* 0x000fe20000004200 */
[C---:B------:R-:W-:Y:S01]  /*8d90*/  HMMA.16816.F32 R84, R4.reuse, R86, R104 ;  /* 0x000000560454723c */ /* 0x040fe20000001868 */
[-C--:B------:R-:W-:Y:S01]  /*8da0*/  FMUL.FTZ R104, R124, R211.reuse ;  /* 0x000000d37c687220 */ /* 0x080fe20000410000 */
[----:B------:R-:W-:Y:S01]  /*8db0*/  FMUL.FTZ R105, R125, R211 ;  /* 0x000000d37d697220 */ /* 0x000fe20000410000 */
[-C--:B------:R-:W-:Y:S01]  /*8dc0*/  FMUL.FTZ R106, R126, R3.reuse ;  /* 0x000000037e6a7220 */ /* 0x080fe20000410000 */
[----:B------:R-:W-:Y:S01]  /*8dd0*/  FMUL.FTZ R107, R127, R3 ;  /* 0x000000037f6b7220 */ /* 0x000fe20000410000 */
[----:B------:R-:W-:Y:S01]  /*8de0*/  MUFU.EX2 R232, R232 ;  /* 0x000000e800e87308 */ /* 0x000fe20000000800 */
[----:B------:R-:W2:Y:S01]  /*8df0*/  LDSM.16.MT88.4 R124, [R217+0x6000] ;  /* 0x00600000d97c783b */ /* 0x000ea20000004200 */
[----:B------:R-:W-:Y:S01]  /*8e00*/  FADD.FTZ R207, R207, R208 ;  /* 0x000000d0cfcf7221 */ /* 0x000fe20000010000 */
[----:B----4-:R-:W-:Y:S01]  /*8e10*/  HMMA.16816.F32 R72, R4, R76, R72 ;  /* 0x0000004c0448723c */ /* 0x010fe20000001848 */
[----:B------:R-:W-:-:S02]  /*8e20*/  FADD.FTZ R204, R199, R204 ;  /* 0x000000ccc7cc7221 */ /* 0x000fc40000010000 */
[----:B------:R-:W-:Y:S02]  /*8e30*/  FADD.FTZ R206, R206, R207 ;  /* 0x000000cfcece7221 */ /* 0x000fe40000010000 */
[----:B------:R-:W4:Y:S01]  /*8e40*/  MUFU.EX2 R231, R231 ;  /* 0x000000e700e77308 */ /* 0x000f220000000800 */
[----:B------:R-:W-:Y:S01]  /*8e50*/  FADD.FTZ R197, R197, R204 ;  /* 0x000000ccc5c57221 */ /* 0x000fe20000010000 */
[----:B------:R-:W-:Y:S01]  /*8e60*/  FADD.FTZ R206, R205, R206 ;  /* 0x000000cecdce7221 */ /* 0x000fe20000010000 */
[C---:B------:R-:W-:Y:S01]  /*8e70*/  HMMA.16816.F32 R76, R4.reuse, R78, R96 ;  /* 0x0000004e044c723c */ /* 0x040fe20000001860 */
[-C--:B------:R-:W-:Y:S01]  /*8e80*/  FMUL.FTZ R96, R116, R211.reuse ;  /* 0x000000d374607220 */ /* 0x080fe20000410000 */
[----:B------:R-:W-:Y:S01]  /*8e90*/  FMUL.FTZ R97, R117, R211 ;  /* 0x000000d375617220 */ /* 0x000fe20000410000 */
[-C--:B------:R-:W-:Y:S01]  /*8ea0*/  FMUL.FTZ R98, R118, R3.reuse ;  /* 0x0000000376627220 */ /* 0x080fe20000410000 */
[----:B------:R-:W-:Y:S01]  /*8eb0*/  FMUL.FTZ R99, R119, R3 ;  /* 0x0000000377637220 */ /* 0x000fe20000410000 */
[----:B------:R-:W4:Y:S01]  /*8ec0*/  MUFU.EX2 R237, R237 ;  /* 0x000000ed00ed7308 */ /* 0x000f220000000800 */
[----:B------:R-:W4:Y:S01]  /*8ed0*/  LDSM.16.MT88.4 R116, [R222+0x16000] ;  /* 0x01600000de74783b */ /* 0x000f220000004200 */
[----:B------:R-:W-:Y:S01]  /*8ee0*/  FADD.FTZ R197, R212, R197 ;  /* 0x000000c5d4c57221 */ /* 0x000fe20000010000 */
[C---:B-1----:R-:W-:Y:S05]  /*8ef0*/  HMMA.16816.F32 R104, R4.reuse, R108, R104 ;  /* 0x0000006c0468723c */ /* 0x042fea0000001868 */
[----:B------:R-:W-:Y:S03]  /*8f00*/  MUFU.EX2 R238, R238 ;  /* 0x000000ee00ee7308 */ /* 0x000fe60000000800 */
[----:B------:R-:W-:Y:S01]  /*8f10*/  HMMA.16816.F32 R108, R4, R110, R128 ;  /* 0x0000006e046c723c */ /* 0x000fe20000001880 */
[----:B------:R-:W-:Y:S01]  /*8f20*/  LOP3.LUT R130, R248, UR13, R247, 0x96, !PT ;  /* 0x0000000df8827c12 */ /* 0x000fe2000f8e96f7 */
[----:B------:R-:W-:-:S02]  /*8f30*/  FFMA.FTZ R247, R184, UR34, -R179 ;  /* 0x00000022b8f77c23 */ /* 0x000fc400080108b3 */
[----:B------:R-:W-:Y:S01]  /*8f40*/  LDSM.16.MT88.4 R184, [R222+0x17800] ;  /* 0x01780000deb8783b */ /* 0x000fe20000004200 */
[----:B------:R-:W-:Y:S01]  /*8f50*/  MUFU.EX2 R241, R241 ;  /* 0x000000f100f17308 */ /* 0x000fe20000000800 */
[----:B------:R-:W-:Y:S02]  /*8f60*/  IMAD.WIDE.U32 R130, R130, -0x2daee0ad, RZ ;  /* 0xd2511f5382827825 */ /* 0x000fe400078e00ff */
[C---:B---3--:R-:W-:Y:S03]  /*8f70*/  HMMA.16816.F32 R96, R4.reuse, R100, R96 ;  /* 0x000000640460723c */ /* 0x048fe60000001860 */
[----:B------:R-:W-:Y:S01]  /*8f80*/  LOP3.LUT R166, R166, UR27, R131, 0x96, !PT ;  /* 0x0000001ba6a67c12 */ /* 0x000fe2000f8e9683 */
[----:B------:R-:W-:Y:S01]  /*8f90*/  FMUL.FTZ R131, R151, R3 ;  /* 0x0000000397837220 */ /* 0x000fe20000410000 */
[C---:B------:R-:W-:Y:S01]  /*8fa0*/  PRMT R129, R130.reuse, 0x7773, RZ ;  /* 0x0000777382817816 */ /* 0x040fe200000000ff */
[----:B------:R-:W-:Y:S01]  /*8fb0*/  MUFU.EX2 R243, R243 ;  /* 0x000000f300f37308 */ /* 0x000fe20000000800 */
[----:B------:R-:W-:Y:S01]  /*8fc0*/  PRMT R128, R130, 0x7771, RZ ;  /* 0x0000777182807816 */ /* 0x000fe200000000ff */
[C---:B------:R-:W-:Y:S01]  /*8fd0*/  HMMA.16816.F32 R100, R4.reuse, R102, R120 ;  /* 0x000000660464723c */ /* 0x040fe20000001878 */
[-C--:B------:R-:W-:Y:S01]  /*8fe0*/  FMUL.FTZ R120, R152, R211.reuse ;  /* 0x000000d398787220 */ /* 0x080fe20000410000 */
[----:B------:R-:W-:Y:S01]  /*8ff0*/  FMUL.FTZ R121, R153, R211 ;  /* 0x000000d399797220 */ /* 0x000fe20000410000 */
[-C--:B------:R-:W-:Y:S01]  /*9000*/  FMUL.FTZ R122, R154, R3.reuse ;  /* 0x000000039a7a7220 */ /* 0x080fe20000410000 */
[----:B------:R-:W-:Y:S01]  /*9010*/  FMUL.FTZ R123, R155, R3 ;  /* 0x000000039b7b7220 */ /* 0x000fe20000410000 */
[----:B-----5:R-:W-:Y:S01]  /*9020*/  F2FP.F16.F32.PACK_AB R151, R226, R233 ;  /* 0x000000e9e297723e */ /* 0x020fe200000000ff */
[----:B------:R-:W1:Y:S01]  /*9030*/  LDSM.16.MT88.4 R152, [R213+0x6000] ;  /* 0x00600000d598783b */ /* 0x000e620000004200 */
[----:B------:R-:W-:Y:S01]  /*9040*/  MUFU.EX2 R236, R236 ;  /* 0x000000ec00ec7308 */ /* 0x000fe20000000800 */
[C---:B------:R-:W-:Y:S07]  /*9050*/  HMMA.16816.F32 R88, R4.reuse, R92, R88 ;  /* 0x0000005c0458723c */ /* 0x040fee0000001858 */
[----:B------:R-:W-:Y:S01]  /*9060*/  MUFU.EX2 R239, R239 ;  /* 0x000000ef00ef7308 */ /* 0x000fe20000000800 */
[C---:B------:R-:W-:Y:S01]  /*9070*/  HMMA.16816.F32 R92, R4.reuse, R94, R112 ;  /* 0x0000005e045c723c */ /* 0x040fe20000001870 */
[-C--:B------:R-:W-:Y:S01]  /*9080*/  FMUL.FTZ R113, R133, R211.reuse ;  /* 0x000000d385717220 */ /* 0x080fe20000410000 */
[----:B------:R-:W-:Y:S01]  /*9090*/  MOV R133, R130 ;  /* 0x0000008200857202 */ /* 0x000fe20000000f00 */
[----:B------:R-:W-:Y:S01]  /*90a0*/  FMUL.FTZ R112, R132, R211 ;  /* 0x000000d384707220 */ /* 0x000fe20000410000 */
[-C--:B------:R-:W-:Y:S01]  /*90b0*/  FMUL.FTZ R114, R134, R3.reuse ;  /* 0x0000000386727220 */ /* 0x080fe20000410000 */
[-C--:B------:R-:W-:Y:S01]  /*90c0*/  FMUL.FTZ R115, R135, R3.reuse ;  /* 0x0000000387737220 */ /* 0x080fe20000410000 */
[----:B------:R-:W-:Y:S01]  /*90d0*/  PRMT R132, R130, 0x7772, RZ ;  /* 0x0000777282847816 */ /* 0x000fe200000000ff */
[----:B------:R-:W-:Y:S01]  /*90e0*/  FMUL.FTZ R130, R150, R3 ;  /* 0x0000000396827220 */ /* 0x000fe20000410000 */
[----:B--2---:R-:W-:Y:S01]  /*90f0*/  HMMA.16816.F32 R120, R4, R124, R120 ;  /* 0x0000007c0478723c */ /* 0x004fe20000001878 */
[----:B------:R-:W-:Y:S01]  /*9100*/  LOP3.LUT R124, R166, 0xffff, RZ, 0xc0, !PT ;  /* 0x0000ffffa67c7812 */ /* 0x000fe200078ec0ff */
[----:B------:R-:W-:Y:S01]  /*9110*/  MUFU.EX2 R240, R240 ;  /* 0x000000f000f07308 */ /* 0x000fe20000000800 */
[----:B------:R-:W-:-:S02]  /*9120*/  LOP3.LUT R125, R133, 0xff, RZ, 0xc0, !PT ;  /* 0x000000ff857d7812 */ /* 0x000fc400078ec0ff */
[----:B------:R-:W-:Y:S02]  /*9130*/  LOP3.LUT R133, R166, 0xff, RZ, 0xc0, !PT ;  /* 0x000000ffa6857812 */ /* 0x000fe400078ec0ff */
[----:B------:R-:W-:Y:S01]  /*9140*/  SHF.R.U32.HI R124, RZ, 0x8, R124 ;  /* 0x00000008ff7c7819 */ /* 0x000fe2000001167c */
[C---:B----4-:R-:W-:Y:S01]  /*9150*/  HMMA.16816.F32 R112, R4.reuse, R116, R112 ;  /* 0x000000740470723c */ /* 0x050fe20000001870 */
[----:B------:R-:W-:Y:S01]  /*9160*/  PRMT R132, R132, 0x5410, R129 ;  /* 0x0000541084847816 */ /* 0x000fe20000000081 */
[----:B------:R-:W-:Y:S01]  /*9170*/  MUFU.EX2 R242, R242 ;  /* 0x000000f200f27308 */ /* 0x000fe20000000800 */
[----:B------:R-:W-:Y:S01]  /*9180*/  PRMT R129, R125, 0x5410, R128 ;  /* 0x000054107d817816 */ /* 0x000fe20000000080 */
[-C--:B------:R-:W-:Y:S01]  /*9190*/  FMUL.FTZ R128, R148, R211.reuse ;  /* 0x000000d394807220 */ /* 0x080fe20000410000 */
[----:B------:R-:W-:Y:S02]  /*91a0*/  PRMT R133, R133, 0x5410, R124 ;  /* 0x0000541085857816 */ /* 0x000fe4000000007c */
[----:B------:R-:W-:Y:S01]  /*91b0*/  LOP3.LUT R135, R132, 0xff00ff, RZ, 0xc0, !PT ;  /* 0x00ff00ff84877812 */ /* 0x000fe200078ec0ff */
[----:B------:R-:W-:Y:S01]  /*91c0*/  HMMA.16816.F32 R124, R4, R126, R140 ;  /* 0x0000007e047c723c */ /* 0x000fe2000000188c */
[----:B------:R-:W2:Y:S01]  /*91d0*/  LDSM.16.MT88.4 R140, [R196+0x10800] ;  /* 0x01080000c48c783b */ /* 0x000ea20000004200 */
[--C-:B------:R-:W-:Y:S01]  /*91e0*/  HSET2.LE.AND R134, R129, R172.reuse, PT ;  /* 0x000000ac81867233 */ /* 0x100fe20003803000 */
[----:B------:R-:W-:Y:S01]  /*91f0*/  FMUL.FTZ R129, R149, R211 ;  /* 0x000000d395817220 */ /* 0x000fe20000410000 */
[--C-:B------:R-:W-:Y:S01]  /*9200*/  HSET2.LE.AND R132, R133, R172.reuse, PT ;  /* 0x000000ac85847233 */ /* 0x100fe20003803000 */
[----:B------:R-:W3:Y:S01]  /*9210*/  MUFU.EX2 R245, R245 ;  /* 0x000000f500f57308 */ /* 0x000ee20000000800 */
[----:B------:R-:W-:-:S02]  /*9220*/  HSET2.LE.AND R135, R135, R172, PT ;  /* 0x000000ac87877233 */ /* 0x000fc40003803000 */
[C---:B------:R-:W-:Y:S01]  /*9230*/  HMMA.16816.F32 R116, R4.reuse, R118, R136 ;  /* 0x000000760474723c */ /* 0x040fe20000001888 */
[----:B------:R-:W4:Y:S01]  /*9240*/  LDSM.16.MT88.4 R136, [R222+0x10800] ;  /* 0x01080000de88783b */ /* 0x000f220000004200 */
[----:B------:R-:W-:Y:S02]  /*9250*/  F2FP.F16.F32.PACK_AB R150, R231, R232 ;  /* 0x000000e8e796723e */ /* 0x000fe400000000ff */
[----:B------:R-:W-:Y:S01]  /*9260*/  F2FP.F16.F32.PACK_AB R148, R237, R234 ;  /* 0x000000eaed94723e */ /* 0x000fe200000000ff */
[----:B------:R-:W-:Y:S01]  /*9270*/  MUFU.EX2 R247, R247 ;  /* 0x000000f700f77308 */ /* 0x000fe20000000800 */
[----:B------:R-:W-:Y:S01]  /*9280*/  LOP3.LUT R134, R151, R134, RZ, 0xc0, !PT ;  /* 0x0000008697867212 */ /* 0x000fe200078ec0ff */
[----:B------:R-:W-:Y:S01]  /*9290*/  FADD.FTZ R234, R234, R197 ;  /* 0x000000c5eaea7221 */ /* 0x000fe20000010000 */
[C---:B------:R-:W-:Y:S01]  /*92a0*/  HMMA.16816.F32 R8, R4.reuse, R12, R8 ;  /* 0x0000000c0408723c */ /* 0x040fe20000001808 */
[----:B------:R-:W-:Y:S02]  /*92b0*/  LOP3.LUT R135, R150, R135, RZ, 0xc0, !PT ;  /* 0x0000008796877212 */ /* 0x000fe400078ec0ff */
[----:B------:R-:W-:Y:S01]  /*92c0*/  FADD.FTZ R237, R237, R234 ;  /* 0x000000eaeded7221 */ /* 0x000fe20000010000 */
[----:B------:R-:W-:Y:S01]  /*92d0*/  MOV R3, R209 ;  /* 0x000000d100037202 */ /* 0x000fe20000000f00 */
[----:B------:R-:W5:Y:S02]  /*92e0*/  MUFU.EX2 R244, R244 ;  /* 0x000000f400f47308 */ /* 0x000f640000000800 */
[----:B------:R-:W-:Y:S01]  /*92f0*/  FADD.FTZ R232, R232, R237 ;  /* 0x000000ede8e87221 */ /* 0x000fe20000010000 */
[----:B------:R-:W-:Y:S01]  /*9300*/  HMMA.16816.F32 R12, R4, R14, R156 ;  /* 0x0000000e040c723c */ /* 0x000fe2000000189c */
[----:B------:R-:W-:-:S02]  /*9310*/  PRMT R157, R166, 0x7632, R157 ;  /* 0x00007632a69d7816 */ /* 0x000fc4000000009d */
[----:B------:R-:W-:Y:S01]  /*9320*/  SHF.R.U32.HI R166, RZ, 0x18, R166 ;  /* 0x00000018ffa67819 */ /* 0x000fe200000116a6 */
[----:B------:R-:W-:Y:S01]  /*9330*/  FADD.FTZ R231, R231, R232 ;  /* 0x000000e8e7e77221 */ /* 0x000fe20000010000 */
[----:B------:R-:W-:Y:S01]  /*9340*/  LOP3.LUT R157, R157, 0xff, RZ, 0xc0, !PT ;  /* 0x000000ff9d9d7812 */ /* 0x000fe200078ec0ff */
[----:B------:R-:W-:Y:S02]  /*9350*/  MUFU.EX2 R246, R246 ;  /* 0x000000f600f67308 */ /* 0x000fe40000000800 */
[C---:B-1----:R-:W-:Y:S01]  /*9360*/  HMMA.16816.F32 R128, R4.reuse, R152, R128 ;  /* 0x000000980480723c */ /* 0x042fe20000001880 */
[----:B------:R-:W-:Y:S02]  /*9370*/  PRMT R149, R157, 0x5410, R166 ;  /* 0x000054109d957816 */ /* 0x000fe400000000a6 */
[----:B------:R-:W-:Y:S03]  /*9380*/  LDSM.16.MT88.4 R156, [R196+0x12800] ;  /* 0x01280000c49c783b */ /* 0x000fe60000004200 */
[----:B------:R-:W-:Y:S01]  /*9390*/  HSET2.LE.AND R133, R149, R172, PT ;  /* 0x000000ac95857233 */ /* 0x000fe20003803000 */
[----:B------:R-:W-:Y:S01]  /*93a0*/  LDSM.16.MT88.4 R164, [R213+0x800] ;  /* 0x00080000d5a4783b */ /* 0x000fe20000004200 */
[----:B------:R-:W-:Y:S01]  /*93b0*/  F2FP.F16.F32.PACK_AB R149, R230, R235 ;  /* 0x000000ebe695723e */ /* 0x000fe200000000ff */
[----:B------:R-:W-:Y:S01]  /*93c0*/  HMMA.16816.F32 R4, R4, R154, R144 ;  /* 0x0000009a0404723c */ /* 0x000fe20000001890 */
[----:B------:R-:W-:Y:S01]  /*93d0*/  MUFU.EX2 R251, R251 ;  /* 0x000000fb00fb7308 */ /* 0x000fe20000000800 */
[----:B------:R-:W-:Y:S01]  /*93e0*/  LOP3.LUT R133, R148, R133, RZ, 0xc0, !PT ;  /* 0x0000008594857212 */ /* 0x000fe200078ec0ff */
[----:B------:R-:W1:Y:S01]  /*93f0*/  LDSM.16.MT88.4 R152, [R217+0x2800] ;  /* 0x00280000d998783b */ /* 0x000e620000004200 */
[----:B------:R-:W-:Y:S01]  /*9400*/  LOP3.LUT R132, R149, R132, RZ, 0xc0, !PT ;  /* 0x0000008495847212 */ /* 0x000fe200078ec0ff */
[----:B------:R-:W-:-:S02]  /*9410*/  FADD.FTZ R235, R235, R206 ;  /* 0x000000ceebeb7221 */ /* 0x000fc40000010000 */
[----:B------:R-:W3:Y:S02]  /*9420*/  LDSM.16.MT88.4 R148, [R213+0x2800] ;  /* 0x00280000d594783b */ /* 0x000ee40000004200 */
[----:B------:R-:W-:Y:S01]  /*9430*/  MUFU.EX2 R252, R252 ;  /* 0x000000fc00fc7308 */ /* 0x000fe20000000800 */
[----:B------:R-:W-:Y:S01]  /*9440*/  FADD.FTZ R230, R230, R235 ;  /* 0x000000ebe6e67221 */ /* 0x000fe20000010000 */
[----:B--2---:R-:W-:Y:S01]  /*9450*/  HMMA.16816.F32 R8, R132, R140, R8 ;  /* 0x0000008c8408723c */ /* 0x004fe20000001808 */
[----:B------:R-:W-:Y:S02]  /*9460*/  LDSM.16.MT88.4 R144, [R196+0x14800] ;  /* 0x01480000c490783b */ /* 0x000fe40000004200 */
[----:B------:R-:W-:-:S03]  /*9470*/  FADD.FTZ R233, R233, R230 ;  /* 0x000000e6e9e97221 */ /* 0x000fc60000010000 */
[----:B------:R-:W-:Y:S01]  /*9480*/  MUFU.EX2 R250, R250 ;  /* 0x000000fa00fa7308 */ /* 0x000fe20000000800 */
[----:B------:R-:W-:Y:S01]  /*9490*/  FADD.FTZ R226, R226, R233 ;  /* 0x000000e9e2e27221 */ /* 0x000fe20000010000 */
[C---:B------:R-:W-:Y:S01]  /*94a0*/  HMMA.16816.F32 R12, R132.reuse, R142, R12 ;  /* 0x0000008e840c723c */ /* 0x040fe2000000180c */
[----:B------:R-:W2:Y:S07]  /*94b0*/  LDSM.16.MT88.4 R140, [R222+0x14800] ;  /* 0x01480000de8c783b */ /* 0x000eae0000004200 */
[C---:B----4-:R-:W-:Y:S08]  /*94c0*/  HMMA.16816.F32 R16, R132.reuse, R136, R16 ;  /* 0x000000888410723c */ /* 0x050ff00000001810 */
[C---:B------:R-:W-:Y:S01]  /*94d0*/  HMMA.16816.F32 R20, R132.reuse, R138, R20 ;  /* 0x0000008a8414723c */ /* 0x040fe20000001814 */
[----:B------:R-:W4:Y:S07]  /*94e0*/  LDSM.16.MT88.4 R136, [R217+0x4800] ;  /* 0x00480000d988783b */ /* 0x000f2e0000004200 */
[C---:B-1----:R-:W-:Y:S08]  /*94f0*/  HMMA.16816.F32 R56, R132.reuse, R152, R56 ;  /* 0x000000988438723c */ /* 0x042ff00000001838 */
[C---:B---3--:R-:W-:Y:S08]  /*9500*/  HMMA.16816.F32 R64, R132.reuse, R148, R64 ;  /* 0x000000948440723c */ /* 0x048ff00000001840 */
[C---:B------:R-:W-:Y:S01]  /*9510*/  HMMA.16816.F32 R68, R132.reuse, R150, R68 ;  /* 0x000000968444723c */ /* 0x040fe20000001844 */
[----:B------:R-:W-:Y:S07]  /*9520*/  LDSM.16.MT88.4 R148, [R196+0x16800] ;  /* 0x01680000c494783b */ /* 0x000fee0000004200 */
[C---:B--2---:R-:W-:Y:S08]  /*9530*/  HMMA.16816.F32 R80, R132.reuse, R140, R80 ;  /* 0x0000008c8450723c */ /* 0x044ff00000001850 */
[C---:B------:R-:W-:Y:S01]  /*9540*/  HMMA.16816.F32 R84, R132.reuse, R142, R84 ;  /* 0x0000008e8454723c */ /* 0x040fe20000001854 */
[----:B------:R-:W1:Y:S07]  /*9550*/  LDSM.16.MT88.4 R140, [R222+0x16800] ;  /* 0x01680000de8c783b */ /* 0x000e6e0000004200 */
[----:B----4-:R-:W-:Y:S01]  /*9560*/  HMMA.16816.F32 R88, R132, R136, R88 ;  /* 0x000000888458723c */ /* 0x010fe20000001858 */
[----:B------:R-:W-:-:S04]  /*9570*/  MOV R137, UR35 ;  /* 0x0000002300897c02 */ /* 0x000fc80008000f00 */
[----:B------:R-:W-:-:S03]  /*9580*/  LOP3.LUT R136, R137, UR19, R225, 0x96, !PT ;  /* 0x0000001389887c12 */ /* 0x000fc6000f8e96e1 */
[----:B------:R-:W-:Y:S02]  /*9590*/  HMMA.16816.F32 R72, R132, R144, R72 ;  /* 0x000000908448723c */ /* 0x000fe40000001848 */
[----:B------:R-:W-:-:S05]  /*95a0*/  IMAD.WIDE.U32 R136, R136, -0x326172a9, RZ ;  /* 0xcd9e8d5788887825 */ /* 0x000fca00078e00ff */
[----:B------:R-:W-:Y:S01]  /*95b0*/  LOP3.LUT R248, R228, UR26, R137, 0x96, !PT ;  /* 0x0000001ae4f87c12 */ /* 0x000fe2000f8e9689 */
[----:B------:R-:W-:Y:S01]  /*95c0*/  HMMA.16816.F32 R76, R132, R146, R76 ;  /* 0x00000092844c723c */ /* 0x000fe2000000184c */
[----:B------:R-:W-:Y:S01]  /*95d0*/  LOP3.LUT R152, R136, UR25, R219, 0x96, !PT ;  /* 0x0000001988987c12 */ /* 0x000fe2000f8e96db */
[----:B------:R-:W2:Y:S02]  /*95e0*/  LDSM.16.MT88.4 R144, [R217+0x6800] ;  /* 0x00680000d990783b */ /* 0x000ea40000004200 */
[----:B------:R-:W-:-:S04]  /*95f0*/  IMAD.WIDE.U32 R248, R248, -0x2daee0ad, RZ ;  /* 0xd2511f53f8f87825 */ /* 0x000fc800078e00ff */
[----:B------:R-:W-:Y:S01]  /*9600*/  IMAD.WIDE.U32 R152, R152, -0x2daee0ad, RZ ;  /* 0xd2511f5398987825 */ /* 0x000fe200078e00ff */
[----:B------:R-:W-:Y:S01]  /*9610*/  LOP3.LUT R136, R220, UR33, R249, 0x96, !PT ;  /* 0x00000021dc887c12 */ /* 0x000fe2000f8e96f9 */
[----:B------:R-:W-:Y:S03]  /*9620*/  HMMA.16816.F32 R40, R132, R156, R40 ;  /* 0x0000009c8428723c */ /* 0x000fe60000001828 */
[----:B------:R-:W-:Y:S01]  /*9630*/  LOP3.LUT R248, R248, UR31, R153, 0x96, !PT ;  /* 0x0000001ff8f87c12 */ /* 0x000fe2000f8e9699 */
[----:B------:R-:W-:-:S04]  /*9640*/  IMAD.WIDE.U32 R202, R136, -0x326172a9, RZ ;  /* 0xcd9e8d5788ca7825 */ /* 0x000fc800078e00ff */
[----:B------:R-:W-:Y:S01]  /*9650*/  HMMA.16816.F32 R44, R132, R158, R44 ;  /* 0x0000009e842c723c */ /* 0x000fe2000000182c */
[----:B------:R-:W3:Y:S01]  /*9660*/  LDSM.16.MT88.4 R156, [R213+0x4800] ;  /* 0x00480000d59c783b */ /* 0x000ee20000004200 */
[----:B------:R-:W-:Y:S01]  /*9670*/  IMAD.WIDE.U32 R248, R248, -0x326172a9, RZ ;  /* 0xcd9e8d57f8f87825 */ /* 0x000fe200078e00ff */
[----:B------:R-:W-:-:S04]  /*9680*/  LOP3.LUT R136, R218, UR23, R203, 0x96, !PT ;  /* 0x00000017da887c12 */ /* 0x000fc8000f8e96cb */
[----:B------:R-:W-:Y:S01]  /*9690*/  LOP3.LUT R202, R202, UR21, R249, 0x96, !PT ;  /* 0x00000015caca7c12 */ /* 0x000fe2000f8e96f9 */
[----:B-1----:R-:W-:Y:S01]  /*96a0*/  HMMA.16816.F32 R112, R132, R140, R112 ;  /* 0x0000008c8470723c */ /* 0x002fe20000001870 */
[----:B------:R-:W-:-:S04]  /*96b0*/  IMAD.WIDE.U32 R140, R136, -0x2daee0ad, RZ ;  /* 0xd2511f53888c7825 */ /* 0x000fc800078e00ff */
[----:B------:R-:W-:Y:S01]  /*96c0*/  FFMA.FTZ R249, R177, UR34, -R179 ;  /* 0x00000022b1f97c23 */ /* 0x000fe200080108b3 */
[----:B------:R-:W-:Y:S01]  /*96d0*/  UIADD3 UR21, UPT, UPT, UR20, -0x3, URZ ;  /* 0xfffffffd14157890 */ /* 0x000fe2000fffe0ff */
[----:B------:R-:W-:Y:S01]  /*96e0*/  IMAD.WIDE.U32 R202, R202, -0x2daee0ad, RZ ;  /* 0xd2511f53caca7825 */ /* 0x000fe200078e00ff */
[----:B------:R-:W-:Y:S01]  /*96f0*/  LOP3.LUT R200, R152, UR30, R141, 0x96, !PT ;  /* 0x0000001e98c87c12 */ /* 0x000fe2000f8e968d */
[----:B------:R-:W-:Y:S01]  /*9700*/  HMMA.16816.F32 R104, R132, R148, R104 ;  /* 0x000000948468723c */ /* 0x000fe20000001868 */
[----:B------:R-:W-:Y:S01]  /*9710*/  F2FP.F16.F32.PACK_AB R152, R245, R242 ;  /* 0x000000f2f598723e */ /* 0x000fe200000000ff */
[----:B------:R-:W1:Y:S02]  /*9720*/  MUFU.EX2 R249, R249 ;  /* 0x000000f900f97308 */ /* 0x000e640000000800 */
[----:B------:R-:W-:-:S04]  /*9730*/  IMAD.WIDE.U32 R200, R200, -0x326172a9, RZ ;  /* 0xcd9e8d57c8c87825 */ /* 0x000fc800078e00ff */
[----:B------:R-:W-:Y:S01]  /*9740*/  FADD.FTZ R242, R242, R231 ;  /* 0x000000e7f2f27221 */ /* 0x000fe20000010000 */
[----:B------:R-:W-:Y:S01]  /*9750*/  HMMA.16816.F32 R108, R132, R150, R108 ;  /* 0x00000096846c723c */ /* 0x000fe2000000186c */
[----:B------:R-:W4:Y:S02]  /*9760*/  LDSM.16.MT88.4 R148, [R213+0x6800] ;  /* 0x00680000d594783b */ /* 0x000f240000004200 */
[----:B------:R-:W-:-:S05]  /*9770*/  FADD.FTZ R242, R245, R242 ;  /* 0x000000f2f5f27221 */ /* 0x000fca0000010000 */
[C---:B------:R-:W-:Y:S08]  /*9780*/  HMMA.16816.F32 R92, R132.reuse, R138, R92 ;  /* 0x0000008a845c723c */ /* 0x040ff0000000185c */
[----:B------:R-:W-:Y:S01]  /*9790*/  HMMA.16816.F32 R136, R132, R142, R116 ;  /* 0x0000008e8488723c */ /* 0x000fe20000001874 */
[----:B------:R-:W-:-:S05]  /*97a0*/  LOP3.LUT R118, R140, UR28, R203, 0x96, !PT ;  /* 0x0000001c8c767c12 */ /* 0x000fca000f8e96cb */
[----:B------:R-:W-:Y:S02]  /*97b0*/  IMAD.WIDE.U32 R118, R118, -0x326172a9, RZ ;  /* 0xcd9e8d5776767825 */ /* 0x000fe400078e00ff */
[----:B------:R-:W-:Y:S01]  /*97c0*/  HMMA.16816.F32 R32, R132, R164, R32 ;  /* 0x000000a48420723c */ /* 0x000fe20000001820 */
[----:B------:R-:W-:Y:S02]  /*97d0*/  MOV R116, R118 ;  /* 0x0000007600747202 */ /* 0x000fe40000000f00 */
[----:B------:R-:W-:Y:S02]  /*97e0*/  PRMT R117, R118, 0x7773, RZ ;  /* 0x0000777376757816 */ /* 0x000fe400000000ff */
[----:B------:R-:W-:-:S03]  /*97f0*/  LOP3.LUT R116, R116, 0xff, RZ, 0xc0, !PT ;  /* 0x000000ff74747812 */ /* 0x000fc600078ec0ff */
[C---:B------:R-:W-:Y:S01]  /*9800*/  HMMA.16816.F32 R36, R132.reuse, R166, R36 ;  /* 0x000000a68424723c */ /* 0x040fe20000001824 */
[----:B------:R-:W5:Y:S07]  /*9810*/  LDSM.16.MT88.4 R164, [R222+0x11000] ;  /* 0x01100000dea4783b */ /* 0x000f6e0000004200 */
[----:B--2---:R-:W-:Y:S01]  /*9820*/  HMMA.16816.F32 R140, R132, R144, R120 ;  /* 0x00000090848c723c */ /* 0x004fe20000001878 */
[C---:B------:R-:W-:Y:S02]  /*9830*/  PRMT R121, R118.reuse, 0x7771, RZ ;  /* 0x0000777176797816 */ /* 0x040fe400000000ff */
[----:B------:R-:W-:-:S02]  /*9840*/  PRMT R120, R118, 0x7772, RZ ;  /* 0x0000777276787816 */ /* 0x000fc400000000ff */
[----:B------:R-:W-:Y:S02]  /*9850*/  LOP3.LUT R145, R200, UR12, R119, 0x96, !PT ;  /* 0x0000000cc8917c12 */ /* 0x000fe4000f8e9677 */
[----:B------:R-:W-:Y:S01]  /*9860*/  PRMT R121, R116, 0x5410, R121 ;  /* 0x0000541074797816 */ /* 0x000fe20000000079 */
[C---:B------:R-:W-:Y:S01]  /*9870*/  HMMA.16816.F32 R124, R132.reuse, R146, R124 ;  /* 0x00000092847c723c */ /* 0x040fe2000000187c */
[----:B------:R-:W-:Y:S02]  /*9880*/  PRMT R120, R120, 0x5410, R117 ;  /* 0x0000541078787816 */ /* 0x000fe40000000075 */
[C---:B------:R-:W-:Y:S01]  /*9890*/  LOP3.LUT R144, R145.reuse, 0xffff, RZ, 0xc0, !PT ;  /* 0x0000ffff91907812 */ /* 0x040fe200078ec0ff */
[----:B------:R-:W-:Y:S01]  /*98a0*/  LDSM.16.MT88.4 R116, [R217+0x1000] ;  /* 0x00100000d974783b */ /* 0x000fe20000004200 */
[C---:B------:R-:W-:Y:S02]  /*98b0*/  PRMT R122, R145.reuse, 0x7632, R122 ;  /* 0x00007632917a7816 */ /* 0x040fe4000000007a */
[----:B------:R-:W-:Y:S01]  /*98c0*/  HSET2.LE.AND R146, R121, R172, PT ;  /* 0x000000ac79927233 */ /* 0x000fe20003803000 */
[----:B---3--:R-:W-:Y:S01]  /*98d0*/  HMMA.16816.F32 R96, R132, R156, R96 ;  /* 0x0000009c8460723c */ /* 0x008fe20000001860 */
[----:B------:R-:W-:-:S02]  /*98e0*/  LOP3.LUT R147, R145, 0xff, RZ, 0xc0, !PT ;  /* 0x000000ff91937812 */ /* 0x000fc400078ec0ff */
[----:B------:R-:W-:Y:S02]  /*98f0*/  SHF.R.U32.HI R144, RZ, 0x8, R144 ;  /* 0x00000008ff907819 */ /* 0x000fe40000011690 */
[----:B------:R-:W-:Y:S02]  /*9900*/  LOP3.LUT R122, R122, 0xff, RZ, 0xc0, !PT ;  /* 0x000000ff7a7a7812 */ /* 0x000fe400078ec0ff */
[----:B------:R-:W-:Y:S01]  /*9910*/  F2FP.F16.F32.PACK_AB R123, R241, R238 ;  /* 0x000000eef17b723e */ /* 0x000fe200000000ff */
[----:B------:R-:W-:Y:S01]  /*9920*/  HMMA.16816.F32 R100, R132, R158, R100 ;  /* 0x0000009e8464723c */ /* 0x000fe20000001864 */
[----:B------:R-:W-:Y:S01]  /*9930*/  LOP3.LUT R121, R120, 0xff00ff, RZ, 0xc0, !PT ;  /* 0x00ff00ff78797812 */ /* 0x000fe200078ec0ff */
[----:B------:R-:W2:Y:S01]  /*9940*/  LDSM.16.MT88.4 R156, [R196+0x11000] ;  /* 0x01100000c49c783b */ /* 0x000ea20000004200 */
[----:B------:R-:W-:Y:S02]  /*9950*/  SHF.R.U32.HI R145, RZ, 0x18, R145 ;  /* 0x00000018ff917819 */ /* 0x000fe40000011691 */
[----:B------:R-:W-:-:S02]  /*9960*/  PRMT R147, R147, 0x5410, R144 ;  /* 0x0000541093937816 */ /* 0x000fc40000000090 */
[----:B------:R-:W-:Y:S01]  /*9970*/  PRMT R145, R122, 0x5410, R145 ;  /* 0x000054107a917816 */ /* 0x000fe20000000091 */
[C---:B----4-:R-:W-:Y:S01]  /*9980*/  HMMA.16816.F32 R128, R132.reuse, R148, R128 ;  /* 0x000000948480723c */ /* 0x050fe20000001880 */
[----:B------:R-:W-:Y:S02]  /*9990*/  LOP3.LUT R146, R123, R146, RZ, 0xc0, !PT ;  /* 0x000000927b927212 */ /* 0x000fe400078ec0ff */
[--C-:B------:R-:W-:Y:S02]  /*99a0*/  HSET2.LE.AND R144, R121, R172.reuse, PT ;  /* 0x000000ac79907233 */ /* 0x100fe40003803000 */
[----:B------:R-:W3:Y:S01]  /*99b0*/  LDSM.16.MT88.4 R120, [R213+0x1000] ;  /* 0x00100000d578783b */ /* 0x000ee20000004200 */
[--C-:B------:R-:W-:Y:S02]  /*99c0*/  HSET2.LE.AND R148, R147, R172.reuse, PT ;  /* 0x000000ac93947233 */ /* 0x100fe40003803000 */
[----:B------:R-:W-:Y:S01]  /*99d0*/  F2FP.F16.F32.PACK_AB R147, R236, R243 ;  /* 0x000000f3ec93723e */ /* 0x000fe200000000ff */
[C---:B------:R-:W-:Y:S01]  /*99e0*/  HMMA.16816.F32 R24, R132.reuse, R168, R24 ;  /* 0x000000a88418723c */ /* 0x040fe20000001818 */
[----:B------:R-:W-:Y:S01]  /*99f0*/  HSET2.LE.AND R145, R145, R172, PT ;  /* 0x000000ac91917233 */ /* 0x000fe20003803000 */
[----:B------:R-:W-:Y:S01]  /*9a00*/  FADD.FTZ R243, R243, R242 ;  /* 0x000000f2f3f37221 */ /* 0x000fe20000010000 */
[----:B------:R-:W-:Y:S01]  /*9a10*/  F2FP.F16.F32.PACK_AB R149, R240, R239 ;  /* 0x000000eff095723e */ /* 0x000fe200000000ff */
[----:B------:R-:W-:Y:S01]  /*9a20*/  FADD.FTZ R239, R239, R226 ;  /* 0x000000e2efef7221 */ /* 0x000fe20000010000 */
[----:B------:R-:W-:Y:S01]  /*9a30*/  LOP3.LUT R147, R147, R144, RZ, 0xc0, !PT ;  /* 0x0000009093937212 */ /* 0x000fe200078ec0ff */
[----:B------:R-:W-:Y:S01]  /*9a40*/  FADD.FTZ R243, R236, R243 ;  /* 0x000000f3ecf37221 */ /* 0x000fe20000010000 */
[----:B------:R-:W-:Y:S01]  /*9a50*/  LOP3.LUT R144, R149, R148, RZ, 0xc0, !PT ;  /* 0x0000009495907212 */ /* 0x000fe200078ec0ff */
[C---:B------:R-:W-:Y:S01]  /*9a60*/  HMMA.16816.F32 R28, R132.reuse, R170, R28 ;  /* 0x000000aa841c723c */ /* 0x040fe2000000181c */
[----:B------:R-:W-:Y:S01]  /*9a70*/  LOP3.LUT R145, R152, R145, RZ, 0xc0, !PT ;  /* 0x0000009198917212 */ /* 0x000fe200078ec0ff */
[----:B------:R-:W-:Y:S01]  /*9a80*/  LDSM.16.MT88.4 R168, [R196+0x15000] ;  /* 0x01500000c4a8783b */ /* 0x000fe20000004200 */
[----:B------:R-:W-:Y:S01]  /*9a90*/  LOP3.LUT R200, R248, UR13, R201, 0x96, !PT ;  /* 0x0000000df8c87c12 */ /* 0x000fe2000f8e96c9 */
[----:B------:R-:W-:Y:S01]  /*9aa0*/  FFMA.FTZ R248, R178, UR34, -R175 ;  /* 0x00000022b2f87c23 */ /* 0x000fe200080108af */
[----:B------:R-:W-:Y:S01]  /*9ab0*/  FADD.FTZ R239, R240, R239 ;  /* 0x000000eff0ef7221 */ /* 0x000fe20000010000 */
[----:B------:R-:W-:Y:S02]  /*9ac0*/  LDSM.16.MT88.4 R176, [R217+0x5800] ;  /* 0x00580000d9b0783b */ /* 0x000fe40000004200 */
[----:B------:R-:W-:Y:S01]  /*9ad0*/  HMMA.16816.F32 R48, R132, R160, R48 ;  /* 0x000000a08430723c */ /* 0x000fe20000001830 */
[----:B------:R-:W-:Y:S01]  /*9ae0*/  FADD.FTZ R238, R238, R239 ;  /* 0x000000efeeee7221 */ /* 0x000fe20000010000 */
[----:B------:R-:W4:Y:S03]  /*9af0*/  MUFU.EX2 R248, R248 ;  /* 0x000000f800f87308 */ /* 0x000f260000000800 */
[----:B------:R-:W-:-:S03]  /*9b00*/  FADD.FTZ R238, R241, R238 ;  /* 0x000000eef1ee7221 */ /* 0x000fc60000010000 */
[C---:B------:R-:W-:Y:S08]  /*9b10*/  HMMA.16816.F32 R52, R132.reuse, R162, R52 ;  /* 0x000000a28434723c */ /* 0x040ff00000001834 */
[C---:B------:R-:W-:Y:S01]  /*9b20*/  HMMA.16816.F32 R60, R132.reuse, R154, R60 ;  /* 0x0000009a843c723c */ /* 0x040fe2000000183c */
[----:B------:R-:W-:Y:S07]  /*9b30*/  LDSM.16.MT88.4 R152, [R196+0x13000] ;  /* 0x01300000c498783b */ /* 0x000fee0000004200 */
[----:B------:R-:W-:Y:S08]  /*9b40*/  HMMA.16816.F32 R148, R132, R150, R4 ;  /* 0x000000968494723c */ /* 0x000ff00000001804 */
[C---:B-----5:R-:W-:Y:S01]  /*9b50*/  HMMA.16816.F32 R132, R144.reuse, R164, R16 ;  /* 0x000000a49084723c */ /* 0x060fe20000001810 */
[----:B------:R-:W5:Y:S07]  /*9b60*/  LDSM.16.MT88.4 R16, [R217+0x3000] ;  /* 0x00300000d910783b */ /* 0x000f6e0000004200 */
[C---:B--2---:R-:W-:Y:S01]  /*9b70*/  HMMA.16816.F32 R160, R144.reuse, R156, R8 ;  /* 0x0000009c90a0723c */ /* 0x044fe20000001808 */
[----:B------:R-:W-:Y:S07]  /*9b80*/  LDSM.16.MT88.4 R8, [R213+0x3000] ;  /* 0x00300000d508783b */ /* 0x000fee0000004200 */
        /* <DEDUP_REMOVED lines=8> */
[C---:B-----5:R-:W-:Y:S08]  /*9c10*/  HMMA.16816.F32 R56, R144.reuse, R16, R56 ;  /* 0x000000109038723c */ /* 0x060ff00000001838 */
[C---:B------:R-:W-:Y:S01]  /*9c20*/  HMMA.16816.F32 R16, R144.reuse, R18, R60 ;  /* 0x000000129010723c */ /* 0x040fe2000000183c */
[----:B------:R-:W5:Y:S07]  /*9c30*/  LDSM.16.MT88.4 R60, [R222+0x17000] ;  /* 0x01700000de3c783b */ /* 0x000f6e0000004200 */
[C---:B------:R-:W-:Y:S08]  /*9c40*/  HMMA.16816.F32 R40, R144.reuse, R152, R40 ;  /* 0x000000989028723c */ /* 0x040ff00000001828 */
[C---:B------:R-:W-:Y:S01]  /*9c50*/  HMMA.16816.F32 R36, R144.reuse, R154, R44 ;  /* 0x0000009a9024723c */ /* 0x040fe2000000182c */
[----:B------:R-:W4:Y:S07]  /*9c60*/  LDSM.16.MT88.4 R152, [R196+0x17000] ;  /* 0x01700000c498783b */ /* 0x000f2e0000004200 */
[C---:B--2---:R-:W-:Y:S08]  /*9c70*/  HMMA.16816.F32 R44, R144.reuse, R14, R52 ;  /* 0x0000000e902c723c */ /* 0x044ff00000001834 */
[C---:B-1----:R-:W-:Y:S01]  /*9c80*/  HMMA.16816.F32 R52, R144.reuse, R118, R92 ;  /* 0x000000769034723c */ /* 0x042fe2000000185c */
[----:B------:R-:W1:Y:S07]  /*9c90*/  LDSM.16.MT88.4 R92, [R217+0x7000] ;  /* 0x00700000d95c783b */ /* 0x000e6e0000004200 */
[C---:B------:R-:W-:Y:S08]  /*9ca0*/  HMMA.16816.F32 R88, R144.reuse, R116, R88 ;  /* 0x000000749058723c */ /* 0x040ff00000001858 */
[C---:B---3--:R-:W-:Y:S08]  /*9cb0*/  HMMA.16816.F32 R116, R144.reuse, R120, R96 ;  /* 0x000000789074723c */ /* 0x048ff00000001860 */
[C---:B------:R-:W-:Y:S01]  /*9cc0*/  HMMA.16816.F32 R20, R144.reuse, R166, R20 ;  /* 0x000000a69014723c */ /* 0x040fe20000001814 */
[----:B------:R-:W2:Y:S07]  /*9cd0*/  LDSM.16.MT88.4 R164, [R222+0x15000] ;  /* 0x01500000dea4783b */ /* 0x000eae0000004200 */
[C---:B------:R-:W-:Y:S01]  /*9ce0*/  HMMA.16816.F32 R120, R144.reuse, R122, R100 ;  /* 0x0000007a9078723c */ /* 0x040fe20000001864 */
[----:B------:R-:W3:Y:S07]  /*9cf0*/  LDSM.16.MT88.4 R100, [R213+0x7000] ;  /* 0x00700000d564783b */ /* 0x000eee0000004200 */
[----:B-----5:R-:W-:Y:S01]  /*9d00*/  HMMA.16816.F32 R112, R144, R60, R112 ;  /* 0x0000003c9070723c */ /* 0x020fe20000001870 */
[----:B------:R-:W-:-:S05]  /*9d10*/  IMAD.WIDE.U32 R60, R200, -0x2daee0ad, RZ ;  /* 0xd2511f53c83c7825 */ /* 0x000fca00078e00ff */
[----:B------:R-:W-:Y:S02]  /*9d20*/  LOP3.LUT R202, R202, UR27, R61, 0x96, !PT ;  /* 0x0000001bcaca7c12 */ /* 0x000fe4000f8e963d */
[C---:B------:R-:W-:Y:S01]  /*9d30*/  HMMA.16816.F32 R48, R144.reuse, R12, R48 ;  /* 0x0000000c9030723c */ /* 0x040fe20000001830 */
[C---:B------:R-:W-:Y:S02]  /*9d40*/  PRMT R61, R60.reuse, 0x7773, RZ ;  /* 0x000077733c3d7816 */ /* 0x040fe400000000ff */
[----:B------:R-:W-:Y:S02]  /*9d50*/  PRMT R96, R60, 0x7772, RZ ;  /* 0x000077723c607816 */ /* 0x000fe400000000ff */
[----:B------:R-:W-:Y:S02]  /*9d60*/  LOP3.LUT R98, R202, 0xffff, RZ, 0xc0, !PT ;  /* 0x0000ffffca627812 */ /* 0x000fe400078ec0ff */
[----:B------:R-:W-:Y:S01]  /*9d70*/  PRMT R96, R96, 0x5410, R61 ;  /* 0x0000541060607816 */ /* 0x000fe2000000003d */
[----:B------:R-:W-:Y:S01]  /*9d80*/  HMMA.16816.F32 R12, R144, R8, R64 ;  /* 0x00000008900c723c */ /* 0x000fe20000001840 */
[----:B------:R-:W-:-:S02]  /*9d90*/  MOV R64, R60 ;  /* 0x0000003c00407202 */ /* 0x000fc40000000f00 */
[----:B------:R-:W-:-:S05]  /*9da0*/  SHF.R.U32.HI R98, RZ, 0x8, R98 ;  /* 0x00000008ff627819 */ /* 0x000fca0000011662 */
[C---:B------:R-:W-:Y:S08]  /*9db0*/  HMMA.16816.F32 R8, R144.reuse, R10, R68 ;  /* 0x0000000a9008723c */ /* 0x040ff00000001844 */
[----:B----4-:R-:W-:Y:S01]  /*9dc0*/  HMMA.16816.F32 R68, R144, R154, R108 ;  /* 0x0000009a9044723c */ /* 0x010fe2000000186c */
[----:B------:R-:W-:Y:S02]  /*9dd0*/  PRMT R109, R60, 0x7771, RZ ;  /* 0x000077713c6d7816 */ /* 0x000fe400000000ff */
[----:B------:R-:W-:-:S02]  /*9de0*/  LOP3.LUT R108, R64, 0xff, RZ, 0xc0, !PT ;  /* 0x000000ff406c7812 */ /* 0x000fc400078ec0ff */
[----:B------:R-:W-:Y:S02]  /*9df0*/  LDSM.16.MT88.4 R64, [R196+0x13800] ;  /* 0x01380000c440783b */ /* 0x000fe40000004200 */
[----:B------:R-:W-:Y:S01]  /*9e00*/  PRMT R109, R108, 0x5410, R109 ;  /* 0x000054106c6d7816 */ /* 0x000fe2000000006d */
[C---:B------:R-:W-:Y:S08]  /*9e10*/  HMMA.16816.F32 R104, R144.reuse, R152, R104 ;  /* 0x000000989068723c */ /* 0x040ff00000001868 */
[----:B-1----:R-:W-:Y:S01]  /*9e20*/  HMMA.16816.F32 R152, R144, R92, R140 ;  /* 0x0000005c9098723c */ /* 0x002fe2000000188c */
[----:B------:R-:W-:-:S02]  /*9e30*/  LOP3.LUT R93, R202, 0xff, RZ, 0xc0, !PT ;  /* 0x000000ffca5d7812 */ /* 0x000fc400078ec0ff */
[----:B------:R-:W-:Y:S02]  /*9e40*/  PRMT R92, R202, 0x7632, R92 ;  /* 0x00007632ca5c7816 */ /* 0x000fe4000000005c */
[----:B------:R-:W-:Y:S02]  /*9e50*/  PRMT R93, R93, 0x5410, R98 ;  /* 0x000054105d5d7816 */ /* 0x000fe40000000062 */
[----:B------:R-:W-:Y:S01]  /*9e60*/  LOP3.LUT R92, R92, 0xff, RZ, 0xc0, !PT ;  /* 0x000000ff5c5c7812 */ /* 0x000fe200078ec0ff */
[----:B------:R-:W-:Y:S02]  /*9e70*/  HMMA.16816.F32 R72, R144, R168, R72 ;  /* 0x000000a89048723c */ /* 0x000fe40000001848 */
[----:B------:R-:W-:-:S06]  /*9e80*/  HSET2.LE.AND R93, R93, R172, PT ;  /* 0x000000ac5d5d7233 */ /* 0x000fcc0003803000 */
[C---:B------:R-:W-:Y:S08]  /*9e90*/  HMMA.16816.F32 R76, R144.reuse, R170, R76 ;  /* 0x000000aa904c723c */ /* 0x040ff0000000184c */
[----:B--2---:R-:W-:Y:S01]  /*9ea0*/  HMMA.16816.F32 R84, R144, R166, R84 ;  /* 0x000000a69054723c */ /* 0x004fe20000001854 */
[----:B------:R-:W-:Y:S02]  /*9eb0*/  LOP3.LUT R167, R96, 0xff00ff, RZ, 0xc0, !PT ;  /* 0x00ff00ff60a77812 */ /* 0x000fe400078ec0ff */
[----:B------:R-:W1:Y:S01]  /*9ec0*/  LDSM.16.MT88.4 R96, [R196+0x15800] ;  /* 0x01580000c460783b */ /* 0x000e620000004200 */
[----:B------:R-:W-:-:S02]  /*9ed0*/  HSET2.LE.AND R166, R109, R172, PT ;  /* 0x000000ac6da67233 */ /* 0x000fc40003803000 */
[----:B------:R-:W-:Y:S01]  /*9ee0*/  HSET2.LE.AND R167, R167, R172, PT ;  /* 0x000000aca7a77233 */ /* 0x000fe20003803000 */
[----:B------:R-:W-:Y:S01]  /*9ef0*/  LDSM.16.MT88.4 R108, [R217+0x3800] ;  /* 0x00380000d96c783b */ /* 0x000fe20000004200 */
[C---:B---3--:R-:W-:Y:S03]  /*9f00*/  HMMA.16816.F32 R168, R144.reuse, R100, R128 ;  /* 0x0000006490a8723c */ /* 0x048fe60000001880 */
[----:B------:R-:W2:Y:S05]  /*9f10*/  LDSM.16.MT88.4 R128, [R196+0x17800] ;  /* 0x01780000c480783b */ /* 0x000eaa0000004200 */
[----:B------:R-:W-:Y:S01]  /*9f20*/  HMMA.16816.F32 R80, R144, R164, R80 ;  /* 0x000000a49050723c */ /* 0x000fe20000001850 */
[----:B------:R-:W-:-:S02]  /*9f30*/  SHF.R.U32.HI R165, RZ, 0x18, R202 ;  /* 0x00000018ffa57819 */ /* 0x000fc400000116ca */
[----:B------:R-:W-:Y:S01]  /*9f40*/  LDSM.16.MT88.4 R200, [R222+0x11800] ;  /* 0x01180000dec8783b */ /* 0x000fe20000004200 */
[----:B------:R-:W-:Y:S01]  /*9f50*/  F2FP.F16.F32.PACK_AB R164, R244, R247 ;  /* 0x000000f7f4a4723e */ /* 0x000fe200000000ff */
[----:B------:R-:W-:Y:S01]  /*9f60*/  FADD.FTZ R247, R247, R238 ;  /* 0x000000eef7f77221 */ /* 0x000fe20000010000 */
[----:B------:R-:W-:Y:S02]  /*9f70*/  PRMT R165, R92, 0x5410, R165 ;  /* 0x000054105ca57816 */ /* 0x000fe400000000a5 */
[C---:B------:R-:W-:Y:S01]  /*9f80*/  HMMA.16816.F32 R136, R144.reuse, R62, R136 ;  /* 0x0000003e9088723c */ /* 0x040fe20000001888 */
[----:B------:R-:W3:Y:S01]  /*9f90*/  LDSM.16.MT88.4 R60, [R196+0x11800] ;  /* 0x01180000c43c783b */ /* 0x000ee20000004200 */
[----:B------:R-:W-:Y:S01]  /*9fa0*/  LOP3.LUT R164, R164, R93, RZ, 0xc0, !PT ;  /* 0x0000005da4a47212 */ /* 0x000fe200078ec0ff */
[----:B------:R-:W-:Y:S01]  /*9fb0*/  FADD.FTZ R247, R244, R247 ;  /* 0x000000f7f4f77221 */ /* 0x000fe20000010000 */
[----:B------:R-:W-:Y:S02]  /*9fc0*/  HSET2.LE.AND R165, R165, R172, PT ;  /* 0x000000aca5a57233 */ /* 0x000fe40003803000 */
[----:B------:R-:W-:Y:S01]  /*9fd0*/  F2FP.F16.F32.PACK_AB R93, R249, R246 ;  /* 0x000000f6f95d723e */ /* 0x000fe200000000ff */
[----:B------:R-:W-:Y:S01]  /*9fe0*/  LDSM.16.MT88.4 R172, [R217+0x7800] ;  /* 0x00780000d9ac783b */ /* 0x000fe20000004200 */
[C---:B------:R-:W-:Y:S01]  /*9ff0*/  HMMA.16816.F32 R140, R144.reuse, R94, R124 ;  /* 0x0000005e908c723c */ /* 0x040fe2000000187c */
[C---:B------:R-:W-:Y:S01]  /*a000*/  F2FP.F16.F32.PACK_AB R94, R251.reuse, R248 ;  /* 0x000000f8fb5e723e */ /* 0x040fe200000000ff */
[----:B------:R-:W-:Y:S01]  /*a010*/  FADD.FTZ R248, R248, R243 ;  /* 0x000000f3f8f87221 */ /* 0x000fe20000010000 */
[----:B------:R-:W-:Y:S01]  /*a020*/  F2FP.F16.F32.PACK_AB R92, R250, R252 ;  /* 0x000000fcfa5c723e */ /* 0x000fe200000000ff */
[----:B------:R-:W-:Y:S01]  /*a030*/  FADD.FTZ R246, R246, R247 ;  /* 0x000000f7f6f67221 */ /* 0x000fe20000010000 */
[----:B------:R-:W-:Y:S01]  /*a040*/  LOP3.LUT R165, R94, R165, RZ, 0xc0, !PT ;  /* 0x000000a55ea57212 */ /* 0x000fe200078ec0ff */
[----:B------:R-:W-:Y:S01]  /*a050*/  FADD.FTZ R251, R251, R248 ;  /* 0x000000f8fbfb7221 */ /* 0x000fe20000010000 */
[----:B------:R-:W-:Y:S01]  /*a060*/  LOP3.LUT R166, R93, R166, RZ, 0xc0, !PT ;  /* 0x000000a65da67212 */ /* 0x000fe200078ec0ff */
[----:B------:R-:W-:Y:S01]  /*a070*/  HMMA.16816.F32 R144, R144, R102, R148 ;  /* 0x000000669090723c */ /* 0x000fe20000001894 */
[----:B------:R-:W4:Y:S01]  /*a080*/  LDSM.16.MT88.4 R100, [R222+0x13800] ;  /* 0x01380000de64783b */ /* 0x000f220000004200 */
[----:B------:R-:W-:Y:S01]  /*a090*/  LOP3.LUT R167, R92, R167, RZ, 0xc0, !PT ;  /* 0x000000a75ca77212 */ /* 0x000fe200078ec0ff */
[----:B------:R-:W-:Y:S01]  /*a0a0*/  FADD.FTZ R251, R252, R251 ;  /* 0x000000fbfcfb7221 */ /* 0x000fe20000010000 */
[----:B------:R-:W-:Y:S01]  /*a0b0*/  FADD.FTZ R227, R249, R246 ;  /* 0x000000f6f9e37221 */ /* 0x000fe20000010000 */
[----:B------:R-:W5:Y:S02]  /*a0c0*/  LDSM.16.MT88.4 R148, [R213+0x1800] ;  /* 0x00180000d594783b */ /* 0x000f640000004200 */
[----:B------:R-:W-:-:S02]  /*a0d0*/  FADD.FTZ R223, R250, R251 ;  /* 0x000000fbfadf7221 */ /* 0x000fc40000010000 */
[C---:B-1----:R-:W-:Y:S08]  /*a0e0*/  HMMA.16816.F32 R92, R164.reuse, R96, R72 ;  /* 0x00000060a45c723c */ /* 0x042ff00000001848 */
[C---:B--2---:R-:W-:Y:S08]  /*a0f0*/  HMMA.16816.F32 R124, R164.reuse, R128, R104 ;  /* 0x00000080a47c723c */ /* 0x044ff00000001868 */
[C---:B------:R-:W-:Y:S08]  /*a100*/  HMMA.16816.F32 R128, R164.reuse, R130, R68 ;  /* 0x00000082a480723c */ /* 0x040ff00000001844 */
[C---:B---3--:R-:W-:Y:S08]  /*a110*/  HMMA.16816.F32 R160, R164.reuse, R60, R160 ;  /* 0x0000003ca4a0723c */ /* 0x048ff000000018a0 */
[C---:B------:R-:W-:Y:S08]  /*a120*/  HMMA.16816.F32 R156, R164.reuse, R62, R156 ;  /* 0x0000003ea49c723c */ /* 0x040ff0000000189c */
[C---:B------:R-:W-:Y:S08]  /*a130*/  HMMA.16816.F32 R96, R164.reuse, R98, R76 ;  /* 0x00000062a460723c */ /* 0x040ff0000000184c */
[C---:B----4-:R-:W-:Y:S08]  /*a140*/  HMMA.16816.F32 R68, R164.reuse, R100, R48 ;  /* 0x00000064a444723c */ /* 0x050ff00000001830 */
[C---:B------:R-:W-:Y:S08]  /*a150*/  HMMA.16816.F32 R72, R164.reuse, R102, R44 ;  /* 0x00000066a448723c */ /* 0x040ff0000000182c */
[C---:B------:R-:W-:Y:S08]  /*a160*/  HMMA.16816.F32 R60, R164.reuse, R64, R40 ;  /* 0x00000040a43c723c */ /* 0x040ff00000001828 */
[C---:B------:R-:W-:Y:S08]  /*a170*/  HMMA.16816.F32 R100, R164.reuse, R188, R80 ;  /* 0x000000bca464723c */ /* 0x040ff00000001850 */
[C---:B------:R-:W-:Y:S08]  /*a180*/  HMMA.16816.F32 R76, R164.reuse, R108, R56 ;  /* 0x0000006ca44c723c */ /* 0x040ff00000001838 */
[C---:B------:R-:W-:Y:S01]  /*a190*/  HMMA.16816.F32 R40, R164.reuse, R202, R20 ;  /* 0x000000caa428723c */ /* 0x040fe20000001814 */
[----:B------:R-:W1:Y:S07]  /*a1a0*/  LDSM.16.MT88.4 R20, [R213+0x3800] ;  /* 0x00380000d514783b */ /* 0x000e6e0000004200 */
[C---:B------:R-:W-:Y:S01]  /*a1b0*/  HMMA.16816.F32 R80, R164.reuse, R110, R16 ;  /* 0x0000006ea450723c */ /* 0x040fe20000001810 */
[----:B------:R-:W2:Y:S07]  /*a1c0*/  LDSM.16.MT88.4 R16, [R213+0x5800] ;  /* 0x00580000d510783b */ /* 0x000eae0000004200 */
[C---:B-----5:R-:W-:Y:S01]  /*a1d0*/  HMMA.16816.F32 R56, R164.reuse, R150, R4 ;  /* 0x00000096a438723c */ /* 0x060fe20000001804 */
        /* <DEDUP_REMOVED lines=21> */
.L_x_400:
[----:B------:R-:W-:-:S09]  /*a330*/  UISETP.GE.AND UP0, UPT, UR21, URZ, UPT ;  /* 0x000000ff1500728c */ /* 0x000fd2000bf06270 */
[----:B------:R-:W-:Y:S05]  /*a340*/  BRA.U !UP0, `(.L_x_402) ;  /* 0x0000003d08987547 */ /* 0x000fea000b800000 */
[----:B------:R-:W-:Y:S01]  /*a350*/  IMAD.U32 R6, RZ, RZ, UR24 ;  /* 0x00000018ff067e24 */ /* 0x000fe2000f8e00ff */
[----:B------:R-:W-:Y:S01]  /*a360*/  USHF.L.U64.HI UR12, UR10, 0x5, UR11 ;  /* 0x000000050a0c7899 */ /* 0x000fe2000801020b */
[----:B------:R-:W-:Y:S01]  /*a370*/  IMAD.U32 R7, RZ, RZ, UR22 ;  /* 0x00000016ff077e24 */ /* 0x000fe2000f8e00ff */
[----:B------:R-:W-:Y:S01]  /*a380*/  UIMAD.WIDE.U32 UR22, UR21, UR10, URZ ;  /* 0x0000000a151672a5 */ /* 0x000fe2000f8e00ff */
[----:B------:R-:W-:Y:S01]  /*a390*/  IMAD.SHL.U32 R213, R192, 0x40, RZ ;  /* 0x00000040c0d57824 */ /* 0x000fe200078e00ff */
[----:B------:R-:W-:Y:S01]  /*a3a0*/  S2UR UR13, SR_CgaCtaId ;  /* 0x00000000000d79c3 */ /* 0x000fe20000008800 */
[----:B------:R-:W-:Y:S01]  /*a3b0*/  IMAD.WIDE.U32 R6, R0, UR10, R6 ;  /* 0x0000000a00067c25 */ /* 0x000fe2000f8e0006 */
[----:B------:R-:W-:Y:S01]  /*a3c0*/  UIMAD UR11, UR21, UR11, UR23 ;  /* 0x0000000b150b72a4 */ /* 0x000fe2000f8e0217 */
[----:B------:R-:W1:Y:S01]  /*a3d0*/  S2R R217, SR_TID.X ;  /* 0x0000000000d97919 */ /* 0x000e620000002100 */
[----:B------:R-:W-:Y:S01]  /*a3e0*/  LOP3.LUT R5, R213, 0x200, RZ, 0xc0, !PT ;  /* 0x00000200d5057812 */ /* 0x000fe200078ec0ff */
[----:B------:R-:W-:Y:S01]  /*a3f0*/  IMAD.U32 R0, RZ, RZ, UR4 ;  /* 0x00000004ff007e24 */ /* 0x000fe2000f8e00ff */
[----:B------:R-:W-:Y:S01]  /*a400*/  UIMAD UR4, UR32, UR4, URZ ;  /* 0x00000004200472a4 */ /* 0x000fe2000f8e02ff */
[----:B------:R-:W-:Y:S01]  /*a410*/  IMAD.IADD R7, R2, 0x1, R7 ;  /* 0x0000000102077824 */ /* 0x000fe200078e0207 */
[----:B------:R-:W-:Y:S01]  /*a420*/  UMOV UR6, 0x400 ;  /* 0x0000040000067882 */ /* 0x000fe20000000000 */
[----:B------:R-:W-:Y:S01]  /*a430*/  IMAD.SHL.U32 R210, R192, 0x20, RZ ;  /* 0x00000020c0d27824 */ /* 0x000fe200078e00ff */
[----:B------:R-:W-:Y:S01]  /*a440*/  UIMAD UR5, UR15, UR5, UR4 ;  /* 0x000000050f0572a4 */ /* 0x000fe2000f8e0204 */
[----:B------:R-:W-:Y:S01]  /*a450*/  IMAD.WIDE.U32 R6, R0, UR15, R6 ;  /* 0x0000000f00067c25 */ /* 0x000fe2000f8e0006 */
[----:B------:R-:W-:Y:S01]  /*a460*/  MOV R209, 0x40 ;  /* 0x0000004000d17802 */ /* 0x000fe20000000f00 */
[----:B------:R-:W-:Y:S01]  /*a470*/  UIADD3 UR40, UP0, UPT, UR40, -0x180, URZ ;  /* 0xfffffe8028287890 */ /* 0x000fe2000ff1e0ff */
[----:B------:R-:W-:Y:S01]  /*a480*/  LOP3.LUT R210, R5, 0x7c00, R210, 0xf8, !PT ;  /* 0x00007c0005d27812 */ /* 0x000fe200078ef8d2 */
[----:B------:R-:W-:Y:S01]  /*a490*/  IMAD.U32 R4, RZ, RZ, UR22 ;  /* 0x00000016ff047e24 */ /* 0x000fe2000f8e00ff */
[C---:B------:R-:W-:Y:S01]  /*a4a0*/  IADD3 R230, P0, PT, R194.reuse, R6, RZ ;  /* 0x00000006c2e67210 */ /* 0x040fe20007f1e0ff */
[----:B------:R-:W-:Y:S01]  /*a4b0*/  IMAD.U32 R0, RZ, RZ, UR11 ;  /* 0x0000000bff007e24 */ /* 0x000fe2000f8e00ff */
[----:B------:R-:W-:Y:S01]  /*a4c0*/  MOV R5, UR23 ;  /* 0x0000001700057c02 */ /* 0x000fe20008000f00 */
[----:B------:R-:W-:Y:S01]  /*a4d0*/  IMAD.MOV.U32 R165, RZ, RZ, R164 ;  /* 0x000000ffffa57224 */ /* 0x000fe200078e00a4 */
[----:B------:R-:W-:Y:S01]  /*a4e0*/  IADD3.X R231, PT, PT, R7, UR5, RZ, P0, !PT ;  /* 0x0000000507e77c10 */ /* 0x000fe200087fe4ff */
[----:B------:R-:W2:Y:S01]  /*a4f0*/  S2UR UR5, SR_CgaCtaId ;  /* 0x00000000000579c3 */ /* 0x000ea20000008800 */
[----:B------:R-:W-:Y:S01]  /*a500*/  LOP3.LUT R194, R194, 0x1c0, R213, 0xf8, !PT ;  /* 0x000001c0c2c27812 */ /* 0x000fe200078ef8d5 */
[----:B------:R-:W-:Y:S01]  /*a510*/  UIADD3 UR11, UPT, UPT, UR21, 0x1, URZ ;  /* 0x00000001150b7890 */ /* 0x000fe2000fffe0ff */
[C---:B------:R-:W-:Y:S01]  /*a520*/  SHF.L.U64.HI R231, R230.reuse, 0x1, R231 ;  /* 0x00000001e6e77819 */ /* 0x040fe200000102e7 */
[----:B------:R-:W-:Y:S01]  /*a530*/  IMAD.SHL.U32 R230, R230, 0x2, RZ ;  /* 0x00000002e6e67824 */ /* 0x000fe200078e00ff */
[--C-:B------:R-:W-:Y:S01]  /*a540*/  SHF.R.U32.HI R5, RZ, 0x1, R192.reuse ;  /* 0x00000001ff057819 */ /* 0x100fe200000116c0 */
[----:B------:R-:W-:Y:S01]  /*a550*/  USHF.L.U32 UR10, UR10, 0x5, URZ ;  /* 0x000000050a0a7899 */ /* 0x000fe200080006ff */
[C---:B------:R-:W-:Y:S01]  /*a560*/  LOP3.LUT R192, R194.reuse, 0x8, R192, 0x78, !PT ;  /* 0x00000008c2c07812 */ /* 0x040fe200078e78c0 */
[----:B------:R-:W-:Y:S01]  /*a570*/  ULEA UR21, UR21, 0x1, 0x1 ;  /* 0x0000000115157891 */ /* 0x000fe2000f8e08ff */
[----:B------:R-:W-:Y:S01]  /*a580*/  LOP3.LUT R213, R213, 0x400, RZ, 0xc0, !PT ;  /* 0x00000400d5d57812 */ /* 0x000fe200078ec0ff */
[----:B------:R-:W3:Y:S01]  /*a590*/  LDCU UR4, c[0x0][0x45c] ;  /* 0x00008b80ff0477ac */ /* 0x000ee20008000800 */
[----:B------:R-:W-:-:S02]  /*a5a0*/  LOP3.LUT R5, R194, 0x8, R5, 0x78, !PT ;  /* 0x00000008c2057812 */ /* 0x000fc400078e7805 */
[----:B------:R-:W-:Y:S01]  /*a5b0*/  LEA R230, P0, R4, R230, 0x7 ;  /* 0x000000e604e67211 */ /* 0x000fe200078038ff */
[----:B------:R-:W-:Y:S01]  /*a5c0*/  IMAD R213, R192, 0x2, R213 ;  /* 0x00000002c0d57824 */ /* 0x000fe200078e02d5 */
[----:B------:R-:W-:Y:S01]  /*a5d0*/  LOP3.LUT R210, R210, R5, RZ, 0xfc, !PT ;  /* 0x00000005d2d27212 */ /* 0x000fe200078efcff */
[----:B------:R-:W-:Y:S01]  /*a5e0*/  UIADD3.X UR29, UPT, UPT, UR29, -0x1, URZ, UP0, !UPT ;  /* 0xffffffff1d1d7890 */ /* 0x000fe200087fe4ff */
[----:B------:R-:W-:Y:S01]  /*a5f0*/  LEA.HI.X R231, R4, R231, R0, 0x7, P0 ;  /* 0x000000e704e77211 */ /* 0x000fe200000f3c00 */
[----:B------:R-:W-:Y:S01]  /*a600*/  IMAD.MOV.U32 R0, RZ, RZ, R3 ;  /* 0x000000ffff007224 */ /* 0x000fe200078e0003 */
[----:B------:R-:W-:Y:S01]  /*a610*/  SEL R209, R209, 0xffffffc0, !P5 ;  /* 0xffffffc0d1d17807 */ /* 0x000fe20006800000 */
[----:B------:R-:W-:Y:S01]  /*a620*/  IMAD.MOV.U32 R3, RZ, RZ, 0x20 ;  /* 0x00000020ff037424 */ /* 0x000fe200078e00ff */
[----:B------:R-:W-:Y:S02]  /*a630*/  LOP3.LUT R222, R195, 0x1e00, R198, 0xf8, !PT ;  /* 0x00001e00c3de7812 */ /* 0x000fe400078ef8c6 */
[----:B------:R-:W-:Y:S01]  /*a640*/  IADD3 R230, P0, PT, R230, UR8, RZ ;  /* 0x00000008e6e67c10 */ /* 0x000fe2000ff1e0ff */
[----:B--2---:R-:W-:Y:S01]  /*a650*/  ULEA UR5, UR5, UR6, 0x18 ;  /* 0x0000000605057291 */ /* 0x004fe2000f8ec0ff */
[----:B------:R-:W-:Y:S01]  /*a660*/  SEL R3, R3, 0xffffffe0, !P6 ;  /* 0xffffffe003037807 */ /* 0x000fe20007000000 */
[----:B------:R-:W-:Y:S01]  /*a670*/  UMOV UR8, 0x400 ;  /* 0x0000040000087882 */ /* 0x000fe20000000000 */
[----:B------:R-:W-:Y:S01]  /*a680*/  IADD3.X R231, PT, PT, R231, UR9, RZ, P0, !PT ;  /* 0x00000009e7e77c10 */ /* 0x000fe200087fe4ff */
[----:B------:R-:W-:-:S02]  /*a690*/  ULEA UR6, UR13, UR8, 0x18 ;  /* 0x000000080d067291 */ /* 0x000fc4000f8ec0ff */
[----:B------:R-:W-:Y:S01]  /*a6a0*/  VIADD R2, R213, UR5 ;  /* 0x00000005d5027c36 */ /* 0x000fe20008000000 */
[----:B------:R-:W-:Y:S02]  /*a6b0*/  LEA R210, R210, UR5, 0x1 ;  /* 0x00000005d2d27c11 */ /* 0x000fe4000f8e08ff */
[----:B------:R-:W-:Y:S01]  /*a6c0*/  LEA R222, R222, UR5, 0x1 ;  /* 0x00000005dede7c11 */ /* 0x000fe2000f8e08ff */
[C---:B------:R-:W-:Y:S01]  /*a6d0*/  IMAD.IADD R212, R2.reuse, 0x1, R209 ;  /* 0x0000000102d47824 */ /* 0x040fe200078e02d1 */
[----:B------:R-:W-:Y:S01]  /*a6e0*/  IADD3 R167, PT, PT, R2, R3, RZ ;  /* 0x0000000302a77210 */ /* 0x000fe20007ffe0ff */
[--C-:B------:R-:W-:Y:S02]  /*a6f0*/  IMAD.IADD R209, R209, 0x1, R210.reuse ;  /* 0x00000001d1d17824 */ /* 0x100fe400078e02d2 */
[C---:B------:R-:W-:Y:S02]  /*a700*/  IMAD.IADD R166, R3.reuse, 0x1, R210 ;  /* 0x0000000103a67824 */ /* 0x040fe400078e02d2 */
[----:B------:R-:W-:-:S02]  /*a710*/  IMAD.IADD R211, R3, 0x1, R212 ;  /* 0x0000000103d37824 */ /* 0x000fc400078e02d4 */
[----:B------:R-:W-:Y:S01]  /*a720*/  IMAD.IADD R208, R3, 0x1, R209 ;  /* 0x0000000103d07824 */ /* 0x000fe200078e02d1 */
[----:B-1-3--:R-:W-:Y:S06]  /*a730*/  BRA `(.L_x_403) ;  /* 0x0000000000a47947 */ /* 0x00afec0003800000 */
.L_x_405:
        /* <DEDUP_REMOVED lines=16> */
[----:B------:R-:W-:Y:S02]  /*a840*/  IADD3 R164, P0, PT, R164, R171, RZ ;  /* 0x000000aba4a47210 */ /* 0x000fe40007f1e0ff */
[--C-:B------:R-:W-:Y:S01]  /*a850*/  LEA.HI.X R177, R171, R215, R170.reuse, 0x1, P2 ;  /* 0x000000d7abb17211 */ /* 0x100fe200010f0caa */
[----:B------:R1:W-:Y:S01]  /*a860*/  LDGSTS.E.BYPASS.LTC128B.128 [R222+0xc000], desc[UR16][R174.64+0x100] ;  /* 0x0c000100aede7fae */ /* 0x0003e2000b981a10 */
[----:B------:R-:W-:Y:S01]  /*a870*/  LEA R172, P1, R2, R171, 0x5 ;  /* 0x000000ab02ac7211 */ /* 0x000fe200078228ff */
[----:B------:R-:W-:Y:S02]  /*a880*/  IMAD.X R168, R168, 0x1, R170, P0 ;  /* 0x00000001a8a87824 */ /* 0x000fe400000e06aa */
[----:B------:R1:W-:Y:S01]  /*a890*/  LDGSTS.E.BYPASS.LTC128B.128 [R222+0xe000], desc[UR16][R174.64+0x180] ;  /* 0x0e000180aede7fae */ /* 0x0003e2000b981a10 */
[----:B------:R-:W-:Y:S02]  /*a8a0*/  LEA R178, P0, R172, R216, 0x1 ;  /* 0x000000d8acb27211 */ /* 0x000fe400078008ff */
[----:B------:R-:W-:Y:S01]  /*a8b0*/  LEA.HI.X R2, R2, R170, R3, 0x5, P1 ;  /* 0x000000aa02027211 */ /* 0x000fe200008f2c03 */
[----:B------:R1:W-:Y:S01]  /*a8c0*/  LDGSTS.E.BYPASS.LTC128B.128 [R222+0x8800], desc[UR16][R176.64] ;  /* 0x08800000b0de7fae */ /* 0x0003e2000b981a10 */
[----:B------:R-:W-:Y:S02]  /*a8d0*/  LEA R180, P1, R164, R216, 0x1 ;  /* 0x000000d8a4b47211 */ /* 0x000fe400078208ff */
[-C--:B------:R-:W-:Y:S01]  /*a8e0*/  LEA.HI.X R179, R172, R215.reuse, R2, 0x1, P0 ;  /* 0x000000d7acb37211 */ /* 0x080fe200000f0c02 */
[----:B------:R1:W-:Y:S01]  /*a8f0*/  LDGSTS.E.BYPASS.LTC128B.128 [R222+0xa800], desc[UR16][R176.64+0x80] ;  /* 0x0a800080b0de7fae */ /* 0x0003e2000b981a10 */
[----:B------:R-:W-:Y:S03]  /*a900*/  LEA.HI.X R181, R164, R215, R168, 0x1, P1 ;  /* 0x000000d7a4b57211 */ /* 0x000fe600008f0ca8 */
        /* <DEDUP_REMOVED lines=12> */
.L_x_403:
        /* <DEDUP_REMOVED lines=27> */
[----:B------:R2:W-:Y:S04]  /*ab80*/  LDGSTS.E.BYPASS.LTC128B.128 [R222+0x17800], desc[UR16][R2.64+0x480] ;  /* 0x1780048002de7fae */ /* 0x0005e8000b981a10 */
[----:B------:R-:W-:Y:S04]  /*ab90*/  LDSM.16.M88.4 R168, [R210] ;  /* 0x00000000d2a8783b */ /* 0x000fe80000000200 */
[----:B------:R-:W3:Y:S04]  /*aba0*/  LDSM.16.M88.4 R172, [R213+UR5+0x8000] ;  /* 0x00800005d5ac783b */ /* 0x000ee80008000200 */
[----:B------:R-:W4:Y:S04]  /*abb0*/  LDSM.16.M88.4 R176, [R213+UR5+0x8800] ;  /* 0x00880005d5b0783b */ /* 0x000f280008000200 */
[----:B------:R-:W5:Y:S04]  /*abc0*/  LDSM.16.M88.4 R180, [R213+UR5+0x9000] ;  /* 0x00900005d5b4783b */ /* 0x000f680008000200 */
[----:B------:R-:W0:Y:S04]  /*abd0*/  LDGDEPBAR ;  /* 0x00000000000079af */ /* 0x000e280000000000 */
[----:B------:R-:W2:Y:S04]  /*abe0*/  LDSM.16.M88.4 R184, [R213+UR5+0x9800] ;  /* 0x00980005d5b8783b */ /* 0x000ea80008000200 */
[----:B------:R-:W-:Y:S04]  /*abf0*/  LDSM.16.M88.4 R188, [R166] ;  /* 0x00000000a6bc783b */ /* 0x000fe80000000200 */
[----:B------:R-:W2:Y:S04]  /*ac00*/  LDSM.16.M88.4 R192, [R167+0x8000] ;  /* 0x00800000a7c0783b */ /* 0x000ea80000000200 */
[----:B------:R-:W-:Y:S04]  /*ac10*/  LDSM.16.M88.4 R196, [R167+0x9000] ;  /* 0x00900000a7c4783b */ /* 0x000fe80000000200 */
[----:B------:R-:W-:Y:S04]  /*ac20*/  LDSM.16.M88.4 R200, [R167+0x9800] ;  /* 0x00980000a7c8783b */ /* 0x000fe80000000200 */
[----:B-1----:R-:W-:Y:S01]  /*ac30*/  LDSM.16.M88.4 R204, [R213+UR5+0xa000] ;  /* 0x00a00005d5cc783b */ /* 0x002fe20008000200 */
[C---:B---3--:R-:W-:Y:S08]  /*ac40*/  HMMA.16816.F32 R4, R168.reuse, R172, RZ ;  /* 0x000000aca804723c */ /* 0x048ff000000018ff */
[C---:B------:R-:W-:Y:S01]  /*ac50*/  HMMA.16816.F32 R8, R168.reuse, R174, RZ ;  /* 0x000000aea808723c */ /* 0x040fe200000018ff */
[----:B------:R-:W1:Y:S07]  /*ac60*/  LDSM.16.M88.4 R172, [R167+0x8800] ;  /* 0x00880000a7ac783b */ /* 0x000e6e0000000200 */
[C---:B----4-:R-:W-:Y:S08]  /*ac70*/  HMMA.16816.F32 R12, R168.reuse, R176, RZ ;  /* 0x000000b0a80c723c */ /* 0x050ff000000018ff */
[C---:B------:R-:W-:Y:S01]  /*ac80*/  HMMA.16816.F32 R16, R168.reuse, R178, RZ ;  /* 0x000000b2a810723c */ /* 0x040fe200000018ff */
[----:B------:R-:W-:Y:S07]  /*ac90*/  LDSM.16.M88.4 R176, [R209] ;  /* 0x00000000d1b0783b */ /* 0x000fee0000000200 */
[C---:B-----5:R-:W-:Y:S08]  /*aca0*/  HMMA.16816.F32 R20, R168.reuse, R180, RZ ;  /* 0x000000b4a814723c */ /* 0x060ff000000018ff */
[C---:B------:R-:W-:Y:S01]  /*acb0*/  HMMA.16816.F32 R24, R168.reuse, R182, RZ ;  /* 0x000000b6a818723c */ /* 0x040fe200000018ff */
[----:B------:R-:W3:Y:S07]  /*acc0*/  LDSM.16.M88.4 R180, [R212+0x8000] ;  /* 0x00800000d4b4783b */ /* 0x000eee0000000200 */
[C---:B--2---:R-:W-:Y:S08]  /*acd0*/  HMMA.16816.F32 R28, R168.reuse, R184, RZ ;  /* 0x000000b8a81c723c */ /* 0x044ff000000018ff */
[----:B------:R-:W-:Y:S01]  /*ace0*/  HMMA.16816.F32 R32, R168, R186, RZ ;  /* 0x000000baa820723c */ /* 0x000fe200000018ff */
[----:B------:R-:W2:Y:S04]  /*acf0*/  LDSM.16.M88.4 R168, [R212+0x8800] ;  /* 0x00880000d4a8783b */ /* 0x000ea80000000200 */
[----:B------:R-:W4:Y:S03]  /*ad00*/  LDSM.16.M88.4 R184, [R212+0x9000] ;  /* 0x00900000d4b8783b */ /* 0x000f260000000200 */
        /* <DEDUP_REMOVED lines=15> */
[----:B------:R-:W-:Y:S07]  /*ae00*/  LDSM.16.M88.4 R180, [R211+0x9800] ;  /* 0x00980000d3b4783b */ /* 0x000fee0000000200 */
[C---:B--2---:R-:W-:Y:S08]  /*ae10*/  HMMA.16816.F32 R12, R176.reuse, R168, R12 ;  /* 0x000000a8b00c723c */ /* 0x044ff0000000180c */
[C---:B------:R-:W-:Y:S01]  /*ae20*/  HMMA.16816.F32 R16, R176.reuse, R170, R16 ;  /* 0x000000aab010723c */ /* 0x040fe20000001810 */
[----:B------:R-:W2:Y:S07]  /*ae30*/  LDSM.16.M88.4 R168, [R211+0x9000] ;  /* 0x00900000d3a8783b */ /* 0x000eae0000000200 */
[C---:B----4-:R-:W-:Y:S08]  /*ae40*/  HMMA.16816.F32 R20, R176.reuse, R184, R20 ;  /* 0x000000b8b014723c */ /* 0x050ff00000001814 */
[C---:B------:R-:W-:Y:S01]  /*ae50*/  HMMA.16816.F32 R24, R176.reuse, R186, R24 ;  /* 0x000000bab018723c */ /* 0x040fe20000001818 */
[----:B------:R-:W-:Y:S07]  /*ae60*/  LDSM.16.M88.4 R184, [R213+UR5+0xb800] ;  /* 0x00b80005d5b8783b */ /* 0x000fee0008000200 */
[C---:B-1----:R-:W-:Y:S08]  /*ae70*/  HMMA.16816.F32 R28, R176.reuse, R172, R28 ;  /* 0x000000acb01c723c */ /* 0x042ff0000000181c */
[----:B------:R-:W-:Y:S01]  /*ae80*/  HMMA.16816.F32 R32, R176, R174, R32 ;  /* 0x000000aeb020723c */ /* 0x000fe20000001820 */
[----:B------:R-:W1:Y:S04]  /*ae90*/  LDSM.16.M88.4 R172, [R213+UR5+0xa800] ;  /* 0x00a80005d5ac783b */ /* 0x000e680008000200 */
[----:B------:R-:W3:Y:S03]  /*aea0*/  LDSM.16.M88.4 R176, [R213+UR5+0xb000] ;  /* 0x00b00005d5b0783b */ /* 0x000ee60008000200 */
        /* <DEDUP_REMOVED lines=11> */
[----:B------:R-:W2:Y:S04]  /*af60*/  LDSM.16.M88.4 R180, [R167+0xa000] ;  /* 0x00a00000a7b4783b */ /* 0x000ea80000000200 */
[----:B------:R-:W-:Y:S03]  /*af70*/  LDSM.16.M88.4 R192, [R212+0xa000] ;  /* 0x00a00000d4c0783b */ /* 0x000fe60000000200 */
        /* <DEDUP_REMOVED lines=162> */
.L_x_404:
[----:B------:R-:W-:Y:S01]  /*b9a0*/  FMNMX3.FTZ R3, R205, R26, R27, !PT ;  /* 0x0000001acd037276 */ /* 0x000fe2000781001b */
[----:B------:R-:W-:Y:S01]  /*b9b0*/  SHFL.BFLY PT, R169, R204, 0x2, 0x1f ;  /* 0x0c401f00cca97f89 */ /* 0x000fe200000e0000 */
[----:B------:R-:W-:Y:S01]  /*b9c0*/  UIADD3 UR8, UPT, UPT, UR21, -0x1, URZ ;  /* 0xffffffff15087890 */ /* 0x000fe2000fffe0ff */
[----:B------:R-:W-:Y:S01]  /*b9d0*/  MOV R192, R217 ;  /* 0x000000d900c07202 */ /* 0x000fe20000000f00 */
[----:B------:R-:W-:Y:S01]  /*b9e0*/  UIADD3 UR20, UPT, UPT, UR18, -0x61c88647, URZ ;  /* 0x9e3779b912147890 */ /* 0x000fe2000fffe0ff */
[----:B------:R-:W-:Y:S01]  /*b9f0*/  FMNMX3.FTZ R3, R3, R30, R31, !PT ;  /* 0x0000001e03037276 */ /* 0x000fe2000781001f */
[----:B------:R-:W-:Y:S01]  /*ba00*/  UIADD3 UR27, UPT, UPT, UR19, 0x76cf5d0a, URZ ;  /* 0x76cf5d0a131b7890 */ /* 0x000fe2000fffe0ff */
[----:B------:R-:W-:Y:S01]  /*ba10*/  SHF.L.U32 R198, R192, 0x3, RZ ;  /* 0x00000003c0c67819 */ /* 0x000fe200000006ff */
[----:B------:R-:W-:Y:S01]  /*ba20*/  UIADD3 UR26, UPT, UPT, UR19, 0x32370b8f, URZ ;  /* 0x32370b8f131a7890 */ /* 0x000fe2000fffe0ff */
[----:B------:R-:W-:Y:S01]  /*ba30*/  FMNMX3.FTZ R164, R3, R34, R35, !PT ;  /* 0x0000002203a47276 */ /* 0x000fe20007810023 */
[----:B------:R-:W-:Y:S01]  /*ba40*/  UIADD3 UR22, UPT, UPT, UR18, 0x78dde6e4, URZ ;  /* 0x78dde6e412167890 */ /* 0x000fe2000fffe0ff */
[----:B------:R-:W-:Y:S01]  /*ba50*/  LOP3.LUT R194, R198, 0x38, RZ, 0xc0, !PT ;  /* 0x00000038c6c27812 */ /* 0x000fe200078ec0ff */
[----:B------:R-:W-:Y:S01]  /*ba60*/  UIADD3 UR13, UPT, UPT, UR18, -0x255992d5, URZ ;  /* 0xdaa66d2b120d7890 */ /* 0x000fe2000fffe0ff */
[----:B------:R-:W-:Y:S01]  /*ba70*/  SHF.R.U32.HI R193, RZ, 0x1, R192 ;  /* 0x00000001ffc17819 */ /* 0x000fe200000116c0 */
[----:B------:R-:W2:Y:S01]  /*ba80*/  SHFL.BFLY PT, R3, R164, 0x2, 0x1f ;  /* 0x0c401f00a4037f89 */ /* 0x000ea200000e0000 */
[----:B------:R-:W-:Y:S01]  /*ba90*/  UIADD3 UR24, UPT, UPT, UR19, -0x56f99767, URZ ;  /* 0xa906689913187890 */ /* 0x000fe2000fffe0ff */
[----:B------:R-:W-:Y:S01]  /*baa0*/  LOP3.LUT P5, RZ, R192, 0x4, RZ, 0xc0, !PT ;  /* 0x00000004c0ff7812 */ /* 0x000fe200078ac0ff */
[----:B------:R-:W-:Y:S02]  /*bab0*/  UIADD3 UR25, UPT, UPT, UR19, -0x126145ec, URZ ;  /* 0xed9eba1413197890 */ /* 0x000fe4000fffe0ff */
[----:B------:R-:W-:Y:S02]  /*bac0*/  UIADD3 UR9, UPT, UPT, UR18, -0x4ab325aa, URZ ;  /* 0xb54cda5612097890 */ /* 0x000fe4000fffe0ff */
[----:B------:R-:W-:Y:S02]  /*bad0*/  UIADD3 UR15, UPT, UPT, UR18, 0x1715609d, URZ ;  /* 0x1715609d120f7890 */ /* 0x000fe4000fffe0ff */
[----:B------:R-:W-:Y:S02]  /*bae0*/  UIADD3 UR23, UPT, UPT, UR19, 0x646e171e, URZ ;  /* 0x646e171e13177890 */ /* 0x000fe4000fffe0ff */
[----:B------:R-:W-:Y:S04]  /*baf0*/  UIADD3 UR11, UPT, UPT, UR11, -0x1, URZ ;  /* 0xffffffff0b0b7890 */ /* 0x000fe8000fffe0ff */
[----:B------:R-:W-:Y:S01]  /*bb00*/  UISETP.NE.AND UP0, UPT, UR11, URZ, UPT ;  /* 0x000000ff0b00728c */ /* 0x000fe2000bf05270 */
[----:B--2---:R-:W-:Y:S02]  /*bb10*/  FMNMX.FTZ R2, R164, R3, !PT ;  /* 0x00000003a4027209 */ /* 0x004fe40007810000 */
[----:B------:R-:W-:Y:S02]  /*bb20*/  FMNMX.FTZ R171, R204, R169, !PT ;  /* 0x000000a9ccab7209 */ /* 0x000fe40007810000 */
[----:B------:R-:W-:Y:S01]  /*bb30*/  MOV R169, UR8 ;  /* 0x0000000800a97c02 */ /* 0x000fe20008000f00 */
[----:B------:R-:W2:Y:S01]  /*bb40*/  SHFL.BFLY PT, R3, R2, 0x1, 0x1f ;  /* 0x0c201f0002037f89 */ /* 0x000ea200000e0000 */
[----:B------:R-:W-:Y:S02]  /*bb50*/  UIADD3 UR8, UPT, UPT, UR18, 0x3c6ef372, URZ ;  /* 0x3c6ef37212087890 */ /* 0x000fe4000fffe0ff */
[----:B------:R-:W-:Y:S05]  /*bb60*/  LOP3.LUT R169, R169, UR19, R225, 0x96, !PT ;  /* 0x00000013a9a97c12 */ /* 0x000fea000f8e96e1 */
[----:B------:R-:W3:Y:S01]  /*bb70*/  SHFL.BFLY PT, R168, R171, 0x1, 0x1f ;  /* 0x0c201f00aba87f89 */ /* 0x000ee200000e0000 */
[----:B-1----:R-:W-:Y:S05]  /*bb80*/  IMAD.WIDE.U32 R180, R169, -0x326172a9, RZ ;  /* 0xcd9e8d57a9b47825 */ /* 0x002fea00078e00ff */
[----:B------:R-:W-:Y:S02]  /*bb90*/  LOP3.LUT R169, R228, UR20, R181, 0x96, !PT ;  /* 0x00000014e4a97c12 */ /* 0x000fe4000f8e96b5 */
[----:B------:R-:W-:Y:S03]  /*bba0*/  LOP3.LUT R180, R219, UR8, R180, 0x96, !PT ;  /* 0x00000008dbb47c12 */ /* 0x000fe6000f8e96b4 */
[----:B------:R-:W-:Y:S04]  /*bbb0*/  IMAD.WIDE.U32 R184, R169, -0x2daee0ad, RZ ;  /* 0xd2511f53a9b87825 */ /* 0x000fe800078e00ff */
[----:B------:R-:W-:Y:S01]  /*bbc0*/  IMAD.WIDE.U32 R180, R180, -0x2daee0ad, RZ ;  /* 0xd2511f53b4b47825 */ /* 0x000fe200078e00ff */
[----:B------:R-:W-:Y:S02]  /*bbd0*/  LOP3.LUT R182, R220, UR27, R185, 0x96, !PT ;  /* 0x0000001bdcb67c12 */ /* 0x000fe4000f8e96b9 */
[----:B--2---:R-:W-:Y:S02]  /*bbe0*/  FMNMX.FTZ R3, R2, R3, !PT ;  /* 0x0000000302037209 */ /* 0x004fe40007810000 */
[----:B------:R-:W-:Y:S01]  /*bbf0*/  LOP3.LUT R184, R184, UR26, R181, 0x96, !PT ;  /* 0x0000001ab8b87c12 */ /* 0x000fe2000f8e96b5 */
[----:B------:R-:W-:Y:S01]  /*bc00*/  IMAD.WIDE.U32 R182, R182, -0x326172a9, RZ ;  /* 0xcd9e8d57b6b67825 */ /* 0x000fe200078e00ff */
[----:B---3--:R-:W-:Y:S03]  /*bc10*/  FMNMX.FTZ R164, R171, R168, !PT ;  /* 0x000000a8aba47209 */ /* 0x008fe60007810000 */
[C---:B------:R-:W-:Y:S01]  /*bc20*/  FMUL.FTZ R226, R3.reuse, UR4 ;  /* 0x0000000403e27c20 */ /* 0x040fe20008410000 */
[----:B------:R-:W-:Y:S01]  /*bc30*/  IMAD.WIDE.U32 R184, R184, -0x326172a9, RZ ;  /* 0xcd9e8d57b8b87825 */ /* 0x000fe200078e00ff */
[C---:B------:R-:W-:Y:S03]  /*bc40*/  FSETP.NEU.FTZ.AND P0, PT, R164.reuse, -INF , PT ;  /* 0xff800000a400780b */ /* 0x040fe60003f1d000 */
[----:B------:R-:W-:Y:S01]  /*bc50*/  FMUL.FTZ R232, R164, UR4 ;  /* 0x00000004a4e87c20 */ /* 0x000fe20008410000 */
[----:B------:R-:W-:Y:S01]  /*bc60*/  LOP3.LUT R2, R218, UR13, R183, 0x96, !PT ;  /* 0x0000000dda027c12 */ /* 0x000fe2000f8e96b7 */
[C---:B------:R-:W-:Y:S01]  /*bc70*/  FADD.FTZ R0, -R3.reuse, R0 ;  /* 0x0000000003007221 */ /* 0x040fe20000010100 */
[----:B------:R-:W-:Y:S02]  /*bc80*/  LOP3.LUT R182, R182, UR22, R185, 0x96, !PT ;  /* 0x00000016b6b67c12 */ /* 0x000fe4000f8e96b9 */
[----:B------:R-:W-:Y:S01]  /*bc90*/  FSEL R232, R232, RZ, P0 ;  /* 0x000000ffe8e87208 */ /* 0x000fe20000000000 */
[----:B------:R-:W-:Y:S01]  /*bca0*/  IMAD.WIDE.U32 R168, R2, -0x2daee0ad, RZ ;  /* 0xd2511f5302a87825 */ /* 0x000fe200078e00ff */
[----:B------:R-:W-:Y:S02]  /*bcb0*/  FSETP.NEU.FTZ.AND P0, PT, R3, -INF , PT ;  /* 0xff8000000300780b */ /* 0x000fe40003f1d000 */
[----:B------:R-:W-:Y:S01]  /*bcc0*/  LOP3.LUT R2, R193, 0x8, RZ, 0xc0, !PT ;  /* 0x00000008c1027812 */ /* 0x000fe200078ec0ff */
[----:B------:R-:W-:Y:S01]  /*bcd0*/  IMAD.WIDE.U32 R182, R182, -0x2daee0ad, RZ ;  /* 0xd2511f53b6b67825 */ /* 0x000fe200078e00ff */
[----:B------:R-:W-:Y:S03]  /*bce0*/  FSEL R226, R226, RZ, P0 ;  /* 0x000000ffe2e27208 */ /* 0x000fe60000000000 */
[--C-:B------:R-:W-:Y:S01]  /*bcf0*/  FFMA.FTZ R199, R9, UR4, -R232.reuse ;  /* 0x0000000409c77c23 */ /* 0x100fe200080108e8 */
[----:B------:R-:W-:Y:S01]  /*bd00*/  SHF.L.U32 R9, R192, 0x6, RZ ;  /* 0x00000006c0097819 */ /* 0x000fe200000006ff */
[----:B------:R-:W-:Y:S01]  /*bd10*/  FFMA.FTZ R202, R8, UR4, -R232 ;  /* 0x0000000408ca7c23 */ /* 0x000fe200080108e8 */
[----:B------:R-:W-:Y:S01]  /*bd20*/  FFMA.FTZ R201, R11, UR4, -R226 ;  /* 0x000000040bc97c23 */ /* 0x000fe200080108e2 */
[----:B------:R-:W1:Y:S01]  /*bd30*/  LDC R8, c[0x0][0x4f8] ;  /* 0x00013e00ff087b82 */ /* 0x000e620000000800 */
[----:B------:R-:W-:Y:S01]  /*bd40*/  LOP3.LUT R170, R168, UR24, R183, 0x96, !PT ;  /* 0x00000018a8aa7c12 */ /* 0x000fe2000f8e96b7 */
[----:B------:R-:W-:Y:S01]  /*bd50*/  FFMA.FTZ R203, R4, UR4, -R232 ;  /* 0x0000000404cb7c23 */ /* 0x000fe200080108e8 */
[----:B------:R-:W-:Y:S01]  /*bd60*/  LOP3.LUT R11, R194, 0x1c0, R9, 0xf8, !PT ;  /* 0x000001c0c20b7812 */ /* 0x000fe200078ef809 */
[--C-:B------:R-:W-:Y:S01]  /*bd70*/  FFMA.FTZ R200, R10, UR4, -R226.reuse ;  /* 0x000000040ac87c23 */ /* 0x100fe200080108e2 */
[----:B------:R-:W-:Y:S01]  /*bd80*/  LOP3.LUT R180, R180, UR25, R169, 0x96, !PT ;  /* 0x00000019b4b47c12 */ /* 0x000fe2000f8e96a9 */
[----:B------:R-:W-:Y:S01]  /*bd90*/  IMAD.WIDE.U32 R170, R170, -0x326172a9, RZ ;  /* 0xcd9e8d57aaaa7825 */ /* 0x000fe200078e00ff */
[----:B------:R-:W-:Y:S01]  /*bda0*/  LOP3.LUT R2, R11, R2, RZ, 0x3c, !PT ;  /* 0x000000020b027212 */ /* 0x000fe200078e3cff */
[----:B------:R-:W-:Y:S02]  /*bdb0*/  MUFU.EX2 R201, R201 ;  /* 0x000000c900c97308 */ /* 0x000fe40000000800 */
[--C-:B------:R-:W-:Y:S01]  /*bdc0*/  FFMA.FTZ R205, R6, UR4, -R226.reuse ;  /* 0x0000000406cd7c23 */ /* 0x100fe200080108e2 */
[----:B------:R-:W-:Y:S01]  /*bdd0*/  IMAD.WIDE.U32 R180, R180, -0x326172a9, RZ ;  /* 0xcd9e8d57b4b47825 */ /* 0x000fe200078e00ff */
[----:B------:R-:W-:Y:S02]  /*bde0*/  LOP3.LUT R2, R2, 0x200, R9, 0xf8, !PT ;  /* 0x0000020002027812 */ /* 0x000fe400078ef809 */
[----:B------:R-:W-:Y:S01]  /*bdf0*/  MOV R4, R170 ;  /* 0x000000aa00047202 */ /* 0x000fe20000000f00 */
[----:B------:R-:W-:Y:S01]  /*be00*/  FFMA.FTZ R206, R7, UR4, -R226 ;  /* 0x0000000407ce7c23 */ /* 0x000fe200080108e2 */
[----:B------:R-:W-:Y:S02]  /*be10*/  LEA R195, R2, UR6, 0x1 ;  /* 0x0000000602c37c11 */ /* 0x000fe4000f8e08ff */
[----:B------:R-:W2:Y:S01]  /*be20*/  MUFU.EX2 R200, R200 ;  /* 0x000000c800c87308 */ /* 0x000ea20000000800 */
[----:B------:R-:W-:Y:S01]  /*be30*/  LOP3.LUT R169, R4, 0xff, RZ, 0xc0, !PT ;  /* 0x000000ff04a97812 */ /* 0x000fe200078ec0ff */
[--C-:B------:R-:W-:Y:S01]  /*be40*/  FFMA.FTZ R204, R5, UR4, -R232.reuse ;  /* 0x0000000405cc7c23 */ /* 0x100fe200080108e8 */
[----:B------:R-:W-:Y:S01]  /*be50*/  LOP3.LUT R4, R180, UR9, R171, 0x96, !PT ;  /* 0x00000009b4047c12 */ /* 0x000fe2000f8e96ab */
[----:B------:R-:W3:Y:S01]  /*be60*/  LDSM.16.MT88.4 R172, [R195+0x10000] ;  /* 0x01000000c3ac783b */ /* 0x000ee20000004200 */
[----:B------:R-:W-:Y:S01]  /*be70*/  LOP3.LUT P0, RZ, R192, 0x2, RZ, 0xc0, !PT ;  /* 0x00000002c0ff7812 */ /* 0x000fe2000780c0ff */
[--C-:B------:R-:W-:Y:S01]  /*be80*/  FFMA.FTZ R233, R16, UR4, -R232.reuse ;  /* 0x0000000410e97c23 */ /* 0x100fe200080108e8 */
[C---:B------:R-:W-:Y:S03]  /*be90*/  LOP3.LUT R9, R4.reuse, 0xff, RZ, 0xc0, !PT ;  /* 0x000000ff04097812 */ /* 0x040fe600078ec0ff */
[----:B------:R-:W-:Y:S01]  /*bea0*/  MUFU.EX2 R202, R202 ;  /* 0x000000ca00ca7308 */ /* 0x000fe20000000800 */
[C---:B------:R-:W-:Y:S01]  /*beb0*/  LOP3.LUT R168, R4.reuse, 0xffff, RZ, 0xc0, !PT ;  /* 0x0000ffff04a87812 */ /* 0x040fe200078ec0ff */
[----:B------:R-:W-:Y:S01]  /*bec0*/  FFMA.FTZ R234, R17, UR4, -R232 ;  /* 0x0000000411ea7c23 */ /* 0x000fe200080108e8 */
[----:B------:R-:W-:Y:S01]  /*bed0*/  PRMT R7, R4, 0x7632, R7 ;  /* 0x0000763204077816 */ /* 0x000fe20000000007 */
[----:B------:R-:W-:Y:S01]  /*bee0*/  LDSM.16.MT88.4 R188, [R195+0x14800] ;  /* 0x01480000c3bc783b */ /* 0x000fe20000004200 */
[----:B------:R-:W-:Y:S01]  /*bef0*/  SHF.R.U32.HI R6, RZ, 0x18, R4 ;  /* 0x00000018ff067819 */ /* 0x000fe20000011604 */
[----:B------:R-:W-:Y:S01]  /*bf00*/  FADD.FTZ R4, -R164, R165 ;  /* 0x000000a5a4047221 */ /* 0x000fe20000010100 */
[C---:B------:R-:W-:Y:S03]  /*bf10*/  PRMT R11, R170.reuse, 0x7773, RZ ;  /* 0x00007773aa0b7816 */ /* 0x040fe600000000ff */
[----:B------:R-:W4:Y:S01]  /*bf20*/  MUFU.EX2 R199, R199 ;  /* 0x000000c700c77308 */ /* 0x000f220000000800 */
[----:B------:R-:W-:Y:S01]  /*bf30*/  PRMT R10, R170, 0x7772, RZ ;  /* 0x00007772aa0a7816 */ /* 0x000fe200000000ff */
[----:B------:R-:W-:Y:S01]  /*bf40*/  FMUL.FTZ R2, R4, UR4 ;  /* 0x0000000404027c20 */ /* 0x000fe20008410000 */
[----:B------:R-:W-:Y:S01]  /*bf50*/  SEL R180, R214, 0xffffffe0, !P0 ;  /* 0xffffffe0d6b47807 */ /* 0x000fe20004000000 */
[----:B------:R-:W-:Y:S01]  /*bf60*/  FMUL.FTZ R4, R0, UR4 ;  /* 0x0000000400047c20 */ /* 0x000fe20008410000 */
[----:B-1----:R-:W-:Y:S01]  /*bf70*/  LOP3.LUT R8, R8, 0xff, RZ, 0xc0, !PT ;  /* 0x000000ff08087812 */ /* 0x002fe200078ec0ff */
[--C-:B------:R-:W-:Y:S01]  /*bf80*/  FFMA.FTZ R235, R18, UR4, -R226.reuse ;  /* 0x0000000412eb7c23 */ /* 0x100fe200080108e2 */
[----:B------:R-:W-:Y:S03]  /*bf90*/  PRMT R5, R10, 0x5410, R11 ;  /* 0x000054100a057816 */ /* 0x000fe6000000000b */
[----:B------:R-:W-:Y:S01]  /*bfa0*/  MUFU.EX2 R203, R203 ;  /* 0x000000cb00cb7308 */ /* 0x000fe20000000800 */
[----:B------:R-:W-:Y:S01]  /*bfb0*/  IADD3 R196, PT, PT, R180, R195, RZ ;  /* 0x000000c3b4c47210 */ /* 0x000fe20007ffe0ff */
[----:B------:R-:W-:Y:S01]  /*bfc0*/  FFMA.FTZ R236, R19, UR4, -R226 ;  /* 0x0000000413ec7c23 */ /* 0x000fe200080108e2 */
[----:B------:R-:W-:Y:S01]  /*bfd0*/  LEA R207, R8, R8, 0x10 ;  /* 0x0000000808cf7211 */ /* 0x000fe200078e80ff */
[----:B------:R-:W-:Y:S01]  /*bfe0*/  FFMA.FTZ R237, R12, UR4, -R232 ;  /* 0x000000040ced7c23 */ /* 0x000fe200080108e8 */
[----:B------:R-:W-:Y:S01]  /*bff0*/  LOP3.LUT R8, R5, 0xff00ff, RZ, 0xc0, !PT ;  /* 0x00ff00ff05087812 */ /* 0x000fe200078ec0ff */
[----:B------:R-:W1:Y:S01]  /*c000*/  LDSM.16.MT88.4 R176, [R196+0x10000] ;  /* 0x01000000c4b0783b */ /* 0x000e620000004200 */
[----:B------:R-:W-:Y:S03]  /*c010*/  SHF.R.U32.HI R168, RZ, 0x8, R168 ;  /* 0x00000008ffa87819 */ /* 0x000fe600000116a8 */
[----:B------:R-:W5:Y:S01]  /*c020*/  MUFU.EX2 R204, R204 ;  /* 0x000000cc00cc7308 */ /* 0x000f620000000800 */
[----:B------:R-:W-:Y:S01]  /*c030*/  LOP3.LUT R7, R7, 0xff, RZ, 0xc0, !PT ;  /* 0x000000ff07077812 */ /* 0x000fe200078ec0ff */
[----:B------:R-:W-:Y:S01]  /*c040*/  FFMA.FTZ R238, R13, UR4, -R232 ;  /* 0x000000040dee7c23 */ /* 0x000fe200080108e8 */
[----:B------:R-:W-:Y:S01]  /*c050*/  PRMT R170, R170, 0x7771, RZ ;  /* 0x00007771aaaa7816 */ /* 0x000fe200000000ff */
[--C-:B------:R-:W-:Y:S01]  /*c060*/  FFMA.FTZ R239, R14, UR4, -R226.reuse ;  /* 0x000000040eef7c23 */ /* 0x100fe200080108e2 */
[--C-:B------:R-:W-:Y:S01]  /*c070*/  HSET2.LE.AND R171, R8, R207.reuse, PT ;  /* 0x000000cf08ab7233 */ /* 0x100fe20003803000 */
[----:B------:R-:W-:Y:S01]  /*c080*/  FFMA.FTZ R240, R15, UR4, -R226 ;  /* 0x000000040ff07c23 */ /* 0x000fe200080108e2 */
[----:B--2---:R-:W-:Y:S03]  /*c090*/  F2FP.F16.F32.PACK_AB R8, R201, R200 ;  /* 0x000000c8c908723e */ /* 0x004fe600000000ff */
[----:B------:R-:W-:Y:S01]  /*c0a0*/  MUFU.EX2 R205, R205 ;  /* 0x000000cd00cd7308 */ /* 0x000fe20000000800 */
[----:B------:R-:W-:Y:S02]  /*c0b0*/  PRMT R168, R9, 0x5410, R168 ;  /* 0x0000541009a87816 */ /* 0x000fe400000000a8 */
[----:B------:R-:W-:Y:S02]  /*c0c0*/  PRMT R170, R169, 0x5410, R170 ;  /* 0x00005410a9aa7816 */ /* 0x000fe400000000aa */
[----:B------:R-:W-:Y:S02]  /*c0d0*/  PRMT R6, R7, 0x5410, R6 ;  /* 0x0000541007067816 */ /* 0x000fe40000000006 */
[----:B------:R-:W-:Y:S03]  /*c0e0*/  LOP3.LUT R171, R8, R171, RZ, 0xc0, !PT ;  /* 0x000000ab08ab7212 */ /* 0x000fe600078ec0ff */
[----:B------:R-:W2:Y:S01]  /*c0f0*/  MUFU.EX2 R206, R206 ;  /* 0x000000ce00ce7308 */ /* 0x000ea20000000800 */
[----:B------:R-:W-:Y:S02]  /*c100*/  IADD3 R8, PT, PT, R195, 0x10000, RZ ;  /* 0x00010000c3087810 */ /* 0x000fe40007ffe0ff */
[--C-:B------:R-:W-:Y:S02]  /*c110*/  HSET2.LE.AND R170, R170, R207.reuse, PT ;  /* 0x000000cfaaaa7233 */ /* 0x100fe40003803000 */
[--C-:B------:R-:W-:Y:S02]  /*c120*/  HSET2.LE.AND R168, R168, R207.reuse, PT ;  /* 0x000000cfa8a87233 */ /* 0x100fe40003803000 */
[--C-:B------:R-:W-:Y:S03]  /*c130*/  HSET2.LE.AND R169, R6, R207.reuse, PT ;  /* 0x000000cf06a97233 */ /* 0x100fe60003803000 */
[----:B------:R-:W3:Y:S01]  /*c140*/  MUFU.EX2 R2, R2 ;  /* 0x0000000200027308 */ /* 0x000ee20000000800 */
[----:B----4-:R-:W-:Y:S02]  /*c150*/  F2FP.F16.F32.PACK_AB R7, R199, R202 ;  /* 0x000000cac707723e */ /* 0x010fe400000000ff */
[----:B-----5:R-:W-:Y:S02]  /*c160*/  F2FP.F16.F32.PACK_AB R5, R204, R203 ;  /* 0x000000cbcc05723e */ /* 0x020fe400000000ff */
[----:B------:R-:W-:Y:S02]  /*c170*/  IADD3 R165, PT, PT, R195, 0x10040, RZ ;  /* 0x00010040c3a57810 */ /* 0x000fe40007ffe0ff */
[----:B------:R-:W-:Y:S03]  /*c180*/  @P5 IADD3 R165, PT, PT, R8, -0x40, RZ ;  /* 0xffffffc008a55810 */ /* 0x000fe60007ffe0ff */
[----:B------:R4:W5:Y:S01]  /*c190*/  MUFU.EX2 R0, R4 ;  /* 0x0000000400007308 */ /* 0x0009620000000800 */
[----:B--2---:R-:W-:Y:S02]  /*c1a0*/  F2FP.F16.F32.PACK_AB R6, R206, R205 ;  /* 0x000000cdce06723e */ /* 0x004fe400000000ff */
[----:B------:R-:W-:Y:S02]  /*c1b0*/  LOP3.LUT R170, R7, R170, RZ, 0xc0, !PT ;  /* 0x000000aa07aa7212 */ /* 0x000fe400078ec0ff */
[----:B------:R-:W-:Y:S02]  /*c1c0*/  LOP3.LUT R168, R5, R168, RZ, 0xc0, !PT ;  /* 0x000000a805a87212 */ /* 0x000fe400078ec0ff */
[----:B------:R-:W-:Y:S03]  /*c1d0*/  LOP3.LUT R169, R6, R169, RZ, 0xc0, !PT ;  /* 0x000000a906a97212 */ /* 0x000fe600078ec0ff */
[----:B------:R-:W-:Y:S01]  /*c1e0*/  MUFU.EX2 R237, R237 ;  /* 0x000000ed00ed7308 */ /* 0x000fe20000000800 */
[C---:B---3--:R-:W-:Y:S01]  /*c1f0*/  FMUL.FTZ R5, R2.reuse, R161 ;  /* 0x000000a102057220 */ /* 0x048fe20000410000 */
[C---:B------:R-:W-:Y:S01]  /*c200*/  FMUL.FTZ R8, R2.reuse, R156 ;  /* 0x0000009c02087220 */ /* 0x040fe20000410000 */
[----:B------:R-:W-:Y:S01]  /*c210*/  FMUL.FTZ R9, R2, R157 ;  /* 0x0000009d02097220 */ /* 0x000fe20000410000 */
[----:B------:R-:W-:Y:S01]  /*c220*/  IADD3 R197, PT, PT, R180, R165, RZ ;  /* 0x000000a5b4c57210 */ /* 0x000fe20007ffe0ff */
[C---:B------:R-:W-:Y:S01]  /*c230*/  FMUL.FTZ R36, R2.reuse, R36 ;  /* 0x0000002402247220 */ /* 0x040fe20000410000 */
[C---:B------:R-:W-:Y:S01]  /*c240*/  FMUL.FTZ R37, R2.reuse, R37 ;  /* 0x0000002502257220 */ /* 0x040fe20000410000 */
[C---:B------:R-:W-:Y:S01]  /*c250*/  FMUL.FTZ R40, R2.reuse, R40 ;  /* 0x0000002802287220 */ /* 0x040fe20000410000 */
[C---:B------:R-:W-:Y:S01]  /*c260*/  FMUL.FTZ R41, R2.reuse, R41 ;  /* 0x0000002902297220 */ /* 0x040fe20000410000 */
[----:B----4-:R-:W-:Y:S01]  /*c270*/  FMUL.FTZ R4, R2, R160 ;  /* 0x000000a002047220 */ /* 0x010fe20000410000 */
[C---:B-----5:R-:W-:Y:S01]  /*c280*/  FMUL.FTZ R6, R0.reuse, R162 ;  /* 0x000000a200067220 */ /* 0x060fe20000410000 */
[C---:B------:R-:W-:Y:S01]  /*c290*/  FMUL.FTZ R7, R0.reuse, R163 ;  /* 0x000000a300077220 */ /* 0x040fe20000410000 */
[C---:B------:R-:W-:Y:S01]  /*c2a0*/  FMUL.FTZ R10, R0.reuse, R158 ;  /* 0x0000009e000a7220 */ /* 0x040fe20000410000 */
[----:B------:R-:W2:Y:S01]  /*c2b0*/  LDSM.16.MT88.4 R160, [R165] ;  /* 0x00000000a5a0783b */ /* 0x000ea20000004200 */
[----:B------:R-:W-:Y:S01]  /*c2c0*/  FMUL.FTZ R11, R0, R159 ;  /* 0x0000009f000b7220 */ /* 0x000fe20000410000 */
[C---:B------:R-:W-:Y:S01]  /*c2d0*/  FMUL.FTZ R16, R2.reuse, R152 ;  /* 0x0000009802107220 */ /* 0x040fe20000410000 */
[----:B------:R-:W-:Y:S01]  /*c2e0*/  FMUL.FTZ R17, R2, R153 ;  /* 0x0000009902117220 */ /* 0x000fe20000410000 */
[C---:B------:R-:W-:Y:S01]  /*c2f0*/  FMUL.FTZ R18, R0.reuse, R154 ;  /* 0x0000009a00127220 */ /* 0x040fe20000410000 */
[C---:B------:R-:W-:Y:S01]  /*c300*/  HMMA.16816.F32 R4, R168.reuse, R172, R4 ;  /* 0x000000aca804723c */ /* 0x040fe20000001804 */
[----:B------:R-:W-:Y:S02]  /*c310*/  MUFU.EX2 R238, R238 ;  /* 0x000000ee00ee7308 */ /* 0x000fe40000000800 */
[----:B------:R-:W3:Y:S02]  /*c320*/  LDSM.16.MT88.4 R156, [R197] ;  /* 0x00000000c59c783b */ /* 0x000ee40000004200 */
[C---:B------:R-:W-:Y:S01]  /*c330*/  FMUL.FTZ R19, R0.reuse, R155 ;  /* 0x0000009b00137220 */ /* 0x040fe20000410000 */
[C---:B------:R-:W-:Y:S01]  /*c340*/  FMUL.FTZ R38, R0.reuse, R38 ;  /* 0x0000002600267220 */ /* 0x040fe20000410000 */
[C---:B------:R-:W-:Y:S01]  /*c350*/  FMUL.FTZ R39, R0.reuse, R39 ;  /* 0x0000002700277220 */ /* 0x040fe20000410000 */
[C---:B------:R-:W-:Y:S03]  /*c360*/  HMMA.16816.F32 R8, R168.reuse, R174, R8 ;  /* 0x000000aea808723c */ /* 0x040fe60000001808 */
[----:B------:R-:W-:Y:S01]  /*c370*/  MUFU.EX2 R239, R239 ;  /* 0x000000ef00ef7308 */ /* 0x000fe20000000800 */
[----:B------:R-:W4:Y:S01]  /*c380*/  LDSM.16.MT88.4 R172, [R195+0x12000] ;  /* 0x01200000c3ac783b */ /* 0x000f220000004200 */
[C---:B------:R-:W-:Y:S01]  /*c390*/  FMUL.FTZ R42, R0.reuse, R42 ;  /* 0x0000002a002a7220 */ /* 0x040fe20000410000 */
[----:B------:R-:W-:Y:S01]  /*c3a0*/  FMUL.FTZ R43, R0, R43 ;  /* 0x0000002b002b7220 */ /* 0x000fe20000410000 */
[C---:B------:R-:W-:Y:S01]  /*c3b0*/  FMUL.FTZ R44, R2.reuse, R44 ;  /* 0x0000002c022c7220 */ /* 0x040fe20000410000 */
[----:B------:R-:W-:Y:S01]  /*c3c0*/  FMUL.FTZ R45, R2, R45 ;  /* 0x0000002d022d7220 */ /* 0x000fe20000410000 */
[C---:B-1----:R-:W-:Y:S04]  /*c3d0*/  HMMA.16816.F32 R36, R168.reuse, R176, R36 ;  /* 0x000000b0a824723c */ /* 0x042fe80000001824 */
[----:B------:R-:W-:Y:S01]  /*c3e0*/  MUFU.EX2 R240, R240 ;  /* 0x000000f000f07308 */ /* 0x000fe20000000800 */
[----:B------:R-:W-:Y:S01]  /*c3f0*/  LDSM.16.MT88.4 R152, [R197+0x6000] ;  /* 0x00600000c598783b */ /* 0x000fe20000004200 */
        /* <DEDUP_REMOVED lines=14> */
[C---:B--2---:R-:W-:Y:S01]  /*c4e0*/  HMMA.16816.F32 R44, R168.reuse, R160, R44 ;  /* 0x000000a0a82c723c */ /* 0x044fe2000000182c */
[----:B------:R-:W1:Y:S02]  /*c4f0*/  MUFU.EX2 R234, R234 ;  /* 0x000000ea00ea7308 */ /* 0x000e640000000800 */
[C---:B------:R-:W-:Y:S01]  /*c500*/  FMUL.FTZ R58, R0.reuse, R58 ;  /* 0x0000003a003a7220 */ /* 0x040fe20000410000 */
[----:B------:R-:W-:Y:S01]  /*c510*/  FMUL.FTZ R59, R0, R59 ;  /* 0x0000003b003b7220 */ /* 0x000fe20000410000 */
[C---:B------:R-:W-:Y:S01]  /*c520*/  FMUL.FTZ R60, R2.reuse, R60 ;  /* 0x0000003c023c7220 */ /* 0x040fe20000410000 */
[----:B------:R-:W-:Y:S01]  /*c530*/  FMUL.FTZ R61, R2, R61 ;  /* 0x0000003d023d7220 */ /* 0x000fe20000410000 */
[C---:B------:R-:W-:Y:S01]  /*c540*/  FMUL.FTZ R62, R0.reuse, R62 ;  /* 0x0000003e003e7220 */ /* 0x040fe20000410000 */
[C---:B------:R-:W-:Y:S01]  /*c550*/  HMMA.16816.F32 R48, R168.reuse, R162, R48 ;  /* 0x000000a2a830723c */ /* 0x040fe20000001830 */
[----:B------:R-:W2:Y:S02]  /*c560*/  LDSM.16.MT88.4 R160, [R196+0x12000] ;  /* 0x01200000c4a0783b */ /* 0x000ea40000004200 */
[----:B------:R-:W-:Y:S01]  /*c570*/  MUFU.EX2 R235, R235 ;  /* 0x000000eb00eb7308 */ /* 0x000fe20000000800 */
[----:B------:R-:W-:Y:S01]  /*c580*/  FMUL.FTZ R63, R0, R63 ;  /* 0x0000003f003f7220 */ /* 0x000fe20000410000 */
[C---:B------:R-:W-:Y:S01]  /*c590*/  FMUL.FTZ R64, R2.reuse, R64 ;  /* 0x0000004002407220 */ /* 0x040fe20000410000 */
[----:B------:R-:W-:Y:S01]  /*c5a0*/  FMUL.FTZ R65, R2, R65 ;  /* 0x0000004102417220 */ /* 0x000fe20000410000 */
[C---:B------:R-:W-:Y:S01]  /*c5b0*/  FMUL.FTZ R66, R0.reuse, R66 ;  /* 0x0000004200427220 */ /* 0x040fe20000410000 */
[----:B------:R-:W-:Y:S01]  /*c5c0*/  FMUL.FTZ R67, R0, R67 ;  /* 0x0000004300437220 */ /* 0x000fe20000410000 */
[C---:B---3--:R-:W-:Y:S04]  /*c5d0*/  HMMA.16816.F32 R52, R168.reuse, R156, R52 ;  /* 0x0000009ca834723c */ /* 0x048fe80000001834 */
[----:B------:R-:W3:Y:S01]  /*c5e0*/  MUFU.EX2 R236, R236 ;  /* 0x000000ec00ec7308 */ /* 0x000ee20000000800 */
[C---:B------:R-:W-:Y:S01]  /*c5f0*/  FMUL.FTZ R68, R2.reuse, R68 ;  /* 0x0000004402447220 */ /* 0x040fe20000410000 */
[----:B------:R-:W-:Y:S01]  /*c600*/  FMUL.FTZ R69, R2, R69 ;  /* 0x0000004502457220 */ /* 0x000fe20000410000 */
[C---:B------:R-:W-:Y:S01]  /*c610*/  FMUL.FTZ R70, R0.reuse, R70 ;  /* 0x0000004600467220 */ /* 0x040fe20000410000 */
[----:B------:R-:W-:Y:S01]  /*c620*/  FMUL.FTZ R71, R0, R71 ;  /* 0x0000004700477220 */ /* 0x000fe20000410000 */
[C---:B------:R-:W-:Y:S01]  /*c630*/  FMUL.FTZ R72, R2.reuse, R72 ;  /* 0x0000004802487220 */ /* 0x040fe20000410000 */
[C---:B------:R-:W-:Y:S01]  /*c640*/  HMMA.16816.F32 R56, R168.reuse, R158, R56 ;  /* 0x0000009ea838723c */ /* 0x040fe20000001838 */
[----:B------:R-:W5:Y:S02]  /*c650*/  LDSM.16.MT88.4 R156, [R165+0x2000] ;  /* 0x00200000a59c783b */ /* 0x000f640000004200 */
        /* <DEDUP_REMOVED lines=32> */
[C---:B-----5:R-:W-:Y:S03]  /*c860*/  HMMA.16816.F32 R76, R168.reuse, R156, R76 ;  /* 0x0000009ca84c723c */ /* 0x060fe6000000184c */
[----:B------:R-:W-:Y:S01]  /*c870*/  FMUL.FTZ R99, R0, R99 ;  /* 0x0000006300637220 */ /* 0x000fe20000410000 */
[C---:B------:R-:W-:Y:S01]  /*c880*/  FMUL.FTZ R100, R2.reuse, R100 ;  /* 0x0000006402647220 */ /* 0x040fe20000410000 */
[----:B------:R-:W-:Y:S01]  /*c890*/  FMUL.FTZ R101, R2, R101 ;  /* 0x0000006502657220 */ /* 0x000fe20000410000 */
[C---:B------:R-:W-:Y:S01]  /*c8a0*/  FMUL.FTZ R102, R0.reuse, R102 ;  /* 0x0000006600667220 */ /* 0x040fe20000410000 */
[----:B------:R-:W-:Y:S01]  /*c8b0*/  FMUL.FTZ R103, R0, R103 ;  /* 0x0000006700677220 */ /* 0x000fe20000410000 */
[C---:B------:R-:W-:Y:S01]  /*c8c0*/  HMMA.16816.F32 R80, R168.reuse, R158, R80 ;  /* 0x0000009ea850723c */ /* 0x040fe20000001850 */
[----:B------:R-:W5:Y:S02]  /*c8d0*/  LDSM.16.MT88.4 R156, [R196+0x14000] ;  /* 0x01400000c49c783b */ /* 0x000f640000004200 */
        /* <DEDUP_REMOVED lines=50> */
[----:B------:R-:W-:Y:S01]  /*cc00*/  FMUL.FTZ R13, R2, R149 ;  /* 0x00000095020d7220 */ /* 0x000fe20000410000 */
[C---:B------:R-:W-:Y:S01]  /*cc10*/  HMMA.16816.F32 R112, R168.reuse, R174, R112 ;  /* 0x000000aea870723c */ /* 0x040fe20000001870 */
[----:B------:R-:W4:Y:S02]  /*cc20*/  LDSM.16.MT88.4 R172, [R196+0x16000] ;  /* 0x01600000c4ac783b */ /* 0x000f240000004200 */
[----:B-1----:R-:W-:Y:S01]  /*cc30*/  F2FP.F16.F32.PACK_AB R149, R234, R233 ;  /* 0x000000e9ea95723e */ /* 0x002fe200000000ff */
[C---:B------:R-:W-:Y:S01]  /*cc40*/  FMUL.FTZ R14, R0.reuse, R150 ;  /* 0x00000096000e7220 */ /* 0x040fe20000410000 */
[----:B------:R-:W-:Y:S01]  /*cc50*/  FMUL.FTZ R15, R0, R151 ;  /* 0x00000097000f7220 */ /* 0x000fe20000410000 */
[C---:B------:R-:W-:Y:S01]  /*cc60*/  FMUL.FTZ R144, R2.reuse, R144 ;  /* 0x0000009002907220 */ /* 0x040fe20000410000 */
[----:B------:R-:W-:Y:S01]  /*cc70*/  FMUL.FTZ R145, R2, R145 ;  /* 0x0000009102917220 */ /* 0x000fe20000410000 */
[C---:B------:R-:W-:Y:S01]  /*cc80*/  FMUL.FTZ R146, R0.reuse, R146 ;  /* 0x0000009200927220 */ /* 0x040fe20000410000 */
[C---:B--2---:R-:W-:Y:S03]  /*cc90*/  HMMA.16816.F32 R116, R168.reuse, R160, R116 ;  /* 0x000000a0a874723c */ /* 0x044fe60000001874 */
[----:B------:R-:W-:Y:S01]  /*cca0*/  FMUL.FTZ R147, R0, R147 ;  /* 0x0000009300937220 */ /* 0x000fe20000410000 */
[----:B---3--:R-:W-:Y:S01]  /*ccb0*/  F2FP.F16.F32.PACK_AB R151, R236, R235 ;  /* 0x000000ebec97723e */ /* 0x008fe200000000ff */
[----:B------:R-:W-:Y:S01]  /*ccc0*/  FFMA.FTZ R203, R2, R227, R203 ;  /* 0x000000e302cb7223 */ /* 0x000fe200000100cb */
[----:B------:R-:W-:Y:S02]  /*ccd0*/  FFMA.FTZ R205, R0, R223, R205 ;  /* 0x000000df00cd7223 */ /* 0x000fe400000100cd */
[C---:B------:R-:W-:Y:S01]  /*cce0*/  HMMA.16816.F32 R120, R168.reuse, R162, R120 ;  /* 0x000000a2a878723c */ /* 0x040fe20000001878 */
[----:B------:R-:W1:Y:S02]  /*ccf0*/  LDSM.16.MT88.4 R160, [R165+0x6000] ;  /* 0x00600000a5a0783b */ /* 0x000e640000004200 */
[----:B------:R-:W-:Y:S01]  /*cd00*/  FADD.FTZ R203, R204, R203 ;  /* 0x000000cbcccb7221 */ /* 0x000fe20000010000 */
[----:B------:R-:W-:Y:S03]  /*cd10*/  FADD.FTZ R205, R206, R205 ;  /* 0x000000cdcecd7221 */ /* 0x000fe60000010000 */
[----:B------:R-:W-:Y:S01]  /*cd20*/  FADD.FTZ R202, R202, R203 ;  /* 0x000000cbcaca7221 */ /* 0x000fe20000010000 */
[C---:B-----5:R-:W-:Y:S03]  /*cd30*/  HMMA.16816.F32 R124, R168.reuse, R156, R124 ;  /* 0x0000009ca87c723c */ /* 0x060fe6000000187c */
[----:B------:R-:W-:Y:S01]  /*cd40*/  FADD.FTZ R0, R200, R205 ;  /* 0x000000cdc8007221 */ /* 0x000fe20000010000 */
[----:B------:R-:W-:Y:S03]  /*cd50*/  FADD.FTZ R202, R199, R202 ;  /* 0x000000cac7ca7221 */ /* 0x000fe60000010000 */
[----:B------:R-:W-:Y:S01]  /*cd60*/  FADD.FTZ R0, R201, R0 ;  /* 0x00000000c9007221 */ /* 0x000fe20000010000 */
[C---:B------:R-:W-:Y:S03]  /*cd70*/  HMMA.16816.F32 R128, R168.reuse, R158, R128 ;  /* 0x0000009ea880723c */ /* 0x040fe60000001880 */
[----:B------:R-:W-:Y:S02]  /*cd80*/  LOP3.LUT R158, R184, UR15, R181, 0x96, !PT ;  /* 0x0000000fb89e7c12 */ /* 0x000fe4000f8e96b5 */
[----:B------:R-:W-:Y:S03]  /*cd90*/  LDSM.16.MT88.4 R184, [R197+0x2800] ;  /* 0x00280000c5b8783b */ /* 0x000fe60000004200 */
[C---:B----4-:R-:W-:Y:S03]  /*cda0*/  HMMA.16816.F32 R132, R168.reuse, R172, R132 ;  /* 0x000000aca884723c */ /* 0x050fe60000001884 */
[----:B------:R-:W-:Y:S05]  /*cdb0*/  IMAD.WIDE.U32 R158, R158, -0x2daee0ad, RZ ;  /* 0xd2511f539e9e7825 */ /* 0x000fea00078e00ff */
[C---:B------:R-:W-:Y:S03]  /*cdc0*/  HMMA.16816.F32 R136, R168.reuse, R174, R136 ;  /* 0x000000aea888723c */ /* 0x040fe60000001888 */
[----:B------:R-:W-:Y:S02]  /*cdd0*/  LOP3.LUT R182, R182, UR23, R159, 0x96, !PT ;  /* 0x00000017b6b67c12 */ /* 0x000fe4000f8e969f */
[----:B------:R-:W-:Y:S02]  /*cde0*/  MOV R172, R158 ;  /* 0x0000009e00ac7202 */ /* 0x000fe40000000f00 */
[----:B------:R-:W-:Y:S01]  /*cdf0*/  LOP3.LUT R176, R182, 0xffff, RZ, 0xc0, !PT ;  /* 0x0000ffffb6b07812 */ /* 0x000fe200078ec0ff */
[C---:B-1----:R-:W-:Y:S03]  /*ce00*/  HMMA.16816.F32 R16, R168.reuse, R160, R16 ;  /* 0x000000a0a810723c */ /* 0x042fe60000001810 */
[C---:B------:R-:W-:Y:S02]  /*ce10*/  PRMT R157, R158.reuse, 0x7773, RZ ;  /* 0x000077739e9d7816 */ /* 0x040fe400000000ff */
[C---:B------:R-:W-:Y:S02]  /*ce20*/  PRMT R156, R158.reuse, 0x7772, RZ ;  /* 0x000077729e9c7816 */ /* 0x040fe400000000ff */
[----:B------:R-:W-:Y:S01]  /*ce30*/  PRMT R158, R158, 0x7771, RZ ;  /* 0x000077719e9e7816 */ /* 0x000fe200000000ff */
[C---:B------:R-:W-:Y:S03]  /*ce40*/  HMMA.16816.F32 R140, R168.reuse, R162, R140 ;  /* 0x000000a2a88c723c */ /* 0x040fe6000000188c */
[----:B------:R-:W-:Y:S02]  /*ce50*/  LOP3.LUT R159, R182, 0xff, RZ, 0xc0, !PT ;  /* 0x000000ffb69f7812 */ /* 0x000fe400078ec0ff */
[----:B------:R-:W-:Y:S02]  /*ce60*/  LOP3.LUT R161, R172, 0xff, RZ, 0xc0, !PT ;  /* 0x000000ffaca17812 */ /* 0x000fe400078ec0ff */
[----:B------:R-:W-:Y:S02]  /*ce70*/  SHF.R.U32.HI R176, RZ, 0x8, R176 ;  /* 0x00000008ffb07819 */ /* 0x000fe400000116b0 */
[----:B------:R-:W-:Y:S02]  /*ce80*/  PRMT R12, R156, 0x5410, R157 ;  /* 0x000054109c0c7816 */ /* 0x000fe4000000009d */
[----:B------:R-:W-:Y:S02]  /*ce90*/  PRMT R160, R161, 0x5410, R158 ;  /* 0x00005410a1a07816 */ /* 0x000fe4000000009e */
[----:B------:R-:W-:Y:S02]  /*cea0*/  PRMT R176, R159, 0x5410, R176 ;  /* 0x000054109fb07816 */ /* 0x000fe400000000b0 */
[----:B------:R-:W1:Y:S01]  /*ceb0*/  LDSM.16.MT88.4 R156, [R195+0x10800] ;  /* 0x01080000c39c783b */ /* 0x000e620000004200 */
[----:B------:R-:W-:Y:S02]  /*cec0*/  PRMT R161, R182, 0x7632, R161 ;  /* 0x00007632b6a17816 */ /* 0x000fe400000000a1 */
[--C-:B------:R-:W-:Y:S02]  /*ced0*/  HSET2.LE.AND R160, R160, R207.reuse, PT ;  /* 0x000000cfa0a07233 */ /* 0x100fe40003803000 */
[----:B------:R-:W-:Y:S02]  /*cee0*/  SHF.R.U32.HI R178, RZ, 0x18, R182 ;  /* 0x00000018ffb27819 */ /* 0x000fe400000116b6 */
[----:B------:R-:W-:Y:S01]  /*cef0*/  LOP3.LUT R161, R161, 0xff, RZ, 0xc0, !PT ;  /* 0x000000ffa1a17812 */ /* 0x000fe200078ec0ff */
[----:B------:R-:W-:Y:S01]  /*cf00*/  LDSM.16.MT88.4 R180, [R195+0x12800] ;  /* 0x01280000c3b4783b */ /* 0x000fe20000004200 */
[----:B------:R-:W-:Y:S02]  /*cf10*/  LOP3.LUT R12, R12, 0xff00ff, RZ, 0xc0, !PT ;  /* 0x00ff00ff0c0c7812 */ /* 0x000fe400078ec0ff */
[----:B------:R-:W-:Y:S02]  /*cf20*/  PRMT R178, R161, 0x5410, R178 ;  /* 0x00005410a1b27816 */ /* 0x000fe400000000b2 */
[----:B------:R-:W-:Y:S02]  /*cf30*/  LOP3.LUT R150, R149, R160, RZ, 0xc0, !PT ;  /* 0x000000a095967212 */ /* 0x000fe400078ec0ff */
[--C-:B------:R-:W-:Y:S01]  /*cf40*/  HSET2.LE.AND R172, R12, R207.reuse, PT ;  /* 0x000000cf0cac7233 */ /* 0x100fe20003803000 */
[----:B------:R-:W2:Y:S01]  /*cf50*/  LDSM.16.MT88.4 R160, [R196+0x10800] ;  /* 0x01080000c4a0783b */ /* 0x000ea20000004200 */
[----:B------:R-:W-:Y:S01]  /*cf60*/  FMUL.FTZ R12, R2, R148 ;  /* 0x00000094020c7220 */ /* 0x000fe20000410000 */
[--C-:B------:R-:W-:Y:S02]  /*cf70*/  HSET2.LE.AND R148, R176, R207.reuse, PT ;  /* 0x000000cfb0947233 */ /* 0x100fe40003803000 */
[--C-:B------:R-:W-:Y:S02]  /*cf80*/  HSET2.LE.AND R149, R178, R207.reuse, PT ;  /* 0x000000cfb2957233 */ /* 0x100fe40003803000 */
[----:B------:R-:W-:Y:S02]  /*cf90*/  LOP3.LUT R151, R151, R172, RZ, 0xc0, !PT ;  /* 0x000000ac97977212 */ /* 0x000fe400078ec0ff */
[C---:B------:R-:W-:Y:S01]  /*cfa0*/  HMMA.16816.F32 R12, R168.reuse, R152, R12 ;  /* 0x00000098a80c723c */ /* 0x040fe2000000180c */
[----:B------:R-:W3:Y:S02]  /*cfb0*/  LDSM.16.MT88.4 R172, [R165+0x800] ;  /* 0x00080000a5ac783b */ /* 0x000ee40000004200 */
[----:B------:R-:W-:Y:S01]  /*cfc0*/  F2FP.F16.F32.PACK_AB R153, R238, R237 ;  /* 0x000000edee99723e */ /* 0x000fe200000000ff */
[----:B------:R-:W-:Y:S01]  /*cfd0*/  FADD.FTZ R237, R237, R202 ;  /* 0x000000caeded7221 */ /* 0x000fe20000010000 */
[----:B------:R-:W-:Y:S01]  /*cfe0*/  F2FP.F16.F32.PACK_AB R152, R240, R239 ;  /* 0x000000eff098723e */ /* 0x000fe200000000ff */
[----:B------:R-:W-:Y:S01]  /*cff0*/  FADD.FTZ R239, R239, R0 ;  /* 0x00000000efef7221 */ /* 0x000fe20000010000 */
[----:B------:R-:W-:Y:S01]  /*d000*/  LOP3.LUT R148, R153, R148, RZ, 0xc0, !PT ;  /* 0x0000009499947212 */ /* 0x000fe200078ec0ff */
[----:B------:R-:W-:Y:S01]  /*d010*/  HMMA.16816.F32 R144, R168, R154, R144 ;  /* 0x0000009aa890723c */ /* 0x000fe20000001890 */
[----:B------:R-:W4:Y:S02]  /*d020*/  LDSM.16.MT88.4 R176, [R197+0x800] ;  /* 0x00080000c5b0783b */ /* 0x000f240000004200 */
[----:B------:R-:W-:Y:S01]  /*d030*/  LOP3.LUT R149, R152, R149, RZ, 0xc0, !PT ;  /* 0x0000009598957212 */ /* 0x000fe200078ec0ff */
[----:B------:R-:W-:Y:S01]  /*d040*/  FADD.FTZ R238, R238, R237 ;  /* 0x000000edeeee7221 */ /* 0x000fe20000010000 */
[----:B------:R-:W-:Y:S03]  /*d050*/  FADD.FTZ R240, R240, R239 ;  /* 0x000000eff0f07221 */ /* 0x000fe60000010000 */
[----:B------:R-:W-:Y:S01]  /*d060*/  FADD.FTZ R233, R233, R238 ;  /* 0x000000eee9e97221 */ /* 0x000fe20000010000 */
[----:B------:R-:W5:Y:S01]  /*d070*/  LDSM.16.MT88.4 R152, [R196+0x12800] ;  /* 0x01280000c498783b */ /* 0x000f620000004200 */
[C---:B-1----:R-:W-:Y:S05]  /*d080*/  HMMA.16816.F32 R4, R148.reuse, R156, R4 ;  /* 0x0000009c9404723c */ /* 0x042fea0000001804 */
[----:B------:R-:W-:Y:S01]  /*d090*/  FADD.FTZ R235, R235, R240 ;  /* 0x000000f0ebeb7221 */ /* 0x000fe20000010000 */
[----:B------:R-:W-:Y:S01]  /*d0a0*/  FADD.FTZ R233, R234, R233 ;  /* 0x000000e9eae97221 */ /* 0x000fe20000010000 */
[----:B------:R-:W1:Y:S01]  /*d0b0*/  LDSM.16.MT88.4 R168, [R165+0x2800] ;  /* 0x00280000a5a8783b */ /* 0x000e620000004200 */
[C---:B------:R-:W-:Y:S03]  /*d0c0*/  HMMA.16816.F32 R8, R148.reuse, R158, R8 ;  /* 0x0000009e9408723c */ /* 0x040fe60000001808 */
[----:B------:R-:W-:Y:S04]  /*d0d0*/  FADD.FTZ R236, R236, R235 ;  /* 0x000000ebecec7221 */ /* 0x000fe80000010000 */
[----:B------:R-:W1:Y:S01]  /*d0e0*/  LDSM.16.MT88.4 R156, [R196+0x14800] ;  /* 0x01480000c49c783b */ /* 0x000e620000004200 */
[C---:B--2---:R-:W-:Y:S08]  /*d0f0*/  HMMA.16816.F32 R36, R148.reuse, R160, R36 ;  /* 0x000000a09424723c */ /* 0x044ff00000001824 */
[C---:B------:R-:W-:Y:S01]  /*d100*/  HMMA.16816.F32 R40, R148.reuse, R162, R40 ;  /* 0x000000a29428723c */ /* 0x040fe20000001828 */
[----:B------:R-:W2:Y:S07]  /*d110*/  LDSM.16.MT88.4 R160, [R165+0x4800] ;  /* 0x00480000a5a0783b */ /* 0x000eae0000004200 */
[C---:B---3--:R-:W-:Y:S08]  /*d120*/  HMMA.16816.F32 R44, R148.reuse, R172, R44 ;  /* 0x000000ac942c723c */ /* 0x048ff0000000182c */
[C---:B------:R-:W-:Y:S01]  /*d130*/  HMMA.16816.F32 R48, R148.reuse, R174, R48 ;  /* 0x000000ae9430723c */ /* 0x040fe20000001830 */
[----:B------:R-:W3:Y:S07]  /*d140*/  LDSM.16.MT88.4 R172, [R197+0x4800] ;  /* 0x00480000c5ac783b */ /* 0x000eee0000004200 */
[C---:B----4-:R-:W-:Y:S08]  /*d150*/  HMMA.16816.F32 R52, R148.reuse, R176, R52 ;  /* 0x000000b09434723c */ /* 0x050ff00000001834 */
[C---:B------:R-:W-:Y:S08]  /*d160*/  HMMA.16816.F32 R56, R148.reuse, R178, R56 ;  /* 0x000000b29438723c */ /* 0x040ff00000001838 */
[C---:B------:R-:W-:Y:S08]  /*d170*/  HMMA.16816.F32 R60, R148.reuse, R180, R60 ;  /* 0x000000b4943c723c */ /* 0x040ff0000000183c */
[C---:B------:R-:W-:Y:S01]  /*d180*/  HMMA.16816.F32 R64, R148.reuse, R182, R64 ;  /* 0x000000b69440723c */ /* 0x040fe20000001840 */
[----:B------:R-:W-:Y:S07]  /*d190*/  LDSM.16.MT88.4 R180, [R165+0x5000] ;  /* 0x00500000a5b4783b */ /* 0x000fee0000004200 */
[C---:B-----5:R-:W-:Y:S08]  /*d1a0*/  HMMA.16816.F32 R68, R148.reuse, R152, R68 ;  /* 0x000000989444723c */ /* 0x060ff00000001844 */
[C---:B------:R-:W-:Y:S01]  /*d1b0*/  HMMA.16816.F32 R72, R148.reuse, R154, R72 ;  /* 0x0000009a9448723c */ /* 0x040fe20000001848 */
[----:B------:R-:W4:Y:S07]  /*d1c0*/  LDSM.16.MT88.4 R152, [R195+0x16800] ;  /* 0x01680000c398783b */ /* 0x000f2e0000004200 */
[C---:B-1----:R-:W-:Y:S08]  /*d1d0*/  HMMA.16816.F32 R76, R148.reuse, R168, R76 ;  /* 0x000000a8944c723c */ /* 0x042ff0000000184c */
[C---:B------:R-:W-:Y:S08]  /*d1e0*/  HMMA.16816.F32 R80, R148.reuse, R170, R80 ;  /* 0x000000aa9450723c */ /* 0x040ff00000001850 */
        /* <DEDUP_REMOVED lines=15> */
[C---:B------:R-:W-:Y:S01]  /*d2e0*/  HMMA.16816.F32 R100, R148.reuse, R156, R100 ;  /* 0x0000009c9464723c */ /* 0x040fe20000001864 */
[----:B------:R-:W-:Y:S06]  /*d2f0*/  MOV R157, UR21 ;  /* 0x00000015009d7c02 */ /* 0x000fec0008000f00 */
[----:B------:R-:W-:Y:S01]  /*d300*/  MUFU.EX2 R187, R187 ;  /* 0x000000bb00bb7308 */ /* 0x000fe20000000800 */
[----:B------:R-:W-:Y:S01]  /*d310*/  UIADD3 UR21, UPT, UPT, UR21, -0x2, URZ ;  /* 0xfffffffe15157890 */ /* 0x000fe2000fffe0ff */
[----:B------:R-:W-:Y:S01]  /*d320*/  LOP3.LUT R156, R225, UR19, R157, 0x96, !PT ;  /* 0x00000013e19c7c12 */ /* 0x000fe2000f8e969d */
[C---:B------:R-:W-:Y:S07]  /*d330*/  HMMA.16816.F32 R104, R148.reuse, R158, R104 ;  /* 0x0000009e9468723c */ /* 0x040fee0000001868 */
[----:B------:R-:W-:Y:S01]  /*d340*/  MUFU.EX2 R191, R191 ;  /* 0x000000bf00bf7308 */ /* 0x000fe20000000800 */
[----:B------:R-:W-:Y:S01]  /*d350*/  IMAD.WIDE.U32 R156, R156, -0x326172a9, RZ ;  /* 0xcd9e8d579c9c7825 */ /* 0x000fe200078e00ff */
[C---:B--2---:R-:W-:Y:S08]  /*d360*/  HMMA.16816.F32 R108, R148.reuse, R160, R108 ;  /* 0x000000a0946c723c */ /* 0x044ff0000000186c */
[----:B------:R-:W1:Y:S01]  /*d370*/  MUFU.EX2 R190, R190 ;  /* 0x000000be00be7308 */ /* 0x000e620000000800 */
[----:B------:R-:W-:Y:S02]  /*d380*/  LOP3.LUT R242, R228, UR20, R157, 0x96, !PT ;  /* 0x00000014e4f27c12 */ /* 0x000fe4000f8e969d */
[----:B------:R-:W-:Y:S02]  /*d390*/  LOP3.LUT R168, R219, UR8, R156, 0x96, !PT ;  /* 0x00000008dba87c12 */ /* 0x000fe4000f8e969c */
[----:B------:R-:W2:Y:S01]  /*d3a0*/  LDSM.16.MT88.4 R156, [R196+0x16800] ;  /* 0x01680000c49c783b */ /* 0x000ea20000004200 */
[C---:B------:R-:W-:Y:S04]  /*d3b0*/  HMMA.16816.F32 R112, R148.reuse, R162, R112 ;  /* 0x000000a29470723c */ /* 0x040fe80000001870 */
[----:B------:R-:W-:Y:S01]  /*d3c0*/  MUFU.EX2 R188, R188 ;  /* 0x000000bc00bc7308 */ /* 0x000fe20000000800 */
[----:B------:R-:W-:Y:S04]  /*d3d0*/  IMAD.WIDE.U32 R242, R242, -0x2daee0ad, RZ ;  /* 0xd2511f53f2f27825 */ /* 0x000fe800078e00ff */
[----:B------:R-:W-:Y:S01]  /*d3e0*/  IMAD.WIDE.U32 R168, R168, -0x2daee0ad, RZ ;  /* 0xd2511f53a8a87825 */ /* 0x000fe200078e00ff */
[C---:B---3--:R-:W-:Y:S04]  /*d3f0*/  HMMA.16816.F32 R116, R148.reuse, R172, R116 ;  /* 0x000000ac9474723c */ /* 0x048fe80000001874 */
[----:B------:R-:W3:Y:S01]  /*d400*/  MUFU.EX2 R189, R189 ;  /* 0x000000bd00bd7308 */ /* 0x000ee20000000800 */
[----:B------:R-:W-:Y:S02]  /*d410*/  LOP3.LUT R160, R220, UR27, R243, 0x96, !PT ;  /* 0x0000001bdca07c12 */ /* 0x000fe4000f8e96f3 */
[----:B------:R-:W-:Y:S02]  /*d420*/  LOP3.LUT R242, R242, UR26, R169, 0x96, !PT ;  /* 0x0000001af2f27c12 */ /* 0x000fe4000f8e96a9 */
[----:B-1----:R-:W-:Y:S01]  /*d430*/  F2FP.F16.F32.PACK_AB R176, R190, R191 ;  /* 0x000000bfbeb0723e */ /* 0x002fe200000000ff */
[C---:B------:R-:W-:Y:S03]  /*d440*/  HMMA.16816.F32 R120, R148.reuse, R174, R120 ;  /* 0x000000ae9478723c */ /* 0x040fe60000001878 */
[----:B------:R-:W-:Y:S02]  /*d450*/  IMAD.WIDE.U32 R244, R160, -0x326172a9, RZ ;  /* 0xcd9e8d57a0f47825 */ /* 0x000fe400078e00ff */
[----:B------:R-:W1:Y:S02]  /*d460*/  LDSM.16.MT88.4 R160, [R165+0x6800] ;  /* 0x00680000a5a0783b */ /* 0x000e640000004200 */
[----:B------:R-:W-:Y:S01]  /*d470*/  IMAD.WIDE.U32 R242, R242, -0x326172a9, RZ ;  /* 0xcd9e8d57f2f27825 */ /* 0x000fe200078e00ff */
[C---:B----4-:R-:W-:Y:S03]  /*d480*/  HMMA.16816.F32 R124, R148.reuse, R152, R124 ;  /* 0x00000098947c723c */ /* 0x050fe6000000187c */
[----:B------:R-:W-:Y:S02]  /*d490*/  LOP3.LUT R24, R218, UR13, R245, 0x96, !PT ;  /* 0x0000000dda187c12 */ /* 0x000fe4000f8e96f5 */
[----:B------:R-:W-:Y:S03]  /*d4a0*/  LOP3.LUT R244, R244, UR22, R243, 0x96, !PT ;  /* 0x00000016f4f47c12 */ /* 0x000fe6000f8e96f3 */
[C---:B------:R-:W-:Y:S03]  /*d4b0*/  HMMA.16816.F32 R128, R148.reuse, R154, R128 ;  /* 0x0000009a9480723c */ /* 0x040fe60000001880 */
[----:B------:R-:W-:Y:S04]  /*d4c0*/  IMAD.WIDE.U32 R24, R24, -0x2daee0ad, RZ ;  /* 0xd2511f5318187825 */ /* 0x000fe800078e00ff */
[----:B------:R-:W-:Y:S01]  /*d4d0*/  IMAD.WIDE.U32 R244, R244, -0x2daee0ad, RZ ;  /* 0xd2511f53f4f47825 */ /* 0x000fe200078e00ff */
[C---:B--2---:R-:W-:Y:S03]  /*d4e0*/  HMMA.16816.F32 R132, R148.reuse, R156, R132 ;  /* 0x0000009c9484723c */ /* 0x044fe60000001884 */
[----:B------:R-:W-:Y:S02]  /*d4f0*/  LOP3.LUT R246, R168, UR25, R25, 0x96, !PT ;  /* 0x00000019a8f67c12 */ /* 0x000fe4000f8e9619 */
[----:B------:R-:W-:Y:S02]  /*d500*/  LOP3.LUT R169, R24, UR24, R245, 0x96, !PT ;  /* 0x0000001818a97c12 */ /* 0x000fe4000f8e96f5 */
[----:B------:R-:W2:Y:S01]  /*d510*/  LDSM.16.MT88.4 R24, [R197+0x6800] ;  /* 0x00680000c518783b */ /* 0x000ea20000004200 */
[C---:B------:R-:W-:Y:S03]  /*d520*/  HMMA.16816.F32 R136, R148.reuse, R158, R136 ;  /* 0x0000009e9488723c */ /* 0x040fe60000001888 */
[----:B------:R-:W-:Y:S04]  /*d530*/  IMAD.WIDE.U32 R168, R169, -0x326172a9, RZ ;  /* 0xcd9e8d57a9a87825 */ /* 0x000fe800078e00ff */
[----:B------:R-:W-:Y:S01]  /*d540*/  IMAD.WIDE.U32 R246, R246, -0x326172a9, RZ ;  /* 0xcd9e8d57f6f67825 */ /* 0x000fe200078e00ff */
[----:B------:R-:W-:Y:S01]  /*d550*/  MOV R152, R168 ;  /* 0x000000a800987202 */ /* 0x000fe20000000f00 */
[----:B------:R-:W-:Y:S01]  /*d560*/  LDSM.16.MT88.4 R156, [R196+0x11000] ;  /* 0x01100000c49c783b */ /* 0x000fe20000004200 */
[C---:B------:R-:W-:Y:S02]  /*d570*/  PRMT R153, R168.reuse, 0x7773, RZ ;  /* 0x00007773a8997816 */ /* 0x040fe400000000ff */
[C---:B------:R-:W-:Y:S01]  /*d580*/  PRMT R172, R168.reuse, 0x7772, RZ ;  /* 0x00007772a8ac7816 */ /* 0x040fe200000000ff */
[C---:B-1----:R-:W-:Y:S03]  /*d590*/  HMMA.16816.F32 R16, R148.reuse, R160, R16 ;  /* 0x000000a09410723c */ /* 0x042fe60000001810 */
[----:B------:R-:W-:Y:S02]  /*d5a0*/  PRMT R20, R168, 0x7771, RZ ;  /* 0x00007771a8147816 */ /* 0x000fe400000000ff */
[----:B------:R-:W-:Y:S02]  /*d5b0*/  LOP3.LUT R155, R152, 0xff, RZ, 0xc0, !PT ;  /* 0x000000ff989b7812 */ /* 0x000fe400078ec0ff */
[----:B------:R-:W-:Y:S01]  /*d5c0*/  PRMT R172, R172, 0x5410, R153 ;  /* 0x00005410acac7816 */ /* 0x000fe20000000099 */
[C---:B------:R-:W-:Y:S03]  /*d5d0*/  HMMA.16816.F32 R140, R148.reuse, R162, R140 ;  /* 0x000000a2948c723c */ /* 0x040fe6000000188c */
[----:B------:R-:W-:Y:S02]  /*d5e0*/  PRMT R20, R155, 0x5410, R20 ;  /* 0x000054109b147816 */ /* 0x000fe40000000014 */
[----:B------:R-:W1:Y:S01]  /*d5f0*/  LDSM.16.MT88.4 R152, [R195+0x11000] ;  /* 0x01100000c398783b */ /* 0x000e620000004200 */
[----:B------:R-:W-:Y:S02]  /*d600*/  LOP3.LUT R21, R246, UR9, R169, 0x96, !PT ;  /* 0x00000009f6157c12 */ /* 0x000fe4000f8e96a9 */
[----:B------:R-:W-:Y:S02]  /*d610*/  LOP3.LUT R172, R172, 0xff00ff, RZ, 0xc0, !PT ;  /* 0x00ff00ffacac7812 */ /* 0x000fe400078ec0ff */
[C---:B------:R-:W-:Y:S02]  /*d620*/  LOP3.LUT R160, R21.reuse, 0xffff, RZ, 0xc0, !PT ;  /* 0x0000ffff15a07812 */ /* 0x040fe400078ec0ff */
[C---:B------:R-:W-:Y:S01]  /*d630*/  PRMT R22, R21.reuse, 0x7632, R22 ;  /* 0x0000763215167816 */ /* 0x040fe20000000016 */
[----:B------:R-:W4:Y:S01]  /*d640*/  LDSM.16.MT88.4 R168, [R165+0x1000] ;  /* 0x00100000a5a8783b */ /* 0x000f220000004200 */
[----:B------:R-:W-:Y:S02]  /*d650*/  LOP3.LUT R23, R21, 0xff, RZ, 0xc0, !PT ;  /* 0x000000ff15177812 */ /* 0x000fe400078ec0ff */
[----:B------:R-:W-:Y:S01]  /*d660*/  SHF.R.U32.HI R160, RZ, 0x8, R160 ;  /* 0x00000008ffa07819 */ /* 0x000fe200000116a0 */
[C---:B--2---:R-:W-:Y:S03]  /*d670*/  HMMA.16816.F32 R12, R148.reuse, R24, R12 ;  /* 0x00000018940c723c */ /* 0x044fe6000000180c */
[----:B------:R-:W-:Y:S02]  /*d680*/  SHF.R.U32.HI R21, RZ, 0x18, R21 ;  /* 0x00000018ff157819 */ /* 0x000fe40000011615 */
[----:B------:R-:W-:Y:S02]  /*d690*/  LOP3.LUT R22, R22, 0xff, RZ, 0xc0, !PT ;  /* 0x000000ff16167812 */ /* 0x000fe400078ec0ff */
[----:B------:R-:W-:Y:S01]  /*d6a0*/  PRMT R160, R23, 0x5410, R160 ;  /* 0x0000541017a07816 */ /* 0x000fe200000000a0 */
[----:B------:R-:W-:Y:S01]  /*d6b0*/  HMMA.16816.F32 R144, R148, R26, R144 ;  /* 0x0000001a9490723c */ /* 0x000fe20000001890 */
[----:B------:R-:W-:Y:S02]  /*d6c0*/  LDSM.16.MT88.4 R24, [R196+0x13000] ;  /* 0x01300000c418783b */ /* 0x000fe40000004200 */
[----:B------:R-:W-:Y:S02]  /*d6d0*/  PRMT R162, R22, 0x5410, R21 ;  /* 0x0000541016a27816 */ /* 0x000fe40000000015 */
[--C-:B------:R-:W-:Y:S02]  /*d6e0*/  HSET2.LE.AND R22, R20, R207.reuse, PT ;  /* 0x000000cf14167233 */ /* 0x100fe40003803000 */
[--C-:B------:R-:W-:Y:S02]  /*d6f0*/  HSET2.LE.AND R20, R160, R207.reuse, PT ;  /* 0x000000cfa0147233 */ /* 0x100fe40003803000 */
[----:B---3--:R-:W-:Y:S01]  /*d700*/  F2FP.F16.F32.PACK_AB R21, R189, R188 ;  /* 0x000000bcbd15723e */ /* 0x008fe200000000ff */
[----:B------:R-:W-:Y:S01]  /*d710*/  LDSM.16.MT88.4 R148, [R165+0x3000] ;  /* 0x00300000a594783b */ /* 0x000fe20000004200 */
[--C-:B------:R-:W-:Y:S01]  /*d720*/  HSET2.LE.AND R23, R172, R207.reuse, PT ;  /* 0x000000cfac177233 */ /* 0x100fe20003803000 */
[----:B------:R-:W-:Y:S01]  /*d730*/  FADD.FTZ R188, R188, R233 ;  /* 0x000000e9bcbc7221 */ /* 0x000fe20000010000 */
[----:B------:R-:W-:Y:S02]  /*d740*/  LOP3.LUT R20, R21, R20, RZ, 0xc0, !PT ;  /* 0x0000001415147212 */ /* 0x000fe400078ec0ff */
[--C-:B------:R-:W-:Y:S01]  /*d750*/  HSET2.LE.AND R21, R162, R207.reuse, PT ;  /* 0x000000cfa2157233 */ /* 0x100fe20003803000 */
[----:B------:R-:W-:Y:S01]  /*d760*/  FADD.FTZ R188, R189, R188 ;  /* 0x000000bcbdbc7221 */ /* 0x000fe20000010000 */
[----:B------:R-:W-:Y:S01]  /*d770*/  F2FP.F16.F32.PACK_AB R161, R184, R185 ;  /* 0x000000b9b8a1723e */ /* 0x000fe200000000ff */
[----:B------:R-:W-:Y:S01]  /*d780*/  LDSM.16.MT88.4 R172, [R195+0x13000] ;  /* 0x01300000c3ac783b */ /* 0x000fe20000004200 */
[----:B------:R-:W-:Y:S01]  /*d790*/  F2FP.F16.F32.PACK_AB R160, R187, R186 ;  /* 0x000000babba0723e */ /* 0x000fe200000000ff */
[----:B------:R-:W-:Y:S01]  /*d7a0*/  FADD.FTZ R185, R185, R188 ;  /* 0x000000bcb9b97221 */ /* 0x000fe20000010000 */
[----:B------:R-:W-:Y:S02]  /*d7b0*/  LOP3.LUT R22, R161, R22, RZ, 0xc0, !PT ;  /* 0x00000016a1167212 */ /* 0x000fe400078ec0ff */
[----:B------:R-:W-:Y:S01]  /*d7c0*/  LOP3.LUT R23, R160, R23, RZ, 0xc0, !PT ;  /* 0x00000017a0177212 */ /* 0x000fe200078ec0ff */
[----:B------:R-:W-:Y:S01]  /*d7d0*/  FADD.FTZ R185, R184, R185 ;  /* 0x000000b9b8b97221 */ /* 0x000fe20000010000 */
[----:B------:R-:W-:Y:S01]  /*d7e0*/  LOP3.LUT R21, R176, R21, RZ, 0xc0, !PT ;  /* 0x00000015b0157212 */ /* 0x000fe200078ec0ff */
[----:B------:R-:W2:Y:S01]  /*d7f0*/  LDSM.16.MT88.4 R160, [R197+0x1000] ;  /* 0x00100000c5a0783b */ /* 0x000ea20000004200 */
[----:B------:R-:W-:Y:S05]  /*d800*/  LOP3.LUT R242, R242, UR15, R247, 0x96, !PT ;  /* 0x0000000ff2f27c12 */ /* 0x000fea000f8e96f7 */
[C---:B-1----:R-:W-:Y:S02]  /*d810*/  HMMA.16816.F32 R4, R20.reuse, R152, R4 ;  /* 0x000000981404723c */ /* 0x042fe40000001804 */
[----:B------:R-:W-:Y:S03]  /*d820*/  LDSM.16.MT88.4 R176, [R196+0x15000] ;  /* 0x01500000c4b0783b */ /* 0x000fe60000004200 */
[----:B------:R-:W-:Y:S03]  /*d830*/  IMAD.WIDE.U32 R242, R242, -0x2daee0ad, RZ ;  /* 0xd2511f53f2f27825 */ /* 0x000fe600078e00ff */
[C---:B------:R-:W-:Y:S02]  /*d840*/  HMMA.16816.F32 R8, R20.reuse, R154, R8 ;  /* 0x0000009a1408723c */ /* 0x040fe40000001808 */
[----:B------:R-:W1:Y:S01]  /*d850*/  LDSM.16.MT88.4 R152, [R197+0x3000] ;  /* 0x00300000c598783b */ /* 0x000e620000004200 */
[----:B------:R-:W-:Y:S05]  /*d860*/  LOP3.LUT R244, R244, UR23, R243, 0x96, !PT ;  /* 0x00000017f4f47c12 */ /* 0x000fea000f8e96f3 */
[C---:B------:R-:W-:Y:S08]  /*d870*/  HMMA.16816.F32 R36, R20.reuse, R156, R36 ;  /* 0x0000009c1424723c */ /* 0x040ff00000001824 */
        /* <DEDUP_REMOVED lines=23> */
[C---:B------:R-:W-:Y:S03]  /*d9f0*/  HMMA.16816.F32 R100, R20.reuse, R176, R100 ;  /* 0x000000b01464723c */ /* 0x040fe60000001864 */
[--C-:B------:R-:W-:Y:S01]  /*da00*/  FFMA.FTZ R177, R29, UR4, -R232.reuse ;  /* 0x000000041db17c23 */ /* 0x100fe200080108e8 */
[----:B------:R-:W-:Y:S01]  /*da10*/  FFMA.FTZ R176, R28, UR4, -R232 ;  /* 0x000000041cb07c23 */ /* 0x000fe200080108e8 */
[----:B------:R-:W-:Y:S03]  /*da20*/  MOV R28, R242 ;  /* 0x000000f2001c7202 */ /* 0x000fe60000000f00 */
[C---:B------:R-:W-:Y:S01]  /*da30*/  HMMA.16816.F32 R104, R20.reuse, R178, R104 ;  /* 0x000000b21468723c */ /* 0x040fe20000001868 */
[----:B------:R-:W-:Y:S02]  /*da40*/  MUFU.EX2 R177, R177 ;  /* 0x000000b100b17308 */ /* 0x000fe40000000800 */
[--C-:B------:R-:W-:Y:S01]  /*da50*/  FFMA.FTZ R178, R30, UR4, -R226.reuse ;  /* 0x000000041eb27c23 */ /* 0x100fe200080108e2 */
[----:B------:R-:W-:Y:S04]  /*da60*/  FFMA.FTZ R179, R31, UR4, -R226 ;  /* 0x000000041fb37c23 */ /* 0x000fe800080108e2 */
[C---:B------:R-:W-:Y:S03]  /*da70*/  HMMA.16816.F32 R108, R20.reuse, R180, R108 ;  /* 0x000000b4146c723c */ /* 0x040fe6000000186c */
[----:B------:R-:W-:Y:S01]  /*da80*/  MUFU.EX2 R176, R176 ;  /* 0x000000b000b07308 */ /* 0x000fe20000000800 */
[--C-:B------:R-:W-:Y:S01]  /*da90*/  FFMA.FTZ R180, R32, UR4, -R232.reuse ;  /* 0x0000000420b47c23 */ /* 0x100fe200080108e8 */
[----:B------:R-:W-:Y:S01]  /*daa0*/  LOP3.LUT R32, R244, 0xff, RZ, 0xc0, !PT ;  /* 0x000000fff4207812 */ /* 0x000fe200078ec0ff */
[----:B------:R-:W-:Y:S01]  /*dab0*/  FFMA.FTZ R232, R33, UR4, -R232 ;  /* 0x0000000421e87c23 */ /* 0x000fe200080108e8 */
[----:B------:R-:W-:Y:S01]  /*dac0*/  LOP3.LUT R33, R28, 0xff, RZ, 0xc0, !PT ;  /* 0x000000ff1c217812 */ /* 0x000fe200078ec0ff */
[C---:B------:R-:W-:Y:S01]  /*dad0*/  HMMA.16816.F32 R112, R20.reuse, R182, R112 ;  /* 0x000000b61470723c */ /* 0x040fe20000001870 */
[----:B------:R-:W3:Y:S04]  /*dae0*/  LDSM.16.MT88.4 R28, [R196+0x11800] ;  /* 0x01180000c41c783b */ /* 0x000ee80000004200 */
[----:B------:R-:W-:Y:S01]  /*daf0*/  MUFU.EX2 R180, R180 ;  /* 0x000000b400b47308 */ /* 0x000fe20000000800 */
[--C-:B------:R-:W-:Y:S01]  /*db00*/  FFMA.FTZ R183, R34, UR4, -R226.reuse ;  /* 0x0000000422b77c23 */ /* 0x100fe200080108e2 */
[----:B------:R-:W-:Y:S01]  /*db10*/  FFMA.FTZ R226, R35, UR4, -R226 ;  /* 0x0000000423e27c23 */ /* 0x000fe200080108e2 */
[----:B------:R-:W-:Y:S01]  /*db20*/  LOP3.LUT R35, R244, 0xffff, RZ, 0xc0, !PT ;  /* 0x0000fffff4237812 */ /* 0x000fe200078ec0ff */
[C---:B----4-:R-:W-:Y:S06]  /*db30*/  HMMA.16816.F32 R116, R20.reuse, R168, R116 ;  /* 0x000000a81474723c */ /* 0x050fec0000001874 */
[----:B------:R-:W-:Y:S01]  /*db40*/  MUFU.EX2 R181, R232 ;  /* 0x000000e800b57308 */ /* 0x000fe20000000800 */
[----:B------:R-:W-:Y:S01]  /*db50*/  SHF.R.U32.HI R35, RZ, 0x8, R35 ;  /* 0x00000008ff237819 */ /* 0x000fe20000011623 */
[C---:B------:R-:W-:Y:S01]  /*db60*/  HMMA.16816.F32 R120, R20.reuse, R170, R120 ;  /* 0x000000aa1478723c */ /* 0x040fe20000001878 */
[----:B------:R-:W-:Y:S07]  /*db70*/  LDSM.16.MT88.4 R168, [R196+0x15800] ;  /* 0x01580000c4a8783b */ /* 0x000fee0000004200 */
[----:B------:R-:W-:Y:S01]  /*db80*/  MUFU.EX2 R183, R183 ;  /* 0x000000b700b77308 */ /* 0x000fe20000000800 */
[C---:B--2---:R-:W-:Y:S09]  /*db90*/  HMMA.16816.F32 R124, R20.reuse, R160, R124 ;  /* 0x000000a0147c723c */ /* 0x044ff2000000187c */
[----:B------:R-:W-:Y:S01]  /*dba0*/  MUFU.EX2 R226, R226 ;  /* 0x000000e200e27308 */ /* 0x000fe20000000800 */
[C---:B------:R-:W-:Y:S09]  /*dbb0*/  HMMA.16816.F32 R128, R20.reuse, R162, R128 ;  /* 0x000000a21480723c */ /* 0x040ff20000001880 */
[----:B------:R-:W-:Y:S01]  /*dbc0*/  MUFU.EX2 R178, R178 ;  /* 0x000000b200b27308 */ /* 0x000fe20000000800 */
[C---:B-----5:R-:W-:Y:S09]  /*dbd0*/  HMMA.16816.F32 R132, R20.reuse, R24, R132 ;  /* 0x000000181484723c */ /* 0x060ff20000001884 */
[----:B------:R-:W2:Y:S01]  /*dbe0*/  MUFU.EX2 R179, R179 ;  /* 0x000000b300b37308 */ /* 0x000ea20000000800 */
[C---:B------:R-:W-:Y:S02]  /*dbf0*/  PRMT R24, R242.reuse, 0x7772, RZ ;  /* 0x00007772f2187816 */ /* 0x040fe400000000ff */
[----:B------:R-:W-:Y:S01]  /*dc00*/  PRMT R25, R242, 0x7773, RZ ;  /* 0x00007773f2197816 */ /* 0x000fe200000000ff */
[C---:B------:R-:W-:Y:S03]  /*dc10*/  HMMA.16816.F32 R136, R20.reuse, R26, R136 ;  /* 0x0000001a1488723c */ /* 0x040fe60000001888 */
[----:B------:R-:W-:Y:S02]  /*dc20*/  PRMT R25, R24, 0x5410, R25 ;  /* 0x0000541018197816 */ /* 0x000fe40000000019 */
[----:B------:R-:W-:Y:S02]  /*dc30*/  PRMT R24, R32, 0x5410, R35 ;  /* 0x0000541020187816 */ /* 0x000fe40000000023 */
[----:B------:R-:W-:Y:S01]  /*dc40*/  PRMT R26, R242, 0x7771, RZ ;  /* 0x00007771f21a7816 */ /* 0x000fe200000000ff */
[C---:B------:R-:W-:Y:S03]  /*dc50*/  HMMA.16816.F32 R16, R20.reuse, R148, R16 ;  /* 0x000000941410723c */ /* 0x040fe60000001810 */
[----:B------:R-:W-:Y:S02]  /*dc60*/  PRMT R27, R244, 0x7632, R27 ;  /* 0x00007632f41b7816 */ /* 0x000fe4000000001b */
[----:B------:R-:W-:Y:S02]  /*dc70*/  SHF.R.U32.HI R148, RZ, 0x18, R244 ;  /* 0x00000018ff947819 */ /* 0x000fe400000116f4 */
[----:B------:R-:W-:Y:S01]  /*dc80*/  LOP3.LUT R27, R27, 0xff, RZ, 0xc0, !PT ;  /* 0x000000ff1b1b7812 */ /* 0x000fe200078ec0ff */
[C---:B------:R-:W-:Y:S03]  /*dc90*/  HMMA.16816.F32 R140, R20.reuse, R150, R140 ;  /* 0x00000096148c723c */ /* 0x040fe6000000188c */
[----:B------:R-:W-:Y:S02]  /*dca0*/  PRMT R148, R27, 0x5410, R148 ;  /* 0x000054101b947816 */ /* 0x000fe40000000094 */
[----:B------:R-:W-:Y:S02]  /*dcb0*/  LOP3.LUT R150, R25, 0xff00ff, RZ, 0xc0, !PT ;  /* 0x00ff00ff19967812 */ /* 0x000fe400078ec0ff */
[----:B------:R-:W-:Y:S01]  /*dcc0*/  PRMT R26, R33, 0x5410, R26 ;  /* 0x00005410211a7816 */ /* 0x000fe2000000001a */
[C---:B-1----:R-:W-:Y:S01]  /*dcd0*/  HMMA.16816.F32 R12, R20.reuse, R152, R12 ;  /* 0x00000098140c723c */ /* 0x042fe2000000180c */
[----:B------:R-:W1:Y:S02]  /*dce0*/  LDSM.16.MT88.4 R32, [R165+0x1800] ;  /* 0x00180000a520783b */ /* 0x000e640000004200 */
[--C-:B------:R-:W-:Y:S02]  /*dcf0*/  HSET2.LE.AND R25, R148, R207.reuse, PT ;  /* 0x000000cf94197233 */ /* 0x100fe40003803000 */
[----:B--2---:R-:W-:Y:S02]  /*dd00*/  F2FP.F16.F32.PACK_AB R148, R179, R178 ;  /* 0x000000b2b394723e */ /* 0x004fe400000000ff */
[--C-:B------:R-:W-:Y:S01]  /*dd10*/  HSET2.LE.AND R27, R150, R207.reuse, PT ;  /* 0x000000cf961b7233 */ /* 0x100fe20003803000 */
[----:B------:R-:W-:Y:S01]  /*dd20*/  HMMA.16816.F32 R144, R20, R154, R144 ;  /* 0x0000009a1490723c */ /* 0x000fe20000001890 */
[----:B------:R-:W2:Y:S02]  /*dd30*/  LDSM.16.MT88.4 R20, [R197+0x1800] ;  /* 0x00180000c514783b */ /* 0x000ea40000004200 */
[--C-:B------:R-:W-:Y:S02]  /*dd40*/  HSET2.LE.AND R26, R26, R207.reuse, PT ;  /* 0x000000cf1a1a7233 */ /* 0x100fe40003803000 */
[----:B------:R-:W-:Y:S02]  /*dd50*/  HSET2.LE.AND R24, R24, R207, PT ;  /* 0x000000cf18187233 */ /* 0x000fe40003803000 */
[----:B------:R-:W-:Y:S02]  /*dd60*/  LOP3.LUT R25, R148, R25, RZ, 0xc0, !PT ;  /* 0x0000001994197212 */ /* 0x000fe400078ec0ff */
[----:B------:R-:W-:Y:S01]  /*dd70*/  F2FP.F16.F32.PACK_AB R151, R177, R176 ;  /* 0x000000b0b197723e */ /* 0x000fe200000000ff */
[----:B------:R-:W-:Y:S01]  /*dd80*/  LDSM.16.MT88.4 R152, [R197+0x3800] ;  /* 0x00380000c598783b */ /* 0x000fe20000004200 */
[----:B------:R-:W-:Y:S01]  /*dd90*/  F2FP.F16.F32.PACK_AB R149, R181, R180 ;  /* 0x000000b4b595723e */ /* 0x000fe200000000ff */
[----:B------:R-:W-:Y:S01]  /*dda0*/  FADD.FTZ R176, R176, R185 ;  /* 0x000000b9b0b07221 */ /* 0x000fe20000010000 */
[----:B------:R-:W-:Y:S02]  /*ddb0*/  F2FP.F16.F32.PACK_AB R148, R226, R183 ;  /* 0x000000b7e294723e */ /* 0x000fe400000000ff */
[----:B------:R-:W-:Y:S01]  /*ddc0*/  LOP3.LUT R24, R151, R24, RZ, 0xc0, !PT ;  /* 0x0000001897187212 */ /* 0x000fe200078ec0ff */
[----:B------:R-:W-:Y:S01]  /*ddd0*/  FADD.FTZ R177, R177, R176 ;  /* 0x000000b0b1b17221 */ /* 0x000fe20000010000 */
[----:B------:R-:W-:Y:S02]  /*dde0*/  LOP3.LUT R26, R149, R26, RZ, 0xc0, !PT ;  /* 0x0000001a951a7212 */ /* 0x000fe400078ec0ff */
[----:B------:R-:W-:Y:S01]  /*ddf0*/  LOP3.LUT R27, R148, R27, RZ, 0xc0, !PT ;  /* 0x0000001b941b7212 */ /* 0x000fe200078ec0ff */
[----:B------:R-:W-:Y:S01]  /*de00*/  FADD.FTZ R180, R180, R177 ;  /* 0x000000b1b4b47221 */ /* 0x000fe20000010000 */
[----:B------:R-:W-:Y:S03]  /*de10*/  LDSM.16.MT88.4 R148, [R165+0x3800] ;  /* 0x00380000a594783b */ /* 0x000fe60000004200 */
[----:B------:R-:W-:Y:S02]  /*de20*/  FADD.FTZ R227, R181, R180 ;  /* 0x000000b4b5e37221 */ /* 0x000fe40000010000 */
[C---:B---3--:R-:W-:Y:S03]  /*de30*/  HMMA.16816.F32 R160, R24.reuse, R156, R4 ;  /* 0x0000009c18a0723c */ /* 0x048fe60000001804 */
[----:B------:R-:W3:Y:S05]  /*de40*/  LDSM.16.MT88.4 R4, [R195+0x13800] ;  /* 0x01380000c304783b */ /* 0x000eea0000004200 */
[C---:B------:R-:W-:Y:S03]  /*de50*/  HMMA.16816.F32 R156, R24.reuse, R158, R8 ;  /* 0x0000009e189c723c */ /* 0x040fe60000001808 */
[----:B------:R-:W4:Y:S05]  /*de60*/  LDSM.16.MT88.4 R8, [R196+0x13800] ;  /* 0x01380000c408783b */ /* 0x000f2a0000004200 */
        /* <DEDUP_REMOVED lines=14> */
[----:B------:R4:W3:Y:S07]  /*df50*/  LDSM.16.MT88.4 R8, [R165+0x7800] ;  /* 0x00780000a508783b */ /* 0x0008ee0000004200 */
[C---:B------:R-:W-:Y:S08]  /*df60*/  HMMA.16816.F32 R76, R24.reuse, R148, R76 ;  /* 0x00000094184c723c */ /* 0x040ff0000000184c */
[C---:B------:R-:W-:Y:S08]  /*df70*/  HMMA.16816.F32 R80, R24.reuse, R150, R80 ;  /* 0x000000961850723c */ /* 0x040ff00000001850 */
[C---:B------:R-:W-:Y:S03]  /*df80*/  HMMA.16816.F32 R84, R24.reuse, R152, R84 ;  /* 0x000000981854723c */ /* 0x040fe60000001854 */
[----:B----4-:R-:W-:Y:S05]  /*df90*/  MOV R165, R164 ;  /* 0x000000a400a57202 */ /* 0x010fea0000000f00 */
        /* <DEDUP_REMOVED lines=10> */
[C---:B------:R-:W-:Y:S01]  /*e040*/  HMMA.16816.F32 R128, R24.reuse, R22, R128 ;  /* 0x000000161880723c */ /* 0x040fe20000001880 */
[----:B------:R-:W1:Y:S07]  /*e050*/  LDSM.16.MT88.4 R20, [R197+0x7800] ;  /* 0x00780000c514783b */ /* 0x000e6e0000004200 */
[C---:B---3--:R-:W-:Y:S01]  /*e060*/  HMMA.16816.F32 R132, R24.reuse, R4, R132 ;  /* 0x000000041884723c */ /* 0x048fe20000001884 */
[----:B------:R-:W2:Y:S07]  /*e070*/  LDC.64 R4, c[0x0][0x3c0] ;  /* 0x0000f000ff047b82 */ /* 0x000eae0000000a00 */
[C---:B------:R-:W-:Y:S03]  /*e080*/  HMMA.16816.F32 R136, R24.reuse, R6, R136 ;  /* 0x000000061888723c */ /* 0x040fe60000001888 */
[----:B------:R-:W-:Y:S04]  /*e090*/  FADD.FTZ R7, R191, R236 ;  /* 0x000000ecbf077221 */ /* 0x000fe80000010000 */
[----:B------:R-:W-:Y:S01]  /*e0a0*/  FADD.FTZ R7, R190, R7 ;  /* 0x00000007be077221 */ /* 0x000fe20000010000 */
[C---:B------:R-:W-:Y:S03]  /*e0b0*/  HMMA.16816.F32 R152, R24.reuse, R8, R16 ;  /* 0x000000081898723c */ /* 0x040fe60000001810 */
[----:B------:R-:W-:Y:S04]  /*e0c0*/  FADD.FTZ R186, R186, R7 ;  /* 0x00000007baba7221 */ /* 0x000fe80000010000 */
[----:B------:R-:W-:Y:S01]  /*e0d0*/  FADD.FTZ R187, R187, R186 ;  /* 0x000000babbbb7221 */ /* 0x000fe20000010000 */
[C---:B------:R-:W-:Y:S03]  /*e0e0*/  HMMA.16816.F32 R140, R24.reuse, R10, R140 ;  /* 0x0000000a188c723c */ /* 0x040fe6000000188c */
[----:B------:R-:W-:Y:S01]  /*e0f0*/  FADD.FTZ R0, R178, R187 ;  /* 0x000000bbb2007221 */ /* 0x000fe20000010000 */
[C---:B--2---:R-:W-:Y:S02]  /*e100*/  SHF.L.U64.HI R5, R4.reuse, 0x7, R5 ;  /* 0x0000000704057819 */ /* 0x044fe40000010205 */
[----:B------:R-:W-:Y:S01]  /*e110*/  LEA R230, P0, -R4, R230, 0x7 ;  /* 0x000000e604e67211 */ /* 0x000fe200078039ff */
[----:B------:R-:W-:Y:S01]  /*e120*/  FADD.FTZ R0, R179, R0 ;  /* 0x00000000b3007221 */ /* 0x000fe20000010000 */
[C---:B-1----:R-:W-:Y:S03]  /*e130*/  HMMA.16816.F32 R148, R24.reuse, R20, R12 ;  /* 0x000000141894723c */ /* 0x042fe6000000180c */
[----:B------:R-:W-:Y:S01]  /*e140*/  FADD.FTZ R183, R183, R0 ;  /* 0x00000000b7b77221 */ /* 0x000fe20000010000 */
[----:B------:R-:W-:Y:S02]  /*e150*/  IADD3.X R231, PT, PT, R231, ~R5, RZ, P0, !PT ;  /* 0x80000005e7e77210 */ /* 0x000fe400007fe4ff */
[----:B------:R-:W-:Y:S01]  /*e160*/  MOV R0, R3 ;  /* 0x0000000300007202 */ /* 0x000fe20000000f00 */
[----:B------:R-:W-:Y:S01]  /*e170*/  FADD.FTZ R223, R226, R183 ;  /* 0x000000b7e2df7221 */ /* 0x000fe20000010000 */
[----:B------:R-:W-:Y:S01]  /*e180*/  HMMA.16816.F32 R144, R24, R22, R144 ;  /* 0x000000161890723c */ /* 0x000fe20000001890 */
[----:B------:R-:W-:Y:S08]  /*e190*/  @!UPT UIADD3 URZ, UPT, UPT, URZ, URZ, URZ ;  /* 0x000000fffffff290 */ /* 0x000ff0000fffe0ff */
[----:B------:R-:W-:Y:S11]  /*e1a0*/  BRA.U UP0, `(.L_x_403) ;  /* 0xffffffc900087547 */ /* 0x000ff6000b83ffff */
.L_x_402:
[----:B------:R-:W1:Y:S01]  /*e1b0*/  SHFL.BFLY PT, R0, R227, 0x2, 0x1f ;  /* 0x0c401f00e3007f89 */ /* 0x000e6200000e0000 */
[----:B------:R-:W2:Y:S01]  /*e1c0*/  LDCU UR4, c[0x0][0x4fc] ;  /* 0x00009f80ff0477ac */ /* 0x000ea20008000800 */
[C---:B------:R-:W-:Y:S01]  /*e1d0*/  SHF.L.U32 R9, R192.reuse, 0x4, RZ ;  /* 0x00000004c0097819 */ /* 0x040fe200000006ff */
[----:B------:R-:W3:Y:S01]  /*e1e0*/  S2UR UR10, SR_CTAID.Y ;  /* 0x00000000000a79c3 */ /* 0x000ee20000002600 */
[----:B------:R-:W4:Y:S01]  /*e1f0*/  SHFL.BFLY PT, R10, R223, 0x2, 0x1f ;  /* 0x0c401f00df0a7f89 */ /* 0x000f2200000e0000 */
[C---:B------:R-:W-:Y:S01]  /*e200*/  SHF.L.U32 R2, R192.reuse, 0x1, RZ ;  /* 0x00000001c0027819 */ /* 0x040fe200000006ff */
[----:B------:R-:W-:Y:S01]  /*e210*/  UISETP.NE.AND UP3, UPT, UR14, -0x1, UPT ;  /* 0xffffffff0e00788c */ /* 0x000fe2000bf65270 */
[----:B------:R-:W-:Y:S01]  /*e220*/  LOP3.LUT R9, R9, 0x1c0, RZ, 0xc0, !PT ;  /* 0x000001c009097812 */ /* 0x000fe200078ec0ff */
[----:B------:R-:W5:Y:S01]  /*e230*/  LDCU.U8 UR12, c[0x0][0x549] ;  /* 0x0000a920ff0c77ac */ /* 0x000f620008000000 */
[C---:B------:R-:W-:Y:S02]  /*e240*/  LOP3.LUT P0, RZ, R192.reuse, 0x10, RZ, 0xc0, !PT ;  /* 0x00000010c0ff7812 */ /* 0x040fe4000780c0ff */
[----:B------:R-:W-:Y:S01]  /*e250*/  LOP3.LUT R9, R9, 0x38, R2, 0xf8, !PT ;  /* 0x0000003809097812 */ /* 0x000fe200078ef802 */
[----:B------:R-:W-:Y:S01]  /*e260*/  UISETP.NE.AND UP2, UPT, UR14, -0x1, UPT ;  /* 0xffffffff0e00788c */ /* 0x000fe2000bf45270 */
[----:B------:R-:W-:-:S04]  /*e270*/  LOP3.LUT P1, RZ, R192, 0x8, RZ, 0xc0, !PT ;  /* 0x00000008c0ff7812 */ /* 0x000fc8000782c0ff */
[----:B------:R-:W-:Y:S01]  /*e280*/  SEL R214, R214, 0xffffffe0, !P1 ;  /* 0xffffffe0d6d67807 */ /* 0x000fe20004800000 */
[----:B------:R-:W3:Y:S01]  /*e290*/  @!UP3 LDCU.64 UR8, c[0x0][0x400] ;  /* 0x00008000ff08b7ac */ /* 0x000ee20008000a00 */
[----:B-1----:R-:W-:Y:S01]  /*e2a0*/  FADD.FTZ R5, R0, R227 ;  /* 0x000000e300057221 */ /* 0x002fe20000010000 */
[----:B------:R-:W-:Y:S01]  /*e2b0*/  SHF.L.U32 R0, R192, 0x5, RZ ;  /* 0x00000005c0007819 */ /* 0x000fe200000006ff */
[----:B-----5:R-:W-:Y:S01]  /*e2c0*/  UISETP.NE.AND UP1, UPT, UR12, URZ, UPT ;  /* 0x000000ff0c00728c */ /* 0x020fe2000bf25270 */
[----:B----4-:R-:W-:Y:S02]  /*e2d0*/  FADD.FTZ R10, R10, R223 ;  /* 0x000000df0a0a7221 */ /* 0x010fe40000010000 */
[----:B------:R-:W1:Y:S01]  /*e2e0*/  SHFL.BFLY PT, R8, R5, 0x1, 0x1f ;  /* 0x0c201f0005087f89 */ /* 0x000e6200000e0000 */
[----:B------:R-:W4:Y:S03]  /*e2f0*/  LDCU UR12, c[0x0][0x434] ;  /* 0x00008680ff0c77ac */ /* 0x000f260008000800 */
[----:B------:R-:W5:Y:S01]  /*e300*/  SHFL.BFLY PT, R7, R10, 0x1, 0x1f ;  /* 0x0c201f000a077f89 */ /* 0x000f6200000e0000 */
[----:B---3--:R-:W-:Y:S01]  /*e310*/  @!UP3 UIMAD.WIDE.U32 UR18, UR10, UR8, URZ ;  /* 0x000000080a12b2a5 */ /* 0x008fe2000f8e00ff */
[----:B------:R-:W4:Y:S03]  /*e320*/  LDCU UR8, c[0x0][0x434] ;  /* 0x00008680ff0877ac */ /* 0x000f260008000800 */
[----:B------:R-:W-:Y:S01]  /*e330*/  @!UP3 UIMAD UR11, UR10, UR9, UR19 ;  /* 0x000000090a0bb2a4 */ /* 0x000fe2000f8e0213 */
[----:B------:R-:W3:Y:S01]  /*e340*/  LDCU.U8 UR9, c[0x0][0x548] ;  /* 0x0000a900ff0977ac */ /* 0x000ee20008000000 */
[----:B------:R-:W2:Y:S01]  /*e350*/  @UP1 LDCU UR13, c[0x0][0x430] ;  /* 0x00008600ff0d17ac */ /* 0x000ea20008000800 */
[----:B-1----:R-:W-:Y:S01]  /*e360*/  FADD.FTZ R8, R5, R8 ;  /* 0x0000000805087221 */ /* 0x002fe20000010000 */
[----:B------:R-:W-:-:S02]  /*e370*/  LOP3.LUT R5, R2, 0x6, RZ, 0xc0, !PT ;  /* 0x0000000602057812 */ /* 0x000fc400078ec0ff */
[----:B------:R-:W-:Y:S01]  /*e380*/  MOV R2, 0x10 ;  /* 0x0000001000027802 */ /* 0x000fe20000000f00 */
[----:B-----5:R-:W-:Y:S01]  /*e390*/  FADD.FTZ R7, R10, R7 ;  /* 0x000000070a077221 */ /* 0x020fe20000010000 */
[----:B------:R-:W1:Y:S01]  /*e3a0*/  MUFU.RCP R6, R8 ;  /* 0x0000000800067308 */ /* 0x000e620000001000 */
[----:B------:R-:W-:Y:S02]  /*e3b0*/  FSETP.NE.FTZ.AND P3, PT, R8, RZ, PT ;  /* 0x000000ff0800720b */ /* 0x000fe40003f75000 */
[----:B------:R-:W-:Y:S01]  /*e3c0*/  LOP3.LUT R0, R5, 0x7c00, R0, 0xf8, !PT ;  /* 0x00007c0005007812 */ /* 0x000fe200078ef800 */
[----:B---3--:R-:W-:Y:S01]  /*e3d0*/  UISETP.NE.AND UP0, UPT, UR9, URZ, !UP1 ;  /* 0x000000ff0900728c */ /* 0x008fe2000cf05270 */
[----:B------:R-:W-:Y:S02]  /*e3e0*/  FSETP.NE.FTZ.AND P2, PT, R7, RZ, PT ;  /* 0x000000ff0700720b */ /* 0x000fe40003f55000 */
[----:B------:R-:W-:Y:S01]  /*e3f0*/  LOP3.LUT R0, R0, R9, RZ, 0xfc, !PT ;  /* 0x0000000900007212 */ /* 0x000fe200078efcff */
[----:B------:R-:W3:Y:S01]  /*e400*/  MUFU.RCP R4, R7 ;  /* 0x0000000700047308 */ /* 0x000ee20000001000 */
[----:B------:R-:W-:-:S02]  /*e410*/  SEL R2, R2, 0xfffffff0, !P5 ;  /* 0xfffffff002027807 */ /* 0x000fc40006800000 */
[----:B------:R-:W-:-:S04]  /*e420*/  LEA R5, R0, UR6, 0x1 ;  /* 0x0000000600057c11 */ /* 0x000fc8000f8e08ff */
[C---:B------:R-:W-:Y:S02]  /*e430*/  IADD3 R13, PT, PT, R5.reuse, 0x40, RZ ;  /* 0x00000040050d7810 */ /* 0x040fe40007ffe0ff */
[----:B-1----:R-:W-:Y:S02]  /*e440*/  FSEL R6, R6, 1, P3 ;  /* 0x3f80000006067808 */ /* 0x002fe40001800000 */
[C---:B------:R-:W-:Y:S02]  /*e450*/  IADD3 R11, PT, PT, R5.reuse, R214, RZ ;  /* 0x000000d6050b7210 */ /* 0x040fe40007ffe0ff */
[C---:B------:R-:W-:Y:S01]  /*e460*/  @P0 IADD3 R13, PT, PT, R5.reuse, -0x40, RZ ;  /* 0xffffffc0050d0810 */ /* 0x040fe20007ffe0ff */
[----:B--2---:R-:W-:Y:S01]  /*e470*/  FMUL.FTZ R6, R6, UR4 ;  /* 0x0000000406067c20 */ /* 0x004fe20008410000 */
[----:B------:R-:W-:Y:S02]  /*e480*/  IADD3 R9, PT, PT, R5, R2, RZ ;  /* 0x0000000205097210 */ /* 0x000fe40007ffe0ff */
[----:B---3--:R-:W-:Y:S01]  /*e490*/  FSEL R4, R4, 1, P2 ;  /* 0x3f80000004047808 */ /* 0x008fe20001000000 */
[C---:B------:R-:W-:Y:S01]  /*e4a0*/  FMUL.FTZ R160, R6.reuse, R160 ;  /* 0x000000a006a07220 */ /* 0x040fe20000410000 */
[C---:B------:R-:W-:Y:S01]  /*e4b0*/  FMUL.FTZ R161, R6.reuse, R161 ;  /* 0x000000a106a17220 */ /* 0x040fe20000410000 */
[C---:B------:R-:W-:Y:S01]  /*e4c0*/  FMUL.FTZ R156, R6.reuse, R156 ;  /* 0x0000009c069c7220 */ /* 0x040fe20000410000 */
[----:B------:R-:W-:Y:S01]  /*e4d0*/  FMUL.FTZ R157, R6, R157 ;  /* 0x0000009d069d7220 */ /* 0x000fe20000410000 */
[----:B------:R-:W-:Y:S01]  /*e4e0*/  FMUL.FTZ R4, R4, UR4 ;  /* 0x0000000404047c20 */ /* 0x000fe20008410000 */
[C---:B------:R-:W-:Y:S01]  /*e4f0*/  FMUL.FTZ R36, R6.reuse, R36 ;  /* 0x0000002406247220 */ /* 0x040fe20000410000 */
[----:B------:R-:W-:Y:S01]  /*e500*/  FMUL.FTZ R37, R6, R37 ;  /* 0x0000002506257220 */ /* 0x000fe20000410000 */
[----:B------:R-:W1:Y:S01]  /*e510*/  @UP3 LDCU.64 UR4, c[0x0][0x408] ;  /* 0x00008100ff0437ac */ /* 0x000e620008000a00 */
        /* <DEDUP_REMOVED lines=53> */
[----:B------:R-:W-:Y:S01]  /*e870*/  FMUL.FTZ R72, R6, R72 ;  /* 0x0000004806487220 */ /* 0x000fe20000410000 */
        /* <DEDUP_REMOVED lines=81> */
[----:B-1----:R-:W-:Y:S01]  /*ed90*/  @UP3 UIMAD.WIDE.U32 UR20, UR14, UR4, URZ ;  /* 0x000000040e1432a5 */ /* 0x002fe2000f8e00ff */
[C---:B------:R-:W-:Y:S01]  /*eda0*/  FMUL.FTZ R112, R6.reuse, R112 ;  /* 0x0000007006707220 */ /* 0x040fe20000410000 */
[----:B------:R-:W-:Y:S01]  /*edb0*/  STS [R11+0x2400], R70 ;  /* 0x002400460b007388 */ /* 0x000fe20000000800 */
[----:B------:R-:W-:Y:S01]  /*edc0*/  FMUL.FTZ R113, R6, R113 ;  /* 0x0000007106717220 */ /* 0x000fe20000410000 */
[C---:B------:R-:W-:Y:S01]  /*edd0*/  FMUL.FTZ R114, R4.reuse, R114 ;  /* 0x0000007204727220 */ /* 0x040fe20000410000 */
[----:B------:R-:W-:Y:S01]  /*ede0*/  FMUL.FTZ R115, R4, R115 ;  /* 0x0000007304737220 */ /* 0x000fe20000410000 */
[----:B------:R-:W-:Y:S01]  /*edf0*/  F2FP.F16.F32.PACK_AB R92, R93, R92 ;  /* 0x0000005c5d5c723e */ /* 0x000fe200000000ff */
[----:B------:R-:W-:Y:S01]  /*ee00*/  STS [R15+0x2000], R72 ;  /* 0x002000480f007388 */ /* 0x000fe20000000800 */
[----:B------:R-:W-:Y:S01]  /*ee10*/  F2FP.F16.F32.PACK_AB R94, R95, R94 ;  /* 0x0000005e5f5e723e */ /* 0x000fe200000000ff */
[----:B------:R-:W4:Y:S01]  /*ee20*/  @UP1 LDCU UR4, c[0x0][0x430] ;  /* 0x00008600ff0417ac */ /* 0x000f220008000800 */
        /* <DEDUP_REMOVED lines=72> */
[----:B----4-:R-:W-:Y:S01]  /*f2b0*/  @UP1 UIMAD UR12, UR4, UR8, URZ ;  /* 0x00000008040c12a4 */ /* 0x010fe2000f8e02ff */
[----:B------:R-:W-:Y:S01]  /*f2c0*/  F2FP.F16.F32.PACK_AB R132, R133, R132 ;  /* 0x000000848584723e */ /* 0x000fe200000000ff */
[----:B------:R-:W-:Y:S01]  /*f2d0*/  STS [R13+0x4400], R110 ;  /* 0x0044006e0d007388 */ /* 0x000fe20000000800 */
[----:B------:R-:W-:Y:S01]  /*f2e0*/  F2FP.F16.F32.PACK_AB R134, R135, R134 ;  /* 0x000000868786723e */ /* 0x000fe200000000ff */
[----:B------:R-:W1:Y:S01]  /*f2f0*/  S2UR UR4, SR_CTAID.Z ;  /* 0x00000000000479c3 */ /* 0x000e620000002700 */
        /* <DEDUP_REMOVED lines=16> */
[----:B------:R-:W-:Y:S01]  /*f400*/  @UP3 UIMAD UR11, UR14, UR5, UR21 ;  /* 0x000000050e0b32a4 */ /* 0x000fe2000f8e0215 */
[----:B------:R-:W-:Y:S01]  /*f410*/  STS [R21+0x4000], R120 ;  /* 0x0040007815007388 */ /* 0x000fe20000000800 */
[----:B------:R-:W-:Y:S01]  /*f420*/  @!UP2 UIMAD UR14, UR10, UR8, URZ ;  /* 0x000000080a0ea2a4 */ /* 0x000fe2000f8e02ff */
[----:B------:R-:W-:Y:S01]  /*f430*/  F2FP.F16.F32.PACK_AB R144, R145, R144 ;  /* 0x000000909190723e */ /* 0x000fe200000000ff */
[----:B------:R-:W-:Y:S01]  /*f440*/  @UP1 UMOV UR5, 0x1 ;  /* 0x0000000100051882 */ /* 0x000fe20000000000 */
[----:B------:R-:W-:Y:S01]  /*f450*/  STS [R21+0x4400], R122 ;  /* 0x0044007a15007388 */ /* 0x000fe20000000800 */
[----:B------:R-:W-:Y:S01]  /*f460*/  F2FP.F16.F32.PACK_AB R146, R147, R146 ;  /* 0x000000929392723e */ /* 0x000fe200000000ff */
[----:B------:R-:W-:Y:S01]  /*f470*/  @UP3 UMOV UR18, UR20 ;  /* 0x0000001400123c82 */ /* 0x000fe20008000000 */
[----:B------:R-:W-:Y:S01]  /*f480*/  USHF.R.S32.HI UR15, URZ, 0x1f, UR14 ;  /* 0x0000001fff0f7899 */ /* 0x000fe2000801140e */
        /* <DEDUP_REMOVED lines=26> */
.L_x_406:
[----:B------:R1:W-:Y:S01]  /*f630*/  STS [R21+0x6000], R144 ;  /* 0x0060009015007388 */ /* 0x0003e20000000800 */
[----:B------:R-:W-:Y:S01]  /*f640*/  LEA R0, R0, UR6, 0x1 ;  /* 0x0000000600007c11 */ /* 0x000fe2000f8e08ff */
[----:B------:R-:W2:Y:S01]  /*f650*/  S2UR UR6, SR_CTAID.X ;  /* 0x00000000000679c3 */ /* 0x000ea20000002500 */
[----:B------:R-:W4:Y:S01]  /*f660*/  @P3 MUFU.LG2 R4, R8 ;  /* 0x0000000800043308 */ /* 0x000f220000000c00 */
[----:B------:R1:W-:Y:S01]  /*f670*/  STS [R21+0x6400], R146 ;  /* 0x0064009215007388 */ /* 0x0003e20000000800 */
[----:B------:R-:W-:Y:S01]  /*f680*/  UIMAD UR12, UR4, UR12, URZ ;  /* 0x0000000c040c72a4 */ /* 0x000fe2000f8e02ff */
[----:B------:R-:W-:Y:S01]  /*f690*/  LOP3.LUT P0, RZ, R192, 0x3, RZ, 0xc0, !PT ;  /* 0x00000003c0ff7812 */ /* 0x000fe2000780c0ff */
[----:B------:R-:W-:-:S03]  /*f6a0*/  USEL UR14, UR14, URZ, UP0 ;  /* 0x000000ff0e0e7287 */ /* 0x000fc60008000000 */
[----:B------:R-:W-:Y:S01]  /*f6b0*/  BAR.SYNC.DEFER_BLOCKING 0x0 ;  /* 0x0000000000007b1d */ /* 0x000fe20000010000 */
[----:B------:R-:W-:Y:S01]  /*f6c0*/  @!UP0 UIMAD UR12, UR10, UR5, UR12 ;  /* 0x000000050a0c82a4 */ /* 0x000fe2000f8e020c */
[----:B------:R-:W-:Y:S01]  /*f6d0*/  LOP3.LUT R193, R193, 0x30, RZ, 0xc0, !PT ;  /* 0x00000030c1c17812 */ /* 0x000fe200078ec0ff */
[----:B------:R-:W-:Y:S01]  /*f6e0*/  USEL UR15, UR15, URZ, UP0 ;  /* 0x000000ff0f0f7287 */ /* 0x000fe20008000000 */
[----:B------:R-:W-:Y:S01]  /*f6f0*/  SHF.R.U32.HI R6, RZ, 0x2, R192 ;  /* 0x00000002ff067819 */ /* 0x000fe200000116c0 */
[----:B------:R-:W-:-:S03]  /*f700*/  USHF.R.S32.HI UR8, URZ, 0x1f, UR12 ;  /* 0x0000001fff087899 */ /* 0x000fc6000801140c */
[----:B------:R-:W5:Y:S01]  /*f710*/  @P3 LDC R5, c[0x0][0x458] ;  /* 0x00011600ff053b82 */ /* 0x000f620000000800 */
[----:B------:R-:W1:Y:S01]  /*f720*/  @P2 MUFU.LG2 R7, R7 ;  /* 0x0000000700072308 */ /* 0x000e620000000c00 */
[----:B------:R-:W5:Y:S01]  /*f730*/  S2R R24, SR_CTAID.X ;  /* 0x0000000000187919 */ /* 0x000f620000002500 */
[----:B------:R-:W-:Y:S01]  /*f740*/  BSSY.RECONVERGENT B0, `(.L_x_407) ;  /* 0x0000021000007945 */ /* 0x000fe20003800200 */
[----:B---3--:R-:W-:Y:S01]  /*f750*/  IMAD.MOV.U32 R9, RZ, RZ, 0x7f800000 ;  /* 0x7f800000ff097424 */ /* 0x008fe200078e00ff */
[----:B------:R-:W-:Y:S01]  /*f760*/  LOP3.LUT R6, R193, 0x7, R6, 0xf8, !PT ;  /* 0x00000007c1067812 */ /* 0x000fe200078ef806 */
[----:B----4-:R-:W-:Y:S01]  /*f770*/  @P3 FMUL.FTZ R11, R4, 0.69314718246459960938 ;  /* 0x3f317218040b3820 */ /* 0x010fe20000410000 */
[----:B------:R-:W-:Y:S01]  /*f780*/  MOV R8, 0x7f800000 ;  /* 0x7f80000000087802 */ /* 0x000fe20000000f00 */
[----:B------:R-:W3:Y:S01]  /*f790*/  @P2 LDC R2, c[0x0][0x458] ;  /* 0x00011600ff022b82 */ /* 0x000ee20000000800 */
[----:B--2---:R-:W-:-:S04]  /*f7a0*/  UIMAD UR9, UR6, UR13, URZ ;  /* 0x0000000d060972a4 */ /* 0x004fc8000f8e02ff */
[----:B------:R-:W-:Y:S01]  /*f7b0*/  USHF.L.U32 UR9, UR9, 0x6, URZ ;  /* 0x0000000609097899 */ /* 0x000fe200080006ff */
[----:B------:R2:W4:Y:S01]  /*f7c0*/  LDS.128 R12, [R0+0x1800] ;  /* 0x00180000000c7984 */ /* 0x0005220000000c00 */
[----:B-1----:R-:W-:Y:S02]  /*f7d0*/  @P2 FMUL.FTZ R4, R7, 0.69314718246459960938 ;  /* 0x3f31721807042820 */ /* 0x002fe40000410000 */
[----:B------:R-:W-:Y:S02]  /*f7e0*/  USHF.R.S32.HI UR5, URZ, 0x1f, UR9 ;  /* 0x0000001fff057899 */ /* 0x000fe40008011409 */
[----:B------:R-:W-:Y:S01]  /*f7f0*/  UIADD3 UR14, UP1, UP0, UR9, UR14, UR12 ;  /* 0x0000000e090e7290 */ /* 0x000fe2000f83e00c */
[----:B-----5:R-:W-:-:S03]  /*f800*/  @P3 FFMA.FTZ R9, R164, R5, R11 ;  /* 0x00000005a4093223 */ /* 0x020fc6000001000b */
[----:B------:R-:W-:Y:S01]  /*f810*/  UIADD3.X UR5, UPT, UPT, UR5, UR15, UR8, UP1, UP0 ;  /* 0x0000000f05057290 */ /* 0x000fe20008fe0408 */
[----:B---3--:R-:W-:Y:S01]  /*f820*/  @P2 FFMA.FTZ R8, R3, R2, R4 ;  /* 0x0000000203082223 */ /* 0x008fe20000010004 */
[----:B--2-4-:R-:W-:Y:S10]  /*f830*/  @P0 BRA `(.L_x_408) ;  /* 0x0000000000440947 */ /* 0x014ff40003800000 */
        /* <DEDUP_REMOVED lines=17> */
.L_x_408:
[----:B------:R-:W-:Y:S05]  /*f950*/  BSYNC.RECONVERGENT B0 ;  /* 0x0000000000007941 */ /* 0x000fea0003800200 */
.L_x_407:
[----:B-1----:R-:W-:Y:S01]  /*f960*/  SHF.R.U32.HI R2, RZ, 0x3, R192 ;  /* 0x00000003ff027819 */ /* 0x002fe200000116c0 */
[----:B------:R1:W2:Y:S01]  /*f970*/  LDS.128 R20, [R0] ;  /* 0x0000000000147984 */ /* 0x0002a20000000c00 */
[----:B------:R-:W3:Y:S01]  /*f980*/  LDCU.64 UR8, c[0x0][0x410] ;  /* 0x00008200ff0877ac */ /* 0x000ee20008000a00 */
[----:B------:R-:W-:Y:S01]  /*f990*/  IADD3 R194, P0, PT, R194, UR18, RZ ;  /* 0x00000012c2c27c10 */ /* 0x000fe2000ff1e0ff */
[----:B------:R-:W-:Y:S01]  /*f9a0*/  IMAD.MOV.U32 R3, RZ, RZ, RZ ;  /* 0x000000ffff037224 */ /* 0x000fe200078e00ff */
[----:B------:R1:W4:Y:S01]  /*f9b0*/  LDS.128 R16, [R0+0x2000] ;  /* 0x0020000000107984 */ /* 0x0003220000000c00 */
[C---:B------:R-:W-:Y:S01]  /*f9c0*/  VIADD R4, R2.reuse, 0x10 ;  /* 0x0000001002047836 */ /* 0x040fe20000000000 */
[----:B------:R-:W-:Y:S01]  /*f9d0*/  ISETP.GE.AND P3, PT, R2, UR7, PT ;  /* 0x0000000702007c0c */ /* 0x000fe2000bf66270 */
[----:B------:R-:W-:Y:S01]  /*f9e0*/  IMAD.WIDE.U32 R24, R24, 0x40, R2 ;  /* 0x0000004018187825 */ /* 0x000fe200078e0002 */
[----:B------:R1:W1:Y:S01]  /*f9f0*/  LDS.128 R8, [R0+0x4000] ;  /* 0x0040000000087984 */ /* 0x0002620000000c00 */
[----:B------:R-:W-:Y:S01]  /*fa00*/  IADD3.X R195, PT, PT, RZ, UR11, RZ, P0, !PT ;  /* 0x0000000bffc37c10 */ /* 0x000fe200087fe4ff */
[----:B------:R-:W-:Y:S01]  /*fa10*/  BSSY.RECONVERGENT B0, `(.L_x_409) ;  /* 0x0000019000007945 */ /* 0x000fe20003800200 */
[----:B------:R-:W-:-:S02]  /*fa20*/  ISETP.GE.AND P2, PT, R4, UR7, PT ;  /* 0x0000000704007c0c */ /* 0x000fc4000bf46270 */
[----:B------:R1:W1:Y:S01]  /*fa30*/  LDS.128 R4, [R0+0x6000] ;  /* 0x0060000000047984 */ /* 0x0002620000000c00 */
[C---:B------:R-:W-:Y:S01]  /*fa40*/  IADD3 R3, PT, PT, R2.reuse, 0x20, RZ ;  /* 0x0000002002037810 */ /* 0x040fe20007ffe0ff */
[----:B------:R-:W-:-:S03]  /*fa50*/  VIADD R2, R2, 0x30 ;  /* 0x0000003002027836 */ /* 0x000fc60000000000 */
[----:B------:R-:W-:Y:S01]  /*fa60*/  ISETP.GE.AND P1, PT, R3, UR7, PT ;  /* 0x0000000703007c0c */ /* 0x000fe2000bf26270 */
[----:B---3--:R-:W-:Y:S01]  /*fa70*/  IMAD.U32 R26, RZ, RZ, UR8 ;  /* 0x00000008ff1a7e24 */ /* 0x008fe2000f8e00ff */
[----:B------:R-:W-:Y:S02]  /*fa80*/  MOV R29, UR9 ;  /* 0x00000009001d7c02 */ /* 0x000fe40008000f00 */
[----:B------:R-:W-:Y:S01]  /*fa90*/  ISETP.GE.AND P0, PT, R2, UR7, PT ;  /* 0x0000000702007c0c */ /* 0x000fe2000bf06270 */
[----:B------:R-:W-:-:S04]  /*faa0*/  IMAD.WIDE.U32 R26, R26, UR4, R194 ;  /* 0x000000041a1a7c25 */ /* 0x000fc8000f8e00c2 */
[----:B------:R-:W-:Y:S01]  /*fab0*/  IMAD R29, R29, UR4, R27 ;  /* 0x000000041d1d7c24 */ /* 0x000fe2000f8e021b */
[----:B------:R-:W-:Y:S07]  /*fac0*/  @P3 BRA `(.L_x_410) ;  /* 0x0000000000343947 */ /* 0x000fee0003800000 */
[----:B------:R-:W3:Y:S01]  /*fad0*/  LDCU.64 UR8, c[0x0][0x408] ;  /* 0x00008100ff0877ac */ /* 0x000ee20008000a00 */
[----:B------:R-:W-:Y:S01]  /*fae0*/  MOV R28, R26 ;  /* 0x0000001a001c7202 */ /* 0x000fe20000000f00 */
[----:B------:R-:W5:Y:S01]  /*faf0*/  LDCU.64 UR4, c[0x0][0x3f0] ;  /* 0x00007e00ff0477ac */ /* 0x000f620008000a00 */
[----:B---3--:R-:W-:-:S03]  /*fb00*/  IMAD R3, R25, UR8, RZ ;  /* 0x0000000819037c24 */ /* 0x008fc6000f8e02ff */
[----:B------:R-:W-:-:S04]  /*fb10*/  IMAD.WIDE.U32 R30, R24, UR8, R28 ;  /* 0x00000008181e7c25 */ /* 0x000fc8000f8e001c */
[----:B------:R-:W-:Y:S01]  /*fb20*/  IMAD R2, R24, UR9, R3 ;  /* 0x0000000918027c24 */ /* 0x000fe2000f8e0203 */
[----:B-----5:R-:W-:-:S04]  /*fb30*/  LEA R32, P3, R30, UR4, 0x1 ;  /* 0x000000041e207c11 */ /* 0x020fc8000f8608ff */
[----:B------:R-:W-:-:S04]  /*fb40*/  IADD3 R2, PT, PT, R2, R31, RZ ;  /* 0x0000001f02027210 */ /* 0x000fc80007ffe0ff */
[----:B------:R-:W-:-:S05]  /*fb50*/  LEA.HI.X R33, R30, UR5, R2, 0x1, P3 ;  /* 0x000000051e217c11 */ /* 0x000fca00098f0c02 */
[----:B--2---:R3:W-:Y:S04]  /*fb60*/  STG.E.128 desc[UR16][R32.64], R20 ;  /* 0x0000001420007986 */ /* 0x0047e8000c101d10 */
[----:B----4-:R3:W-:Y:S04]  /*fb70*/  STG.E.128 desc[UR16][R32.64+0x80], R16 ;  /* 0x0000801020007986 */ /* 0x0107e8000c101d10 */
[----:B-1----:R3:W-:Y:S04]  /*fb80*/  STG.E.128 desc[UR16][R32.64+0x100], R8 ;  /* 0x0001000820007986 */ /* 0x0027e8000c101d10 */
[----:B------:R3:W-:Y:S02]  /*fb90*/  STG.E.128 desc[UR16][R32.64+0x180], R4 ;  /* 0x0001800420007986 */ /* 0x0007e4000c101d10 */
.L_x_410:
[----:B------:R-:W-:Y:S05]  /*fba0*/  BSYNC.RECONVERGENT B0 ;  /* 0x0000000000007941 */ /* 0x000fea0003800200 */
.L_x_409:
        /* <DEDUP_REMOVED lines=18> */
[----:B---3--:R2:W-:Y:S04]  /*fcd0*/  STG.E.128 desc[UR16][R32.64], R20 ;  /* 0x0000001420007986 */ /* 0x0085e8000c101d10 */
[----:B----4-:R2:W-:Y:S04]  /*fce0*/  STG.E.128 desc[UR16][R32.64+0x80], R16 ;  /* 0x0000801020007986 */ /* 0x0105e8000c101d10 */
[----:B-1----:R2:W-:Y:S04]  /*fcf0*/  STG.E.128 desc[UR16][R32.64+0x100], R8 ;  /* 0x0001000820007986 */ /* 0x0025e8000c101d10 */
[----:B------:R2:W-:Y:S02]  /*fd00*/  STG.E.128 desc[UR16][R32.64+0x180], R4 ;  /* 0x0001800420007986 */ /* 0x0005e4000c101d10 */
.L_x_412:
[----:B------:R-:W-:Y:S05]  /*fd10*/  BSYNC.RECONVERGENT B0 ;  /* 0x0000000000007941 */ /* 0x000fea0003800200 */
.L_x_411:
        /* <DEDUP_REMOVED lines=22> */
.L_x_414:
[----:B------:R-:W-:Y:S05]  /*fe80*/  BSYNC.RECONVERGENT B0 ;  /* 0x0000000000007941 */ /* 0x000fea0003800200 */
.L_x_413:
[----:B-12---:R1:W2:Y:S04]  /*fe90*/  LDS.128 R8, [R0+0x3800] ;  /* 0x0038000000087984 */ /* 0x0062a80000000c00 */
[----:B------:R1:W1:Y:S04]  /*fea0*/  LDS.128 R4, [R0+0x5800] ;  /* 0x0058000000047984 */ /* 0x0002680000000c00 */
[----:B----4-:R4:W1:Y:S01]  /*feb0*/  LDS.128 R16, [R0+0x7800] ;  /* 0x0078000000107984 */ /* 0x0108620000000c00 */
[----:B------:R-:W-:Y:S05]  /*fec0*/  @P0 EXIT ;  /* 0x000000000000094d */ /* 0x000fea0003800000 */
[----:B------:R-:W5:Y:S01]  /*fed0*/  LDCU.64 UR6, c[0x0][0x408] ;  /* 0x00008100ff0677ac */ /* 0x000f620008000a00 */
[----:B-1--4-:R-:W-:Y:S01]  /*fee0*/  IADD3 R0, P0, PT, R24, 0x30, RZ ;  /* 0x0000003018007810 */ /* 0x012fe20007f1e0ff */
[----:B---3--:R-:W-:Y:S01]  /*fef0*/  IMAD.MOV.U32 R20, RZ, RZ, R26 ;  /* 0x000000ffff147224 */ /* 0x008fe200078e001a */
        /* <DEDUP_REMOVED lines=10> */
[----:B--2---:R-:W-:Y:S04]  /*ffa0*/  STG.E.128 desc[UR16][R2.64+0x80], R8 ;  /* 0x0000800802007986 */ /* 0x004fe8000c101d10 */
[----:B------:R-:W-:Y:S04]  /*ffb0*/  STG.E.128 desc[UR16][R2.64+0x100], R4 ;  /* 0x0001000402007986 */ /* 0x000fe8000c101d10 */
[----:B------:R-:W-:Y:S01]  /*ffc0*/  STG.E.128 desc[UR16][R2.64+0x180], R16 ;  /* 0x0001801002007986 */ /* 0x000fe2000c101d10 */
[----:B------:R-:W-:Y:S05]  /*ffd0*/  EXIT ;  /* 0x000000000000794d */ /* 0x000fea0003800000 */
.L_x_415:
        /* <DEDUP_REMOVED lines=10> */
.L_x_1190:


//--------------------- .text._ZN5flash16flash_fwd_kernelI23Flash_fwd_kernel_traitsILi256ELi64ELi64ELi4ELb0ELb0EN7cutlass6half_tE19Flash_kernel_traitsILi256ELi64ELi64ELi4ES3_EELb0ELb1ELb0ELb0ELb0ELb1ELb1ELb0EEEvNS_16Flash_fwd_paramsE --------------------------
	.section	.text._ZN5flash16flash_fwd_kernelI23Flash_fwd_kernel_traitsILi256ELi64ELi64ELi4ELb0ELb0EN7cutlass6half_tE19Flash_kernel_traitsILi256ELi64ELi64ELi4ES3_EELb0ELb1ELb0ELb0ELb0ELb1ELb1ELb0EEEvNS_16Flash_fwd_paramsE,"ax",@progbits
	.align	128
        .global         _ZN5flash16flash_fwd_kernelI23Flash_fwd_kernel_traitsILi256ELi64ELi64ELi4ELb0ELb0EN7cutlass6half_tE19Flash_kernel_traitsILi256ELi64ELi64ELi4ES3_EELb0ELb1ELb0ELb0ELb0ELb1ELb1ELb0EEEvNS_16Flash_fwd_paramsE
        .type           _ZN5flash16flash_fwd_kernelI23Flash_fwd_kernel_traitsILi256ELi64ELi64ELi4ELb0ELb0EN7cutlass6half_tE19Flash_kernel_traitsILi256ELi64ELi64ELi4ES3_EELb0ELb1ELb0ELb0ELb0ELb1ELb1ELb0EEEvNS_16Flash_fwd_paramsE,@function
        .size           _ZN5flash16flash_fwd_kernelI23Flash_fwd_kernel_traitsILi256ELi64ELi64ELi4ELb0ELb0EN7cutlass6half_tE19Flash_kernel_traitsILi256ELi64ELi64ELi4ES3_EELb0ELb1ELb0ELb0ELb0ELb1ELb1ELb0EEEvNS_16Flash_fwd_paramsE,(.L_x_1191 - _ZN5flash16flash_fwd_kernelI23Flash_fwd_kernel_traitsILi256ELi64ELi64ELi4ELb0ELb0EN7cutlass6half_tE19Flash_kernel_traitsILi256ELi64ELi64ELi4ES3_EELb0ELb1ELb0ELb0ELb0ELb1ELb1ELb0EEEvNS_16Flash_fwd_paramsE)
        .other          _ZN5flash16flash_fwd_kernelI23Flash_fwd_kernel_traitsILi256ELi64ELi64ELi4ELb0ELb0EN7cutlass6half_tE19Flash_kernel_traitsILi256ELi64ELi64ELi4ES3_EELb0ELb1ELb0ELb0ELb0ELb1ELb1ELb0EEEvNS_16Flash_fwd_paramsE,@"STO_CUDA_ENTRY STV_DEFAULT"
_ZN5flash16flash_fwd_kernelI23Flash_fwd_kernel_traitsILi256ELi64ELi64ELi4ELb0ELb0EN7cutlass6half_tE19Flash_kernel_traitsILi256ELi64ELi64ELi4ES3_EELb0ELb1ELb0ELb0ELb0ELb1ELb1ELb0EEEvNS_16Flash_fwd_paramsE:
.text._ZN5flash16flash_fwd_kernelI23Flash_fwd_kernel_traitsILi256ELi64ELi64ELi4ELb0ELb0EN7cutlass6half_tE19Flash_kernel_traitsILi256ELi64ELi64ELi4ES3_EELb0ELb1ELb0ELb0ELb0ELb1ELb1ELb0EEEvNS_16Flash_fwd_paramsE:
        /* <DEDUP_REMOVED lines=72> */
.L_x_416:
        /* <DEDUP_REMOVED lines=50> */
.L_x_418:
        /* <DEDUP_REMOVED lines=54> */
.L_x_420:
[----:B------:R-:W-:Y:S05]  /*0b00*/  BSYNC.RECONVERGENT B0 ;  /* 0x0000000000007941 */ /* 0x000fea0003800200 */
.L_x_419:
        /* <DEDUP_REMOVED lines=20> */
.L_x_422:
[----:B------:R-:W-:Y:S05]  /*0c50*/  BSYNC.RECONVERGENT B0 ;  /* 0x0000000000007941 */ /* 0x000fea0003800200 */
.L_x_421:
        /* <DEDUP_REMOVED lines=18> */
.L_x_424:
[----:B------:R-:W-:Y:S05]  /*0d80*/  BSYNC.RECONVERGENT B0 ;  /* 0x0000000000007941 */ /* 0x000fea0003800200 */
.L_x_423:
        /* <DEDUP_REMOVED lines=17> */
.L_x_426:
[----:B------:R-:W-:Y:S05]  /*0ea0*/  BSYNC.RECONVERGENT B0 ;  /* 0x0000000000007941 */ /* 0x000fea0003800200 */
.L_x_425:
        /* <DEDUP_REMOVED lines=10> */
.L_x_428:
[----:B------:R-:W-:Y:S05]  /*0f50*/  BSYNC.RECONVERGENT B0 ;  /* 0x0000000000007941 */ /* 0x000fea0003800200 */
.L_x_427:
        /* <DEDUP_REMOVED lines=10> */
.L_x_430:
[----:B------:R-:W-:Y:S05]  /*1000*/  BSYNC.RECONVERGENT B0 ;  /* 0x0000000000007941 */ /* 0x000fea0003800200 */
.L_x_429:
        /* <DEDUP_REMOVED lines=10> */
.L_x_432:
[----:B------:R-:W-:Y:S05]  /*10b0*/  BSYNC.RECONVERGENT B0 ;  /* 0x0000000000007941 */ /* 0x000fea0003800200 */
.L_x_431:
        /* <DEDUP_REMOVED lines=10> */
.L_x_417:
        /* <DEDUP_REMOVED lines=22> */
.L_x_433:
[----:B------:R-:W1:Y:S01]  /*12c0*/  LDCU.64 UR10, c[0x0][0x3b8] ;  /* 0x00007700ff0a77ac */ /* 0x000e620008000a00 */
[----:B------:R-:W-:-:S04]  /*12d0*/  UIADD3 UR26, UPT, UPT, UR9, UR12, URZ ;  /* 0x0000000c091a7290 */ /* 0x000fc8000fffe0ff */
[----:B-1----:R-:W-:Y:S02]  /*12e0*/  UIMAD.WIDE.U32 UR28, UR26, UR10, URZ ;  /* 0x0000000a1a1c72a5 */ /* 0x002fe4000f8e00ff */
[----:B------:R-:W-:-:S04]  /*12f0*/  UIMAD UR26, UR26, UR11, URZ ;  /* 0x0000000b1a1a72a4 */ /* 0x000fc8000f8e02ff */
[----:B------:R-:W-:Y:S02]  /*1300*/  UIADD3 UR26, UPT, UPT, UR29, UR26, URZ ;  /* 0x0000001a1d1a7290 */ /* 0x000fe4000fffe0ff */
.L_x_434:
        /* <DEDUP_REMOVED lines=43> */
.L_x_435:
[----:B------:R-:W1:Y:S01]  /*15c0*/  LDCU.64 UR6, c[0x0][0x3c0] ;  /* 0x00007800ff0677ac */ /* 0x000e620008000a00 */
[----:B------:R-:W-:-:S04]  /*15d0*/  UIADD3 UR9, UPT, UPT, UR9, UR12, URZ ;  /* 0x0000000c09097290 */ /* 0x000fc8000fffe0ff */
[----:B-1----:R-:W-:Y:S02]  /*15e0*/  UIMAD.WIDE.U32 UR4, UR9, UR6, URZ ;  /* 0x00000006090472a5 */ /* 0x002fe4000f8e00ff */
[----:B------:R-:W-:-:S04]  /*15f0*/  UIMAD UR9, UR9, UR7, URZ ;  /* 0x00000007090972a4 */ /* 0x000fc8000f8e02ff */
[----:B------:R-:W-:Y:S01]  /*1600*/  UIADD3 UR19, UPT, UPT, UR5, UR9, URZ ;  /* 0x0000000905137290 */ /* 0x000fe2000fffe0ff */
[----:B------:R-:W-:-:S11]  /*1610*/  UMOV UR20, UR4 ;  /* 0x0000000400147c82 */ /* 0x000fd60008000000 */
.L_x_436:
[----:B------:R-:W-:Y:S01]  /*1620*/  UIADD3 UR12, UPT, UPT, -UR21, UR23, URZ ;  /* 0x00000017150c7290 */ /* 0x000fe2000fffe1ff */
[----:B------:R-:W-:Y:S01]  /*1630*/  SHF.R.U32.HI R0, RZ, 0x3, R98 ;  /* 0x00000003ff007819 */ /* 0x000fe20000011662 */
[----:B------:R-:W1:Y:S01]  /*1640*/  S2R R32, SR_CTAID.X ;  /* 0x0000000000207919 */ /* 0x000e620000002500 */
[----:B------:R-:W-:Y:S01]  /*1650*/  IMAD.SHL.U32 R14, R98, 0x8, RZ ;  /* 0x00000008620e7824 */ /* 0x000fe200078e00ff */
[----:B------:R-:W2:Y:S01]  /*1660*/  LDCU.64 UR4, c[0x0][0x3c8] ;  /* 0x00007900ff0477ac */ /* 0x000ea20008000a00 */
[----:B------:R-:W-:Y:S01]  /*1670*/  IMAD.MOV.U32 R11, RZ, RZ, RZ ;  /* 0x000000ffff0b7224 */ /* 0x000fe200078e00ff */
[C---:B------:R-:W-:Y:S01]  /*1680*/  ISETP.GE.AND P6, PT, R0.reuse, UR12, PT ;  /* 0x0000000c00007c0c */ /* 0x040fe2000bfc6270 */
[----:B------:R-:W-:Y:S01]  /*1690*/  VIADD R15, R0, 0x10 ;  /* 0x00000010000f7836 */ /* 0x000fe20000000000 */
[C---:B------:R-:W-:Y:S01]  /*16a0*/  LOP3.LUT R16, R14.reuse, 0x38, RZ, 0xc0, !PT ;  /* 0x000000380e107812 */ /* 0x040fe200078ec0ff */
[----:B------:R-:W-:Y:S01]  /*16b0*/  IMAD.MOV.U32 R10, RZ, RZ, R0 ;  /* 0x000000ffff0a7224 */ /* 0x000fe200078e0000 */
[----:B------:R-:W-:Y:S01]  /*16c0*/  LOP3.LUT R165, R14, 0x1f8, RZ, 0xc0, !PT ;  /* 0x000001f80ea57812 */ /* 0x000fe200078ec0ff */
        /* <DEDUP_REMOVED lines=12> */
[----:B------:R-:W-:Y:S01]  /*1790*/  LOP3.LUT R165, R165, 0x38, R98, 0x78, !PT ;  /* 0x00000038a5a57812 */ /* 0x000fe200078e7862 */
[----:B------:R-:W-:Y:S01]  /*17a0*/  IMAD.X R5, RZ, RZ, UR26, P0 ;  /* 0x0000001aff057e24 */ /* 0x000fe200080e06ff */
[----:B------:R-:W-:Y:S01]  /*17b0*/  UIADD3 UR27, UPT, UPT, UR17, -0x1, URZ ;  /* 0xffffffff111b7890 */ /* 0x000fe2000fffe0ff */
[----:B------:R-:W-:Y:S01]  /*17c0*/  IMAD.WIDE.U32 R18, R18, UR25, R2 ;  /* 0x0000001912127c25 */ /* 0x000fe2000f8e0002 */
[----:B------:R-:W2:Y:S01]  /*17d0*/  @!P4 LDC.64 R6, c[0x0][0x3b0] ;  /* 0x0000ec00ff06cb82 */ /* 0x000ea20000000a00 */
[----:B------:R-:W-:Y:S01]  /*17e0*/  LOP3.LUT R22, R165, 0x1e00, R14, 0xf8, !PT ;  /* 0x00001e00a5167812 */ /* 0x000fe200078ef80e */
[----:B------:R-:W-:Y:S01]  /*17f0*/  USHF.L.U32 UR31, UR10, 0x6, URZ ;  /* 0x000000060a1f7899 */ /* 0x000fe200080006ff */
[C---:B------:R-:W-:Y:S01]  /*1800*/  IMAD R3, R0.reuse, UR11, RZ ;  /* 0x0000000b00037c24 */ /* 0x040fe2000f8e02ff */
[----:B------:R-:W-:Y:S01]  /*1810*/  USHF.L.U64.HI UR30, UR10, 0x6, UR11 ;  /* 0x000000060a1e7899 */ /* 0x000fe2000801020b */
[----:B------:R-:W-:Y:S01]  /*1820*/  IMAD.WIDE.U32 R4, R0, UR10, R4 ;  /* 0x0000000a00047c25 */ /* 0x000fe2000f8e0004 */
[----:B------:R-:W-:Y:S01]  /*1830*/  UIMAD.WIDE.U32 UR36, UR31, UR27, URZ ;  /* 0x0000001b1f2472a5 */ /* 0x000fe2000f8e00ff */
[----:B------:R-:W-:Y:S01]  /*1840*/  SHF.R.U32.HI R100, RZ, 0x1, R98 ;  /* 0x00000001ff647819 */ /* 0x000fe20000011662 */
[----:B------:R-:W5:Y:S01]  /*1850*/  S2UR UR26, SR_CgaCtaId ;  /* 0x00000000001a79c3 */ /* 0x000f620000008800 */
[----:B-1----:R-:W-:Y:S01]  /*1860*/  IMAD.WIDE.U32 R32, R32, 0x40, R10 ;  /* 0x0000004020207825 */ /* 0x002fe200078e000a */
[----:B------:R-:W-:-:S02]  /*1870*/  USHF.L.U32 UR33, UR10, 0x4, URZ ;  /* 0x000000040a217899 */ /* 0x000fc400080006ff */
[----:B------:R-:W-:Y:S01]  /*1880*/  USHF.L.U64.HI UR32, UR10, 0x4, UR11 ;  /* 0x000000040a207899 */ /* 0x000fe2000801020b */
[----:B------:R-:W-:Y:S01]  /*1890*/  IMAD.IADD R5, R5, 0x1, R3 ;  /* 0x0000000105057824 */ /* 0x000fe200078e0203 */
[C---:B------:R-:W-:Y:S01]  /*18a0*/  @!P4 IADD3 R34, P0, PT, R32.reuse, 0x10, RZ ;  /* 0x000000102022c810 */ /* 0x040fe20007f1e0ff */
[----:B---3--:R-:W-:Y:S01]  /*18b0*/  IMAD.U32 R26, RZ, RZ, UR8 ;  /* 0x00000008ff1a7e24 */ /* 0x008fe2000f8e00ff */
[----:B------:R-:W-:Y:S01]  /*18c0*/  @!P5 IADD3 R20, P1, PT, R32, 0x20, RZ ;  /* 0x000000202014d810 */ /* 0x000fe20007f3e0ff */
[----:B----4-:R-:W-:Y:S01]  /*18d0*/  @!P6 IMAD R2, R33, R8, RZ ;  /* 0x000000082102e224 */ /* 0x010fe200078e02ff */
[----:B------:R-:W-:Y:S01]  /*18e0*/  UIMAD UR8, UR24, UR8, URZ ;  /* 0x00000008180872a4 */ /* 0x000fe2000f8e02ff */
[----:B------:R-:W-:Y:S01]  /*18f0*/  IMAD.WIDE.U32 R26, R26, UR16, R4 ;  /* 0x000000101a1a7c25 */ /* 0x000fe2000f8e0004 */
[----:B------:R-:W-:Y:S01]  /*1900*/  UIMAD.WIDE.U32 UR34, UR10, 0x20, URZ ;  /* 0x000000200a2278a5 */ /* 0x000fe2000f8e00ff */
        /* <DEDUP_REMOVED lines=9> */
[----:B------:R-:W-:Y:S01]  /*19a0*/  @!P6 MOV R30, R18 ;  /* 0x00000012001ee202 */ /* 0x000fe20000000f00 */
[----:B--2---:R-:W-:Y:S01]  /*19b0*/  @!P4 IMAD R10, R11, R6, RZ ;  /* 0x000000060b0ac224 */ /* 0x004fe200078e02ff */
[----:B-----5:R-:W-:Y:S01]  /*19c0*/  ULEA UR26, UR26, UR8, 0x18 ;  /* 0x000000081a1a7291 */ /* 0x020fe2000f8ec0ff */
[----:B------:R-:W-:Y:S01]  /*19d0*/  @!P4 IMAD.MOV.U32 R28, RZ, RZ, R18 ;  /* 0x000000ffff1cc224 */ /* 0x000fe200078e0012 */
[----:B------:R-:W2:Y:S01]  /*19e0*/  LDCU.64 UR4, c[0x0][0x388] ;  /* 0x00007100ff0477ac */ /* 0x000ea20008000a00 */
[----:B------:R-:W-:-:S02]  /*19f0*/  @!P4 IMAD.MOV.U32 R29, RZ, RZ, R31 ;  /* 0x000000ffff1dc224 */ /* 0x000fc400078e001f */
[--C-:B------:R-:W-:Y:S01]  /*1a00*/  @!P5 IMAD.X R23, RZ, RZ, R33.reuse, P1 ;  /* 0x000000ffff17d224 */ /* 0x100fe200008e0621 */
[----:B------:R-:W-:Y:S01]  /*1a10*/  UIMAD UR25, UR27, -0x40, UR22 ;  /* 0xffffffc01b1978a4 */ /* 0x000fe2000f8e0216 */
[----:B------:R-:W-:Y:S01]  /*1a20*/  @!P3 IMAD.X R17, RZ, RZ, R33, P0 ;  /* 0x000000ffff11b224 */ /* 0x000fe200000e0621 */
[----:B------:R-:W-:Y:S01]  /*1a30*/  UIMAD UR8, UR30, UR27, URZ ;  /* 0x0000001b1e0872a4 */ /* 0x000fe2000f8e02ff */
[----:B------:R-:W-:-:S03]  /*1a40*/  @!P6 IMAD.WIDE.U32 R32, R32, R8, R30 ;  /* 0x000000082020e225 */ /* 0x000fc600078e001e */
[----:B------:R-:W-:Y:S01]  /*1a50*/  UIADD3 UR8, UPT, UPT, UR37, UR8, URZ ;  /* 0x0000000825087290 */ /* 0x000fe2000fffe0ff */
[C---:B------:R-:W-:Y:S02]  /*1a60*/  @!P4 IMAD R8, R34.reuse, R7, R10 ;  /* 0x000000072208c224 */ /* 0x040fe400078e020a */
[----:B------:R-:W-:Y:S01]  /*1a70*/  @!P4 IMAD.WIDE.U32 R34, R34, R6, R28 ;  /* 0x000000062222c225 */ /* 0x000fe200078e001c */
[----:B------:R-:W4:Y:S03]  /*1a80*/  @!P5 LDC.64 R10, c[0x0][0x3b0] ;  /* 0x0000ec00ff0adb82 */ /* 0x000f260000000a00 */
[----:B------:R-:W-:Y:S01]  /*1a90*/  @!P6 IMAD.IADD R28, R33, 0x1, R9 ;  /* 0x00000001211ce824 */ /* 0x000fe200078e0209 */
[----:B---3--:R-:W-:Y:S01]  /*1aa0*/  @!P6 LEA R30, P1, R32, R2, 0x1 ;  /* 0x00000002201ee211 */ /* 0x008fe200078208ff */
[----:B------:R-:W-:Y:S01]  /*1ab0*/  @!P4 IMAD.IADD R8, R35, 0x1, R8 ;  /* 0x000000012308c824 */ /* 0x000fe200078e0208 */
[----:B-1----:R-:W-:Y:S01]  /*1ac0*/  @!P4 LEA R36, P0, R34, R4, 0x1 ;  /* 0x000000042224c211 */ /* 0x002fe200078008ff */
[--C-:B------:R-:W-:Y:S01]  /*1ad0*/  @!P5 IMAD.MOV.U32 R25, RZ, RZ, R31.reuse ;  /* 0x000000ffff19d224 */ /* 0x100fe200078e001f */
[----:B------:R-:W1:Y:S01]  /*1ae0*/  @!P3 LDC.64 R6, c[0x0][0x3b0] ;  /* 0x0000ec00ff06bb82 */ /* 0x000e620000000a00 */
[----:B------:R-:W-:Y:S01]  /*1af0*/  @!P3 IMAD.MOV.U32 R19, RZ, RZ, R31 ;  /* 0x000000ffff13b224 */ /* 0x000fe200078e001f */
[----:B------:R-:W-:Y:S01]  /*1b00*/  @!P6 LEA.HI.X R31, R32, R3, R28, 0x1, P1 ;  /* 0x00000003201fe211 */ /* 0x000fe200008f0c1c */
[----:B------:R-:W-:Y:S01]  /*1b10*/  @!P5 IMAD.MOV.U32 R24, RZ, RZ, R18 ;  /* 0x000000ffff18d224 */ /* 0x000fe200078e0012 */
[----:B------:R-:W-:Y:S01]  /*1b20*/  LEA R3, R22, UR26, 0x1 ;  /* 0x0000001a16037c11 */ /* 0x000fe2000f8e08ff */
[----:B------:R-:W-:Y:S01]  /*1b30*/  VIADD R227, R27, UR9 ;  /* 0x000000091be37c36 */ /* 0x000fe20008000000 */
[----:B------:R-:W-:Y:S01]  /*1b40*/  @!P4 LEA.HI.X R37, R34, R5, R8, 0x1, P0 ;  /* 0x000000052225c211 */ /* 0x000fe200000f0c08 */
[----:B------:R-:W-:Y:S01]  /*1b50*/  USHF.L.U32 UR9, UR11, 0x5, URZ ;  /* 0x000000050b097899 */ /* 0x000fe200080006ff */
[----:B------:R-:W3:Y:S01]  /*1b60*/  @!P3 LDC.64 R4, c[0x0][0x380] ;  /* 0x0000e000ff04bb82 */ /* 0x000ee20000000a00 */
[----:B------:R-:W-:Y:S01]  /*1b70*/  @!PT LDS RZ, [RZ] ;  /* 0x00000000fffff984 */ /* 0x000fe20000000800 */
[----:B------:R-:W-:Y:S01]  /*1b80*/  @!PT LDS RZ, [RZ] ;  /* 0x00000000fffff984 */ /* 0x000fe20000000800 */
[----:B------:R-:W-:Y:S01]  /*1b90*/  @!PT LDS RZ, [RZ] ;  /* 0x00000000fffff984 */ /* 0x000fe20000000800 */
[----:B------:R-:W-:Y:S01]  /*1ba0*/  @!P6 LDGSTS.E.BYPASS.LTC128B.128 [R3], desc[UR14][R30.64] ;  /* 0x000000001e03efae */ /* 0x000fe2000b981a0e */
[----:B--2---:R-:W-:Y:S01]  /*1bb0*/  LEA R228, P2, R26, UR4, 0x1 ;  /* 0x000000041ae47c11 */ /* 0x004fe2000f8408ff */
[----:B------:R-:W-:-:S02]  /*1bc0*/  IMAD.U32 R22, RZ, RZ, UR36 ;  /* 0x00000024ff167e24 */ /* 0x000fc4000f8e00ff */
[----:B------:R-:W-:Y:S01]  /*1bd0*/  @!P6 LDGSTS.E.BYPASS.LTC128B.128 [R3+0x2000], desc[UR14][R30.64+0x80] ;  /* 0x020000801e03efae */ /* 0x000fe2000b981a0e */
[----:B------:R-:W-:Y:S01]  /*1be0*/  LEA.HI.X R227, R26, UR5, R227, 0x1, P2 ;  /* 0x000000051ae37c11 */ /* 0x000fe200090f0ce3 */
[----:B------:R-:W2:Y:S01]  /*1bf0*/  LDCU.64 UR4, c[0x0][0x3d8] ;  /* 0x00007b00ff0477ac */ /* 0x000ea20008000a00 */
[----:B------:R-:W5:Y:S01]  /*1c00*/  @!P5 LDC.64 R8, c[0x0][0x380] ;  /* 0x0000e000ff08db82 */ /* 0x000f620000000a00 */
[----:B------:R-:W-:Y:S01]  /*1c10*/  @!P6 LDGSTS.E.BYPASS.LTC128B.128 [R3+0x4000], desc[UR14][R30.64+0x100] ;  /* 0x040001001e03efae */ /* 0x000fe2000b981a0e */
[-C--:B----4-:R-:W-:Y:S01]  /*1c20*/  @!P5 IMAD R23, R23, R10.reuse, RZ ;  /* 0x0000000a1717d224 */ /* 0x090fe200078e02ff */
[----:B------:R-:W-:Y:S01]  /*1c30*/  ISETP.GE.AND P2, PT, R12, UR25, PT ;  /* 0x000000190c007c0c */ /* 0x000fe2000bf46270 */
[----:B------:R-:W-:Y:S01]  /*1c40*/  @!P5 IMAD.WIDE.U32 R24, R20, R10, R24 ;  /* 0x0000000a1418d225 */ /* 0x000fe200078e0018 */
[----:B------:R-:W-:Y:S01]  /*1c50*/  @!P6 LDGSTS.E.BYPASS.LTC128B.128 [R3+0x6000], desc[UR14][R30.64+0x180] ;  /* 0x060001801e03efae */ /* 0x000fe2000b981a0e */
[----:B------:R-:W-:Y:S02]  /*1c60*/  ISETP.GE.AND P6, PT, R0, UR25, PT ;  /* 0x0000001900007c0c */ /* 0x000fe4000bfc6270 */
[-C--:B-1----:R-:W-:Y:S01]  /*1c70*/  @!P3 IMAD R2, R17, R6.reuse, RZ ;  /* 0x000000061102b224 */ /* 0x082fe200078e02ff */
[----:B------:R-:W-:Y:S01]  /*1c80*/  @!P4 LDGSTS.E.BYPASS.LTC128B.128 [R3+0x800], desc[UR14][R36.64] ;  /* 0x008000002403cfae */ /* 0x000fe2000b981a0e */
[----:B------:R-:W-:-:S03]  /*1c90*/  @!P3 IMAD.WIDE.U32 R18, R21, R6, R18 ;  /* 0x000000061512b225 */ /* 0x000fc600078e0012 */
[----:B------:R-:W-:Y:S01]  /*1ca0*/  @!P4 LDGSTS.E.BYPASS.LTC128B.128 [R3+0x2800], desc[UR14][R36.64+0x80] ;  /* 0x028000802403cfae */ /* 0x000fe2000b981a0e */
[----:B------:R-:W-:Y:S02]  /*1cb0*/  @!P3 IMAD R2, R21, R7, R2 ;  /* 0x000000071502b224 */ /* 0x000fe400078e0202 */
[----:B------:R-:W-:Y:S01]  /*1cc0*/  @!P5 IMAD R11, R20, R11, R23 ;  /* 0x0000000b140bd224 */ /* 0x000fe200078e0217 */
[----:B------:R-:W-:Y:S01]  /*1cd0*/  @!P4 LDGSTS.E.BYPASS.LTC128B.128 [R3+0x4800], desc[UR14][R36.64+0x100] ;  /* 0x048001002403cfae */ /* 0x000fe2000b981a0e */
[----:B------:R-:W-:Y:S01]  /*1ce0*/  @!P3 IMAD.IADD R2, R19, 0x1, R2 ;  /* 0x000000011302b824 */ /* 0x000fe200078e0202 */
[C---:B---3--:R-:W-:Y:S01]  /*1cf0*/  @!P3 LEA R20, P0, R18.reuse, R4, 0x1 ;  /* 0x000000041214b211 */ /* 0x048fe200078008ff */
[----:B------:R-:W-:Y:S01]  /*1d00*/  IMAD.U32 R4, RZ, RZ, UR36 ;  /* 0x00000024ff047e24 */ /* 0x000fe2000f8e00ff */
[----:B------:R-:W-:Y:S01]  /*1d10*/  @!P4 LDGSTS.E.BYPASS.LTC128B.128 [R3+0x6800], desc[UR14][R36.64+0x180] ;  /* 0x068001802403cfae */ /* 0x000fe2000b981a0e */
[----:B------:R-:W-:Y:S01]  /*1d20*/  ISETP.GE.AND P4, PT, R15, UR25, PT ;  /* 0x000000190f007c0c */ /* 0x000fe2000bf86270 */
[----:B------:R-:W-:Y:S01]  /*1d30*/  VOTEU.ALL UP0, P2 ;  /* 0x0000000000ff7886 */ /* 0x000fe20001000000 */
[----:B------:R-:W-:Y:S01]  /*1d40*/  @!P3 LEA.HI.X R21, R18, R5, R2, 0x1, P0 ;  /* 0x000000051215b211 */ /* 0x000fe200000f0c02 */
[----:B------:R-:W-:Y:S01]  /*1d50*/  IMAD.U32 R2, RZ, RZ, UR8 ;  /* 0x00000008ff027e24 */ /* 0x000fe2000f8e00ff */
[----:B------:R-:W-:Y:S01]  /*1d60*/  @!P5 IADD3 R11, PT, PT, R25, R11, RZ ;  /* 0x0000000b190bd210 */ /* 0x000fe20007ffe0ff */
[----:B------:R-:W-:Y:S01]  /*1d70*/  IMAD.U32 R5, RZ, RZ, UR37 ;  /* 0x00000025ff057e24 */ /* 0x000fe2000f8e00ff */
[----:B-----5:R-:W-:Y:S01]  /*1d80*/  @!P5 LEA R6, P1, R24, R8, 0x1 ;  /* 0x000000081806d211 */ /* 0x020fe200078208ff */
[----:B------:R-:W-:Y:S01]  /*1d90*/  IMAD.U32 R23, RZ, RZ, UR37 ;  /* 0x00000025ff177e24 */ /* 0x000fe2000f8e00ff */
[-C--:B------:R-:W-:Y:S01]  /*1da0*/  @!P6 LEA R18, P0, R4, R228.reuse, 0x1 ;  /* 0x000000e40412e211 */ /* 0x080fe200078008ff */
[----:B------:R-:W-:Y:S01]  /*1db0*/  IMAD.U32 R23, RZ, RZ, UR8 ;  /* 0x00000008ff177e24 */ /* 0x000fe2000f8e00ff */
[----:B------:R-:W-:Y:S01]  /*1dc0*/  @!P5 LEA.HI.X R7, R24, R9, R11, 0x1, P1 ;  /* 0x000000091807d211 */ /* 0x000fe200008f0c0b */
[----:B------:R-:W-:Y:S01]  /*1dd0*/  IMAD.SHL.U32 R95, R98, 0x40, RZ ;  /* 0x00000040625f7824 */ /* 0x000fe200078e00ff */
[-C--:B------:R-:W-:Y:S01]  /*1de0*/  @!P6 LEA.HI.X R19, R4, R227.reuse, R2, 0x1, P0 ;  /* 0x000000e30413e211 */ /* 0x080fe200000f0c02 */
[----:B------:R-:W-:Y:S01]  /*1df0*/  VOTEU.ALL UP1, P4 ;  /* 0x0000000000ff7886 */ /* 0x000fe20002020000 */
[----:B------:R-:W-:Y:S01]  /*1e00*/  IADD3 R24, P0, PT, R16, UR20, RZ ;  /* 0x0000001410187c10 */ /* 0x000fe2000ff1e0ff */
[C---:B------:R-:W-:Y:S01]  /*1e10*/  IMAD R2, R0.reuse, UR7, RZ ;  /* 0x0000000700027c24 */ /* 0x040fe2000f8e02ff */
[----:B------:R-:W-:Y:S01]  /*1e20*/  ISETP.GE.AND P1, PT, R13, UR25, PT ;  /* 0x000000190d007c0c */ /* 0x000fe2000bf26270 */
[----:B------:R-:W-:Y:S01]  /*1e30*/  @!P5 LDGSTS.E.BYPASS.LTC128B.128 [R3+0x1000], desc[UR14][R6.64] ;  /* 0x010000000603dfae */ /* 0x000fe2000b981a0e */
[----:B------:R-:W-:Y:S01]  /*1e40*/  @!UP1 UIADD3 UR29, UP2, UPT, UR33, UR36, URZ ;  /* 0x00000024211d9290 */ /* 0x000fe2000ff5e0ff */
[----:B------:R-:W-:Y:S01]  /*1e50*/  IMAD.X R25, RZ, RZ, UR19, P0 ;  /* 0x00000013ff197e24 */ /* 0x000fe200080e06ff */
[----:B------:R-:W-:Y:S01]  /*1e60*/  LOP3.LUT R11, R95, 0x1c0, RZ, 0xc0, !PT ;  /* 0x000001c05f0b7812 */ /* 0x000fe200078ec0ff */
[----:B------:R-:W-:Y:S01]  /*1e70*/  @!P5 LDGSTS.E.BYPASS.LTC128B.128 [R3+0x3000], desc[UR14][R6.64+0x80] ;  /* 0x030000800603dfae */ /* 0x000fe2000b981a0e */
[----:B------:R-:W-:Y:S01]  /*1e80*/  @!UP1 UIADD3.X UR28, UPT, UPT, UR32, UR8, URZ, UP2, !UPT ;  /* 0x00000008201c9290 */ /* 0x000fe200097fe4ff */
[----:B------:R-:W-:Y:S01]  /*1e90*/  IMAD.WIDE.U32 R24, R0, UR6, R24 ;  /* 0x0000000600187c25 */ /* 0x000fe2000f8e0018 */
[----:B------:R-:W-:Y:S01]  /*1ea0*/  LOP3.LUT R11, R11, 0x38, R14, 0xf8, !PT ;  /* 0x000000380b0b7812 */ /* 0x000fe200078ef80e */
[----:B------:R-:W-:Y:S01]  /*1eb0*/  @!P5 LDGSTS.E.BYPASS.LTC128B.128 [R3+0x5000], desc[UR14][R6.64+0x100] ;  /* 0x050001000603dfae */ /* 0x000fe2000b981a0e */
[----:B------:R-:W-:Y:S01]  /*1ec0*/  LOP3.LUT R99, R95, 0x400, RZ, 0xc0, !PT ;  /* 0x000004005f637812 */ /* 0x000fe200078ec0ff */
[----:B------:R-:W-:Y:S01]  /*1ed0*/  IMAD.U32 R5, RZ, RZ, UR29 ;  /* 0x0000001dff057e24 */ /* 0x000fe2000f8e00ff */
[----:B------:R-:W-:Y:S01]  /*1ee0*/  @!UP0 UIADD3 UR29, UP1, UPT, UR36, UR34, URZ ;  /* 0x00000022241d8290 */ /* 0x000fe2000ff3e0ff */
[----:B------:R-:W-:Y:S01]  /*1ef0*/  IMAD.U32 R4, RZ, RZ, UR28 ;  /* 0x0000001cff047e24 */ /* 0x000fe2000f8e00ff */
[----:B------:R1:W-:Y:S01]  /*1f00*/  @!P5 LDGSTS.E.BYPASS.LTC128B.128 [R3+0x7000], desc[UR14][R6.64+0x180] ;  /* 0x070001800603dfae */ /* 0x0003e2000b981a0e */
[----:B------:R-:W-:Y:S01]  /*1f10*/  IMAD.IADD R25, R25, 0x1, R2 ;  /* 0x0000000119197824 */ /* 0x000fe200078e0202 */
[CC--:B------:R-:W-:Y:S01]  /*1f20*/  @!P4 LEA R16, P0, R5.reuse, R228.reuse, 0x1 ;  /* 0x000000e40510c211 */ /* 0x0c0fe200078008ff */
[----:B------:R-:W-:Y:S01]  /*1f30*/  @!UP0 UIADD3.X UR9, UPT, UPT, UR8, UR35, UR9, UP1, !UPT ;  /* 0x0000002308098290 */ /* 0x000fe20008ffe409 */
[----:B------:R-:W-:Y:S01]  /*1f40*/  IMAD.U32 R9, RZ, RZ, UR29 ;  /* 0x0000001dff097e24 */ /* 0x000fe2000f8e00ff */
[----:B------:R-:W-:Y:S01]  /*1f50*/  @!P3 LDGSTS.E.BYPASS.LTC128B.128 [R3+0x1800], desc[UR14][R20.64] ;  /* 0x018000001403bfae */ /* 0x000fe2000b981a0e */
[-C--:B------:R-:W-:Y:S01]  /*1f60*/  @!P4 LEA.HI.X R17, R5, R227.reuse, R4, 0x1, P0 ;  /* 0x000000e30511c211 */ /* 0x080fe200000f0c04 */
[----:B--2---:R-:W-:Y:S01]  /*1f70*/  IMAD.U32 R5, RZ, RZ, UR4 ;  /* 0x00000004ff057e24 */ /* 0x004fe2000f8e00ff */
[----:B------:R-:W-:Y:S01]  /*1f80*/  MOV R4, UR10 ;  /* 0x0000000a00047c02 */ /* 0x000fe20008000f00 */
[----:B------:R-:W-:Y:S01]  /*1f90*/  @!P3 LDGSTS.E.BYPASS.LTC128B.128 [R3+0x3800], desc[UR14][R20.64+0x80] ;  /* 0x038000801403bfae */ /* 0x000fe2000b981a0e */
[----:B------:R-:W-:Y:S01]  /*1fa0*/  IMAD.U32 R10, RZ, RZ, UR9 ;  /* 0x00000009ff0a7e24 */ /* 0x000fe2000f8e00ff */
[-C--:B------:R-:W-:Y:S01]  /*1fb0*/  @!P2 LEA R8, P0, R9, R228.reuse, 0x1 ;  /* 0x000000e40908a211 */ /* 0x080fe200078008ff */
[----:B------:R-:W-:Y:S01]  /*1fc0*/  IMAD.WIDE.U32 R26, R5, UR16, R24 ;  /* 0x00000010051a7c25 */ /* 0x000fe2000f8e0018 */
[----:B------:R-:W-:Y:S01]  /*1fd0*/  @!P3 LDGSTS.E.BYPASS.LTC128B.128 [R3+0x5800], desc[UR14][R20.64+0x100] ;  /* 0x058001001403bfae */ /* 0x000fe2000b981a0e */
[----:B------:R-:W2:Y:S01]  /*1fe0*/  LDCU.64 UR8, c[0x0][0x390] ;  /* 0x00007200ff0877ac */ /* 0x000ea20008000a00 */
[-C--:B------:R-:W-:Y:S01]  /*1ff0*/  @!P2 LEA.HI.X R9, R9, R227.reuse, R10, 0x1, P0 ;  /* 0x000000e30909a211 */ /* 0x080fe200000f0c0a */
[----:B------:R-:W-:Y:S01]  /*2000*/  @!P1 IMAD.WIDE.U32 R22, R4, 0x30, R22 ;  /* 0x0000003004169825 */ /* 0x000fe200078e0016 */
[----:B------:R3:W-:Y:S01]  /*2010*/  @!P3 LDGSTS.E.BYPASS.LTC128B.128 [R3+0x7800], desc[UR14][R20.64+0x180] ;  /* 0x078001801403bfae */ /* 0x0007e2000b981a0e */
[----:B------:R-:W-:Y:S01]  /*2020*/  UIMAD UR28, UR24, UR4, URZ ;  /* 0x00000004181c72a4 */ /* 0x000fe2000f8e02ff */
[----:B------:R-:W-:Y:S01]  /*2030*/  ISETP.GE.AND P5, PT, R15, UR25, PT ;  /* 0x000000190f007c0c */ /* 0x000fe2000bfa6270 */
[----:B------:R-:W-:Y:S01]  /*2040*/  IMAD.U32 R4, RZ, RZ, UR11 ;  /* 0x0000000bff047e24 */ /* 0x000fe2000f8e00ff */
[----:B------:R-:W-:Y:S01]  /*2050*/  @!P6 LDGSTS.E.BYPASS.LTC128B.128 [R3+0x8000], desc[UR14][R18.64] ;  /* 0x080000001203efae */ /* 0x000fe2000b981a0e */
[----:B------:R-:W-:Y:S01]  /*2060*/  @!P1 LEA R24, P3, R22, R228, 0x1 ;  /* 0x000000e416189211 */ /* 0x000fe200078608ff */
[----:B------:R-:W-:Y:S01]  /*2070*/  UIMAD UR28, UR16, UR5, UR28 ;  /* 0x00000005101c72a4 */ /* 0x000fe2000f8e021c */
[----:B------:R-:W-:Y:S01]  /*2080*/  @!P1 IMAD R5, R4, 0x30, RZ ;  /* 0x0000003004059824 */ /* 0x000fe200078e02ff */
[----:B------:R-:W-:Y:S01]  /*2090*/  @!P6 LDGSTS.E.BYPASS.LTC128B.128 [R3+0xa000], desc[UR14][R18.64+0x80] ;  /* 0x0a0000801203efae */ /* 0x000fe2000b981a0e */
[----:B------:R-:W-:Y:S01]  /*20a0*/  USHF.L.U32 UR34, UR6, 0x6, URZ ;  /* 0x0000000606227899 */ /* 0x000fe200080006ff */
[----:B-1----:R-:W-:Y:S01]  /*20b0*/  IMAD.U32 R6, RZ, RZ, UR6 ;  /* 0x00000006ff067e24 */ /* 0x002fe2000f8e00ff */
[----:B------:R-:W-:Y:S01]  /*20c0*/  LOP3.LUT R92, R11, 0x8, R100, 0x78, !PT ;  /* 0x000000080b5c7812 */ /* 0x000fe200078e7864 */
[----:B------:R-:W-:Y:S01]  /*20d0*/  @!P1 IMAD.IADD R5, R23, 0x1, R5 ;  /* 0x0000000117059824 */ /* 0x000fe200078e0205 */
[----:B------:R-:W-:Y:S01]  /*20e0*/  @!P6 LDGSTS.E.BYPASS.LTC128B.128 [R3+0xc000], desc[UR14][R18.64+0x100] ;  /* 0x0c0001001203efae */ /* 0x000fe2000b981a0e */
[----:B------:R-:W-:Y:S01]  /*20f0*/  VIADD R10, R27, UR28 ;  /* 0x0000001c1b0a7c36 */ /* 0x000fe20008000000 */
[----:B------:R-:W-:Y:S01]  /*2100*/  USHF.L.U64.HI UR28, UR6, 0x6, UR7 ;  /* 0x00000006061c7899 */ /* 0x000fe20008010207 */
[----:B--2---:R-:W-:Y:S01]  /*2110*/  LEA R4, P0, R26, UR8, 0x1 ;  /* 0x000000081a047c11 */ /* 0x004fe2000f8008ff */
[----:B------:R1:W-:Y:S01]  /*2120*/  @!P6 LDGSTS.E.BYPASS.LTC128B.128 [R3+0xe000], desc[UR14][R18.64+0x180] ;  /* 0x0e0001801203efae */ /* 0x0003e2000b981a0e */
[----:B------:R-:W-:Y:S01]  /*2130*/  @!P1 LEA.HI.X R25, R22, R227, R5, 0x1, P3 ;  /* 0x000000e316199211 */ /* 0x000fe200018f0c05 */
[----:B------:R-:W-:Y:S01]  /*2140*/  UIMAD.WIDE.U32 UR34, UR34, UR27, URZ ;  /* 0x0000001b222272a5 */ /* 0x000fe2000f8e00ff */
[----:B------:R-:W-:Y:S01]  /*2150*/  ISETP.GE.AND P3, PT, R13, UR25, PT ;  /* 0x000000190d007c0c */ /* 0x000fe2000bf66270 */
[----:B------:R-:W-:Y:S01]  /*2160*/  @!P4 LDGSTS.E.BYPASS.LTC128B.128 [R3+0x8800], desc[UR14][R16.64] ;  /* 0x088000001003cfae */ /* 0x000fe2000b981a0e */
[----:B------:R-:W-:Y:S01]  /*2170*/  UIMAD UR27, UR28, UR27, URZ ;  /* 0x0000001b1c1b72a4 */ /* 0x000fe2000f8e02ff */
[----:B------:R-:W-:Y:S01]  /*2180*/  LEA.HI.X R5, R26, UR9, R10, 0x1, P0 ;  /* 0x000000091a057c11 */ /* 0x000fe200080f0c0a */
[----:B------:R-:W-:Y:S01]  /*2190*/  IMAD.U32 R13, RZ, RZ, UR6 ;  /* 0x00000006ff0d7e24 */ /* 0x000fe2000f8e00ff */
[----:B------:R-:W-:Y:S01]  /*21a0*/  @!P4 LDGSTS.E.BYPASS.LTC128B.128 [R3+0xa800], desc[UR14][R16.64+0x80] ;  /* 0x0a8000801003cfae */ /* 0x000fe2000b981a0e */
[----:B------:R-:W-:Y:S01]  /*21b0*/  UIADD3 UR27, UPT, UPT, UR35, UR27, URZ ;  /* 0x0000001b231b7290 */ /* 0x000fe2000fffe0ff */
[----:B------:R-:W-:Y:S01]  /*21c0*/  MOV R10, UR7 ;  /* 0x00000007000a7c02 */ /* 0x000fe20008000f00 */
[----:B------:R-:W-:Y:S01]  /*21d0*/  UIMAD.WIDE.U32 UR28, UR6, 0x20, URZ ;  /* 0x00000020061c78a5 */ /* 0x000fe2000f8e00ff */
[----:B------:R-:W-:Y:S01]  /*21e0*/  @!P4 LDGSTS.E.BYPASS.LTC128B.128 [R3+0xc800], desc[UR14][R16.64+0x100] ;  /* 0x0c8001001003cfae */ /* 0x000fe2000b981a0e */
[----:B------:R-:W-:Y:S01]  /*21f0*/  @!P5 LEA R6, P0, R6, UR34, 0x4 ;  /* 0x000000220606dc11 */ /* 0x000fe2000f8020ff */
[----:B------:R-:W-:Y:S01]  /*2200*/  IMAD.U32 R14, RZ, RZ, UR34 ;  /* 0x00000022ff0e7e24 */ /* 0x000fe2000f8e00ff */
[----:B------:R-:W-:Y:S01]  /*2210*/  LOP3.LUT R100, R100, 0x1f0, RZ, 0xc0, !PT ;  /* 0x000001f064647812 */ /* 0x000fe200078ec0ff */
[----:B------:R2:W-:Y:S01]  /*2220*/  @!P4 LDGSTS.E.BYPASS.LTC128B.128 [R3+0xe800], desc[UR14][R16.64+0x180] ;  /* 0x0e8001801003cfae */ /* 0x0005e2000b981a0e */
[----:B------:R-:W-:Y:S01]  /*2230*/  ISETP.GE.AND P4, PT, R12, UR25, PT ;  /* 0x000000190c007c0c */ /* 0x000fe2000bf86270 */
[----:B------:R-:W-:Y:S01]  /*2240*/  USHF.L.U32 UR25, UR7, 0x5, URZ ;  /* 0x0000000507197899 */ /* 0x000fe200080006ff */
[----:B------:R-:W-:Y:S01]  /*2250*/  IMAD.U32 R22, RZ, RZ, UR34 ;  /* 0x00000022ff167e24 */ /* 0x000fe2000f8e00ff */
[----:B------:R-:W-:Y:S01]  /*2260*/  @!P2 LDGSTS.E.BYPASS.LTC128B.128 [R3+0x9000], desc[UR14][R8.64] ;  /* 0x090000000803afae */ /* 0x000fe2000b981a0e */
[----:B------:R-:W-:Y:S01]  /*2270*/  IMAD.U32 R23, RZ, RZ, UR35 ;  /* 0x00000023ff177e24 */ /* 0x000fe2000f8e00ff */
[C---:B------:R-:W-:Y:S01]  /*2280*/  @!P5 LEA.HI.X R12, R13.reuse, UR27, R10, 0x4, P0 ;  /* 0x0000001b0d0cdc11 */ /* 0x040fe200080f240a */
[----:B------:R-:W-:Y:S01]  /*2290*/  UIADD3 UR25, UPT, UPT, UR29, UR25, URZ ;  /* 0x000000191d197290 */ /* 0x000fe2000fffe0ff */
[----:B------:R-:W-:Y:S01]  /*22a0*/  @!P2 LDGSTS.E.BYPASS.LTC128B.128 [R3+0xb000], desc[UR14][R8.64+0x80] ;  /* 0x0b0000800803afae */ /* 0x000fe2000b981a0e */
[----:B------:R-:W-:Y:S01]  /*22b0*/  IMAD.U32 R23, RZ, RZ, UR27 ;  /* 0x0000001bff177e24 */ /* 0x000fe2000f8e00ff */
[-C--:B---3--:R-:W-:Y:S01]  /*22c0*/  @!P6 LEA R20, P0, R14, R4.reuse, 0x1 ;  /* 0x000000040e14e211 */ /* 0x088fe200078008ff */
[----:B------:R-:W-:Y:S01]  /*22d0*/  IMAD.SHL.U32 R7, R98, 0x20, RZ ;  /* 0x0000002062077824 */ /* 0x000fe200078e00ff */
[----:B------:R-:W-:Y:S01]  /*22e0*/  @!P2 LDGSTS.E.BYPASS.LTC128B.128 [R3+0xd000], desc[UR14][R8.64+0x100] ;  /* 0x0d0001000803afae */ /* 0x000fe2000b981a0e */
[----:B------:R-:W-:Y:S01]  /*22f0*/  @!P3 IMAD.WIDE.U32 R22, R13, 0x30, R22 ;  /* 0x000000300d16b825 */ /* 0x000fe200078e0016 */
[----:B------:R-:W-:Y:S01]  /*2300*/  VOTEU.ALL UP0, P4 ;  /* 0x0000000000ff7886 */ /* 0x000fe20002000000 */
[----:B-1----:R-:W-:Y:S01]  /*2310*/  LOP3.LUT R18, R95, 0x200, RZ, 0xc0, !PT ;  /* 0x000002005f127812 */ /* 0x002fe200078ec0ff */
[----:B------:R1:W-:Y:S01]  /*2320*/  @!P2 LDGSTS.E.BYPASS.LTC128B.128 [R3+0xf000], desc[UR14][R8.64+0x180] ;  /* 0x0f0001800803afae */ /* 0x0003e2000b981a0e */
[----:B------:R-:W-:Y:S01]  /*2330*/  IMAD.MOV.U32 R93, RZ, RZ, 0x20 ;  /* 0x00000020ff5d7424 */ /* 0x000fe200078e00ff */
[----:B------:R-:W-:Y:S01]  /*2340*/  UISETP.NE.AND UP2, UPT, UR17, 0x1, UPT ;  /* 0x000000011100788c */ /* 0x000fe2000bf45270 */
[----:B------:R-:W-:Y:S01]  /*2350*/  LOP3.LUT R7, R18, 0x7c00, R7, 0xf8, !PT ;  /* 0x00007c0012077812 */ /* 0x000fe200078ef807 */
[----:B------:R-:W-:Y:S01]  /*2360*/  @!P1 LDGSTS.E.BYPASS.LTC128B.128 [R3+0x9800], desc[UR14][R24.64] ;  /* 0x0980000018039fae */ /* 0x000fe2000b981a0e */
[----:B------:R-:W-:Y:S01]  /*2370*/  @!UP0 UIADD3 UR34, UP1, UPT, UR34, UR28, URZ ;  /* 0x0000001c22228290 */ /* 0x000fe2000ff3e0ff */
[----:B------:R-:W-:Y:S01]  /*2380*/  LOP3.LUT R18, R11, 0x8, R98, 0x78, !PT ;  /* 0x000000080b127812 */ /* 0x000fe200078e7862 */
[----:B------:R-:W-:Y:S01]  /*2390*/  IMAD.MOV.U32 R185, RZ, RZ, 0x40 ;  /* 0x00000040ffb97424 */ /* 0x000fe200078e00ff */
[----:B------:R-:W-:Y:S01]  /*23a0*/  @!P1 LDGSTS.E.BYPASS.LTC128B.128 [R3+0xb800], desc[UR14][R24.64+0x80] ;  /* 0x0b80008018039fae */ /* 0x000fe2000b981a0e */
[----:B------:R-:W-:Y:S01]  /*23b0*/  IMAD.IADD R7, R92, 0x1, R7 ;  /* 0x000000015c077824 */ /* 0x000fe200078e0207 */
[----:B------:R-:W-:Y:S01]  /*23c0*/  LEA R99, R18, R99, 0x1 ;  /* 0x0000006312637211 */ /* 0x000fe200078e08ff */
[----:B------:R-:W-:Y:S01]  /*23d0*/  IMAD.U32 R13, RZ, RZ, UR34 ;  /* 0x00000022ff0d7e24 */ /* 0x000fe2000f8e00ff */
[----:B------:R-:W-:Y:S01]  /*23e0*/  @!P1 LDGSTS.E.BYPASS.LTC128B.128 [R3+0xd800], desc[UR14][R24.64+0x100] ;  /* 0x0d80010018039fae */ /* 0x000fe2000b981a0e */
[C---:B--2---:R-:W-:Y:S01]  /*23f0*/  @!P5 LEA R16, P2, R6.reuse, R4, 0x1 ;  /* 0x000000040610d211 */ /* 0x044fe200078408ff */
[----:B------:R-:W-:Y:S01]  /*2400*/  IMAD.U32 R15, RZ, RZ, UR35 ;  /* 0x00000023ff0f7e24 */ /* 0x000fe2000f8e00ff */
[----:B------:R-:W-:Y:S01]  /*2410*/  LEA R104, R7, UR26, 0x1 ;  /* 0x0000001a07687c11 */ /* 0x000fe2000f8e08ff */
[----:B------:R2:W-:Y:S01]  /*2420*/  @!P1 LDGSTS.E.BYPASS.LTC128B.128 [R3+0xf800], desc[UR14][R24.64+0x180] ;  /* 0x0f80018018039fae */ /* 0x0005e2000b981a0e */
[----:B------:R-:W-:Y:S01]  /*2430*/  @!P5 LEA.HI.X R17, R6, R5, R12, 0x1, P2 ;  /* 0x000000050611d211 */ /* 0x000fe200010f0c0c */
[----:B------:R-:W-:-:S02]  /*2440*/  VIADD R96, R99, UR26 ;  /* 0x0000001a63607c36 */ /* 0x000fc40008000000 */
[----:B------:R-:W0:Y:S01]  /*2450*/  LDGDEPBAR ;  /* 0x00000000000079af */ /* 0x000e220000000000 */
[----:B------:R-:W-:Y:S02]  /*2460*/  IMAD.U32 R224, RZ, RZ, UR22 ;  /* 0x00000016ffe07e24 */ /* 0x000fe4000f8e00ff */
[----:B-1----:R-:W-:Y:S01]  /*2470*/  IMAD.U32 R8, RZ, RZ, UR27 ;  /* 0x0000001bff087e24 */ /* 0x002fe2000f8e00ff */
[----:B------:R-:W-:Y:S01]  /*2480*/  @!UP0 UIADD3.X UR27, UPT, UPT, UR25, UR27, URZ, UP1, !UPT ;  /* 0x0000001b191b8290 */ /* 0x000fe20008ffe4ff */
[----:B------:R-:W-:-:S03]  /*2490*/  @!P3 IMAD R9, R10, 0x30, RZ ;  /* 0x000000300a09b824 */ /* 0x000fc600078e02ff */
[-C--:B------:R-:W-:Y:S01]  /*24a0*/  @!P6 LEA.HI.X R21, R14, R5.reuse, R8, 0x1, P0 ;  /* 0x000000050e15e211 */ /* 0x080fe200000f0c08 */
[----:B------:R-:W-:Y:S01]  /*24b0*/  @!P3 IMAD.IADD R14, R23, 0x1, R9 ;  /* 0x00000001170eb824 */ /* 0x000fe200078e0209 */
[CC--:B------:R-:W-:Y:S01]  /*24c0*/  @!P3 LEA R8, P0, R22.reuse, R4.reuse, 0x1 ;  /* 0x000000041608b211 */ /* 0x0c0fe200078008ff */
[----:B------:R-:W-:Y:S01]  /*24d0*/  IMAD.U32 R10, RZ, RZ, UR27 ;  /* 0x0000001bff0a7e24 */ /* 0x000fe2000f8e00ff */
[C---:B------:R-:W-:Y:S02]  /*24e0*/  @!P4 LEA R4, P1, R13.reuse, R4, 0x1 ;  /* 0x000000040d04c211 */ /* 0x040fe400078208ff */
[-C--:B------:R-:W-:Y:S01]  /*24f0*/  @!P3 LEA.HI.X R9, R22, R5.reuse, R14, 0x1, P0 ;  /* 0x000000051609b211 */ /* 0x080fe200000f0c0e */
[----:B------:R-:W1:Y:S01]  /*2500*/  LDCU UR27, c[0x0][0x50c] ;  /* 0x0000a180ff1b77ac */ /* 0x000e620008000800 */
[----:B------:R-:W-:Y:S02]  /*2510*/  @!P4 LEA.HI.X R5, R13, R5, R10, 0x1, P1 ;  /* 0x000000050d05c211 */ /* 0x000fe400008f0c0a */
[----:B------:R-:W-:Y:S01]  /*2520*/  LOP3.LUT P0, RZ, R98, 0x2, RZ, 0xc0, !PT ;  /* 0x0000000262ff7812 */ /* 0x000fe2000780c0ff */
[----:B------:R-:W-:-:S04]  /*2530*/  DEPBAR.LE SB0, 0x0 ;  /* 0x000080000000791a */ /* 0x000fc80000000000 */
[----:B------:R-:W-:Y:S01]  /*2540*/  BAR.SYNC.DEFER_BLOCKING 0x0 ;  /* 0x0000000000007b1d */ /* 0x000fe20000010000 */
        /* <DEDUP_REMOVED lines=54> */
[----:B--2---:R-:W2:Y:S04]  /*28b0*/  LDSM.16.M88.4 R24, [R99+UR26+0x8000] ;  /* 0x0080001a6318783b */ /* 0x004ea80008000200 */
[----:B------:R-:W5:Y:S04]  /*28c0*/  LDSM.16.M88.4 R48, [R99+UR26+0x8800] ;  /* 0x0088001a6330783b */ /* 0x000f680008000200 */
[----:B------:R-:W1:Y:S04]  /*28d0*/  LDSM.16.M88.4 R40, [R99+UR26+0x9000] ;  /* 0x0090001a6328783b */ /* 0x000e680008000200 */
[----:B---3--:R-:W3:Y:S04]  /*28e0*/  LDSM.16.M88.4 R4, [R99+UR26+0x9800] ;  /* 0x0098001a6304783b */ /* 0x008ee80008000200 */
[----:B------:R-:W-:Y:S04]  /*28f0*/  LDSM.16.M88.4 R16, [R103] ;  /* 0x000000006710783b */ /* 0x000fe80000000200 */
[----:B------:R-:W3:Y:S04]  /*2900*/  LDSM.16.M88.4 R56, [R97+0x8000] ;  /* 0x008000006138783b */ /* 0x000ee80000000200 */
[----:B------:R-:W3:Y:S04]  /*2910*/  LDSM.16.M88.4 R32, [R97+0x8800] ;  /* 0x008800006120783b */ /* 0x000ee80000000200 */
[----:B------:R-:W3:Y:S04]  /*2920*/  LDSM.16.M88.4 R28, [R97+0x9800] ;  /* 0x00980000611c783b */ /* 0x000ee80000000200 */
[----:B------:R-:W-:Y:S04]  /*2930*/  LDSM.16.M88.4 R20, [R102] ;  /* 0x000000006614783b */ /* 0x000fe80000000200 */
[----:B----4-:R-:W4:Y:S01]  /*2940*/  LDSM.16.M88.4 R8, [R96+0x8000] ;  /* 0x008000006008783b */ /* 0x010f220000000200 */
[C---:B--2---:R-:W-:Y:S03]  /*2950*/  HMMA.16816.F32 R12, R72.reuse, R24, RZ ;  /* 0x00000018480c723c */ /* 0x044fe600000018ff */
[----:B------:R-:W-:Y:S04]  /*2960*/  LDSM.16.M88.4 R60, [R97+0x9000] ;  /* 0x00900000613c783b */ /* 0x000fe80000000200 */
[----:B------:R-:W-:Y:S01]  /*2970*/  LDSM.16.M88.4 R68, [R94+0x9800] ;  /* 0x009800005e44783b */ /* 0x000fe20000000200 */
[C---:B-----5:R-:W-:Y:S03]  /*2980*/  HMMA.16816.F32 R52, R72.reuse, R48, RZ ;  /* 0x000000304834723c */ /* 0x060fe600000018ff */
[----:B------:R-:W-:Y:S04]  /*2990*/  LDSM.16.M88.4 R64, [R99+UR26+0xa800] ;  /* 0x00a8001a6340783b */ /* 0x000fe80008000200 */
[----:B------:R-:W-:Y:S01]  /*29a0*/  LDSM.16.M88.4 R76, [R102+0x4000] ;  /* 0x00400000664c783b */ /* 0x000fe20000000200 */
[C---:B-1----:R-:W-:Y:S03]  /*29b0*/  HMMA.16816.F32 R44, R72.reuse, R40, RZ ;  /* 0x00000028482c723c */ /* 0x042fe600000018ff */
[----:B------:R-:W-:Y:S04]  /*29c0*/  LDSM.16.M88.4 R88, [R94+0xc000] ;  /* 0x00c000005e58783b */ /* 0x000fe80000000200 */
[----:B------:R-:W-:Y:S01]  /*29d0*/  LDSM.16.M88.4 R84, [R96+0xd800] ;  /* 0x00d800006054783b */ /* 0x000fe20000000200 */
[C---:B------:R-:W-:Y:S03]  /*29e0*/  HMMA.16816.F32 R24, R72.reuse, R26, RZ ;  /* 0x0000001a4818723c */ /* 0x040fe600000018ff */
[----:B------:R-:W-:Y:S04]  /*29f0*/  LDSM.16.M88.4 R80, [R99+UR26+0xe000] ;  /* 0x00e0001a6350783b */ /* 0x000fe80008000200 */
[----:B------:R-:W0:Y:S01]  /*2a00*/  LDGDEPBAR ;  /* 0x00000000000079af */ /* 0x000e220000000000 */
[C---:B------:R-:W-:Y:S08]  /*2a10*/  HMMA.16816.F32 R48, R72.reuse, R50, RZ ;  /* 0x000000324830723c */ /* 0x040ff000000018ff */
[C---:B------:R-:W-:Y:S08]  /*2a20*/  HMMA.16816.F32 R40, R72.reuse, R42, RZ ;  /* 0x0000002a4828723c */ /* 0x040ff000000018ff */
[C---:B---3--:R-:W-:Y:S08]  /*2a30*/  HMMA.16816.F32 R36, R72.reuse, R4, RZ ;  /* 0x000000044824723c */ /* 0x048ff000000018ff */
[----:B------:R-:W-:Y:S01]  /*2a40*/  HMMA.16816.F32 R72, R72, R6, RZ ;  /* 0x000000064848723c */ /* 0x000fe200000018ff */
[----:B------:R-:W1:Y:S07]  /*2a50*/  LDSM.16.M88.4 R4, [R96+0x8800] ;  /* 0x008800006004783b */ /* 0x000e6e0000000200 */
[C---:B------:R-:W-:Y:S08]  /*2a60*/  HMMA.16816.F32 R12, R16.reuse, R56, R12 ;  /* 0x00000038100c723c */ /* 0x040ff0000000180c */
[C---:B------:R-:W-:Y:S01]  /*2a70*/  HMMA.16816.F32 R24, R16.reuse, R58, R24 ;  /* 0x0000003a1018723c */ /* 0x040fe20000001818 */
[----:B------:R-:W-:Y:S07]  /*2a80*/  LDSM.16.M88.4 R56, [R96+0x9000] ;  /* 0x009000006038783b */ /* 0x000fee0000000200 */
[C---:B------:R-:W-:Y:S08]  /*2a90*/  HMMA.16816.F32 R52, R16.reuse, R32, R52 ;  /* 0x000000201034723c */ /* 0x040ff00000001834 */
[C---:B------:R-:W-:Y:S01]  /*2aa0*/  HMMA.16816.F32 R48, R16.reuse, R34, R48 ;  /* 0x000000221030723c */ /* 0x040fe20000001830 */
[----:B------:R-:W2:Y:S07]  /*2ab0*/  LDSM.16.M88.4 R32, [R96+0x9800] ;  /* 0x009800006020783b */ /* 0x000eae0000000200 */
[C---:B------:R-:W-:Y:S08]  /*2ac0*/  HMMA.16816.F32 R36, R16.reuse, R28, R36 ;  /* 0x0000001c1024723c */ /* 0x040ff00000001824 */
[----:B------:R-:W-:Y:S01]  /*2ad0*/  HMMA.16816.F32 R72, R16, R30, R72 ;  /* 0x0000001e1048723c */ /* 0x000fe20000001848 */
[----:B------:R-:W-:Y:S07]  /*2ae0*/  LDSM.16.M88.4 R28, [R94+0x8000] ;  /* 0x008000005e1c783b */ /* 0x000fee0000000200 */
[C---:B----4-:R-:W-:Y:S08]  /*2af0*/  HMMA.16816.F32 R12, R20.reuse, R8, R12 ;  /* 0x00000008140c723c */ /* 0x050ff0000000180c */
[C---:B------:R-:W-:Y:S01]  /*2b00*/  HMMA.16816.F32 R24, R20.reuse, R10, R24 ;  /* 0x0000000a1418723c */ /* 0x040fe20000001818 */
[----:B------:R-:W3:Y:S07]  /*2b10*/  LDSM.16.M88.4 R8, [R101] ;  /* 0x000000006508783b */ /* 0x000eee0000000200 */
[C---:B-1----:R-:W-:Y:S08]  /*2b20*/  HMMA.16816.F32 R52, R20.reuse, R4, R52 ;  /* 0x000000041434723c */ /* 0x042ff00000001834 */
[----:B------:R-:W-:Y:S01]  /*2b30*/  HMMA.16816.F32 R48, R20, R6, R48 ;  /* 0x000000061430723c */ /* 0x000fe20000001830 */
[----:B------:R-:W1:Y:S07]  /*2b40*/  LDSM.16.M88.4 R4, [R94+0x9000] ;  /* 0x009000005e04783b */ /* 0x000e6e0000000200 */
[C---:B------:R-:W-:Y:S08]  /*2b50*/  HMMA.16816.F32 R44, R16.reuse, R60, R44 ;  /* 0x0000003c102c723c */ /* 0x040ff0000000182c */
[----:B------:R-:W-:Y:S01]  /*2b60*/  HMMA.16816.F32 R40, R16, R62, R40 ;  /* 0x0000003e1028723c */ /* 0x000fe20000001828 */
[----:B------:R-:W4:Y:S04]  /*2b70*/  LDSM.16.M88.4 R16, [R94+0x8800] ;  /* 0x008800005e10783b */ /* 0x000f280000000200 */
[----:B------:R-:W-:Y:S03]  /*2b80*/  LDSM.16.M88.4 R60, [R99+UR26+0xa000] ;  /* 0x00a0001a633c783b */ /* 0x000fe60008000200 */
[C---:B--2---:R-:W-:Y:S08]  /*2b90*/  HMMA.16816.F32 R36, R20.reuse, R32, R36 ;  /* 0x000000201424723c */ /* 0x044ff00000001824 */
[C---:B------:R-:W-:Y:S08]  /*2ba0*/  HMMA.16816.F32 R44, R20.reuse, R56, R44 ;  /* 0x00000038142c723c */ /* 0x040ff0000000182c */
[C---:B------:R-:W-:Y:S01]  /*2bb0*/  HMMA.16816.F32 R40, R20.reuse, R58, R40 ;  /* 0x0000003a1428723c */ /* 0x040fe20000001828 */
[----:B------:R-:W-:Y:S07]  /*2bc0*/  LDSM.16.M88.4 R56, [R103+0x2000] ;  /* 0x002000006738783b */ /* 0x000fee0000000200 */
[----:B------:R-:W-:Y:S01]  /*2bd0*/  HMMA.16816.F32 R72, R20, R34, R72 ;  /* 0x000000221448723c */ /* 0x000fe20000001848 */
[----:B------:R-:W2:Y:S04]  /*2be0*/  LDSM.16.M88.4 R20, [R104+0x2000] ;  /* 0x002000006814783b */ /* 0x000ea80000000200 */
[----:B------:R-:W5:Y:S03]  /*2bf0*/  LDSM.16.M88.4 R32, [R99+UR26+0xb000] ;  /* 0x00b0001a6320783b */ /* 0x000f660008000200 */
[C---:B---3--:R-:W-:Y:S08]  /*2c00*/  HMMA.16816.F32 R12, R8.reuse, R28, R12 ;  /* 0x0000001c080c723c */ /* 0x048ff0000000180c */
[C---:B------:R-:W-:Y:S01]  /*2c10*/  HMMA.16816.F32 R24, R8.reuse, R30, R24 ;  /* 0x0000001e0818723c */ /* 0x040fe20000001818 */
[----:B------:R-:W3:Y:S07]  /*2c20*/  LDSM.16.M88.4 R28, [R99+UR26+0xb800] ;  /* 0x00b8001a631c783b */ /* 0x000eee0008000200 */
[C---:B-1----:R-:W-:Y:S08]  /*2c30*/  HMMA.16816.F32 R44, R8.reuse, R4, R44 ;  /* 0x00000004082c723c */ /* 0x042ff0000000182c */
[C---:B------:R-:W-:Y:S01]  /*2c40*/  HMMA.16816.F32 R40, R8.reuse, R6, R40 ;  /* 0x000000060828723c */ /* 0x040fe20000001828 */
[----:B------:R-:W1:Y:S07]  /*2c50*/  LDSM.16.M88.4 R4, [R97+0xa000] ;  /* 0x00a000006104783b */ /* 0x000e6e0000000200 */
[C---:B----4-:R-:W-:Y:S08]  /*2c60*/  HMMA.16816.F32 R52, R8.reuse, R16, R52 ;  /* 0x000000100834723c */ /* 0x050ff00000001834 */
[C---:B------:R-:W-:Y:S01]  /*2c70*/  HMMA.16816.F32 R48, R8.reuse, R18, R48 ;  /* 0x000000120830723c */ /* 0x040fe20000001830 */
[----:B------:R-:W4:Y:S07]  /*2c80*/  LDSM.16.M88.4 R16, [R97+0xa800] ;  /* 0x00a800006110783b */ /* 0x000f2e0000000200 */
        /* <DEDUP_REMOVED lines=10> */
[C---:B-----5:R-:W-:Y:S08]  /*2d30*/  HMMA.16816.F32 R44, R20.reuse, R32, R44 ;  /* 0x00000020142c723c */ /* 0x060ff0000000182c */
[C---:B------:R-:W-:Y:S01]  /*2d40*/  HMMA.16816.F32 R40, R20.reuse, R34, R40 ;  /* 0x000000221428723c */ /* 0x040fe20000001828 */
[----:B------:R-:W-:Y:S07]  /*2d50*/  LDSM.16.M88.4 R32, [R101+0x2000] ;  /* 0x002000006520783b */ /* 0x000fee0000000200 */
[C---:B---3--:R-:W-:Y:S08]  /*2d60*/  HMMA.16816.F32 R36, R20.reuse, R28, R36 ;  /* 0x0000001c1424723c */ /* 0x048ff00000001824 */
[----:B------:R-:W-:Y:S01]  /*2d70*/  HMMA.16816.F32 R72, R20, R30, R72 ;  /* 0x0000001e1448723c */ /* 0x000fe20000001848 */
[----:B------:R-:W-:Y:S04]  /*2d80*/  LDSM.16.M88.4 R20, [R102+0x2000] ;  /* 0x002000006614783b */ /* 0x000fe80000000200 */
[----:B------:R-:W3:Y:S03]  /*2d90*/  LDSM.16.M88.4 R28, [R96+0xa000] ;  /* 0x00a00000601c783b */ /* 0x000ee60000000200 */
        /* <DEDUP_REMOVED lines=8> */
[----:B------:R-:W5:Y:S07]  /*2e20*/  LDSM.16.M88.4 R8, [R94+0xa800] ;  /* 0x00a800005e08783b */ /* 0x000f6e0000000200 */
[C---:B--2---:R-:W-:Y:S08]  /*2e30*/  HMMA.16816.F32 R36, R56.reuse, R60, R36 ;  /* 0x0000003c3824723c */ /* 0x044ff00000001824 */
[----:B------:R-:W-:Y:S01]  /*2e40*/  HMMA.16816.F32 R72, R56, R62, R72 ;  /* 0x0000003e3848723c */ /* 0x000fe20000001848 */
[----:B------:R-:W2:Y:S04]  /*2e50*/  LDSM.16.M88.4 R60, [R94+0xb000] ;  /* 0x00b000005e3c783b */ /* 0x000ea80000000200 */
[----:B------:R-:W2:Y:S03]  /*2e60*/  LDSM.16.M88.4 R56, [R94+0xb800] ;  /* 0x00b800005e38783b */ /* 0x000ea60000000200 */
[C---:B---3--:R-:W-:Y:S08]  /*2e70*/  HMMA.16816.F32 R12, R20.reuse, R28, R12 ;  /* 0x0000001c140c723c */ /* 0x048ff0000000180c */
[C---:B------:R-:W-:Y:S01]  /*2e80*/  HMMA.16816.F32 R24, R20.reuse, R30, R24 ;  /* 0x0000001e1418723c */ /* 0x040fe20000001818 */
[----:B------:R-:W-:Y:S07]  /*2e90*/  LDSM.16.M88.4 R28, [R99+UR26+0xc000] ;  /* 0x00c0001a631c783b */ /* 0x000fee0008000200 */
[C---:B-1----:R-:W-:Y:S08]  /*2ea0*/  HMMA.16816.F32 R52, R20.reuse, R4, R52 ;  /* 0x000000041434723c */ /* 0x042ff00000001834 */
[C---:B------:R-:W-:Y:S01]  /*2eb0*/  HMMA.16816.F32 R48, R20.reuse, R6, R48 ;  /* 0x000000061430723c */ /* 0x040fe20000001830 */
[----:B------:R-:W1:Y:S07]  /*2ec0*/  LDSM.16.M88.4 R4, [R104+0x4000] ;  /* 0x004000006804783b */ /* 0x000e6e0000000200 */
[C---:B------:R-:W-:Y:S08]  /*2ed0*/  HMMA.16816.F32 R44, R20.reuse, R68, R44 ;  /* 0x00000044142c723c */ /* 0x040ff0000000182c */
[C---:B------:R-:W-:Y:S01]  /*2ee0*/  HMMA.16816.F32 R40, R20.reuse, R70, R40 ;  /* 0x000000461428723c */ /* 0x040fe20000001828 */
[----:B------:R-:W-:Y:S07]  /*2ef0*/  LDSM.16.M88.4 R68, [R101+0x4000] ;  /* 0x004000006544783b */ /* 0x000fee0000000200 */
[C---:B------:R-:W-:Y:S08]  /*2f00*/  HMMA.16816.F32 R36, R20.reuse, R64, R36 ;  /* 0x000000401424723c */ /* 0x040ff00000001824 */
[----:B------:R-:W-:Y:S01]  /*2f10*/  HMMA.16816.F32 R72, R20, R66, R72 ;  /* 0x000000421448723c */ /* 0x000fe20000001848 */
[----:B------:R-:W3:Y:S04]  /*2f20*/  LDSM.16.M88.4 R20, [R99+UR26+0xc800] ;  /* 0x00c8001a6314783b */ /* 0x000ee80008000200 */
[----:B------:R-:W-:Y:S03]  /*2f30*/  LDSM.16.M88.4 R64, [R97+0xc000] ;  /* 0x00c000006140783b */ /* 0x000fe60000000200 */
[C---:B----4-:R-:W-:Y:S08]  /*2f40*/  HMMA.16816.F32 R12, R32.reuse, R16, R12 ;  /* 0x00000010200c723c */ /* 0x050ff0000000180c */
[C---:B------:R-:W-:Y:S01]  /*2f50*/  HMMA.16816.F32 R24, R32.reuse, R18, R24 ;  /* 0x000000122018723c */ /* 0x040fe20000001818 */
[----:B------:R-:W4:Y:S07]  /*2f60*/  LDSM.16.M88.4 R16, [R103+0x4000] ;  /* 0x004000006710783b */ /* 0x000f2e0000000200 */
[C---:B-----5:R-:W-:Y:S08]  /*2f70*/  HMMA.16816.F32 R52, R32.reuse, R8, R52 ;  /* 0x000000082034723c */ /* 0x060ff00000001834 */
[C---:B------:R-:W-:Y:S01]  /*2f80*/  HMMA.16816.F32 R48, R32.reuse, R10, R48 ;  /* 0x0000000a2030723c */ /* 0x040fe20000001830 */
[----:B------:R-:W5:Y:S07]  /*2f90*/  LDSM.16.M88.4 R8, [R99+UR26+0xd000] ;  /* 0x00d0001a6308783b */ /* 0x000f6e0008000200 */
[C---:B--2---:R-:W-:Y:S08]  /*2fa0*/  HMMA.16816.F32 R44, R32.reuse, R60, R44 ;  /* 0x0000003c202c723c */ /* 0x044ff0000000182c */
[C---:B------:R-:W-:Y:S01]  /*2fb0*/  HMMA.16816.F32 R40, R32.reuse, R62, R40 ;  /* 0x0000003e2028723c */ /* 0x040fe20000001828 */
[----:B------:R-:W-:Y:S07]  /*2fc0*/  LDSM.16.M88.4 R60, [R97+0xc800] ;  /* 0x00c80000613c783b */ /* 0x000fee0000000200 */
[C---:B------:R-:W-:Y:S08]  /*2fd0*/  HMMA.16816.F32 R36, R32.reuse, R56, R36 ;  /* 0x000000382024723c */ /* 0x040ff00000001824 */
[----:B------:R-:W-:Y:S01]  /*2fe0*/  HMMA.16816.F32 R72, R32, R58, R72 ;  /* 0x0000003a2048723c */ /* 0x000fe20000001848 */
[----:B------:R-:W2:Y:S04]  /*2ff0*/  LDSM.16.M88.4 R32, [R99+UR26+0xd800] ;  /* 0x00d8001a6320783b */ /* 0x000ea80008000200 */
[----:B------:R-:W2:Y:S03]  /*3000*/  LDSM.16.M88.4 R56, [R96+0xc000] ;  /* 0x00c000006038783b */ /* 0x000ea60000000200 */
[C---:B-1----:R-:W-:Y:S08]  /*3010*/  HMMA.16816.F32 R12, R4.reuse, R28, R12 ;  /* 0x0000001c040c723c */ /* 0x042ff0000000180c */
[C---:B------:R-:W-:Y:S01]  /*3020*/  HMMA.16816.F32 R24, R4.reuse, R30, R24 ;  /* 0x0000001e0418723c */ /* 0x040fe20000001818 */
[----:B------:R-:W-:Y:S07]  /*3030*/  LDSM.16.M88.4 R28, [R97+0xd000] ;  /* 0x00d00000611c783b */ /* 0x000fee0000000200 */
[C---:B---3--:R-:W-:Y:S08]  /*3040*/  HMMA.16816.F32 R52, R4.reuse, R20, R52 ;  /* 0x000000140434723c */ /* 0x048ff00000001834 */
[----:B------:R-:W-:Y:S01]  /*3050*/  HMMA.16816.F32 R48, R4, R22, R48 ;  /* 0x000000160430723c */ /* 0x000fe20000001830 */
[----:B------:R-:W1:Y:S07]  /*3060*/  LDSM.16.M88.4 R20, [R97+0xd800] ;  /* 0x00d800006114783b */ /* 0x000e6e0000000200 */
[C---:B----4-:R-:W-:Y:S08]  /*3070*/  HMMA.16816.F32 R12, R16.reuse, R64, R12 ;  /* 0x00000040100c723c */ /* 0x050ff0000000180c */
[----:B------:R-:W-:Y:S01]  /*3080*/  HMMA.16816.F32 R24, R16, R66, R24 ;  /* 0x000000421018723c */ /* 0x000fe20000001818 */
[----:B------:R-:W-:Y:S07]  /*3090*/  LDSM.16.M88.4 R64, [R94+0xc800] ;  /* 0x00c800005e40783b */ /* 0x000fee0000000200 */
[C---:B-----5:R-:W-:Y:S08]  /*30a0*/  HMMA.16816.F32 R44, R4.reuse, R8, R44 ;  /* 0x00000008042c723c */ /* 0x060ff0000000182c */
[C---:B------:R-:W-:Y:S01]  /*30b0*/  HMMA.16816.F32 R40, R4.reuse, R10, R40 ;  /* 0x0000000a0428723c */ /* 0x040fe20000001828 */
[----:B------:R-:W3:Y:S07]  /*30c0*/  LDSM.16.M88.4 R8, [R96+0xc800] ;  /* 0x00c800006008783b */ /* 0x000eee0000000200 */
[C---:B--2---:R-:W-:Y:S08]  /*30d0*/  HMMA.16816.F32 R36, R4.reuse, R32, R36 ;  /* 0x000000200424723c */ /* 0x044ff00000001824 */
[----:B------:R-:W-:Y:S01]  /*30e0*/  HMMA.16816.F32 R72, R4, R34, R72 ;  /* 0x000000220448723c */ /* 0x000fe20000001848 */
[----:B------:R-:W2:Y:S04]  /*30f0*/  LDSM.16.M88.4 R4, [R96+0xd000] ;  /* 0x00d000006004783b */ /* 0x000ea80000000200 */
[----:B------:R-:W4:Y:S03]  /*3100*/  LDSM.16.M88.4 R32, [R104+0x6000] ;  /* 0x006000006820783b */ /* 0x000f260000000200 */
[C---:B------:R-:W-:Y:S08]  /*3110*/  HMMA.16816.F32 R12, R76.reuse, R56, R12 ;  /* 0x000000384c0c723c */ /* 0x040ff0000000180c */
[----:B------:R-:W-:Y:S01]  /*3120*/  HMMA.16816.F32 R24, R76, R58, R24 ;  /* 0x0000003a4c18723c */ /* 0x000fe20000001818 */
[----:B------:R-:W5:Y:S07]  /*3130*/  LDSM.16.M88.4 R56, [R94+0xd800] ;  /* 0x00d800005e38783b */ /* 0x000f6e0000000200 */
[C---:B-1----:R-:W-:Y:S08]  /*3140*/  HMMA.16816.F32 R36, R16.reuse, R20, R36 ;  /* 0x000000141024723c */ /* 0x042ff00000001824 */
[C---:B------:R-:W-:Y:S08]  /*3150*/  HMMA.16816.F32 R52, R16.reuse, R60, R52 ;  /* 0x0000003c1034723c */ /* 0x040ff00000001834 */
[C---:B------:R-:W-:Y:S01]  /*3160*/  HMMA.16816.F32 R48, R16.reuse, R62, R48 ;  /* 0x0000003e1030723c */ /* 0x040fe20000001830 */
[----:B------:R-:W1:Y:S07]  /*3170*/  LDSM.16.M88.4 R60, [R94+0xd000] ;  /* 0x00d000005e3c783b */ /* 0x000e6e0000000200 */
[C---:B------:R-:W-:Y:S08]  /*3180*/  HMMA.16816.F32 R44, R16.reuse, R28, R44 ;  /* 0x0000001c102c723c */ /* 0x040ff0000000182c */
[C---:B------:R-:W-:Y:S01]  /*3190*/  HMMA.16816.F32 R40, R16.reuse, R30, R40 ;  /* 0x0000001e1028723c */ /* 0x040fe20000001828 */
[----:B------:R-:W-:Y:S07]  /*31a0*/  LDSM.16.M88.4 R28, [R99+UR26+0xe800] ;  /* 0x00e8001a631c783b */ /* 0x000fee0008000200 */
[----:B------:R-:W-:Y:S01]  /*31b0*/  HMMA.16816.F32 R72, R16, R22, R72 ;  /* 0x000000161048723c */ /* 0x000fe20000001848 */
[----:B------:R-:W-:Y:S04]  /*31c0*/  LDSM.16.M88.4 R20, [R103+0x6000] ;  /* 0x006000006714783b */ /* 0x000fe80000000200 */
[----:B------:R-:W1:Y:S03]  /*31d0*/  LDSM.16.M88.4 R16, [R97+0xe000] ;  /* 0x00e000006110783b */ /* 0x000e660000000200 */
[C---:B------:R-:W-:Y:S08]  /*31e0*/  HMMA.16816.F32 R12, R68.reuse, R88, R12 ;  /* 0x00000058440c723c */ /* 0x040ff0000000180c */
[----:B------:R-:W-:Y:S08]  /*31f0*/  HMMA.16816.F32 R24, R68, R90, R24 ;  /* 0x0000005a4418723c */ /* 0x000ff00000001818 */
[C---:B------:R-:W-:Y:S08]  /*3200*/  HMMA.16816.F32 R36, R76.reuse, R84, R36 ;  /* 0x000000544c24723c */ /* 0x040ff00000001824 */
[C---:B---3--:R-:W-:Y:S08]  /*3210*/  HMMA.16816.F32 R52, R76.reuse, R8, R52 ;  /* 0x000000084c34723c */ /* 0x048ff00000001834 */
[C---:B------:R-:W-:Y:S01]  /*3220*/  HMMA.16816.F32 R48, R76.reuse, R10, R48 ;  /* 0x0000000a4c30723c */ /* 0x040fe20000001830 */
[----:B------:R-:W-:Y:S07]  /*3230*/  LDSM.16.M88.4 R8, [R96+0xe000] ;  /* 0x00e000006008783b */ /* 0x000fee0000000200 */
[C---:B--2---:R-:W-:Y:S08]  /*3240*/  HMMA.16816.F32 R44, R76.reuse, R4, R44 ;  /* 0x000000044c2c723c */ /* 0x044ff0000000182c */
[----:B------:R-:W-:Y:S01]  /*3250*/  HMMA.16816.F32 R40, R76, R6, R40 ;  /* 0x000000064c28723c */ /* 0x000fe20000001828 */
[----:B------:R-:W2:Y:S07]  /*3260*/  LDSM.16.M88.4 R4, [R102+0x6000] ;  /* 0x006000006604783b */ /* 0x000eae0000000200 */
[C---:B----4-:R-:W-:Y:S08]  /*3270*/  HMMA.16816.F32 R12, R32.reuse, R80, R12 ;  /* 0x00000050200c723c */ /* 0x050ff0000000180c */
[----:B------:R-:W-:Y:S08]  /*3280*/  HMMA.16816.F32 R24, R32, R82, R24 ;  /* 0x000000522018723c */ /* 0x000ff00000001818 */
[C---:B-----5:R-:W-:Y:S01]  /*3290*/  HMMA.16816.F32 R80, R68.reuse, R56, R36 ;  /* 0x000000384450723c */ /* 0x060fe20000001824 */
[----:B------:R-:W3:Y:S07]  /*32a0*/  LDSM.16.M88.4 R36, [R97+0xe800] ;  /* 0x00e800006124783b */ /* 0x000eee0000000200 */
[C---:B------:R-:W-:Y:S08]  /*32b0*/  HMMA.16816.F32 R52, R68.reuse, R64, R52 ;  /* 0x000000404434723c */ /* 0x040ff00000001834 */
[C---:B------:R-:W-:Y:S08]  /*32c0*/  HMMA.16816.F32 R48, R68.reuse, R66, R48 ;  /* 0x000000424430723c */ /* 0x040ff00000001830 */
[C---:B-1----:R-:W-:Y:S08]  /*32d0*/  HMMA.16816.F32 R44, R68.reuse, R60, R44 ;  /* 0x0000003c442c723c */ /* 0x042ff0000000182c */
[----:B------:R-:W-:Y:S01]  /*32e0*/  HMMA.16816.F32 R40, R68, R62, R40 ;  /* 0x0000003e4428723c */ /* 0x000fe20000001828 */
[----:B------:R-:W-:Y:S07]  /*32f0*/  LDSM.16.M88.4 R60, [R94+0xe000] ;  /* 0x00e000005e3c783b */ /* 0x000fee0000000200 */
[C---:B------:R-:W-:Y:S01]  /*3300*/  HMMA.16816.F32 R64, R20.reuse, R16, R12 ;  /* 0x000000101440723c */ /* 0x040fe2000000180c */
[----:B------:R-:W1:Y:S07]  /*3310*/  LDSM.16.M88.4 R12, [R101+0x6000] ;  /* 0x00600000650c783b */ /* 0x000e6e0000000200 */
[----:B------:R-:W-:Y:S01]  /*3320*/  HMMA.16816.F32 R24, R20, R18, R24 ;  /* 0x000000121418723c */ /* 0x000fe20000001818 */
[----:B------:R-:W-:Y:S07]  /*3330*/  LDSM.16.M88.4 R16, [R96+0xe800] ;  /* 0x00e800006010783b */ /* 0x000fee0000000200 */
[----:B------:R-:W-:Y:S01]  /*3340*/  HMMA.16816.F32 R72, R76, R86, R72 ;  /* 0x000000564c48723c */ /* 0x000fe20000001848 */
[----:B------:R-:W4:Y:S07]  /*3350*/  LDSM.16.M88.4 R76, [R99+UR26+0xf000] ;  /* 0x00f0001a634c783b */ /* 0x000f2e0008000200 */
[----:B------:R-:W-:Y:S08]  /*3360*/  HMMA.16816.F32 R52, R32, R28, R52 ;  /* 0x0000001c2034723c */ /* 0x000ff00000001834 */
[C---:B--2---:R-:W-:Y:S08]  /*3370*/  HMMA.16816.F32 R24, R4.reuse, R10, R24 ;  /* 0x0000000a0418723c */ /* 0x044ff00000001818 */
[----:B------:R-:W-:Y:S01]  /*3380*/  HMMA.16816.F32 R64, R4, R8, R64 ;  /* 0x000000080440723c */ /* 0x000fe20000001840 */
[----:B------:R-:W2:Y:S07]  /*3390*/  LDSM.16.M88.4 R8, [R94+0xe800] ;  /* 0x00e800005e08783b */ /* 0x000eae0000000200 */
[----:B------:R-:W-:Y:S01]  /*33a0*/  HMMA.16816.F32 R48, R32, R30, R48 ;  /* 0x0000001e2030723c */ /* 0x000fe20000001830 */
[----:B------:R-:W5:Y:S07]  /*33b0*/  LDSM.16.M88.4 R28, [R97+0xf000] ;  /* 0x00f00000611c783b */ /* 0x000f6e0000000200 */
[----:B---3--:R-:W-:Y:S08]  /*33c0*/  HMMA.16816.F32 R52, R20, R36, R52 ;  /* 0x000000241434723c */ /* 0x008ff00000001834 */
[----:B-1----:R-:W-:Y:S08]  /*33d0*/  HMMA.16816.F32 R24, R12, R62, R24 ;  /* 0x0000003e0c18723c */ /* 0x002ff00000001818 */
[----:B----4-:R-:W-:Y:S08]  /*33e0*/  HMMA.16816.F32 R44, R32, R76, R44 ;  /* 0x0000004c202c723c */ /* 0x010ff0000000182c */
[----:B------:R-:W-:Y:S03]  /*33f0*/  HMMA.16816.F32 R52, R4, R16, R52 ;  /* 0x000000100434723c */ /* 0x000fe60000001834 */
[----:B------:R-:W-:-:S05]  /*3400*/  FMUL.FTZ R24, R24, UR27 ;  /* 0x0000001b18187c20 */ /* 0x000fca0008410000 */
[----:B------:R-:W-:Y:S08]  /*3410*/  HMMA.16816.F32 R64, R12, R60, R64 ;  /* 0x0000003c0c40723c */ /* 0x000ff00000001840 */
[----:B------:R-:W-:Y:S01]  /*3420*/  HMMA.16816.F32 R48, R20, R38, R48 ;  /* 0x000000261430723c */ /* 0x000fe20000001830 */
[----:B------:R-:W1:Y:S07]  /*3430*/  LDSM.16.M88.4 R36, [R99+UR26+0xf800] ;  /* 0x00f8001a6324783b */ /* 0x000e6e0008000200 */
[----:B--2---:R-:W-:Y:S01]  /*3440*/  HMMA.16816.F32 R52, R12, R8, R52 ;  /* 0x000000080c34723c */ /* 0x004fe20000001834 */
[----:B------:R-:W-:-:S02]  /*3450*/  FMUL.FTZ R8, R26, UR27 ;  /* 0x0000001b1a087c20 */ /* 0x000fc40008410000 */
[----:B------:R-:W-:Y:S01]  /*3460*/  FMUL.FTZ R60, R64, UR27 ;  /* 0x0000001b403c7c20 */ /* 0x000fe20008410000 */
[----:B------:R-:W-:Y:S01]  /*3470*/  FMUL.FTZ R61, R65, UR27 ;  /* 0x0000001b413d7c20 */ /* 0x000fe20008410000 */
[----:B------:R2:W-:Y:S01]  /*3480*/  MUFU.TANH R64, R24 ;  /* 0x0000001800407308 */ /* 0x0005e20000002400 */
[----:B------:R-:W-:Y:S01]  /*3490*/  FMUL.FTZ R65, R25, UR27 ;  /* 0x0000001b19417c20 */ /* 0x000fe20008410000 */
[----:B------:R-:W-:Y:S01]  /*34a0*/  FMUL.FTZ R62, R66, UR27 ;  /* 0x0000001b423e7c20 */ /* 0x000fe20008410000 */
[----:B-----5:R-:W-:Y:S01]  /*34b0*/  HMMA.16816.F32 R44, R20, R28, R44 ;  /* 0x0000001c142c723c */ /* 0x020fe2000000182c */
[----:B------:R-:W-:Y:S01]  /*34c0*/  FMUL.FTZ R29, R27, UR27 ;  /* 0x0000001b1b1d7c20 */ /* 0x000fe20008410000 */
[----:B------:R-:W-:-:S03]  /*34d0*/  FMUL.FTZ R63, R67, UR27 ;  /* 0x0000001b433f7c20 */ /* 0x000fc60008410000 */
[----:B------:R3:W-:Y:S03]  /*34e0*/  MUFU.TANH R28, R8 ;  /* 0x00000008001c7308 */ /* 0x0007e60000002400 */
[----:B------:R-:W-:Y:S01]  /*34f0*/  HMMA.16816.F32 R72, R68, R58, R72 ;  /* 0x0000003a4448723c */ /* 0x000fe20000001848 */
[----:B------:R-:W-:Y:S04]  /*3500*/  LDSM.16.M88.4 R56, [R96+0xf000] ;  /* 0x00f000006038783b */ /* 0x000fe80000000200 */
[----:B------:R-:W-:Y:S01]  /*3510*/  MUFU.TANH R61, R61 ;  /* 0x0000003d003d7308 */ /* 0x000fe20000002400 */
[----:B--2---:R-:W2:Y:S02]  /*3520*/  LDSM.16.M88.4 R24, [R97+0xf800] ;  /* 0x00f800006118783b */ /* 0x004ea40000000200 */
[----:B------:R-:W-:Y:S02]  /*3530*/  HMMA.16816.F32 R48, R4, R18, R48 ;  /* 0x000000120430723c */ /* 0x000fe40000001830 */
[----:B------:R-:W-:Y:S03]  /*3540*/  LDSM.16.M88.4 R16, [R94+0xf000] ;  /* 0x00f000005e10783b */ /* 0x000fe60000000200 */
[----:B------:R-:W4:Y:S03]  /*3550*/  MUFU.TANH R62, R62 ;  /* 0x0000003e003e7308 */ /* 0x000f260000002400 */
[C---:B------:R-:W-:Y:S05]  /*3560*/  HMMA.16816.F32 R40, R32.reuse, R78, R40 ;  /* 0x0000004e2028723c */ /* 0x040fea0000001828 */
[----:B------:R-:W5:Y:S03]  /*3570*/  MUFU.TANH R60, R60 ;  /* 0x0000003c003c7308 */ /* 0x000f660000002400 */
[----:B-1----:R-:W-:Y:S01]  /*3580*/  HMMA.16816.F32 R80, R32, R36, R80 ;  /* 0x000000242050723c */ /* 0x002fe20000001850 */
[----:B------:R-:W-:Y:S01]  /*3590*/  FMUL.FTZ R36, R52, UR27 ;  /* 0x0000001b34247c20 */ /* 0x000fe20008410000 */
[----:B------:R-:W-:Y:S01]  /*35a0*/  FMUL.FTZ R37, R53, UR27 ;  /* 0x0000001b35257c20 */ /* 0x000fe20008410000 */
[----:B------:R-:W-:-:S02]  /*35b0*/  FMUL.FTZ R52, R54, UR27 ;  /* 0x0000001b36347c20 */ /* 0x000fc40008410000 */
[----:B------:R-:W1:Y:S03]  /*35c0*/  MUFU.TANH R65, R65 ;  /* 0x0000004100417308 */ /* 0x000e660000002400 */
[----:B------:R-:W-:Y:S01]  /*35d0*/  HMMA.16816.F32 R48, R12, R10, R48 ;  /* 0x0000000a0c30723c */ /* 0x000fe20000001830 */
[----:B---3--:R-:W3:Y:S04]  /*35e0*/  LDSM.16.M88.4 R8, [R96+0xf800] ;  /* 0x00f800006008783b */ /* 0x008ee80000000200 */
[----:B------:R-:W1:Y:S03]  /*35f0*/  MUFU.TANH R63, R63 ;  /* 0x0000003f003f7308 */ /* 0x000e660000002400 */
[----:B------:R-:W-:Y:S01]  /*3600*/  HMMA.16816.F32 R72, R32, R38, R72 ;  /* 0x000000262048723c */ /* 0x000fe20000001848 */
[----:B------:R-:W-:Y:S01]  /*3610*/  SHF.R.U32.HI R34, RZ, 0x2, R98 ;  /* 0x00000002ff227819 */ /* 0x000fe20000011662 */
[----:B------:R-:W-:-:S03]  /*3620*/  FMUL.FTZ R32, R55, UR27 ;  /* 0x0000001b37207c20 */ /* 0x000fc60008410000 */
[----:B------:R-:W-:Y:S01]  /*3630*/  LOP3.LUT R34, R34, 0x7, RZ, 0xc0, !PT ;  /* 0x0000000722227812 */ /* 0x000fe200078ec0ff */
[----:B------:R-:W1:Y:S02]  /*3640*/  MUFU.TANH R29, R29 ;  /* 0x0000001d001d7308 */ /* 0x000e640000002400 */
[----:B------:R-:W-:Y:S03]  /*3650*/  HMMA.16816.F32 R40, R20, R30, R40 ;  /* 0x0000001e1428723c */ /* 0x000fe60000001828 */
[----:B------:R-:W-:-:S03]  /*3660*/  FMUL.FTZ R30, R48, UR27 ;  /* 0x0000001b301e7c20 */ /* 0x000fc60008410000 */
[----:B------:R-:W-:Y:S02]  /*3670*/  MUFU.TANH R37, R37 ;  /* 0x0000002500257308 */ /* 0x000fe40000002400 */
[----:B--2---:R-:W-:Y:S01]  /*3680*/  HMMA.16816.F32 R80, R20, R24, R80 ;  /* 0x000000181450723c */ /* 0x004fe20000001850 */
[----:B------:R-:W-:Y:S01]  /*3690*/  FMUL.FTZ R24, R50, UR27 ;  /* 0x0000001b32187c20 */ /* 0x000fe20008410000 */
[----:B------:R-:W-:-:S04]  /*36a0*/  FMUL.FTZ R25, R51, UR27 ;  /* 0x0000001b33197c20 */ /* 0x000fc80008410000 */
[----:B------:R-:W2:Y:S02]  /*36b0*/  MUFU.TANH R52, R52 ;  /* 0x0000003400347308 */ /* 0x000ea40000002400 */
[----:B------:R-:W-:Y:S01]  /*36c0*/  HMMA.16816.F32 R72, R20, R26, R72 ;  /* 0x0000001a1448723c */ /* 0x000fe20000001848 */
[----:B------:R-:W4:Y:S01]  /*36d0*/  LDSM.16.M88.4 R20, [R94+0xf800] ;  /* 0x00f800005e14783b */ /* 0x000f220000000200 */
[----:B------:R-:W-:Y:S01]  /*36e0*/  IMAD.SHL.U32 R27, R98, 0x2, RZ ;  /* 0x00000002621b7824 */ /* 0x000fe200078e00ff */
[----:B------:R-:W-:-:S04]  /*36f0*/  DEPBAR.LE SB0, 0x0 ;  /* 0x000080000000791a */ /* 0x000fc80000000000 */
[----:B------:R-:W-:Y:S01]  /*3700*/  LOP3.LUT R27, R27, 0x6, RZ, 0xc0, !PT ;  /* 0x000000061b1b7812 */ /* 0x000fe200078ec0ff */
[----:B------:R-:W-:Y:S01]  /*3710*/  HMMA.16816.F32 R44, R4, R56, R44 ;  /* 0x00000038042c723c */ /* 0x000fe2000000182c */
[----:B------:R-:W-:Y:S01]  /*3720*/  IMAD.U32 R26, RZ, RZ, UR17 ;  /* 0x00000011ff1a7e24 */ /* 0x000fe2000f8e00ff */
[----:B------:R-:W2:Y:S03]  /*3730*/  MUFU.TANH R36, R36 ;  /* 0x0000002400247308 */ /* 0x000ea60000002400 */
[----:B------:R-:W-:-:S03]  /*3740*/  IMAD R26, R26, 0x40, R27 ;  /* 0x000000401a1a7824 */ /* 0x000fc600078e021b */
[C---:B------:R-:W-:Y:S02]  /*3750*/  HMMA.16816.F32 R40, R4.reuse, R58, R40 ;  /* 0x0000003a0428723c */ /* 0x040fe40000001828 */
[----:B------:R-:W2:Y:S06]  /*3760*/  MUFU.TANH R32, R32 ;  /* 0x0000002000207308 */ /* 0x000eac0000002400 */
[----:B---3--:R-:W-:Y:S01]  /*3770*/  HMMA.16816.F32 R80, R4, R8, R80 ;  /* 0x000000080450723c */ /* 0x008fe20000001850 */
[----:B------:R-:W-:Y:S01]  /*3780*/  VIADD R8, R26, 0xffffffc1 ;  /* 0xffffffc11a087836 */ /* 0x000fe20000000000 */
[----:B------:R-:W3:Y:S06]  /*3790*/  MUFU.TANH R30, R30 ;  /* 0x0000001e001e7308 */ /* 0x000eec0000002400 */
[----:B------:R-:W-:Y:S01]  /*37a0*/  HMMA.16816.F32 R44, R12, R16, R44 ;  /* 0x000000100c2c723c */ /* 0x000fe2000000182c */
[----:B------:R-:W-:Y:S01]  /*37b0*/  MOV R17, UR21 ;  /* 0x0000001500117c02 */ /* 0x000fe20008000f00 */
[----:B------:R-:W-:Y:S01]  /*37c0*/  FMUL.FTZ R16, R49, UR27 ;  /* 0x0000001b31107c20 */ /* 0x000fe20008410000 */
[----:B------:R-:W3:Y:S02]  /*37d0*/  MUFU.TANH R24, R24 ;  /* 0x0000001800187308 */ /* 0x000ee40000002400 */
[----:B------:R-:W-:-:S03]  /*37e0*/  IADD3 R17, PT, PT, R100, 0x1, R17 ;  /* 0x0000000164117810 */ /* 0x000fc60007ffe011 */
[----:B------:R-:W-:Y:S01]  /*37f0*/  HMMA.16816.F32 R72, R4, R10, R72 ;  /* 0x0000000a0448723c */ /* 0x000fe20000001848 */
[----:B------:R-:W-:Y:S01]  /*3800*/  IADD3 R17, PT, PT, R17, -UR23, R34 ;  /* 0x8000001711117c10 */ /* 0x000fe2000fffe022 */
[C---:B------:R-:W-:Y:S01]  /*3810*/  VIADD R4, R26.reuse, 0xffffffc9 ;  /* 0xffffffc91a047836 */ /* 0x040fe20000000000 */
[----:B------:R-:W3:Y:S01]  /*3820*/  MUFU.TANH R16, R16 ;  /* 0x0000001000107308 */ /* 0x000ee20000002400 */
[C---:B------:R-:W-:Y:S01]  /*3830*/  VIADD R5, R26.reuse, 0xffffffd0 ;  /* 0xffffffd01a057836 */ /* 0x040fe20000000000 */
[--C-:B------:R-:W-:Y:S01]  /*3840*/  IADD3 R225, PT, PT, R17, UR18, R224.reuse ;  /* 0x0000001211e17c10 */ /* 0x100fe2000fffe0e0 */
[C---:B------:R-:W-:Y:S02]  /*3850*/  VIADD R17, R26.reuse, 0xffffffc0 ;  /* 0xffffffc01a117836 */ /* 0x040fe40000000000 */
[C---:B------:R-:W-:Y:S01]  /*3860*/  HMMA.16816.F32 R40, R12.reuse, R18, R40 ;  /* 0x000000120c28723c */ /* 0x040fe20000001828 */
[C---:B------:R-:W-:Y:S01]  /*3870*/  VIADDMNMX R224, R225.reuse, 0x8, R224, PT ;  /* 0x00000008e1e07846 */ /* 0x040fe200038001e0 */
[----:B------:R-:W-:Y:S01]  /*3880*/  VIADD R6, R26, 0xffffffe0 ;  /* 0xffffffe01a067836 */ /* 0x000fe20000000000 */
[----:B------:R-:W-:Y:S01]  /*3890*/  VIMNMX R225, PT, PT, R225, UR22, PT ;  /* 0x00000016e1e17c48 */ /* 0x000fe2000bfe0100 */
[----:B------:R-:W-:Y:S01]  /*38a0*/  FMUL.FTZ R44, R44, UR27 ;  /* 0x0000001b2c2c7c20 */ /* 0x000fe20008410000 */
[-C--:B------:R-:W-:Y:S01]  /*38b0*/  ISETP.GE.AND P3, PT, R17, R224.reuse, PT ;  /* 0x000000e01100720c */ /* 0x080fe20003f66270 */
[----:B------:R-:W-:Y:S01]  /*38c0*/  FMUL.FTZ R45, R45, UR27 ;  /* 0x0000001b2d2d7c20 */ /* 0x000fe20008410000 */
[CC--:B------:R-:W-:Y:S01]  /*38d0*/  ISETP.GE.AND P5, PT, R8.reuse, R225.reuse, PT ;  /* 0x000000e10800720c */ /* 0x0c0fe20003fa6270 */
[C---:B----4-:R-:W-:Y:S01]  /*38e0*/  HMMA.16816.F32 R80, R12.reuse, R20, R80 ;  /* 0x000000140c50723c */ /* 0x050fe20000001850 */
[-C--:B------:R-:W-:Y:S01]  /*38f0*/  ISETP.GE.AND P1, PT, R8, R224.reuse, PT ;  /* 0x000000e00800720c */ /* 0x080fe20003f26270 */
[----:B------:R-:W-:Y:S01]  /*3900*/  VIADD R8, R26, 0xffffffc8 ;  /* 0xffffffc81a087836 */ /* 0x000fe20000000000 */
[-C--:B------:R-:W-:Y:S01]  /*3910*/  ISETP.GE.AND P2, PT, R17, R225.reuse, PT ;  /* 0x000000e11100720c */ /* 0x080fe20003f46270 */
[----:B------:R-:W4:Y:S01]  /*3920*/  MUFU.TANH R25, R25 ;  /* 0x0000001900197308 */ /* 0x000f220000002400 */
[----:B------:R-:W-:Y:S01]  /*3930*/  FSEL R27, R62, -INF , !P3 ;  /* 0xff8000003e1b7808 */ /* 0x000fe20005800000 */
[----:B------:R-:W-:Y:S01]  /*3940*/  FMUL.FTZ R46, R46, UR27 ;  /* 0x0000001b2e2e7c20 */ /* 0x000fe20008410000 */
[----:B------:R-:W-:Y:S01]  /*3950*/  FSEL R61, R61, -INF , !P5 ;  /* 0xff8000003d3d7808 */ /* 0x000fe20006800000 */
[----:B------:R-:W-:Y:S01]  /*3960*/  HMMA.16816.F32 R72, R12, R22, R72 ;  /* 0x000000160c48723c */ /* 0x000fe20000001848 */
[----:B-----5:R-:W-:Y:S01]  /*3970*/  FSEL R31, R60, -INF , !P2 ;  /* 0xff8000003c1f7808 */ /* 0x020fe20005000000 */
[----:B------:R-:W-:Y:S01]  /*3980*/  FMUL.FTZ R47, R47, UR27 ;  /* 0x0000001b2f2f7c20 */ /* 0x000fe20008410000 */
[CC--:B------:R-:W-:Y:S01]  /*3990*/  ISETP.GE.AND P3, PT, R4.reuse, R225.reuse, PT ;  /* 0x000000e10400720c */ /* 0x0c0fe20003f66270 */
[----:B------:R-:W5:Y:S01]  /*39a0*/  MUFU.TANH R193, R44 ;  /* 0x0000002c00c17308 */ /* 0x000f620000002400 */
[-C--:B------:R-:W-:Y:S01]  /*39b0*/  ISETP.GE.AND P5, PT, R4, R224.reuse, PT ;  /* 0x000000e00400720c */ /* 0x080fe20003fa6270 */
[----:B------:R-:W-:Y:S01]  /*39c0*/  VIADD R4, R26, 0xffffffd1 ;  /* 0xffffffd11a047836 */ /* 0x000fe20000000000 */
[-C--:B------:R-:W-:Y:S01]  /*39d0*/  ISETP.GE.AND P2, PT, R8, R224.reuse, PT ;  /* 0x000000e00800720c */ /* 0x080fe20003f46270 */
[----:B------:R-:W-:Y:S01]  /*39e0*/  FMUL.FTZ R40, R40, UR27 ;  /* 0x0000001b28287c20 */ /* 0x000fe20008410000 */
[-C--:B------:R-:W-:Y:S01]  /*39f0*/  ISETP.GE.AND P4, PT, R8, R225.reuse, PT ;  /* 0x000000e10800720c */ /* 0x080fe20003f86270 */
[----:B------:R-:W-:Y:S01]  /*3a00*/  FMUL.FTZ R41, R41, UR27 ;  /* 0x0000001b29297c20 */ /* 0x000fe20008410000 */
[----:B------:R-:W-:Y:S01]  /*3a10*/  FSEL R21, R28, -INF , !P2 ;  /* 0xff8000001c157808 */ /* 0x000fe20005000000 */
[----:B------:R-:W5:Y:S01]  /*3a20*/  MUFU.TANH R229, R45 ;  /* 0x0000002d00e57308 */ /* 0x000f620000002400 */
[----:B-1----:R-:W-:Y:S01]  /*3a30*/  FSEL R65, R65, -INF , !P3 ;  /* 0xff80000041417808 */ /* 0x002fe20005800000 */
[----:B------:R-:W-:Y:S01]  /*3a40*/  FMUL.FTZ R80, R80, UR27 ;  /* 0x0000001b50507c20 */ /* 0x000fe20008410000 */
[----:B------:R-:W-:Y:S01]  /*3a50*/  FSEL R63, R63, -INF , !P1 ;  /* 0xff8000003f3f7808 */ /* 0x000fe20004800000 */
[----:B------:R-:W-:Y:S01]  /*3a60*/  FMUL.FTZ R81, R81, UR27 ;  /* 0x0000001b51517c20 */ /* 0x000fe20008410000 */
[----:B------:R-:W-:Y:S01]  /*3a70*/  FSEL R33, R64, -INF , !P4 ;  /* 0xff80000040217808 */ /* 0x000fe20006000000 */
[----:B------:R-:W-:Y:S01]  /*3a80*/  FMUL.FTZ R42, R42, UR27 ;  /* 0x0000001b2a2a7c20 */ /* 0x000fe20008410000 */
[CC--:B------:R-:W-:Y:S01]  /*3a90*/  ISETP.GE.AND P2, PT, R4.reuse, R225.reuse, PT ;  /* 0x000000e10400720c */ /* 0x0c0fe20003f46270 */
[----:B------:R-:W1:Y:S01]  /*3aa0*/  MUFU.TANH R195, R40 ;  /* 0x0000002800c37308 */ /* 0x000e620000002400 */
[-C--:B------:R-:W-:Y:S01]  /*3ab0*/  ISETP.GE.AND P3, PT, R4, R224.reuse, PT ;  /* 0x000000e00400720c */ /* 0x080fe20003f66270 */
[----:B------:R-:W-:Y:S01]  /*3ac0*/  VIADD R4, R26, 0xffffffd9 ;  /* 0xffffffd91a047836 */ /* 0x000fe20000000000 */
[CC--:B------:R-:W-:Y:S01]  /*3ad0*/  ISETP.GE.AND P1, PT, R5.reuse, R225.reuse, PT ;  /* 0x000000e10500720c */ /* 0x0c0fe20003f26270 */
[----:B------:R-:W-:Y:S01]  /*3ae0*/  FMUL.FTZ R72, R72, UR27 ;  /* 0x0000001b48487c20 */ /* 0x000fe20008410000 */
[-C--:B------:R-:W-:Y:S01]  /*3af0*/  ISETP.GE.AND P4, PT, R5, R224.reuse, PT ;  /* 0x000000e00500720c */ /* 0x080fe20003f86270 */
[----:B------:R-:W-:Y:S01]  /*3b00*/  FMUL.FTZ R73, R73, UR27 ;  /* 0x0000001b49497c20 */ /* 0x000fe20008410000 */
[----:B------:R-:W-:Y:S01]  /*3b10*/  IADD3 R5, PT, PT, R26, -0x28, RZ ;  /* 0xffffffd81a057810 */ /* 0x000fe20007ffe0ff */
[----:B------:R-:W1:Y:S01]  /*3b20*/  MUFU.TANH R223, R41 ;  /* 0x0000002900df7308 */ /* 0x000e620000002400 */
[----:B------:R-:W-:Y:S01]  /*3b30*/  FSEL R29, R29, -INF , !P5 ;  /* 0xff8000001d1d7808 */ /* 0x000fe20006800000 */
[----:B------:R-:W-:Y:S01]  /*3b40*/  FMUL.FTZ R43, R43, UR27 ;  /* 0x0000001b2b2b7c20 */ /* 0x000fe20008410000 */
[----:B--2---:R-:W-:Y:S01]  /*3b50*/  FSEL R9, R52, -INF , !P4 ;  /* 0xff80000034097808 */ /* 0x004fe20006000000 */
[----:B------:R-:W-:Y:S01]  /*3b60*/  FMUL.FTZ R82, R82, UR27 ;  /* 0x0000001b52527c20 */ /* 0x000fe20008410000 */
[----:B------:R-:W-:Y:S01]  /*3b70*/  FSEL R7, R37, -INF , !P2 ;  /* 0xff80000025077808 */ /* 0x000fe20005000000 */
[----:B------:R-:W-:Y:S01]  /*3b80*/  FMUL.FTZ R83, R83, UR27 ;  /* 0x0000001b53537c20 */ /* 0x000fe20008410000 */
[CC--:B------:R-:W-:Y:S01]  /*3b90*/  ISETP.GE.AND P5, PT, R5.reuse, R225.reuse, PT ;  /* 0x000000e10500720c */ /* 0x0c0fe20003fa6270 */
[----:B------:R-:W2:Y:S01]  /*3ba0*/  MUFU.TANH R217, R80 ;  /* 0x0000005000d97308 */ /* 0x000ea20000002400 */
[----:B------:R-:W-:Y:S01]  /*3bb0*/  FSEL R19, R36, -INF , !P1 ;  /* 0xff80000024137808 */ /* 0x000fe20004800000 */
[----:B------:R-:W-:Y:S01]  /*3bc0*/  FMUL.FTZ R74, R74, UR27 ;  /* 0x0000001b4a4a7c20 */ /* 0x000fe20008410000 */
[----:B------:R-:W-:Y:S01]  /*3bd0*/  ISETP.GE.AND P4, PT, R4, R225, PT ;  /* 0x000000e10400720c */ /* 0x000fe20003f86270 */
[----:B------:R-:W-:Y:S01]  /*3be0*/  VIADD R8, R26, 0xfffffff8 ;  /* 0xfffffff81a087836 */ /* 0x000fe20000000000 */
[-C--:B------:R-:W-:Y:S01]  /*3bf0*/  ISETP.GE.AND P2, PT, R4, R224.reuse, PT ;  /* 0x000000e00400720c */ /* 0x080fe20003f46270 */
[----:B------:R-:W-:Y:S01]  /*3c00*/  VIADD R4, R26, 0xffffffe1 ;  /* 0xffffffe11a047836 */ /* 0x000fe20000000000 */
[----:B------:R-:W-:Y:S01]  /*3c10*/  ISETP.GE.AND P1, PT, R5, R224, PT ;  /* 0x000000e00500720c */ /* 0x000fe20003f26270 */
[----:B------:R-:W2:Y:S01]  /*3c20*/  MUFU.TANH R215, R81 ;  /* 0x0000005100d77308 */ /* 0x000ea20000002400 */
[----:B------:R-:W-:Y:S01]  /*3c30*/  FSEL R17, R32, -INF , !P3 ;  /* 0xff80000020117808 */ /* 0x000fe20005800000 */
[----:B------:R-:W-:Y:S01]  /*3c40*/  FMUL.FTZ R75, R75, UR27 ;  /* 0x0000001b4b4b7c20 */ /* 0x000fe20008410000 */
[----:B---3--:R-:W-:-:S02]  /*3c50*/  FSEL R5, R30, -INF , !P5 ;  /* 0xff8000001e057808 */ /* 0x008fc40006800000 */
[CC--:B------:R-:W-:Y:S02]  /*3c60*/  ISETP.GE.AND P3, PT, R6.reuse, R225.reuse, PT ;  /* 0x000000e10600720c */ /* 0x0c0fe40003f66270 */
[-C--:B------:R-:W-:Y:S01]  /*3c70*/  ISETP.GE.AND P5, PT, R6, R224.reuse, PT ;  /* 0x000000e00600720c */ /* 0x080fe20003fa6270 */
[----:B------:R-:W-:Y:S01]  /*3c80*/  VIADD R6, R26, 0xffffffe8 ;  /* 0xffffffe81a067836 */ /* 0x000fe20000000000 */
[----:B------:R-:W-:Y:S01]  /*3c90*/  FSEL R15, R24, -INF , !P1 ;  /* 0xff800000180f7808 */ /* 0x000fe20004800000 */
[----:B------:R-:W3:Y:S01]  /*3ca0*/  MUFU.TANH R213, R72 ;  /* 0x0000004800d57308 */ /* 0x000ee20000002400 */
[----:B------:R-:W-:Y:S02]  /*3cb0*/  FSEL R11, R16, -INF , !P4 ;  /* 0xff800000100b7808 */ /* 0x000fe40006000000 */
[C---:B------:R-:W-:Y:S02]  /*3cc0*/  ISETP.GE.AND P1, PT, R4.reuse, R225, PT ;  /* 0x000000e10400720c */ /* 0x040fe40003f26270 */
[----:B------:R-:W-:Y:S01]  /*3cd0*/  ISETP.GE.AND P4, PT, R4, R224, PT ;  /* 0x000000e00400720c */ /* 0x000fe20003f86270 */
[----:B------:R-:W-:Y:S01]  /*3ce0*/  VIADD R4, R26, 0xffffffe9 ;  /* 0xffffffe91a047836 */ /* 0x000fe20000000000 */
[----:B----4-:R-:W-:Y:S01]  /*3cf0*/  FSEL R13, R25, -INF , !P2 ;  /* 0xff800000190d7808 */ /* 0x010fe20005000000 */
[----:B------:R-:W4:Y:S01]  /*3d00*/  MUFU.TANH R211, R73 ;  /* 0x0000004900d37308 */ /* 0x000f220000002400 */
[----:B-----5:R-:W-:-:S02]  /*3d10*/  FSEL R193, R193, -INF , !P3 ;  /* 0xff800000c1c17808 */ /* 0x020fc40005800000 */
[CC--:B------:R-:W-:Y:S02]  /*3d20*/  ISETP.GE.AND P2, PT, R6.reuse, R225.reuse, PT ;  /* 0x000000e10600720c */ /* 0x0c0fe40003f46270 */
[----:B------:R-:W-:Y:S01]  /*3d30*/  ISETP.GE.AND P3, PT, R6, R224, PT ;  /* 0x000000e00600720c */ /* 0x000fe20003f66270 */
[----:B------:R-:W-:Y:S01]  /*3d40*/  VIADD R6, R26, 0xfffffff0 ;  /* 0xfffffff01a067836 */ /* 0x000fe20000000000 */
[----:B------:R-:W-:Y:S01]  /*3d50*/  FSEL R229, R229, -INF , !P1 ;  /* 0xff800000e5e57808 */ /* 0x000fe20004800000 */
[----:B------:R2:W2:Y:S01]  /*3d60*/  MUFU.TANH R221, R46 ;  /* 0x0000002e00dd7308 */ /* 0x0004a20000002400 */
[----:B------:R-:W-:Y:S02]  /*3d70*/  ISETP.GE.AND P1, PT, R4, R225, PT ;  /* 0x000000e10400720c */ /* 0x000fe40003f26270 */
[----:B------:R-:W-:Y:S02]  /*3d80*/  FMNMX3.FTZ R16, R31, R61, R33, !PT ;  /* 0x0000003d1f107276 */ /* 0x000fe40007810021 */
[----:B-1----:R-:W-:-:S02]  /*3d90*/  FSEL R195, R195, -INF , !P2 ;  /* 0xff800000c3c37808 */ /* 0x002fc40005000000 */
[----:B------:R-:W-:Y:S01]  /*3da0*/  ISETP.GE.AND P2, PT, R4, R224, PT ;  /* 0x000000e00400720c */ /* 0x000fe20003f46270 */
[----:B------:R-:W-:Y:S01]  /*3db0*/  VIADD R4, R26, 0xfffffff1 ;  /* 0xfffffff11a047836 */ /* 0x000fe20000000000 */
[----:B------:R-:W-:Y:S01]  /*3dc0*/  FSEL R223, R223, -INF , !P1 ;  /* 0xff800000dfdf7808 */ /* 0x000fe20004800000 */
[----:B------:R1:W1:Y:S01]  /*3dd0*/  MUFU.TANH R199, R47 ;  /* 0x0000002f00c77308 */ /* 0x0002620000002400 */
[----:B------:R-:W-:Y:S01]  /*3de0*/  FMNMX3.FTZ R16, R16, R65, R19, !PT ;  /* 0x0000004110107276 */ /* 0x000fe20007810013 */
[----:B------:R-:W-:Y:S01]  /*3df0*/  VIADD R26, R26, 0xfffffff9 ;  /* 0xfffffff91a1a7836 */ /* 0x000fe20000000000 */
[----:B------:R-:W-:Y:S02]  /*3e00*/  ISETP.GE.AND P1, PT, R6, R225, PT ;  /* 0x000000e10600720c */ /* 0x000fe40003f26270 */
[----:B------:R-:W-:Y:S02]  /*3e10*/  FMNMX3.FTZ R16, R16, R7, R5, !PT ;  /* 0x0000000710107276 */ /* 0x000fe40007810005 */
[----:B--2---:R-:W-:Y:S01]  /*3e20*/  FSEL R217, R217, -INF , !P1 ;  /* 0xff800000d9d97808 */ /* 0x004fe20004800000 */
[----:B------:R2:W1:Y:S01]  /*3e30*/  MUFU.TANH R219, R42 ;  /* 0x0000002a00db7308 */ /* 0x0004620000002400 */
[----:B------:R-:W-:Y:S01]  /*3e40*/  BAR.SYNC.DEFER_BLOCKING 0x0 ;  /* 0x0000000000007b1d */ /* 0x000fe20000010000 */
[----:B------:R-:W-:-:S02]  /*3e50*/  ISETP.GE.AND P1, PT, R4, R225, PT ;  /* 0x000000e10400720c */ /* 0x000fc40003f26270 */
[----:B------:R-:W-:Y:S02]  /*3e60*/  FMNMX3.FTZ R16, R16, R11, R193, !PT ;  /* 0x0000000b10107276 */ /* 0x000fe400078100c1 */
[----:B------:R-:W-:Y:S02]  /*3e70*/  FSEL R215, R215, -INF , !P1 ;  /* 0xff800000d7d77808 */ /* 0x000fe40004800000 */
[----:B------:R2:W1:Y:S01]  /*3e80*/  MUFU.TANH R201, R43 ;  /* 0x0000002b00c97308 */ /* 0x0004620000002400 */
[----:B------:R-:W-:Y:S02]  /*3e90*/  ISETP.GE.AND P1, PT, R8, R225, PT ;  /* 0x000000e10800720c */ /* 0x000fe40003f26270 */
[----:B------:R-:W-:Y:S02]  /*3ea0*/  FMNMX3.FTZ R16, R16, R229, R195, !PT ;  /* 0x000000e510107276 */ /* 0x000fe400078100c3 */
[----:B---3--:R-:W-:Y:S02]  /*3eb0*/  FSEL R213, R213, -INF , !P1 ;  /* 0xff800000d5d57808 */ /* 0x008fe40004800000 */
[----:B------:R-:W-:Y:S01]  /*3ec0*/  ISETP.GE.AND P1, PT, R26, R225, PT ;  /* 0x000000e11a00720c */ /* 0x000fe20003f26270 */
[----:B------:R2:W3:Y:S01]  /*3ed0*/  MUFU.TANH R209, R82 ;  /* 0x0000005200d17308 */ /* 0x0004e20000002400 */
[----:B------:R-:W-:-:S02]  /*3ee0*/  FMNMX3.FTZ R16, R16, R223, R217, !PT ;  /* 0x000000df10107276 */ /* 0x000fc400078100d9 */
[----:B----4-:R-:W-:Y:S02]  /*3ef0*/  FSEL R211, R211, -INF , !P1 ;  /* 0xff800000d3d37808 */ /* 0x010fe40004800000 */
[----:B------:R-:W-:Y:S02]  /*3f00*/  FMNMX3.FTZ R14, R27, R63, R21, !PT ;  /* 0x0000003f1b0e7276 */ /* 0x000fe40007810015 */
[----:B------:R-:W-:Y:S01]  /*3f10*/  FMNMX3.FTZ R16, R16, R215, R213, !PT ;  /* 0x000000d710107276 */ /* 0x000fe200078100d5 */
[----:B------:R2:W4:Y:S08]  /*3f20*/  MUFU.TANH R207, R83 ;  /* 0x0000005300cf7308 */ /* 0x0005300000002400 */
[----:B------:R2:W1:Y:S01]  /*3f30*/  MUFU.TANH R205, R74 ;  /* 0x0000004a00cd7308 */ /* 0x0004620000002400 */
[----:B---3--:R-:W-:Y:S05]  /*3f40*/  BRA.U !UP2, `(.L_x_437) ;  /* 0x000000010abc7547 */ /* 0x008fea000b800000 */
        /* <DEDUP_REMOVED lines=14> */
[----:B------:R-:W-:Y:S01]  /*4030*/  UIADD3.X UR21, UPT, UPT, UR32, UR18, URZ, UP1, !UPT ;  /* 0x0000001220157290 */ /* 0x000fe20008ffe4ff */
[-C--:B------:R-:W-:Y:S02]  /*4040*/  LEA.HI.X R35, R22, R227.reuse, R10, 0x1, P1 ;  /* 0x000000e316237211 */ /* 0x080fe400008f0c0a */
[CC--:B------:R-:W-:Y:S02]  /*4050*/  LEA R24, P1, R25.reuse, R228.reuse, 0x1 ;  /* 0x000000e419187211 */ /* 0x0c0fe400078208ff */
[----:B------:R-:W-:Y:S01]  /*4060*/  MOV R10, UR18 ;  /* 0x00000012000a7c02 */ /* 0x000fe20008000f00 */
[----:B------:R-:W-:Y:S01]  /*4070*/  ULEA.HI.X UR18, UR10, UR18, UR11, 0x5, UP0 ;  /* 0x000000120a127291 */ /* 0x000fe200080f2c0b */
[----:B------:R-:W-:Y:S01]  /*4080*/  IMAD.U32 R12, RZ, RZ, UR21 ;  /* 0x00000015ff0c7e24 */ /* 0x000fe2000f8e00ff */
[----:B------:R-:W-:Y:S01]  /*4090*/  @!PT LDS RZ, [RZ] ;  /* 0x00000000fffff984 */ /* 0x000fe20000000800 */
[----:B------:R-:W-:Y:S01]  /*40a0*/  @!PT LDS RZ, [RZ] ;  /* 0x00000000fffff984 */ /* 0x000fe20000000800 */
[----:B------:R-:W-:Y:S01]  /*40b0*/  @!PT LDS RZ, [RZ] ;  /* 0x00000000fffff984 */ /* 0x000fe20000000800 */
[----:B------:R3:W-:Y:S01]  /*40c0*/  LDGSTS.E.BYPASS.LTC128B.128 [R3+0x8000], desc[UR14][R34.64] ;  /* 0x0800000022037fae */ /* 0x0007e2000b981a0e */
[----:B------:R-:W-:Y:S02]  /*40d0*/  LEA.HI.X R25, R25, R227, R10, 0x1, P1 ;  /* 0x000000e319197211 */ /* 0x000fe400008f0c0a */
        /* <DEDUP_REMOVED lines=22> */
.L_x_437:
[----:B------:R-:W-:Y:S01]  /*4240*/  FMNMX.FTZ R16, R211, R16, !PT ;  /* 0x00000010d3107209 */ /* 0x000fe20007810000 */
[----:B------:R-:W5:Y:S01]  /*4250*/  MUFU.TANH R75, R75 ;  /* 0x0000004b004b7308 */ /* 0x000f620000002400 */
[----:B------:R-:W-:Y:S01]  /*4260*/  FMNMX3.FTZ R14, R14, R29, R9, !PT ;  /* 0x0000001d0e0e7276 */ /* 0x000fe20007810009 */
[----:B------:R-:W2:Y:S01]  /*4270*/  LDCU UR18, c[0x0][0x45c] ;  /* 0x00008b80ff1277ac */ /* 0x000ea20008000800 */
[----:B------:R-:W-:Y:S01]  /*4280*/  FSEL R221, R221, -INF , !P5 ;  /* 0xff800000dddd7808 */ /* 0x000fe20006800000 */
[----:B---3--:R-:W3:Y:S01]  /*4290*/  SHFL.BFLY PT, R3, R16, 0x2, 0x1f ;  /* 0x0c401f0010037f89 */ /* 0x008ee200000e0000 */
[----:B------:R-:W-:Y:S02]  /*42a0*/  FMNMX3.FTZ R14, R14, R17, R15, !PT ;  /* 0x000000110e0e7276 */ /* 0x000fe4000781000f */
[----:B------:R-:W-:Y:S02]  /*42b0*/  ISETP.GE.AND P1, PT, R6, R224, PT ;  /* 0x000000e00600720c */ /* 0x000fe40003f26270 */
[----:B-1----:R-:W-:-:S02]  /*42c0*/  FSEL R199, R199, -INF , !P4 ;  /* 0xff800000c7c77808 */ /* 0x002fc40006000000 */
[----:B------:R-:W-:Y:S02]  /*42d0*/  FSEL R219, R219, -INF , !P3 ;  /* 0xff800000dbdb7808 */ /* 0x000fe40005800000 */
[----:B------:R-:W-:Y:S02]  /*42e0*/  FMNMX3.FTZ R14, R14, R13, R221, !PT ;  /* 0x0000000d0e0e7276 */ /* 0x000fe400078100dd */
[-C--:B------:R-:W-:Y:S02]  /*42f0*/  ISETP.GE.AND P5, PT, R4, R224.reuse, PT ;  /* 0x000000e00400720c */ /* 0x080fe40003fa6270 */
[----:B------:R-:W-:Y:S02]  /*4300*/  ISETP.GE.AND P3, PT, R8, R224, PT ;  /* 0x000000e00800720c */ /* 0x000fe40003f66270 */
[----:B------:R-:W-:Y:S02]  /*4310*/  FSEL R201, R201, -INF , !P2 ;  /* 0xff800000c9c97808 */ /* 0x000fe40005000000 */
[----:B------:R-:W-:-:S02]  /*4320*/  FSEL R209, R209, -INF , !P1 ;  /* 0xff800000d1d17808 */ /* 0x000fc40004800000 */
[----:B------:R-:W-:Y:S02]  /*4330*/  FMNMX3.FTZ R14, R14, R199, R219, !PT ;  /* 0x000000c70e0e7276 */ /* 0x000fe400078100db */
[----:B------:R-:W-:Y:S02]  /*4340*/  ISETP.GE.AND P1, PT, R26, R224, PT ;  /* 0x000000e01a00720c */ /* 0x000fe40003f26270 */
[----:B----4-:R-:W-:Y:S02]  /*4350*/  FSEL R207, R207, -INF , !P5 ;  /* 0xff800000cfcf7808 */ /* 0x010fe40006800000 */
[----:B------:R-:W-:Y:S02]  /*4360*/  FSEL R205, R205, -INF , !P3 ;  /* 0xff800000cdcd7808 */ /* 0x000fe40005800000 */
[----:B------:R-:W-:Y:S02]  /*4370*/  FMNMX3.FTZ R14, R14, R201, R209, !PT ;  /* 0x000000c90e0e7276 */ /* 0x000fe400078100d1 */
[----:B-----5:R-:W-:-:S02]  /*4380*/  FSEL R203, R75, -INF , !P1 ;  /* 0xff8000004bcb7808 */ /* 0x020fc40004800000 */
[----:B------:R-:W-:Y:S02]  /*4390*/  FMNMX3.FTZ R6, R14, R207, R205, !PT ;  /* 0x000000cf0e067276 */ /* 0x000fe400078100cd */
[----:B---3--:R-:W-:Y:S02]  /*43a0*/  FMNMX.FTZ R23, R16, R3, !PT ;  /* 0x0000000310177209 */ /* 0x008fe40007810000 */
[----:B------:R-:W-:Y:S02]  /*43b0*/  FMNMX.FTZ R6, R203, R6, !PT ;  /* 0x00000006cb067209 */ /* 0x000fe40007810000 */
[----:B------:R-:W-:Y:S01]  /*43c0*/  LOP3.LUT R166, R92, 0x200, R95, 0xf8, !PT ;  /* 0x000002005ca67812 */ /* 0x000fe200078ef85f */
[----:B------:R-:W1:Y:S03]  /*43d0*/  SHFL.BFLY PT, R164, R23, 0x1, 0x1f ;  /* 0x0c201f0017a47f89 */ /* 0x000e6600000e0000 */
[----:B------:R-:W-:Y:S01]  /*43e0*/  LEA R166, R166, UR26, 0x1 ;  /* 0x0000001aa6a67c11 */ /* 0x000fe2000f8e08ff */
[----:B------:R-:W3:Y:S03]  /*43f0*/  SHFL.BFLY PT, R3, R6, 0x2, 0x1f ;  /* 0x0c401f0006037f89 */ /* 0x000ee600000e0000 */
[-C--:B------:R-:W-:Y:S01]  /*4400*/  IADD3 R197, PT, PT, R93, R166.reuse, RZ ;  /* 0x000000a65dc57210 */ /* 0x080fe20007ffe0ff */
[----:B------:R-:W-:Y:S01]  /*4410*/  LDSM.16.MT88.4 R156, [R166+0x10000] ;  /* 0x01000000a69c783b */ /* 0x000fe20000004200 */
[----:B------:R-:W-:-:S02]  /*4420*/  IADD3 R196, PT, PT, R185, R166, RZ ;  /* 0x000000a6b9c47210 */ /* 0x000fc40007ffe0ff */
[----:B------:R-:W-:Y:S01]  /*4430*/  IADD3 R206, PT, PT, R185, R166, RZ ;  /* 0x000000a6b9ce7210 */ /* 0x000fe20007ffe0ff */
[----:B------:R-:W-:Y:S01]  /*4440*/  LDSM.16.MT88.4 R148, [R197+0x10000] ;  /* 0x01000000c594783b */ /* 0x000fe20000004200 */
[----:B------:R-:W-:-:S03]  /*4450*/  IADD3 R192, PT, PT, R93, R196, RZ ;  /* 0x000000c45dc07210 */ /* 0x000fc60007ffe0ff */
[----:B------:R-:W-:Y:S04]  /*4460*/  LDSM.16.MT88.4 R48, [R197+0x12000] ;  /* 0x01200000c530783b */ /* 0x000fe80000004200 */
[----:B--2---:R-:W-:Y:S01]  /*4470*/  LDSM.16.MT88.4 R80, [R197+0x14000] ;  /* 0x01400000c550783b */ /* 0x004fe20000004200 */
[----:B-1----:R-:W-:-:S03]  /*4480*/  FMNMX.FTZ R164, R23, R164, !PT ;  /* 0x000000a417a47209 */ /* 0x002fc60007810000 */
[----:B------:R-:W-:Y:S01]  /*4490*/  LDSM.16.MT88.4 R112, [R197+0x16000] ;  /* 0x01600000c570783b */ /* 0x000fe20000004200 */
[----:B---3--:R-:W-:Y:S01]  /*44a0*/  FMNMX.FTZ R4, R6, R3, !PT ;  /* 0x0000000306047209 */ /* 0x008fe20007810000 */
[C---:B------:R-:W-:Y:S01]  /*44b0*/  FMUL.FTZ R204, R164.reuse, UR18 ;  /* 0x00000012a4cc7c20 */ /* 0x040fe20008410000 */
        /* <DEDUP_REMOVED lines=23> */
[----:B------:R-:W-:Y:S01]  /*4630*/  FFMA.FTZ R233, R211, UR18, -R204 ;  /* 0x00000012d3e97c23 */ /* 0x000fe200080108cc */
[----:B-1----:R-:W-:Y:S01]  /*4640*/  FMNMX.FTZ R3, R4, R3, !PT ;  /* 0x0000000304037209 */ /* 0x002fe20007810000 */
[----:B------:R-:W1:Y:S02]  /*4650*/  LDSM.16.MT88.4 R72, [R166+0x14000] ;  /* 0x01400000a648783b */ /* 0x000e640000004200 */
[----:B------:R-:W-:Y:S01]  /*4660*/  MUFU.EX2 R187, R187 ;  /* 0x000000bb00bb7308 */ /* 0x000fe20000000800 */
        /* <DEDUP_REMOVED lines=29> */
[----:B------:R-:W-:Y:S01]  /*4840*/  FFMA.FTZ R205, R205, UR18, -R202 ;  /* 0x00000012cdcd7c23 */ /* 0x000fe200080108ca */
[----:B------:R-:W-:Y:S02]  /*4850*/  MUFU.EX2 R184, R184 ;  /* 0x000000b800b87308 */ /* 0x000fe40000000800 */
[----:B------:R-:W2:Y:S04]  /*4860*/  LDSM.16.MT88.4 R20, [R197+0x14800] ;  /* 0x01480000c514783b */ /* 0x000ea80000004200 */
        /* <DEDUP_REMOVED lines=38> */
[----:B------:R-:W-:Y:S01]  /*4ad0*/  MUFU.EX2 R201, R201 ;  /* 0x000000c900c97308 */ /* 0x000fe20000000800 */
[C---:B------:R-:W-:Y:S07]  /*4ae0*/  HMMA.16816.F32 R84, R128.reuse, R88, RZ ;  /* 0x000000588054723c */ /* 0x040fee00000018ff */
[----:B------:R-:W-:Y:S01]  /*4af0*/  MUFU.EX2 R215, R215 ;  /* 0x000000d700d77308 */ /* 0x000fe20000000800 */
        /* <DEDUP_REMOVED lines=22> */
[----:B---3--:R-:W-:-:S02]  /*4c60*/  F2FP.F16.F32.PACK_AB R4, R181, R182 ;  /* 0x000000b6b504723e */ /* 0x008fc400000000ff */
[----:B----4-:R-:W-:Y:S01]  /*4c70*/  F2FP.F16.F32.PACK_AB R5, R179, R180 ;  /* 0x000000b4b305723e */ /* 0x010fe200000000ff */
[----:B------:R-:W-:-:S04]  /*4c80*/  FADD.FTZ R180, R180, R183 ;  /* 0x000000b7b4b47221 */ /* 0x000fc80000010000 */
[----:B------:R-:W-:Y:S01]  /*4c90*/  HMMA.16816.F32 R128, R128, R6, RZ ;  /* 0x000000068080723c */ /* 0x000fe200000018ff */
[----:B------:R-:W-:Y:S01]  /*4ca0*/  F2FP.F16.F32.PACK_AB R6, R177, R178 ;  /* 0x000000b2b106723e */ /* 0x000fe200000000ff */
[----:B------:R-:W-:Y:S01]  /*4cb0*/  FADD.FTZ R179, R179, R180 ;  /* 0x000000b4b3b37221 */ /* 0x000fe20000010000 */
[----:B--2---:R-:W-:-:S03]  /*4cc0*/  F2FP.F16.F32.PACK_AB R7, R167, R176 ;  /* 0x000000b0a707723e */ /* 0x004fc600000000ff */
[----:B------:R-:W-:-:S04]  /*4cd0*/  FADD.FTZ R176, R176, R179 ;  /* 0x000000b3b0b07221 */ /* 0x000fc80000010000 */
[----:B------:R-:W-:Y:S01]  /*4ce0*/  HMMA.16816.F32 R152, R4, R8, R152 ;  /* 0x000000080498723c */ /* 0x000fe20000001898 */
[----:B------:R-:W-:-:S07]  /*4cf0*/  FADD.FTZ R167, R167, R176 ;  /* 0x000000b0a7a77221 */ /* 0x000fce0000010000 */
        /* <DEDUP_REMOVED lines=16> */
[----:B------:R2:W5:Y:S07]  /*4e00*/  LDSM.16.MT88.4 R16, [R196+0x16800] ;  /* 0x01680000c410783b */ /* 0x00056e0000004200 */
[C---:B---3--:R-:W-:Y:S08]  /*4e10*/  HMMA.16816.F32 R84, R4.reuse, R20, R84 ;  /* 0x000000140454723c */ /* 0x048ff00000001854 */
[C---:B------:R-:W-:Y:S01]  /*4e20*/  HMMA.16816.F32 R88, R4.reuse, R22, R88 ;  /* 0x000000160458723c */ /* 0x040fe20000001858 */
[----:B------:R-:W3:Y:S07]  /*4e30*/  LDSM.16.MT88.4 R20, [R192+0x16800] ;  /* 0x01680000c014783b */ /* 0x000eee0000004200 */
[----:B----4-:R-:W-:Y:S01]  /*4e40*/  HMMA.16816.F32 R92, R4, R12, R92 ;  /* 0x0000000c045c723c */ /* 0x010fe2000000185c */
[----:B--2---:R-:W-:-:S06]  /*4e50*/  FFMA.FTZ R196, R223, UR18, -R204 ;  /* 0x00000012dfc47c23 */ /* 0x004fcc00080108cc */
[----:B------:R-:W2:Y:S01]  /*4e60*/  MUFU.EX2 R196, R196 ;  /* 0x000000c400c47308 */ /* 0x000ea20000000800 */
[C---:B------:R-:W-:Y:S01]  /*4e70*/  HMMA.16816.F32 R96, R4.reuse, R14, R96 ;  /* 0x0000000e0460723c */ /* 0x040fe20000001860 */
[----:B------:R-:W4:Y:S07]  /*4e80*/  LDSM.16.MT88.4 R12, [R197+0x11000] ;  /* 0x01100000c50c783b */ /* 0x000f2e0000004200 */
[C---:B-1----:R-:W-:Y:S08]  /*4e90*/  HMMA.16816.F32 R100, R4.reuse, R8, R100 ;  /* 0x000000080464723c */ /* 0x042ff00000001864 */
[C---:B------:R-:W-:Y:S01]  /*4ea0*/  HMMA.16816.F32 R104, R4.reuse, R10, R104 ;  /* 0x0000000a0468723c */ /* 0x040fe20000001868 */
[----:B------:R-:W1:Y:S07]  /*4eb0*/  LDSM.16.MT88.4 R8, [R197+0x13000] ;  /* 0x01300000c508783b */ /* 0x000e6e0000004200 */
        /* <DEDUP_REMOVED lines=18> */
[C---:B---3--:R-:W-:Y:S08]  /*4fe0*/  HMMA.16816.F32 R124, R4.reuse, R20, R124 ;  /* 0x00000014047c723c */ /* 0x048ff0000000187c */
[----:B------:R-:W-:Y:S01]  /*4ff0*/  HMMA.16816.F32 R128, R4, R22, R128 ;  /* 0x000000160480723c */ /* 0x000fe20000001880 */
[----:B------:R-:W-:Y:S01]  /*5000*/  F2FP.F16.F32.PACK_AB R4, R194, R193 ;  /* 0x000000c1c204723e */ /* 0x000fe200000000ff */
[----:B------:R3:W5:Y:S01]  /*5010*/  LDSM.16.MT88.4 R20, [R206+0x13000] ;  /* 0x01300000ce14783b */ /* 0x0007620000004200 */
[----:B------:R-:W-:Y:S01]  /*5020*/  F2FP.F16.F32.PACK_AB R5, R199, R198 ;  /* 0x000000c6c705723e */ /* 0x000fe200000000ff */
[----:B------:R-:W-:Y:S01]  /*5030*/  FADD.FTZ R198, R198, R167 ;  /* 0x000000a7c6c67221 */ /* 0x000fe20000010000 */
[----:B--2---:R-:W-:-:S02]  /*5040*/  F2FP.F16.F32.PACK_AB R6, R196, R195 ;  /* 0x000000c3c406723e */ /* 0x004fc400000000ff */
[----:B------:R-:W-:Y:S01]  /*5050*/  F2FP.F16.F32.PACK_AB R7, R201, R200 ;  /* 0x000000c8c907723e */ /* 0x000fe200000000ff */
[----:B------:R-:W-:-:S04]  /*5060*/  FADD.FTZ R199, R199, R198 ;  /* 0x000000c6c7c77221 */ /* 0x000fc80000010000 */
[----:B------:R-:W-:Y:S02]  /*5070*/  FADD.FTZ R200, R200, R199 ;  /* 0x000000c7c8c87221 */ /* 0x000fe40000010000 */
[----:B----4-:R-:W-:Y:S02]  /*5080*/  HMMA.16816.F32 R152, R4, R12, R152 ;  /* 0x0000000c0498723c */ /* 0x010fe40000001898 */
[----:B------:R-:W-:-:S06]  /*5090*/  FADD.FTZ R201, R201, R200 ;  /* 0x000000c8c9c97221 */ /* 0x000fcc0000010000 */
[C---:B------:R-:W-:Y:S01]  /*50a0*/  HMMA.16816.F32 R148, R4.reuse, R14, R148 ;  /* 0x0000000e0494723c */ /* 0x040fe20000001894 */
[----:B------:R-:W2:Y:S01]  /*50b0*/  LDSM.16.MT88.4 R12, [R166+0x11000] ;  /* 0x01100000a60c783b */ /* 0x000ea20000004200 */
[----:B---3--:R-:W-:Y:S01]  /*50c0*/  FFMA.FTZ R206, R217, UR18, -R204 ;  /* 0x00000012d9ce7c23 */ /* 0x008fe200080108cc */
[--C-:B------:R-:W-:Y:S01]  /*50d0*/  FFMA.FTZ R204, R209, UR18, -R202.reuse ;  /* 0x00000012d1cc7c23 */ /* 0x100fe200080108ca */
[----:B------:R-:W-:Y:S01]  /*50e0*/  FFMA.FTZ R202, R203, UR18, -R202 ;  /* 0x00000012cbca7c23 */ /* 0x000fe200080108ca */
[----:B------:R-:W-:Y:S01]  /*50f0*/  IADD3 R203, PT, PT, R185, R166, RZ ;  /* 0x000000a6b9cb7210 */ /* 0x000fe20007ffe0ff */
[----:B------:R-:W-:Y:S02]  /*5100*/  UMOV UR18, 0xffffffff ;  /* 0xffffffff00127882 */ /* 0x000fe40000000000 */
[C---:B-1----:R-:W-:Y:S01]  /*5110*/  HMMA.16816.F32 R44, R4.reuse, R8, R44 ;  /* 0x00000008042c723c */ /* 0x042fe2000000182c */
[----:B------:R-:W1:Y:S07]  /*5120*/  MUFU.EX2 R206, R206 ;  /* 0x000000ce00ce7308 */ /* 0x000e6e0000000800 */
[C---:B------:R-:W-:Y:S01]  /*5130*/  HMMA.16816.F32 R48, R4.reuse, R10, R48 ;  /* 0x0000000a0430723c */ /* 0x040fe20000001830 */
[----:B------:R-:W3:Y:S01]  /*5140*/  LDSM.16.MT88.4 R8, [R166+0x13000] ;  /* 0x01300000a608783b */ /* 0x000ee20000004200 */
[----:B------:R-:W4:Y:S06]  /*5150*/  MUFU.EX2 R204, R204 ;  /* 0x000000cc00cc7308 */ /* 0x000f2c0000000800 */
[C---:B-----5:R-:W-:Y:S02]  /*5160*/  HMMA.16816.F32 R76, R4.reuse, R16, R76 ;  /* 0x00000010044c723c */ /* 0x060fe4000000184c */
[----:B------:R-:W5:Y:S06]  /*5170*/  MUFU.EX2 R202, R202 ;  /* 0x000000ca00ca7308 */ /* 0x000f6c0000000800 */
[C---:B------:R-:W-:Y:S01]  /*5180*/  HMMA.16816.F32 R80, R4.reuse, R18, R80 ;  /* 0x000000120450723c */ /* 0x040fe20000001850 */
[----:B------:R-:W1:Y:S07]  /*5190*/  LDSM.16.MT88.4 R16, [R192+0x13000] ;  /* 0x01300000c010783b */ /* 0x000e6e0000004200 */
[C---:B------:R-:W-:Y:S08]  /*51a0*/  HMMA.16816.F32 R52, R4.reuse, R20, R52 ;  /* 0x000000140434723c */ /* 0x040ff00000001834 */
[C---:B--2---:R-:W-:Y:S08]  /*51b0*/  HMMA.16816.F32 R160, R4.reuse, R12, R160 ;  /* 0x0000000c04a0723c */ /* 0x044ff000000018a0 */
[C---:B------:R-:W-:Y:S01]  /*51c0*/  HMMA.16816.F32 R156, R4.reuse, R14, R156 ;  /* 0x0000000e049c723c */ /* 0x040fe2000000189c */
[----:B------:R-:W2:Y:S07]  /*51d0*/  LDSM.16.MT88.4 R12, [R192+0x15000] ;  /* 0x01500000c00c783b */ /* 0x000eae0000004200 */
[C---:B---3--:R-:W-:Y:S08]  /*51e0*/  HMMA.16816.F32 R36, R4.reuse, R8, R36 ;  /* 0x000000080424723c */ /* 0x048ff00000001824 */
[C---:B------:R-:W-:Y:S01]  /*51f0*/  HMMA.16816.F32 R40, R4.reuse, R10, R40 ;  /* 0x0000000a0428723c */ /* 0x040fe20000001828 */
[----:B------:R-:W3:Y:S07]  /*5200*/  LDSM.16.MT88.4 R8, [R166+0x17000] ;  /* 0x01700000a608783b */ /* 0x000eee0000004200 */
        /* <DEDUP_REMOVED lines=26> */
[C---:B----4-:R-:W-:Y:S08]  /*53b0*/  HMMA.16816.F32 R68, R4.reuse, R20, R68 ;  /* 0x000000140444723c */ /* 0x050ff00000001844 */
[C---:B------:R-:W-:Y:S01]  /*53c0*/  HMMA.16816.F32 R72, R4.reuse, R22, R72 ;  /* 0x000000160448723c */ /* 0x040fe20000001848 */
[----:B------:R-:W-:Y:S07]  /*53d0*/  LDSM.16.MT88.4 R20, [R197+0x15800] ;  /* 0x01580000c514783b */ /* 0x000fee0000004200 */
[C---:B-1----:R-:W-:Y:S08]  /*53e0*/  HMMA.16816.F32 R124, R4.reuse, R16, R124 ;  /* 0x00000010047c723c */ /* 0x042ff0000000187c */
[----:B------:R-:W-:Y:S01]  /*53f0*/  HMMA.16816.F32 R128, R4, R18, R128 ;  /* 0x000000120480723c */ /* 0x000fe20000001880 */
[----:B------:R-:W-:Y:S01]  /*5400*/  F2FP.F16.F32.PACK_AB R4, R215, R206 ;  /* 0x000000ced704723e */ /* 0x000fe200000000ff */
[----:B------:R-:W1:Y:S01]  /*5410*/  LDSM.16.MT88.4 R16, [R197+0x17800] ;  /* 0x01780000c510783b */ /* 0x000e620000004200 */
[----:B------:R-:W-:Y:S01]  /*5420*/  F2FP.F16.F32.PACK_AB R5, R207, R204 ;  /* 0x000000cccf05723e */ /* 0x000fe200000000ff */
[----:B------:R-:W-:Y:S01]  /*5430*/  FADD.FTZ R204, R204, R201 ;  /* 0x000000c9cccc7221 */ /* 0x000fe20000010000 */
[----:B------:R-:W-:-:S02]  /*5440*/  F2FP.F16.F32.PACK_AB R6, R233, R208 ;  /* 0x000000d0e906723e */ /* 0x000fc400000000ff */
[----:B-----5:R-:W-:Y:S01]  /*5450*/  F2FP.F16.F32.PACK_AB R7, R202, R205 ;  /* 0x000000cdca07723e */ /* 0x020fe200000000ff */
[----:B------:R-:W-:-:S04]  /*5460*/  FADD.FTZ R204, R207, R204 ;  /* 0x000000cccfcc7221 */ /* 0x000fc80000010000 */
[----:B------:R-:W-:Y:S02]  /*5470*/  FADD.FTZ R205, R205, R204 ;  /* 0x000000cccdcd7221 */ /* 0x000fe40000010000 */
[----:B--2---:R-:W-:Y:S02]  /*5480*/  HMMA.16816.F32 R152, R4, R12, R152 ;  /* 0x0000000c0498723c */ /* 0x004fe40000001898 */
[----:B------:R-:W-:-:S06]  /*5490*/  FADD.FTZ R231, R202, R205 ;  /* 0x000000cdcae77221 */ /* 0x000fcc0000010000 */
        /* <DEDUP_REMOVED lines=20> */
[----:B--2---:R-:W-:Y:S01]  /*55e0*/  HMMA.16816.F32 R92, R4, R12, R92 ;  /* 0x0000000c045c723c */ /* 0x004fe2000000185c */
[----:B------:R-:W-:-:S04]  /*55f0*/  FADD.FTZ R13, R187, R190 ;  /* 0x000000bebb0d7221 */ /* 0x000fc80000010000 */
[----:B------:R-:W-:-:S03]  /*5600*/  FADD.FTZ R13, R186, R13 ;  /* 0x0000000dba0d7221 */ /* 0x000fc60000010000 */
[----:B------:R-:W-:Y:S01]  /*5610*/  HMMA.16816.F32 R52, R4, R172, R52 ;  /* 0x000000ac0434723c */ /* 0x000fe20000001834 */
[----:B------:R-:W-:-:S04]  /*5620*/  FADD.FTZ R182, R182, R13 ;  /* 0x0000000db6b67221 */ /* 0x000fc80000010000 */
[----:B------:R-:W-:-:S03]  /*5630*/  FADD.FTZ R181, R181, R182 ;  /* 0x000000b6b5b57221 */ /* 0x000fc60000010000 */
[----:B---3--:R-:W-:Y:S01]  /*5640*/  HMMA.16816.F32 R100, R4, R8, R100 ;  /* 0x000000080464723c */ /* 0x008fe20000001864 */
        /* <DEDUP_REMOVED lines=40> */
[----:B----4-:R-:W-:Y:S02]  /*58d0*/  UIMAD UR22, UR24, UR4, URZ ;  /* 0x00000004181672a4 */ /* 0x010fe4000f8e02ff */
[----:B------:R-:W-:Y:S02]  /*58e0*/  USHF.L.U64.HI UR26, UR6, 0x4, UR7 ;  /* 0x00000004061a7899 */ /* 0x000fe40008010207 */
[----:B------:R-:W-:Y:S02]  /*58f0*/  UIMAD UR22, UR16, UR5, UR22 ;  /* 0x00000005101672a4 */ /* 0x000fe4000f8e0216 */
[----:B------:R-:W-:Y:S01]  /*5900*/  UIADD3 UR23, UPT, UPT, UR35, UR23, URZ ;  /* 0x0000001723177290 */ /* 0x000fe2000fffe0ff */
[C---:B-1----:R-:W-:Y:S01]  /*5910*/  IMAD.SHL.U32 R12, R220.reuse, 0x8, RZ ;  /* 0x00000008dc0c7824 */ /* 0x042fe200078e00ff */
[----:B------:R-:W-:Y:S01]  /*5920*/  SHF.R.U32.HI R0, RZ, 0x3, R220 ;  /* 0x00000003ff007819 */ /* 0x000fe200000116dc */
[C---:B------:R-:W-:Y:S01]  /*5930*/  IMAD.SHL.U32 R167, R220.reuse, 0x40, RZ ;  /* 0x00000040dca77824 */ /* 0x040fe200078e00ff */
[----:B------:R-:W-:Y:S01]  /*5940*/  ULEA UR30, UP0, UR34, UR27, 0x6 ;  /* 0x0000001b221e7291 */ /* 0x000fe2000f8030ff */
[----:B------:R-:W-:Y:S01]  /*5950*/  IMAD.SHL.U32 R7, R220, 0x20, RZ ;  /* 0x00000020dc077824 */ /* 0x000fe200078e00ff */
[----:B------:R-:W-:Y:S01]  /*5960*/  LOP3.LUT R10, R12, 0x38, RZ, 0xc0, !PT ;  /* 0x000000380c0a7812 */ /* 0x000fe200078ec0ff */
[----:B------:R-:W-:Y:S01]  /*5970*/  IMAD R2, R0, UR7, RZ ;  /* 0x0000000700027c24 */ /* 0x000fe2000f8e02ff */
[C---:B------:R-:W-:Y:S01]  /*5980*/  LOP3.LUT R4, R167.reuse, 0x200, RZ, 0xc0, !PT ;  /* 0x00000200a7047812 */ /* 0x040fe200078ec0ff */
[----:B------:R-:W-:Y:S01]  /*5990*/  UMOV UR21, 0x400 ;  /* 0x0000040000157882 */ /* 0x000fe20000000000 */
[----:B------:R-:W-:Y:S01]  /*59a0*/  BAR.SYNC.DEFER_BLOCKING 0x0 ;  /* 0x0000000000007b1d */ /* 0x000fe20000010000 */
[----:B------:R-:W-:Y:S01]  /*59b0*/  IADD3 R10, P1, PT, R10, UR20, RZ ;  /* 0x000000140a0a7c10 */ /* 0x000fe2000ff3e0ff */
[----:B------:R-:W-:Y:S01]  /*59c0*/  UIADD3 UR27, UP1, UPT, UR30, UR27, URZ ;  /* 0x0000001b1e1b7290 */ /* 0x000fe2000ff3e0ff */
[----:B------:R-:W-:Y:S01]  /*59d0*/  LOP3.LUT R9, R167, 0x1c0, RZ, 0xc0, !PT ;  /* 0x000001c0a7097812 */ /* 0x000fe200078ec0ff */
[----:B---3--:R-:W-:Y:S01]  /*59e0*/  ULEA UR18, UR18, UR21, 0x18 ;  /* 0x0000001512127291 */ /* 0x008fe2000f8ec0ff */
[----:B------:R-:W-:Y:S01]  /*59f0*/  LOP3.LUT R7, R4, 0x7c00, R7, 0xf8, !PT ;  /* 0x00007c0004077812 */ /* 0x000fe200078ef807 */
[----:B------:R-:W-:Y:S01]  /*5a00*/  IMAD.X R11, RZ, RZ, UR19, P1 ;  /* 0x00000013ff0b7e24 */ /* 0x000fe200088e06ff */
[----:B------:R-:W-:Y:S01]  /*5a10*/  LOP3.LUT R9, R9, 0x38, R12, 0xf8, !PT ;  /* 0x0000003809097812 */ /* 0x000fe200078ef80c */
[----:B------:R-:W-:Y:S01]  /*5a20*/  IMAD.U32 R4, RZ, RZ, UR4 ;  /* 0x00000004ff047e24 */ /* 0x000fe2000f8e00ff */
[----:B------:R-:W-:Y:S01]  /*5a30*/  LOP3.LUT R167, R167, 0x400, RZ, 0xc0, !PT ;  /* 0x00000400a7a77812 */ /* 0x000fe200078ec0ff */
[----:B------:R-:W-:Y:S01]  /*5a40*/  IMAD.WIDE.U32 R10, R0, UR6, R10 ;  /* 0x00000006000a7c25 */ /* 0x000fe2000f8e000a */
[----:B------:R-:W-:-:S02]  /*5a50*/  LOP3.LUT R6, R9, 0x8, R220, 0x78, !PT ;  /* 0x0000000809067812 */ /* 0x000fc400078e78dc */
[----:B------:R-:W-:Y:S01]  /*5a60*/  LOP3.LUT R165, R12, 0x1f8, RZ, 0xc0, !PT ;  /* 0x000001f80ca57812 */ /* 0x000fe200078ec0ff */
[----:B------:R-:W-:Y:S01]  /*5a70*/  IMAD.IADD R11, R11, 0x1, R2 ;  /* 0x000000010b0b7824 */ /* 0x000fe200078e0202 */
[--C-:B------:R-:W-:Y:S01]  /*5a80*/  SHF.R.U32.HI R234, RZ, 0x1, R220.reuse ;  /* 0x00000001ffea7819 */ /* 0x100fe200000116dc */
[----:B------:R-:W-:Y:S01]  /*5a90*/  IMAD R167, R6, 0x2, R167 ;  /* 0x0000000206a77824 */ /* 0x000fe200078e02a7 */
[----:B------:R-:W-:Y:S01]  /*5aa0*/  LOP3.LUT R165, R165, 0x38, R220, 0x78, !PT ;  /* 0x00000038a5a57812 */ /* 0x000fe200078e78dc */
[----:B------:R-:W-:Y:S01]  /*5ab0*/  IMAD.WIDE.U32 R4, R4, UR16, R10 ;  /* 0x0000001004047c25 */ /* 0x000fe2000f8e000a */
[----:B------:R-:W-:Y:S02]  /*5ac0*/  LOP3.LUT R234, R9, 0x8, R234, 0x78, !PT ;  /* 0x0000000809ea7812 */ /* 0x000fe400078e78ea */
[----:B------:R-:W-:Y:S01]  /*5ad0*/  LOP3.LUT R221, R165, 0x1e00, R12, 0xf8, !PT ;  /* 0x00001e00a5dd7812 */ /* 0x000fe200078ef80c */
[----:B------:R-:W-:Y:S01]  /*5ae0*/  VIADD R11, R5, UR22 ;  /* 0x00000016050b7c36 */ /* 0x000fe20008000000 */
[C---:B-----5:R-:W-:Y:S01]  /*5af0*/  LEA R13, P1, R4.reuse, UR8, 0x1 ;  /* 0x00000008040d7c11 */ /* 0x060fe2000f8208ff */
[----:B------:R-:W-:Y:S01]  /*5b00*/  IMAD.U32 R6, RZ, RZ, UR34 ;  /* 0x00000022ff067e24 */ /* 0x000fe2000f8e00ff */
[----:B------:R-:W-:Y:S01]  /*5b10*/  ULEA.HI.X UR34, UR34, UR26, UR23, 0x6, UP0 ;  /* 0x0000001a22227291 */ /* 0x000fe200080f3417 */
[----:B------:R-:W-:Y:S01]  /*5b20*/  IMAD.U32 R10, RZ, RZ, UR30 ;  /* 0x0000001eff0a7e24 */ /* 0x000fe2000f8e00ff */
[----:B------:R-:W-:Y:S01]  /*5b30*/  LEA.HI.X R11, R4, UR9, R11, 0x1, P1 ;  /* 0x00000009040b7c11 */ /* 0x000fe200088f0c0b */
[----:B------:R-:W-:Y:S01]  /*5b40*/  IMAD.U32 R4, RZ, RZ, UR23 ;  /* 0x00000017ff047e24 */ /* 0x000fe2000f8e00ff */
[C---:B------:R-:W-:Y:S01]  /*5b50*/  LEA R18, P1, R6.reuse, R13, 0x7 ;  /* 0x0000000d06127211 */ /* 0x040fe200078238ff */
[----:B------:R-:W-:Y:S01]  /*5b60*/  ULEA UR21, UP0, UR6, UR30, 0x5 ;  /* 0x0000001e06157291 */ /* 0x000fe2000f8028ff */
[----:B------:R-:W-:Y:S01]  /*5b70*/  IMAD.U32 R9, RZ, RZ, UR34 ;  /* 0x00000022ff097e24 */ /* 0x000fe2000f8e00ff */
[----:B------:R-:W-:Y:S01]  /*5b80*/  UIADD3.X UR26, UPT, UPT, UR34, UR26, URZ, UP1, !UPT ;  /* 0x0000001a221a7290 */ /* 0x000fe20008ffe4ff */
[----:B------:R-:W-:Y:S01]  /*5b90*/  IMAD.U32 R8, RZ, RZ, UR27 ;  /* 0x0000001bff087e24 */ /* 0x000fe2000f8e00ff */
[----:B------:R-:W-:Y:S01]  /*5ba0*/  LEA.HI.X R19, R6, R11, R4, 0x7, P1 ;  /* 0x0000000b06137211 */ /* 0x000fe200008f3c04 */
[----:B------:R-:W-:Y:S01]  /*5bb0*/  ULEA.HI.X UR22, UR6, UR34, UR7, 0x5, UP0 ;  /* 0x0000002206167291 */ /* 0x000fe200080f2c07 */
[-C--:B------:R-:W-:Y:S01]  /*5bc0*/  LEA R16, P3, R10, R13.reuse, 0x1 ;  /* 0x0000000d0a107211 */ /* 0x080fe200078608ff */
[----:B------:R-:W-:Y:S01]  /*5bd0*/  IMAD.U32 R6, RZ, RZ, UR21 ;  /* 0x00000015ff067e24 */ /* 0x000fe2000f8e00ff */
[----:B------:R-:W-:Y:S01]  /*5be0*/  LEA R221, R221, UR18, 0x1 ;  /* 0x00000012dddd7c11 */ /* 0x000fe2000f8e08ff */
[----:B------:R-:W-:Y:S01]  /*5bf0*/  VIADD R223, R167, UR18 ;  /* 0x00000012a7df7c36 */ /* 0x000fe20008000000 */
[----:B------:R-:W-:Y:S01]  /*5c00*/  LOP3.LUT R234, R7, R234, RZ, 0xfc, !PT ;  /* 0x000000ea07ea7212 */ /* 0x000fe200078efcff */
[----:B------:R-:W-:Y:S01]  /*5c10*/  IMAD.U32 R7, RZ, RZ, UR35 ;  /* 0x00000023ff077e24 */ /* 0x000fe2000f8e00ff */
[----:B------:R-:W-:Y:S01]  /*5c20*/  LEA R14, P2, R8, R13, 0x1 ;  /* 0x0000000d080e7211 */ /* 0x000fe200078408ff */
[----:B------:R-:W-:Y:S01]  /*5c30*/  IMAD.U32 R7, RZ, RZ, UR26 ;  /* 0x0000001aff077e24 */ /* 0x000fe2000f8e00ff */
[----:B------:R-:W-:Y:S01]  /*5c40*/  LEA.HI.X R17, R10, R11, R9, 0x1, P3 ;  /* 0x0000000b0a117211 */ /* 0x000fe200018f0c09 */
[----:B------:R-:W-:Y:S01]  /*5c50*/  @!PT LDS RZ, [RZ] ;  /* 0x00000000fffff984 */ /* 0x000fe20000000800 */
[----:B------:R-:W-:Y:S01]  /*5c60*/  @!PT LDS RZ, [RZ] ;  /* 0x00000000fffff984 */ /* 0x000fe20000000800 */
[----:B------:R-:W-:Y:S01]  /*5c70*/  @!PT LDS RZ, [RZ] ;  /* 0x00000000fffff984 */ /* 0x000fe20000000800 */
[----:B------:R-:W-:Y:S01]  /*5c80*/  LDGSTS.E.BYPASS.LTC128B.128 [R221+0x10000], desc[UR14][R18.64] ;  /* 0x1000000012dd7fae */ /* 0x000fe2000b981a0e */
[----:B------:R-:W-:Y:S01]  /*5c90*/  IMAD.U32 R5, RZ, RZ, UR22 ;  /* 0x00000016ff057e24 */ /* 0x000fe2000f8e00ff */
[----:B------:R-:W-:Y:S01]  /*5ca0*/  LEA R4, P1, R6, R13, 0x1 ;  /* 0x0000000d06047211 */ /* 0x000fe200078208ff */
[C---:B------:R-:W-:Y:S01]  /*5cb0*/  IMAD.IADD R222, R223.reuse, 0x1, R226 ;  /* 0x00000001dfde7824 */ /* 0x040fe200078e02e2 */
[----:B------:R-:W-:Y:S01]  /*5cc0*/  LDGSTS.E.BYPASS.LTC128B.128 [R221+0x12000], desc[UR14][R18.64+0x80] ;  /* 0x1200008012dd7fae */ /* 0x000fe2000b981a0e */
[-C--:B------:R-:W-:Y:S01]  /*5cd0*/  LEA.HI.X R15, R8, R11.reuse, R7, 0x1, P2 ;  /* 0x0000000b080f7211 */ /* 0x080fe200010f0c07 */
[----:B------:R-:W-:Y:S01]  /*5ce0*/  IMAD.IADD R223, R223, 0x1, R185 ;  /* 0x00000001dfdf7824 */ /* 0x000fe200078e02b9 */
[----:B------:R-:W-:Y:S01]  /*5cf0*/  LEA.HI.X R5, R6, R11, R5, 0x1, P1 ;  /* 0x0000000b06057211 */ /* 0x000fe200008f0c05 */
[----:B------:R-:W-:Y:S01]  /*5d00*/  LDGSTS.E.BYPASS.LTC128B.128 [R221+0x14000], desc[UR14][R18.64+0x100] ;  /* 0x1400010012dd7fae */ /* 0x000fe2000b981a0e */
[----:B------:R-:W-:Y:S01]  /*5d10*/  LEA R234, R234, UR18, 0x1 ;  /* 0x00000012eaea7c11 */ /* 0x000fe2000f8e08ff */
[----:B------:R-:W1:Y:S02]  /*5d20*/  LDCU UR21, c[0x0][0x50c] ;  /* 0x0000a180ff1577ac */ /* 0x000e640008000800 */
[----:B------:R-:W-:Y:S02]  /*5d30*/  LDGSTS.E.BYPASS.LTC128B.128 [R221+0x16000], desc[UR14][R18.64+0x180] ;  /* 0x1600018012dd7fae */ /* 0x000fe4000b981a0e */
[--C-:B------:R-:W-:Y:S01]  /*5d40*/  IMAD.IADD R232, R226, 0x1, R234.reuse ;  /* 0x00000001e2e87824 */ /* 0x100fe200078e02ea */
[----:B------:R-:W-:Y:S01]  /*5d50*/  UISETP.GE.U32.AND UP0, UPT, UR17, 0x3, UPT ;  /* 0x000000031100788c */ /* 0x000fe2000bf06070 */
[----:B------:R-:W-:Y:S01]  /*5d60*/  LDGSTS.E.BYPASS.LTC128B.128 [R221+0x10800], desc[UR14][R16.64] ;  /* 0x1080000010dd7fae */ /* 0x000fe2000b981a0e */
[----:B------:R-:W-:-:S03]  /*5d70*/  IMAD.IADD R229, R185, 0x1, R234 ;  /* 0x00000001b9e57824 */ /* 0x000fc600078e02ea */
[----:B------:R-:W-:Y:S01]  /*5d80*/  LDGSTS.E.BYPASS.LTC128B.128 [R221+0x12800], desc[UR14][R16.64+0x80] ;  /* 0x1280008010dd7fae */ /* 0x000fe2000b981a0e */
[C---:B------:R-:W-:Y:S02]  /*5d90*/  IMAD.IADD R230, R226.reuse, 0x1, R229 ;  /* 0x00000001e2e67824 */ /* 0x040fe400078e02e5 */
[----:B------:R-:W-:Y:S01]  /*5da0*/  IMAD.IADD R226, R226, 0x1, R223 ;  /* 0x00000001e2e27824 */ /* 0x000fe200078e02df */
[----:B------:R-:W-:Y:S04]  /*5db0*/  LDGSTS.E.BYPASS.LTC128B.128 [R221+0x14800], desc[UR14][R16.64+0x100] ;  /* 0x1480010010dd7fae */ /* 0x000fe8000b981a0e */
[----:B------:R2:W-:Y:S04]  /*5dc0*/  LDGSTS.E.BYPASS.LTC128B.128 [R221+0x16800], desc[UR14][R16.64+0x180] ;  /* 0x1680018010dd7fae */ /* 0x0005e8000b981a0e */
        /* <DEDUP_REMOVED lines=12> */
[----:B--2---:R-:W2:Y:S04]  /*5e90*/  LDSM.16.M88.4 R16, [R167+UR18+0x9800] ;  /* 0x00980012a710783b */ /* 0x004ea80008000200 */
[----:B------:R-:W-:Y:S04]  /*5ea0*/  LDSM.16.M88.4 R192, [R232] ;  /* 0x00000000e8c0783b */ /* 0x000fe80000000200 */
[----:B------:R-:W2:Y:S04]  /*5eb0*/  LDSM.16.M88.4 R8, [R222+0x8000] ;  /* 0x00800000de08783b */ /* 0x000ea80000000200 */
[----:B---3--:R-:W3:Y:S04]  /*5ec0*/  LDSM.16.M88.4 R12, [R222+0x8800] ;  /* 0x00880000de0c783b */ /* 0x008ee80000000200 */
[----:B------:R-:W3:Y:S04]  /*5ed0*/  LDSM.16.M88.4 R20, [R222+0x9000] ;  /* 0x00900000de14783b */ /* 0x000ee80000000200 */
[----:B------:R-:W-:Y:S04]  /*5ee0*/  LDSM.16.M88.4 R184, [R229] ;  /* 0x00000000e5b8783b */ /* 0x000fe80000000200 */
[----:B------:R-:W3:Y:S01]  /*5ef0*/  LDSM.16.M88.4 R32, [R223+0x8000] ;  /* 0x00800000df20783b */ /* 0x000ee20000000200 */
[C---:B----4-:R-:W-:Y:S03]  /*5f00*/  HMMA.16816.F32 R4, R196.reuse, R24, RZ ;  /* 0x00000018c404723c */ /* 0x050fe600000018ff */
[----:B------:R-:W4:Y:S04]  /*5f10*/  LDSM.16.M88.4 R28, [R223+0x8800] ;  /* 0x00880000df1c783b */ /* 0x000f280000000200 */
[----:B------:R-:W4:Y:S01]  /*5f20*/  LDSM.16.M88.4 R204, [R222+0x9800] ;  /* 0x00980000decc783b */ /* 0x000f220000000200 */
[C---:B-----5:R-:W-:Y:S03]  /*5f30*/  HMMA.16816.F32 R180, R196.reuse, R176, RZ ;  /* 0x000000b0c4b4723c */ /* 0x060fe600000018ff */
[----:B------:R-:W-:Y:S04]  /*5f40*/  LDSM.16.M88.4 R188, [R223+0x9800] ;  /* 0x00980000dfbc783b */ /* 0x000fe80000000200 */
[----:B------:R-:W-:Y:S01]  /*5f50*/  LDSM.16.M88.4 R208, [R167+UR18+0xa000] ;  /* 0x00a00012a7d0783b */ /* 0x000fe20008000200 */
[C---:B------:R-:W-:Y:S03]  /*5f60*/  HMMA.16816.F32 R24, R196.reuse, R26, RZ ;  /* 0x0000001ac418723c */ /* 0x040fe600000018ff */
[----:B------:R-:W-:Y:S04]  /*5f70*/  LDSM.16.M88.4 R212, [R223+0xa000] ;  /* 0x00a00000dfd4783b */ /* 0x000fe80000000200 */
[----:B------:R-:W-:Y:S01]  /*5f80*/  LDSM.16.M88.4 R216, [R167+UR18+0xe000] ;  /* 0x00e00012a7d8783b */ /* 0x000fe20008000200 */
[C---:B------:R-:W-:Y:S03]  /*5f90*/  HMMA.16816.F32 R176, R196.reuse, R178, RZ ;  /* 0x000000b2c4b0723c */ /* 0x040fe600000018ff */
[----:B------:R-:W0:Y:S05]  /*5fa0*/  LDGDEPBAR ;  /* 0x00000000000079af */ /* 0x000e2a0000000000 */
[C---:B-1----:R-:W-:Y:S08]  /*5fb0*/  HMMA.16816.F32 R172, R196.reuse, R168, RZ ;  /* 0x000000a8c4ac723c */ /* 0x042ff000000018ff */
[C---:B------:R-:W-:Y:S08]  /*5fc0*/  HMMA.16816.F32 R168, R196.reuse, R170, RZ ;  /* 0x000000aac4a8723c */ /* 0x040ff000000018ff */
[C---:B--2---:R-:W-:Y:S08]  /*5fd0*/  HMMA.16816.F32 R200, R196.reuse, R16, RZ ;  /* 0x00000010c4c8723c */ /* 0x044ff000000018ff */
[----:B------:R-:W-:Y:S01]  /*5fe0*/  HMMA.16816.F32 R196, R196, R18, RZ ;  /* 0x00000012c4c4723c */ /* 0x000fe200000018ff */
[----:B------:R-:W-:Y:S07]  /*5ff0*/  LDSM.16.M88.4 R16, [R226+0x8000] ;  /* 0x00800000e210783b */ /* 0x000fee0000000200 */
[C---:B------:R-:W-:Y:S08]  /*6000*/  HMMA.16816.F32 R4, R192.reuse, R8, R4 ;  /* 0x00000008c004723c */ /* 0x040ff00000001804 */
[C---:B------:R-:W-:Y:S01]  /*6010*/  HMMA.16816.F32 R24, R192.reuse, R10, R24 ;  /* 0x0000000ac018723c */ /* 0x040fe20000001818 */
[----:B------:R-:W1:Y:S07]  /*6020*/  LDSM.16.M88.4 R8, [R223+0x9000] ;  /* 0x00900000df08783b */ /* 0x000e6e0000000200 */
[C---:B---3--:R-:W-:Y:S08]  /*6030*/  HMMA.16816.F32 R180, R192.reuse, R12, R180 ;  /* 0x0000000cc0b4723c */ /* 0x048ff000000018b4 */
[C---:B------:R-:W-:Y:S01]  /*6040*/  HMMA.16816.F32 R176, R192.reuse, R14, R176 ;  /* 0x0000000ec0b0723c */ /* 0x040fe200000018b0 */
[----:B------:R-:W2:Y:S07]  /*6050*/  LDSM.16.M88.4 R12, [R230] ;  /* 0x00000000e60c783b */ /* 0x000eae0000000200 */
[C---:B------:R-:W-:Y:S08]  /*6060*/  HMMA.16816.F32 R172, R192.reuse, R20, R172 ;  /* 0x00000014c0ac723c */ /* 0x040ff000000018ac */
[----:B------:R-:W-:Y:S01]  /*6070*/  HMMA.16816.F32 R168, R192, R22, R168 ;  /* 0x00000016c0a8723c */ /* 0x000fe200000018a8 */
[----:B------:R-:W3:Y:S07]  /*6080*/  LDSM.16.M88.4 R20, [R226+0x8800] ;  /* 0x00880000e214783b */ /* 0x000eee0000000200 */
[C---:B------:R-:W-:Y:S08]  /*6090*/  HMMA.16816.F32 R4, R184.reuse, R32, R4 ;  /* 0x00000020b804723c */ /* 0x040ff00000001804 */
[C---:B------:R-:W-:Y:S01]  /*60a0*/  HMMA.16816.F32 R24, R184.reuse, R34, R24 ;  /* 0x00000022b818723c */ /* 0x040fe20000001818 */
[----:B------:R-:W5:Y:S07]  /*60b0*/  LDSM.16.M88.4 R32, [R226+0x9000] ;  /* 0x00900000e220783b */ /* 0x000f6e0000000200 */
[C---:B----4-:R-:W-:Y:S08]  /*60c0*/  HMMA.16816.F32 R180, R184.reuse, R28, R180 ;  /* 0x0000001cb8b4723c */ /* 0x050ff000000018b4 */
[----:B------:R-:W-:Y:S01]  /*60d0*/  HMMA.16816.F32 R176, R184, R30, R176 ;  /* 0x0000001eb8b0723c */ /* 0x000fe200000018b0 */
[----:B------:R-:W4:Y:S07]  /*60e0*/  LDSM.16.M88.4 R28, [R226+0x9800] ;  /* 0x00980000e21c783b */ /* 0x000f2e0000000200 */
[C---:B------:R-:W-:Y:S08]  /*60f0*/  HMMA.16816.F32 R200, R192.reuse, R204, R200 ;  /* 0x000000ccc0c8723c */ /* 0x040ff000000018c8 */
[----:B------:R-:W-:Y:S01]  /*6100*/  HMMA.16816.F32 R196, R192, R206, R196 ;  /* 0x000000cec0c4723c */ /* 0x000fe200000018c4 */
[----:B------:R-:W-:Y:S04]  /*6110*/  LDSM.16.M88.4 R204, [R167+UR18+0xa800] ;  /* 0x00a80012a7cc783b */ /* 0x000fe80008000200 */
[----:B------:R-:W-:Y:S03]  /*6120*/  LDSM.16.M88.4 R192, [R167+UR18+0xb000] ;  /* 0x00b00012a7c0783b */ /* 0x000fe60008000200 */
[C---:B-1----:R-:W-:Y:S08]  /*6130*/  HMMA.16816.F32 R172, R184.reuse, R8, R172 ;  /* 0x00000008b8ac723c */ /* 0x042ff000000018ac */
[----:B------:R-:W-:Y:S01]  /*6140*/  HMMA.16816.F32 R168, R184, R10, R168 ;  /* 0x0000000ab8a8723c */ /* 0x000fe200000018a8 */
[----:B------:R-:W1:Y:S07]  /*6150*/  LDSM.16.M88.4 R8, [R234+0x2000] ;  /* 0x00200000ea08783b */ /* 0x000e6e0000000200 */
[C---:B--2---:R-:W-:Y:S08]  /*6160*/  HMMA.16816.F32 R4, R12.reuse, R16, R4 ;  /* 0x000000100c04723c */ /* 0x044ff00000001804 */
[----:B------:R-:W-:Y:S01]  /*6170*/  HMMA.16816.F32 R24, R12, R18, R24 ;  /* 0x000000120c18723c */ /* 0x000fe20000001818 */
[----:B------:R-:W2:Y:S07]  /*6180*/  LDSM.16.M88.4 R16, [R167+UR18+0xb800] ;  /* 0x00b80012a710783b */ /* 0x000eae0008000200 */
[C---:B------:R-:W-:Y:S08]  /*6190*/  HMMA.16816.F32 R200, R184.reuse, R188, R200 ;  /* 0x000000bcb8c8723c */ /* 0x040ff000000018c8 */
        /* <DEDUP_REMOVED lines=8> */
[----:B------:R-:W5:Y:S07]  /*6220*/  LDSM.16.M88.4 R32, [R222+0xb000] ;  /* 0x00b00000de20783b */ /* 0x000f6e0000000200 */
[C---:B----4-:R-:W-:Y:S08]  /*6230*/  HMMA.16816.F32 R200, R12.reuse, R28, R200 ;  /* 0x0000001c0cc8723c */ /* 0x050ff000000018c8 */
[----:B------:R-:W-:Y:S01]  /*6240*/  HMMA.16816.F32 R196, R12, R30, R196 ;  /* 0x0000001e0cc4723c */ /* 0x000fe200000018c4 */
[----:B------:R-:W4:Y:S04]  /*6250*/  LDSM.16.M88.4 R28, [R222+0xb800] ;  /* 0x00b80000de1c783b */ /* 0x000f280000000200 */
[----:B------:R-:W4:Y:S03]  /*6260*/  LDSM.16.M88.4 R12, [R229+0x2000] ;  /* 0x00200000e50c783b */ /* 0x000f260000000200 */
[C---:B-1----:R-:W-:Y:S08]  /*6270*/  HMMA.16816.F32 R4, R8.reuse, R208, R4 ;  /* 0x000000d00804723c */ /* 0x042ff00000001804 */
[C---:B--2---:R-:W-:Y:S08]  /*6280*/  HMMA.16816.F32 R200, R8.reuse, R16, R200 ;  /* 0x0000001008c8723c */ /* 0x044ff000000018c8 */
[C---:B------:R-:W-:Y:S01]  /*6290*/  HMMA.16816.F32 R196, R8.reuse, R18, R196 ;  /* 0x0000001208c4723c */ /* 0x040fe200000018c4 */
[----:B------:R-:W1:Y:S07]  /*62a0*/  LDSM.16.M88.4 R16, [R223+0xb800] ;  /* 0x00b80000df10783b */ /* 0x000e6e0000000200 */
[C---:B------:R-:W-:Y:S01]  /*62b0*/  HMMA.16816.F32 R24, R8.reuse, R210, R24 ;  /* 0x000000d20818723c */ /* 0x040fe20000001818 */
[----:B------:R-:W2:Y:S07]  /*62c0*/  LDSM.16.M88.4 R208, [R223+0xa800] ;  /* 0x00a80000dfd0783b */ /* 0x000eae0000000200 */
[C---:B------:R-:W-:Y:S08]  /*62d0*/  HMMA.16816.F32 R180, R8.reuse, R204, R180 ;  /* 0x000000cc08b4723c */ /* 0x040ff000000018b4 */
[C---:B------:R-:W-:Y:S01]  /*62e0*/  HMMA.16816.F32 R176, R8.reuse, R206, R176 ;  /* 0x000000ce08b0723c */ /* 0x040fe200000018b0 */
[----:B------:R-:W2:Y:S07]  /*62f0*/  LDSM.16.M88.4 R204, [R223+0xb000] ;  /* 0x00b00000dfcc783b */ /* 0x000eae0000000200 */
[C---:B------:R-:W-:Y:S08]  /*6300*/  HMMA.16816.F32 R172, R8.reuse, R192, R172 ;  /* 0x000000c008ac723c */ /* 0x040ff000000018ac */
[----:B------:R-:W-:Y:S01]  /*6310*/  HMMA.16816.F32 R168, R8, R194, R168 ;  /* 0x000000c208a8723c */ /* 0x000fe200000018a8 */
[----:B------:R-:W-:Y:S04]  /*6320*/  LDSM.16.M88.4 R8, [R230+0x2000] ;  /* 0x00200000e608783b */ /* 0x000fe80000000200 */
[----:B------:R-:W2:Y:S03]  /*6330*/  LDSM.16.M88.4 R192, [R226+0xa000] ;  /* 0x00a00000e2c0783b */ /* 0x000ea60000000200 */
[C---:B---3--:R-:W-:Y:S08]  /*6340*/  HMMA.16816.F32 R4, R20.reuse, R188, R4 ;  /* 0x000000bc1404723c */ /* 0x048ff00000001804 */
[C---:B------:R-:W-:Y:S01]  /*6350*/  HMMA.16816.F32 R24, R20.reuse, R190, R24 ;  /* 0x000000be1418723c */ /* 0x040fe20000001818 */
[----:B------:R-:W3:Y:S07]  /*6360*/  LDSM.16.M88.4 R188, [R226+0xa800] ;  /* 0x00a80000e2bc783b */ /* 0x000eee0000000200 */
[C---:B------:R-:W-:Y:S08]  /*6370*/  HMMA.16816.F32 R180, R20.reuse, R184, R180 ;  /* 0x000000b814b4723c */ /* 0x040ff000000018b4 */
[C---:B------:R-:W-:Y:S01]  /*6380*/  HMMA.16816.F32 R176, R20.reuse, R186, R176 ;  /* 0x000000ba14b0723c */ /* 0x040fe200000018b0 */
[----:B------:R-:W3:Y:S07]  /*6390*/  LDSM.16.M88.4 R184, [R226+0xb000] ;  /* 0x00b00000e2b8783b */ /* 0x000eee0000000200 */
[C---:B-----5:R-:W-:Y:S08]  /*63a0*/  HMMA.16816.F32 R172, R20.reuse, R32, R172 ;  /* 0x0000002014ac723c */ /* 0x060ff000000018ac */
[C---:B------:R-:W-:Y:S01]  /*63b0*/  HMMA.16816.F32 R168, R20.reuse, R34, R168 ;  /* 0x0000002214a8723c */ /* 0x040fe200000018a8 */
[----:B------:R-:W-:Y:S07]  /*63c0*/  LDSM.16.M88.4 R32, [R167+UR18+0xc000] ;  /* 0x00c00012a720783b */ /* 0x000fee0008000200 */
[C---:B----4-:R-:W-:Y:S08]  /*63d0*/  HMMA.16816.F32 R200, R20.reuse, R28, R200 ;  /* 0x0000001c14c8723c */ /* 0x050ff000000018c8 */
[----:B------:R-:W-:Y:S01]  /*63e0*/  HMMA.16816.F32 R196, R20, R30, R196 ;  /* 0x0000001e14c4723c */ /* 0x000fe200000018c4 */
[----:B------:R-:W4:Y:S04]  /*63f0*/  LDSM.16.M88.4 R20, [R226+0xb800] ;  /* 0x00b80000e214783b */ /* 0x000f280000000200 */
[----:B------:R-:W-:Y:S03]  /*6400*/  LDSM.16.M88.4 R28, [R234+0x4000] ;  /* 0x00400000ea1c783b */ /* 0x000fe60000000200 */
[C---:B------:R-:W-:Y:S08]  /*6410*/  HMMA.16816.F32 R4, R12.reuse, R212, R4 ;  /* 0x000000d40c04723c */ /* 0x040ff00000001804 */
[C---:B-1----:R-:W-:Y:S08]  /*6420*/  HMMA.16816.F32 R200, R12.reuse, R16, R200 ;  /* 0x000000100cc8723c */ /* 0x042ff000000018c8 */
[C---:B------:R-:W-:Y:S01]  /*6430*/  HMMA.16816.F32 R196, R12.reuse, R18, R196 ;  /* 0x000000120cc4723c */ /* 0x040fe200000018c4 */
[----:B------:R-:W1:Y:S07]  /*6440*/  LDSM.16.M88.4 R16, [R167+UR18+0xc800] ;  /* 0x00c80012a710783b */ /* 0x000e6e0008000200 */
[C---:B------:R-:W-:Y:S01]  /*6450*/  HMMA.16816.F32 R24, R12.reuse, R214, R24 ;  /* 0x000000d60c18723c */ /* 0x040fe20000001818 */
[----:B------:R-:W-:Y:S07]  /*6460*/  LDSM.16.M88.4 R212, [R222+0xe000] ;  /* 0x00e00000ded4783b */ /* 0x000fee0000000200 */
[C---:B--2---:R-:W-:Y:S08]  /*6470*/  HMMA.16816.F32 R180, R12.reuse, R208, R180 ;  /* 0x000000d00cb4723c */ /* 0x044ff000000018b4 */
[C---:B------:R-:W-:Y:S01]  /*6480*/  HMMA.16816.F32 R176, R12.reuse, R210, R176 ;  /* 0x000000d20cb0723c */ /* 0x040fe200000018b0 */
[----:B------:R-:W-:Y:S07]  /*6490*/  LDSM.16.M88.4 R208, [R230+0x4000] ;  /* 0x00400000e6d0783b */ /* 0x000fee0000000200 */
[C---:B------:R-:W-:Y:S08]  /*64a0*/  HMMA.16816.F32 R172, R12.reuse, R204, R172 ;  /* 0x000000cc0cac723c */ /* 0x040ff000000018ac */
[----:B------:R-:W-:Y:S01]  /*64b0*/  HMMA.16816.F32 R168, R12, R206, R168 ;  /* 0x000000ce0ca8723c */ /* 0x000fe200000018a8 */
[----:B------:R-:W2:Y:S04]  /*64c0*/  LDSM.16.M88.4 R12, [R167+UR18+0xd000] ;  /* 0x00d00012a70c783b */ /* 0x000ea80008000200 */
[----:B------:R-:W-:Y:S03]  /*64d0*/  LDSM.16.M88.4 R204, [R226+0xd800] ;  /* 0x00d80000e2cc783b */ /* 0x000fe60000000200 */
[C---:B------:R-:W-:Y:S08]  /*64e0*/  HMMA.16816.F32 R4, R8.reuse, R192, R4 ;  /* 0x000000c00804723c */ /* 0x040ff00000001804 */
[C---:B------:R-:W-:Y:S01]  /*64f0*/  HMMA.16816.F32 R24, R8.reuse, R194, R24 ;  /* 0x000000c20818723c */ /* 0x040fe20000001818 */
[----:B------:R-:W5:Y:S07]  /*6500*/  LDSM.16.M88.4 R192, [R167+UR18+0xd800] ;  /* 0x00d80012a7c0783b */ /* 0x000f6e0008000200 */
[C---:B---3--:R-:W-:Y:S08]  /*6510*/  HMMA.16816.F32 R180, R8.reuse, R188, R180 ;  /* 0x000000bc08b4723c */ /* 0x048ff000000018b4 */
[C---:B------:R-:W-:Y:S01]  /*6520*/  HMMA.16816.F32 R176, R8.reuse, R190, R176 ;  /* 0x000000be08b0723c */ /* 0x040fe200000018b0 */
[----:B------:R-:W-:Y:S07]  /*6530*/  LDSM.16.M88.4 R188, [R222+0xc800] ;  /* 0x00c80000debc783b */ /* 0x000fee0000000200 */
[C---:B------:R-:W-:Y:S08]  /*6540*/  HMMA.16816.F32 R172, R8.reuse, R184, R172 ;  /* 0x000000b808ac723c */ /* 0x040ff000000018ac */
[C---:B------:R-:W-:Y:S01]  /*6550*/  HMMA.16816.F32 R168, R8.reuse, R186, R168 ;  /* 0x000000ba08a8723c */ /* 0x040fe200000018a8 */
[----:B------:R-:W-:Y:S07]  /*6560*/  LDSM.16.M88.4 R184, [R222+0xd000] ;  /* 0x00d00000deb8783b */ /* 0x000fee0000000200 */
[C---:B----4-:R-:W-:Y:S08]  /*6570*/  HMMA.16816.F32 R200, R8.reuse, R20, R200 ;  /* 0x0000001408c8723c */ /* 0x050ff000000018c8 */
        /* <DEDUP_REMOVED lines=12> */
[C---:B-----5:R-:W-:Y:S08]  /*6640*/  HMMA.16816.F32 R200, R28.reuse, R192, R200 ;  /* 0x000000c01cc8723c */ /* 0x060ff000000018c8 */
[----:B------:R-:W-:Y:S01]  /*6650*/  HMMA.16816.F32 R196, R28, R194, R196 ;  /* 0x000000c21cc4723c */ /* 0x000fe200000018c4 */
[----:B------:R-:W-:Y:S04]  /*6660*/  LDSM.16.M88.4 R28, [R223+0xc800] ;  /* 0x00c80000df1c783b */ /* 0x000fe80000000200 */
[----:B------:R-:W-:Y:S03]  /*6670*/  LDSM.16.M88.4 R192, [R234+0x6000] ;  /* 0x00600000eac0783b */ /* 0x000fe60000000200 */
[C---:B---3--:R-:W-:Y:S08]  /*6680*/  HMMA.16816.F32 R4, R8.reuse, R20, R4 ;  /* 0x000000140804723c */ /* 0x048ff00000001804 */
[C---:B------:R-:W-:Y:S01]  /*6690*/  HMMA.16816.F32 R24, R8.reuse, R22, R24 ;  /* 0x000000160818723c */ /* 0x040fe20000001818 */
[----:B------:R-:W3:Y:S07]  /*66a0*/  LDSM.16.M88.4 R20, [R226+0xc000] ;  /* 0x00c00000e214783b */ /* 0x000eee0000000200 */
[C---:B-1----:R-:W-:Y:S08]  /*66b0*/  HMMA.16816.F32 R200, R8.reuse, R16, R200 ;  /* 0x0000001008c8723c */ /* 0x042ff000000018c8 */
[----:B------:R-:W-:Y:S01]  /*66c0*/  HMMA.16816.F32 R196, R8, R18, R196 ;  /* 0x0000001208c4723c */ /* 0x000fe200000018c4 */
[----:B------:R-:W1:Y:S07]  /*66d0*/  LDSM.16.M88.4 R16, [R223+0xd800] ;  /* 0x00d80000df10783b */ /* 0x000e6e0000000200 */
[----:B--2---:R-:W-:Y:S08]  /*66e0*/  HMMA.16816.F32 R4, R12, R32, R4 ;  /* 0x000000200c04723c */ /* 0x004ff00000001804 */
[C---:B------:R-:W-:Y:S08]  /*66f0*/  HMMA.16816.F32 R180, R8.reuse, R188, R180 ;  /* 0x000000bc08b4723c */ /* 0x040ff000000018b4 */
[C---:B------:R-:W-:Y:S01]  /*6700*/  HMMA.16816.F32 R176, R8.reuse, R190, R176 ;  /* 0x000000be08b0723c */ /* 0x040fe200000018b0 */
[----:B------:R-:W-:Y:S07]  /*6710*/  LDSM.16.M88.4 R188, [R167+UR18+0xe800] ;  /* 0x00e80012a7bc783b */ /* 0x000fee0008000200 */
[C---:B------:R-:W-:Y:S08]  /*6720*/  HMMA.16816.F32 R172, R8.reuse, R184, R172 ;  /* 0x000000b808ac723c */ /* 0x040ff000000018ac */
[----:B------:R-:W-:Y:S01]  /*6730*/  HMMA.16816.F32 R168, R8, R186, R168 ;  /* 0x000000ba08a8723c */ /* 0x000fe200000018a8 */
[----:B------:R-:W2:Y:S04]  /*6740*/  LDSM.16.M88.4 R184, [R223+0xd000] ;  /* 0x00d00000dfb8783b */ /* 0x000ea80000000200 */
[----:B------:R-:W4:Y:S03]  /*6750*/  LDSM.16.M88.4 R8, [R226+0xc800] ;  /* 0x00c80000e208783b */ /* 0x000f260000000200 */
[----:B------:R-:W-:Y:S01]  /*6760*/  HMMA.16816.F32 R24, R12, R34, R24 ;  /* 0x000000220c18723c */ /* 0x000fe20000001818 */
[----:B------:R-:W5:Y:S07]  /*6770*/  LDSM.16.M88.4 R32, [R232+0x6000] ;  /* 0x00600000e820783b */ /* 0x000f6e0000000200 */
[----:B---3--:R-:W-:Y:S08]  /*6780*/  HMMA.16816.F32 R4, R208, R20, R4 ;  /* 0x00000014d004723c */ /* 0x008ff00000001804 */
[C---:B------:R-:W-:Y:S08]  /*6790*/  HMMA.16816.F32 R180, R12.reuse, R28, R180 ;  /* 0x0000001c0cb4723c */ /* 0x040ff000000018b4 */
[C---:B------:R-:W-:Y:S01]  /*67a0*/  HMMA.16816.F32 R176, R12.reuse, R30, R176 ;  /* 0x0000001e0cb0723c */ /* 0x040fe200000018b0 */
[----:B------:R-:W3:Y:S07]  /*67b0*/  LDSM.16.M88.4 R28, [R226+0xd000] ;  /* 0x00d00000e21c783b */ /* 0x000eee0000000200 */
[C---:B-1----:R-:W-:Y:S08]  /*67c0*/  HMMA.16816.F32 R200, R12.reuse, R16, R200 ;  /* 0x000000100cc8723c */ /* 0x042ff000000018c8 */
[----:B------:R-:W-:Y:S01]  /*67d0*/  HMMA.16816.F32 R196, R12, R18, R196 ;  /* 0x000000120cc4723c */ /* 0x000fe200000018c4 */
[----:B------:R-:W-:Y:S07]  /*67e0*/  LDSM.16.M88.4 R16, [R223+0xe000] ;  /* 0x00e00000df10783b */ /* 0x000fee0000000200 */
[----:B------:R-:W-:Y:S01]  /*67f0*/  HMMA.16816.F32 R24, R208, R22, R24 ;  /* 0x00000016d018723c */ /* 0x000fe20000001818 */
[----:B------:R-:W1:Y:S07]  /*6800*/  LDSM.16.M88.4 R20, [R229+0x6000] ;  /* 0x00600000e514783b */ /* 0x000e6e0000000200 */
[----:B------:R-:W-:Y:S08]  /*6810*/  HMMA.16816.F32 R4, R192, R216, R4 ;  /* 0x000000d8c004723c */ /* 0x000ff00000001804 */
[C---:B--2---:R-:W-:Y:S08]  /*6820*/  HMMA.16816.F32 R172, R12.reuse, R184, R172 ;  /* 0x000000b80cac723c */ /* 0x044ff000000018ac */
[----:B------:R-:W-:Y:S01]  /*6830*/  HMMA.16816.F32 R168, R12, R186, R168 ;  /* 0x000000ba0ca8723c */ /* 0x000fe200000018a8 */
[----:B------:R-:W-:Y:S07]  /*6840*/  LDSM.16.M88.4 R184, [R167+UR18+0xf000] ;  /* 0x00f00012a7b8783b */ /* 0x000fee0008000200 */
[C---:B----4-:R-:W-:Y:S08]  /*6850*/  HMMA.16816.F32 R180, R208.reuse, R8, R180 ;  /* 0x00000008d0b4723c */ /* 0x050ff000000018b4 */
[----:B------:R-:W-:Y:S01]  /*6860*/  HMMA.16816.F32 R176, R208, R10, R176 ;  /* 0x0000000ad0b0723c */ /* 0x000fe200000018b0 */
[----:B------:R-:W-:Y:S07]  /*6870*/  LDSM.16.M88.4 R8, [R230+0x6000] ;  /* 0x00600000e608783b */ /* 0x000fee0000000200 */
[----:B-----5:R-:W-:Y:S01]  /*6880*/  HMMA.16816.F32 R12, R32, R212, R4 ;  /* 0x000000d4200c723c */ /* 0x020fe20000001804 */
[----:B------:R-:W2:Y:S07]  /*6890*/  LDSM.16.M88.4 R4, [R226+0xe000] ;  /* 0x00e00000e204783b */ /* 0x000eae0000000200 */
[C---:B---3--:R-:W-:Y:S08]  /*68a0*/  HMMA.16816.F32 R172, R208.reuse, R28, R172 ;  /* 0x0000001cd0ac723c */ /* 0x048ff000000018ac */
[----:B------:R-:W-:Y:S01]  /*68b0*/  HMMA.16816.F32 R168, R208, R30, R168 ;  /* 0x0000001ed0a8723c */ /* 0x000fe200000018a8 */
[----:B------:R-:W3:Y:S07]  /*68c0*/  LDSM.16.M88.4 R28, [R222+0xe800] ;  /* 0x00e80000de1c783b */ /* 0x000eee0000000200 */
[----:B------:R-:W-:Y:S08]  /*68d0*/  HMMA.16816.F32 R24, R192, R218, R24 ;  /* 0x000000dac018723c */ /* 0x000ff00000001818 */
[----:B-1----:R-:W-:Y:S08]  /*68e0*/  HMMA.16816.F32 R12, R20, R16, R12 ;  /* 0x00000010140c723c */ /* 0x002ff0000000180c */
[C---:B------:R-:W-:Y:S08]  /*68f0*/  HMMA.16816.F32 R200, R208.reuse, R204, R200 ;  /* 0x000000ccd0c8723c */ /* 0x040ff000000018c8 */
[----:B------:R-:W-:Y:S08]  /*6900*/  HMMA.16816.F32 R196, R208, R206, R196 ;  /* 0x000000ced0c4723c */ /* 0x000ff000000018c4 */
[----:B------:R-:W-:Y:S08]  /*6910*/  HMMA.16816.F32 R24, R32, R214, R24 ;  /* 0x000000d62018723c */ /* 0x000ff00000001818 */
[C---:B------:R-:W-:Y:S01]  /*6920*/  HMMA.16816.F32 R204, R192.reuse, R188, R180 ;  /* 0x000000bcc0cc723c */ /* 0x040fe200000018b4 */
[----:B------:R-:W1:Y:S07]  /*6930*/  LDSM.16.M88.4 R180, [R223+0xe800] ;  /* 0x00e80000dfb4783b */ /* 0x000e6e0000000200 */
[----:B------:R-:W-:Y:S08]  /*6940*/  HMMA.16816.F32 R176, R192, R190, R176 ;  /* 0x000000bec0b0723c */ /* 0x000ff000000018b0 */
[----:B--2---:R-:W-:Y:S08]  /*6950*/  HMMA.16816.F32 R12, R8, R4, R12 ;  /* 0x00000004080c723c */ /* 0x004ff0000000180c */
[----:B------:R-:W-:Y:S01]  /*6960*/  HMMA.16816.F32 R24, R20, R18, R24 ;  /* 0x000000121418723c */ /* 0x000fe20000001818 */
[----:B------:R-:W-:Y:S07]  /*6970*/  LDSM.16.M88.4 R16, [R226+0xe800] ;  /* 0x00e80000e210783b */ /* 0x000fee0000000200 */
[----:B---3--:R-:W-:Y:S03]  /*6980*/  HMMA.16816.F32 R204, R32, R28, R204 ;  /* 0x0000001c20cc723c */ /* 0x008fe600000018cc */
[----:B------:R-:W-:Y:S01]  /*6990*/  FMUL.FTZ R12, R12, UR21 ;  /* 0x000000150c0c7c20 */ /* 0x000fe20008410000 */
[----:B------:R-:W-:Y:S01]  /*69a0*/  FMUL.FTZ R13, R13, UR21 ;  /* 0x000000150d0d7c20 */ /* 0x000fe20008410000 */
[----:B------:R-:W-:-:S03]  /*69b0*/  FMUL.FTZ R188, R14, UR21 ;  /* 0x000000150ebc7c20 */ /* 0x000fc60008410000 */
[----:B------:R-:W-:Y:S01]  /*69c0*/  HMMA.16816.F32 R176, R32, R30, R176 ;  /* 0x0000001e20b0723c */ /* 0x000fe200000018b0 */
[----:B------:R-:W2:Y:S02]  /*69d0*/  LDSM.16.M88.4 R28, [R222+0xf000] ;  /* 0x00f00000de1c783b */ /* 0x000ea40000000200 */
[----:B------:R-:W-:Y:S05]  /*69e0*/  MUFU.TANH R188, R188 ;  /* 0x000000bc00bc7308 */ /* 0x000fea0000002400 */
[----:B------:R-:W-:Y:S03]  /*69f0*/  HMMA.16816.F32 R172, R192, R184, R172 ;  /* 0x000000b8c0ac723c */ /* 0x000fe600000018ac */
[----:B------:R-:W3:Y:S05]  /*6a00*/  MUFU.TANH R184, R12 ;  /* 0x0000000c00b87308 */ /* 0x000eea0000002400 */
[----:B------:R-:W-:Y:S01]  /*6a10*/  HMMA.16816.F32 R24, R8, R6, R24 ;  /* 0x000000060818723c */ /* 0x000fe20000001818 */
[----:B------:R-:W4:Y:S02]  /*6a20*/  LDSM.16.M88.4 R4, [R223+0xf000] ;  /* 0x00f00000df04783b */ /* 0x000f240000000200 */
[----:B------:R5:W-:Y:S05]  /*6a30*/  MUFU.TANH R185, R13 ;  /* 0x0000000d00b97308 */ /* 0x000bea0000002400 */
[----:B------:R-:W-:Y:S01]  /*6a40*/  HMMA.16816.F32 R168, R192, R186, R168 ;  /* 0x000000bac0a8723c */ /* 0x000fe200000018a8 */
[----:B------:R-:W-:-:S06]  /*6a50*/  FMUL.FTZ R186, R15, UR21 ;  /* 0x000000150fba7c20 */ /* 0x000fcc0008410000 */
[----:B------:R-:W-:Y:S01]  /*6a60*/  MUFU.TANH R186, R186 ;  /* 0x000000ba00ba7308 */ /* 0x000fe20000002400 */
[C---:B-1----:R-:W-:Y:S03]  /*6a70*/  HMMA.16816.F32 R204, R20.reuse, R180, R204 ;  /* 0x000000b414cc723c */ /* 0x042fe600000018cc */
[----:B------:R-:W-:Y:S01]  /*6a80*/  FMUL.FTZ R24, R24, UR21 ;  /* 0x0000001518187c20 */ /* 0x000fe20008410000 */
[----:B-----5:R1:W5:Y:S01]  /*6a90*/  LDSM.16.M88.4 R12, [R167+UR18+0xf800] ;  /* 0x00f80012a70c783b */ /* 0x0203620008000200 */
[----:B------:R-:W-:Y:S01]  /*6aa0*/  FMUL.FTZ R26, R26, UR21 ;  /* 0x000000151a1a7c20 */ /* 0x000fe20008410000 */
[----:B------:R-:W-:Y:S01]  /*6ab0*/  FMUL.FTZ R25, R25, UR21 ;  /* 0x0000001519197c20 */ /* 0x000fe20008410000 */
[----:B------:R-:W-:Y:S01]  /*6ac0*/  FMUL.FTZ R27, R27, UR21 ;  /* 0x000000151b1b7c20 */ /* 0x000fe20008410000 */
[----:B------:R-:W-:Y:S01]  /*6ad0*/  HMMA.16816.F32 R176, R20, R182, R176 ;  /* 0x000000b614b0723c */ /* 0x000fe200000018b0 */
[----:B------:R-:W3:Y:S07]  /*6ae0*/  MUFU.TANH R24, R24 ;  /* 0x0000001800187308 */ /* 0x000eee0000002400 */
[----:B--2---:R-:W-:Y:S01]  /*6af0*/  HMMA.16816.F32 R180, R32, R28, R172 ;  /* 0x0000001c20b4723c */ /* 0x004fe200000018ac */
[----:B------:R-:W2:Y:S01]  /*6b00*/  LDSM.16.M88.4 R172, [R226+0xf000] ;  /* 0x00f00000e2ac783b */ /* 0x000ea20000000200 */
[----:B------:R-:W3:Y:S06]  /*6b10*/  MUFU.TANH R26, R26 ;  /* 0x0000001a001a7308 */ /* 0x000eec0000002400 */
[----:B------:R-:W-:Y:S02]  /*6b20*/  HMMA.16816.F32 R204, R8, R16, R204 ;  /* 0x0000001008cc723c */ /* 0x000fe400000018cc */
[----:B------:R-:W-:Y:S06]  /*6b30*/  MUFU.TANH R25, R25 ;  /* 0x0000001900197308 */ /* 0x000fec0000002400 */
[----:B------:R-:W-:Y:S02]  /*6b40*/  HMMA.16816.F32 R168, R32, R30, R168 ;  /* 0x0000001e20a8723c */ /* 0x000fe400000018a8 */
[----:B------:R-:W-:Y:S06]  /*6b50*/  MUFU.TANH R27, R27 ;  /* 0x0000001b001b7308 */ /* 0x000fec0000002400 */
[----:B------:R-:W-:Y:S01]  /*6b60*/  HMMA.16816.F32 R176, R8, R18, R176 ;  /* 0x0000001208b0723c */ /* 0x000fe200000018b0 */
[----:B------:R-:W3:Y:S02]  /*6b70*/  LDSM.16.M88.4 R16, [R222+0xf800] ;  /* 0x00f80000de10783b */ /* 0x000ee40000000200 */
[----:B------:R-:W-:Y:S01]  /*6b80*/  FMUL.FTZ R191, R205, UR21 ;  /* 0x00000015cdbf7c20 */ /* 0x000fe20008410000 */
[----:B------:R-:W-:Y:S01]  /*6b90*/  FMUL.FTZ R29, R206, UR21 ;  /* 0x00000015ce1d7c20 */ /* 0x000fe20008410000 */
[----:B------:R-:W-:Y:S01]  /*6ba0*/  FMUL.FTZ R28, R204, UR21 ;  /* 0x00000015cc1c7c20 */ /* 0x000fe20008410000 */
[----:B------:R-:W-:-:S02]  /*6bb0*/  FMUL.FTZ R207, R207, UR21 ;  /* 0x00000015cfcf7c20 */ /* 0x000fc40008410000 */
[C---:B----4-:R-:W-:Y:S01]  /*6bc0*/  HMMA.16816.F32 R180, R20.reuse, R4, R180 ;  /* 0x0000000414b4723c */ /* 0x050fe200000018b4 */
[----:B------:R-:W-:Y:S07]  /*6bd0*/  MUFU.TANH R191, R191 ;  /* 0x000000bf00bf7308 */ /* 0x000fee0000002400 */
[----:B------:R-:W-:Y:S01]  /*6be0*/  HMMA.16816.F32 R168, R20, R6, R168 ;  /* 0x0000000614a8723c */ /* 0x000fe200000018a8 */
[----:B------:R-:W4:Y:S01]  /*6bf0*/  LDSM.16.M88.4 R4, [R223+0xf800] ;  /* 0x00f80000df04783b */ /* 0x000f220000000200 */
[----:B------:R-:W4:Y:S01]  /*6c00*/  MUFU.TANH R29, R29 ;  /* 0x0000001d001d7308 */ /* 0x000f220000002400 */
[----:B------:R-:W-:Y:S01]  /*6c10*/  FMUL.FTZ R31, R177, UR21 ;  /* 0x00000015b11f7c20 */ /* 0x000fe20008410000 */
[----:B-1----:R-:W-:Y:S01]  /*6c20*/  FMUL.FTZ R167, R178, UR21 ;  /* 0x00000015b2a77c20 */ /* 0x002fe20008410000 */
[----:B------:R-:W-:Y:S01]  /*6c30*/  FMUL.FTZ R30, R176, UR21 ;  /* 0x00000015b01e7c20 */ /* 0x000fe20008410000 */
[----:B------:R-:W-:-:S02]  /*6c40*/  FMUL.FTZ R179, R179, UR21 ;  /* 0x00000015b3b37c20 */ /* 0x000fc40008410000 */
[C---:B-----5:R-:W-:Y:S02]  /*6c50*/  HMMA.16816.F32 R200, R192.reuse, R12, R200 ;  /* 0x0000000cc0c8723c */ /* 0x060fe400000018c8 */
[----:B------:R-:W1:Y:S06]  /*6c60*/  MUFU.TANH R28, R28 ;  /* 0x0000001c001c7308 */ /* 0x000e6c0000002400 */
[----:B------:R-:W-:Y:S01]  /*6c70*/  HMMA.16816.F32 R196, R192, R14, R196 ;  /* 0x0000000ec0c4723c */ /* 0x000fe200000018c4 */
[----:B------:R-:W5:Y:S01]  /*6c80*/  LDSM.16.M88.4 R12, [R226+0xf800] ;  /* 0x00f80000e20c783b */ /* 0x000f620000000200 */
[----:B------:R-:W1:Y:S01]  /*6c90*/  MUFU.TANH R210, R207 ;  /* 0x000000cf00d27308 */ /* 0x000e620000002400 */
[----:B------:R-:W-:-:S05]  /*6ca0*/  DEPBAR.LE SB0, 0x0 ;  /* 0x000080000000791a */ /* 0x000fca0000000000 */
[----:B--2---:R-:W-:Y:S01]  /*6cb0*/  HMMA.16816.F32 R180, R8, R172, R180 ;  /* 0x000000ac08b4723c */ /* 0x004fe200000018b4 */
[----:B------:R-:W-:Y:S01]  /*6cc0*/  IMAD.SHL.U32 R172, R220, 0x2, RZ ;  /* 0x00000002dcac7824 */ /* 0x000fe200078e00ff */
[----:B------:R-:W-:Y:S04]  /*6cd0*/  MUFU.TANH R31, R31 ;  /* 0x0000001f001f7308 */ /* 0x000fe80000002400 */
[----:B------:R-:W-:Y:S02]  /*6ce0*/  LOP3.LUT R172, R172, 0x6, RZ, 0xc0, !PT ;  /* 0x00000006acac7812 */ /* 0x000fe400078ec0ff */
[----:B---3--:R-:W-:Y:S01]  /*6cf0*/  HMMA.16816.F32 R200, R32, R16, R200 ;  /* 0x0000001020c8723c */ /* 0x008fe200000018c8 */
[----:B------:R-:W-:Y:S01]  /*6d00*/  IMAD.U32 R17, RZ, RZ, UR17 ;  /* 0x00000011ff117e24 */ /* 0x000fe2000f8e00ff */
[----:B------:R-:W-:Y:S03]  /*6d10*/  MUFU.TANH R167, R167 ;  /* 0x000000a700a77308 */ /* 0x000fe60000002400 */
[----:B------:R-:W-:-:S03]  /*6d20*/  IMAD R17, R17, 0x40, R172 ;  /* 0x0000004011117824 */ /* 0x000fc600078e02ac */
[----:B------:R-:W-:Y:S01]  /*6d30*/  HMMA.16816.F32 R196, R32, R18, R196 ;  /* 0x0000001220c4723c */ /* 0x000fe200000018c4 */
[C---:B------:R-:W-:Y:S01]  /*6d40*/  VIADD R18, R17.reuse, 0xffffff81 ;  /* 0xffffff8111127836 */ /* 0x040fe20000000000 */
[----:B------:R-:W2:Y:S01]  /*6d50*/  MUFU.TANH R30, R30 ;  /* 0x0000001e001e7308 */ /* 0x000ea20000002400 */
[----:B------:R-:W-:Y:S02]  /*6d60*/  VIADD R172, R17, 0xffffff80 ;  /* 0xffffff8011ac7836 */ /* 0x000fe40000000000 */
[----:B------:R-:W-:Y:S01]  /*6d70*/  FMUL.FTZ R180, R180, UR21 ;  /* 0x00000015b4b47c20 */ /* 0x000fe20008410000 */
[----:B------:R-:W-:Y:S01]  /*6d80*/  FMUL.FTZ R181, R181, UR21 ;  /* 0x00000015b5b57c20 */ /* 0x000fe20008410000 */
[-C--:B------:R-:W-:Y:S01]  /*6d90*/  ISETP.GE.AND P2, PT, R18, R225.reuse, PT ;  /* 0x000000e11200720c */ /* 0x080fe20003f46270 */
[----:B------:R-:W-:Y:S01]  /*6da0*/  FMUL.FTZ R182, R182, UR21 ;  /* 0x00000015b6b67c20 */ /* 0x000fe20008410000 */
[----:B------:R-:W-:Y:S01]  /*6db0*/  HMMA.16816.F32 R168, R8, R174, R168 ;  /* 0x000000ae08a8723c */ /* 0x000fe200000018a8 */
[-C--:B------:R-:W-:Y:S01]  /*6dc0*/  ISETP.GE.AND P3, PT, R18, R224.reuse, PT ;  /* 0x000000e01200720c */ /* 0x080fe20003f66270 */
[----:B------:R-:W-:Y:S01]  /*6dd0*/  VIADD R18, R17, 0xffffff88 ;  /* 0xffffff8811127836 */ /* 0x000fe20000000000 */
[CC--:B------:R-:W-:Y:S01]  /*6de0*/  ISETP.GE.AND P1, PT, R172.reuse, R225.reuse, PT ;  /* 0x000000e1ac00720c */ /* 0x0c0fe20003f26270 */
[----:B------:R3:W2:Y:S01]  /*6df0*/  MUFU.TANH R16, R179 ;  /* 0x000000b300107308 */ /* 0x0006a20000002400 */
[-C--:B------:R-:W-:Y:S01]  /*6e00*/  ISETP.GE.AND P4, PT, R172, R224.reuse, PT ;  /* 0x000000e0ac00720c */ /* 0x080fe20003f86270 */
[----:B------:R-:W-:Y:S01]  /*6e10*/  FMUL.FTZ R183, R183, UR21 ;  /* 0x00000015b7b77c20 */ /* 0x000fe20008410000 */
[----:B------:R-:W-:Y:S01]  /*6e20*/  ISETP.GE.AND P5, PT, R18, R225, PT ;  /* 0x000000e11200720c */ /* 0x000fe20003fa6270 */
[----:B----4-:R-:W-:Y:S01]  /*6e30*/  HMMA.16816.F32 R200, R20, R4, R200 ;  /* 0x0000000414c8723c */ /* 0x010fe200000018c8 */
[----:B------:R-:W-:Y:S01]  /*6e40*/  FSEL R5, R184, -INF , !P1 ;  /* 0xff800000b8057808 */ /* 0x000fe20004800000 */
[C---:B------:R-:W-:Y:S01]  /*6e50*/  VIADD R4, R17.reuse, 0xffffff89 ;  /* 0xffffff8911047836 */ /* 0x040fe20000000000 */
[----:B------:R-:W-:Y:S01]  /*6e60*/  ISETP.GE.AND P1, PT, R18, R224, PT ;  /* 0x000000e01200720c */ /* 0x000fe20003f26270 */
[----:B------:R-:W-:Y:S01]  /*6e70*/  VIADD R18, R17, 0xffffff90 ;  /* 0xffffff9011127836 */ /* 0x000fe20000000000 */
[----:B------:R-:W4:Y:S01]  /*6e80*/  MUFU.TANH R209, R180 ;  /* 0x000000b400d17308 */ /* 0x000f220000002400 */
[----:B------:R-:W-:-:S02]  /*6e90*/  FSEL R188, R188, -INF , !P4 ;  /* 0xff800000bcbc7808 */ /* 0x000fc40006000000 */
[----:B------:R-:W-:Y:S01]  /*6ea0*/  HMMA.16816.F32 R196, R20, R6, R196 ;  /* 0x0000000614c4723c */ /* 0x000fe200000018c4 */
[----:B------:R-:W-:Y:S01]  /*6eb0*/  VIADD R6, R17, 0xffffff91 ;  /* 0xffffff9111067836 */ /* 0x000fe20000000000 */
[----:B------:R-:W-:Y:S01]  /*6ec0*/  FSEL R7, R24, -INF , !P5 ;  /* 0xff80000018077808 */ /* 0x000fe20006800000 */
[----:B------:R-:W-:Y:S01]  /*6ed0*/  FMUL.FTZ R168, R168, UR21 ;  /* 0x00000015a8a87c20 */ /* 0x000fe20008410000 */
[----:B------:R-:W-:Y:S01]  /*6ee0*/  FSEL R26, R26, -INF , !P1 ;  /* 0xff8000001a1a7808 */ /* 0x000fe20004800000 */
[----:B------:R-:W-:Y:S01]  /*6ef0*/  MUFU.TANH R207, R181 ;  /* 0x000000b500cf7308 */ /* 0x000fe20000002400 */
[-C--:B------:R-:W-:Y:S01]  /*6f00*/  ISETP.GE.AND P5, PT, R18, R224.reuse, PT ;  /* 0x000000e01200720c */ /* 0x080fe20003fa6270 */
[----:B------:R-:W-:Y:S01]  /*6f10*/  FMUL.FTZ R169, R169, UR21 ;  /* 0x00000015a9a97c20 */ /* 0x000fe20008410000 */
[-C--:B------:R-:W-:Y:S01]  /*6f20*/  ISETP.GE.AND P1, PT, R6, R225.reuse, PT ;  /* 0x000000e10600720c */ /* 0x080fe20003f26270 */
[----:B------:R-:W-:Y:S01]  /*6f30*/  FMUL.FTZ R170, R170, UR21 ;  /* 0x00000015aaaa7c20 */ /* 0x000fe20008410000 */
[C---:B------:R-:W-:Y:S01]  /*6f40*/  ISETP.GE.AND P4, PT, R4.reuse, R225, PT ;  /* 0x000000e10400720c */ /* 0x040fe20003f86270 */
[----:B------:R-:W-:Y:S01]  /*6f50*/  FMUL.FTZ R172, R171, UR21 ;  /* 0x00000015abac7c20 */ /* 0x000fe20008410000 */
[----:B-----5:R-:W-:Y:S01]  /*6f60*/  HMMA.16816.F32 R200, R8, R12, R200 ;  /* 0x0000000c08c8723c */ /* 0x020fe200000018c8 */
[----:B------:R-:W-:Y:S01]  /*6f70*/  VIADD R12, R17, 0xffffff99 ;  /* 0xffffff99110c7836 */ /* 0x000fe20000000000 */
[----:B------:R-:W-:Y:S01]  /*6f80*/  FSEL R19, R185, -INF , !P2 ;  /* 0xff800000b9137808 */ /* 0x000fe20005000000 */
[----:B------:R-:W5:Y:S01]  /*6f90*/  MUFU.TANH R208, R182 ;  /* 0x000000b600d07308 */ /* 0x000f620000002400 */
[----:B------:R-:W-:Y:S01]  /*6fa0*/  ISETP.GE.AND P2, PT, R4, R224, PT ;  /* 0x000000e00400720c */ /* 0x000fe20003f46270 */
[----:B------:R-:W-:Y:S01]  /*6fb0*/  VIADD R13, R17, 0xffffff98 ;  /* 0xffffff98110d7836 */ /* 0x000fe20000000000 */
[----:B------:R-:W-:-:S02]  /*6fc0*/  FSEL R4, R186, -INF , !P3 ;  /* 0xff800000ba047808 */ /* 0x000fc40005800000 */
[----:B------:R-:W-:Y:S01]  /*6fd0*/  HMMA.16816.F32 R196, R8, R14, R196 ;  /* 0x0000000e08c4723c */ /* 0x000fe200000018c4 */
[----:B------:R-:W-:Y:S01]  /*6fe0*/  FSEL R192, R29, -INF , !P5 ;  /* 0xff8000001dc07808 */ /* 0x000fe20006800000 */
[----:B------:R-:W-:Y:S01]  /*6ff0*/  VIADD R10, R17, 0xffffffa1 ;  /* 0xffffffa1110a7836 */ /* 0x000fe20000000000 */
[----:B------:R4:W5:Y:S01]  /*7000*/  MUFU.TANH R175, R168 ;  /* 0x000000a800af7308 */ /* 0x0009620000002400 */
[----:B------:R-:W-:Y:S01]  /*7010*/  FSEL R191, R191, -INF , !P1 ;  /* 0xff800000bfbf7808 */ /* 0x000fe20004800000 */
[----:B------:R-:W-:Y:S01]  /*7020*/  VIADD R9, R17, 0xffffffa8 ;  /* 0xffffffa811097836 */ /* 0x000fe20000000000 */
[-C--:B------:R-:W-:Y:S02]  /*7030*/  ISETP.GE.AND P3, PT, R18, R225.reuse, PT ;  /* 0x000000e11200720c */ /* 0x080fe40003f66270 */
[----:B------:R-:W-:Y:S02]  /*7040*/  FSEL R25, R25, -INF , !P4 ;  /* 0xff80000019197808 */ /* 0x000fe40006000000 */
[-C--:B------:R-:W-:Y:S01]  /*7050*/  ISETP.GE.AND P5, PT, R12, R225.reuse, PT ;  /* 0x000000e10c00720c */ /* 0x080fe20003fa6270 */
[----:B------:R-:W-:Y:S01]  /*7060*/  FMUL.FTZ R200, R200, UR21 ;  /* 0x00000015c8c87c20 */ /* 0x000fe20008410000 */
[-C--:B------:R-:W-:Y:S01]  /*7070*/  ISETP.GE.AND P1, PT, R12, R224.reuse, PT ;  /* 0x000000e00c00720c */ /* 0x080fe20003f26270 */
[----:B------:R-:W-:Y:S01]  /*7080*/  VIADD R12, R17, 0xffffffa0 ;  /* 0xffffffa0110c7836 */ /* 0x000fe20000000000 */
[-C--:B------:R-:W-:Y:S01]  /*7090*/  ISETP.GE.AND P4, PT, R6, R224.reuse, PT ;  /* 0x000000e00600720c */ /* 0x080fe20003f86270 */
[----:B------:R-:W-:Y:S01]  /*70a0*/  FMUL.FTZ R8, R201, UR21 ;  /* 0x00000015c9087c20 */ /* 0x000fe20008410000 */
[----:B-1----:R-:W-:Y:S01]  /*70b0*/  FSEL R193, R28, -INF , !P3 ;  /* 0xff8000001cc17808 */ /* 0x002fe20005800000 */
[----:B------:R-:W1:Y:S01]  /*70c0*/  MUFU.TANH R200, R200 ;  /* 0x000000c800c87308 */ /* 0x000e620000002400 */
[----:B------:R-:W-:Y:S01]  /*70d0*/  FSEL R6, R27, -INF , !P2 ;  /* 0xff8000001b067808 */ /* 0x000fe20005000000 */
[----:B------:R-:W-:Y:S01]  /*70e0*/  FMUL.FTZ R196, R196, UR21 ;  /* 0x00000015c4c47c20 */ /* 0x000fe20008410000 */
[----:B------:R-:W-:Y:S01]  /*70f0*/  ISETP.GE.AND P3, PT, R13, R224, PT ;  /* 0x000000e00d00720c */ /* 0x000fe20003f66270 */
[----:B---3--:R-:W-:Y:S01]  /*7100*/  FMUL.FTZ R179, R197, UR21 ;  /* 0x00000015c5b37c20 */ /* 0x008fe20008410000 */
[----:B------:R-:W-:Y:S01]  /*7110*/  FSEL R210, R210, -INF , !P4 ;  /* 0xff800000d2d27808 */ /* 0x000fe20006000000 */
[----:B------:R-:W-:Y:S01]  /*7120*/  FMUL.FTZ R202, R202, UR21 ;  /* 0x00000015caca7c20 */ /* 0x000fe20008410000 */
[-C--:B------:R-:W-:Y:S01]  /*7130*/  ISETP.GE.AND P2, PT, R13, R225.reuse, PT ;  /* 0x000000e10d00720c */ /* 0x080fe20003f46270 */
[----:B------:R3:W1:Y:S01]  /*7140*/  MUFU.TANH R173, R169 ;  /* 0x000000a900ad7308 */ /* 0x0006620000002400 */
[----:B------:R-:W-:Y:S01]  /*7150*/  ISETP.GE.AND P4, PT, R12, R225, PT ;  /* 0x000000e10c00720c */ /* 0x000fe20003f86270 */
[----:B------:R-:W-:Y:S01]  /*7160*/  FMUL.FTZ R178, R198, UR21 ;  /* 0x00000015c6b27c20 */ /* 0x000fe20008410000 */
[----:B--2---:R-:W-:Y:S01]  /*7170*/  FSEL R171, R30, -INF , !P2 ;  /* 0xff8000001eab7808 */ /* 0x004fe20005000000 */
[----:B------:R-:W-:Y:S01]  /*7180*/  FMUL.FTZ R199, R199, UR21 ;  /* 0x00000015c7c77c20 */ /* 0x000fe20008410000 */
[----:B----4-:R-:W-:-:S02]  /*7190*/  FSEL R168, R16, -INF , !P1 ;  /* 0xff80000010a87808 */ /* 0x010fc40004800000 */
[----:B------:R-:W-:Y:S01]  /*71a0*/  FSEL R209, R209, -INF , !P4 ;  /* 0xff800000d1d17808 */ /* 0x000fe20006000000 */
[----:B------:R2:W-:Y:S01]  /*71b0*/  MUFU.TANH R174, R170 ;  /* 0x000000aa00ae7308 */ /* 0x0005e20000002400 */
[-C--:B------:R-:W-:Y:S02]  /*71c0*/  ISETP.GE.AND P2, PT, R12, R224.reuse, PT ;  /* 0x000000e00c00720c */ /* 0x080fe40003f46270 */
[C---:B------:R-:W-:Y:S02]  /*71d0*/  ISETP.GE.AND P1, PT, R9.reuse, R225, PT ;  /* 0x000000e10900720c */ /* 0x040fe40003f26270 */
[----:B------:R-:W-:Y:S01]  /*71e0*/  ISETP.GE.AND P4, PT, R9, R224, PT ;  /* 0x000000e00900720c */ /* 0x000fe20003f86270 */
[----:B------:R-:W-:Y:S01]  /*71f0*/  VIADD R9, R17, 0xffffffb0 ;  /* 0xffffffb011097836 */ /* 0x000fe20000000000 */
[----:B-----5:R-:W-:Y:S01]  /*7200*/  FSEL R208, R208, -INF , !P2 ;  /* 0xff800000d0d07808 */ /* 0x020fe20005000000 */
[----:B------:R-:W4:Y:S01]  /*7210*/  MUFU.TANH R8, R8 ;  /* 0x0000000800087308 */ /* 0x000f220000002400 */
[----:B---3--:R-:W-:-:S02]  /*7220*/  FSEL R169, R31, -INF , !P5 ;  /* 0xff8000001fa97808 */ /* 0x008fc40006800000 */
[C---:B------:R-:W-:Y:S02]  /*7230*/  ISETP.GE.AND P5, PT, R10.reuse, R224, PT ;  /* 0x000000e00a00720c */ /* 0x040fe40003fa6270 */
[----:B------:R-:W-:Y:S02]  /*7240*/  FSEL R175, R175, -INF , !P1 ;  /* 0xff800000afaf7808 */ /* 0x000fe40004800000 */
[-C--:B------:R-:W-:Y:S01]  /*7250*/  ISETP.GE.AND P1, PT, R9, R225.reuse, PT ;  /* 0x000000e10900720c */ /* 0x080fe20003f26270 */
[----:B------:R-:W3:Y:S01]  /*7260*/  MUFU.TANH R201, R196 ;  /* 0x000000c400c97308 */ /* 0x000ee20000002400 */
[----:B--2---:R-:W-:Y:S02]  /*7270*/  FSEL R170, R167, -INF , !P3 ;  /* 0xff800000a7aa7808 */ /* 0x004fe40005800000 */
[----:B------:R-:W-:Y:S01]  /*7280*/  ISETP.GE.AND P3, PT, R10, R225, PT ;  /* 0x000000e10a00720c */ /* 0x000fe20003f66270 */
[----:B------:R-:W-:Y:S01]  /*7290*/  VIADD R10, R17, 0xffffffa9 ;  /* 0xffffffa9110a7836 */ /* 0x000fe20000000000 */
[----:B------:R-:W-:-:S02]  /*72a0*/  FMNMX3.FTZ R12, R164, R5, R19, !PT ;  /* 0x00000005a40c7276 */ /* 0x000fc40007810013 */
[----:B------:R-:W-:Y:S01]  /*72b0*/  FSEL R207, R207, -INF , !P3 ;  /* 0xff800000cfcf7808 */ /* 0x000fe20005800000 */
[----:B------:R-:W2:Y:S01]  /*72c0*/  MUFU.TANH R179, R179 ;  /* 0x000000b300b37308 */ /* 0x000ea20000002400 */
[C---:B------:R-:W-:Y:S02]  /*72d0*/  ISETP.GE.AND P2, PT, R10.reuse, R225, PT ;  /* 0x000000e10a00720c */ /* 0x040fe40003f46270 */
[----:B------:R-:W-:Y:S01]  /*72e0*/  ISETP.GE.AND P3, PT, R10, R224, PT ;  /* 0x000000e00a00720c */ /* 0x000fe20003f66270 */
[----:B------:R-:W-:Y:S01]  /*72f0*/  VIADD R10, R17, 0xffffffb1 ;  /* 0xffffffb1110a7836 */ /* 0x000fe20000000000 */
[----:B-1----:R-:W-:Y:S01]  /*7300*/  FSEL R205, R200, -INF , !P1 ;  /* 0xff800000c8cd7808 */ /* 0x002fe20004800000 */
[----:B------:R-:W-:Y:S01]  /*7310*/  FMUL.FTZ R200, R203, UR21 ;  /* 0x00000015cbc87c20 */ /* 0x000fe20008410000 */
[----:B------:R-:W-:Y:S01]  /*7320*/  FMNMX3.FTZ R12, R12, R7, R25, !PT ;  /* 0x000000070c0c7276 */ /* 0x000fe20007810019 */
[----:B------:R1:W1:Y:S01]  /*7330*/  MUFU.TANH R206, R183 ;  /* 0x000000b700ce7308 */ /* 0x0002620000002400 */
[----:B------:R-:W-:Y:S01]  /*7340*/  BAR.SYNC.DEFER_BLOCKING 0x0 ;  /* 0x0000000000007b1d */ /* 0x000fe20000010000 */
[----:B------:R-:W-:-:S02]  /*7350*/  ISETP.GE.AND P1, PT, R10, R225, PT ;  /* 0x000000e10a00720c */ /* 0x000fc40003f26270 */
[----:B------:R-:W-:Y:S02]  /*7360*/  FSEL R173, R173, -INF , !P2 ;  /* 0xff800000adad7808 */ /* 0x000fe40005000000 */
[----:B----4-:R-:W-:Y:S02]  /*7370*/  FSEL R203, R8, -INF , !P1 ;  /* 0xff80000008cb7808 */ /* 0x010fe40004800000 */
[----:B------:R-:W-:Y:S01]  /*7380*/  FMNMX3.FTZ R8, R12, R193, R191, !PT ;  /* 0x000000c10c087276 */ /* 0x000fe200078100bf */
[----:B------:R-:W4:Y:S01]  /*7390*/  MUFU.TANH R172, R172 ;  /* 0x000000ac00ac7308 */ /* 0x000f220000002400 */
[----:B------:R-:W-:Y:S01]  /*73a0*/  ISETP.GE.AND P2, PT, R9, R224, PT ;  /* 0x000000e00900720c */ /* 0x000fe20003f46270 */
[C---:B------:R-:W-:Y:S01]  /*73b0*/  VIADD R9, R17.reuse, 0xffffffb8 ;  /* 0xffffffb811097836 */ /* 0x040fe20000000000 */
[----:B------:R-:W-:Y:S01]  /*73c0*/  FMNMX3.FTZ R8, R8, R171, R169, !PT ;  /* 0x000000ab08087276 */ /* 0x000fe200078100a9 */
[----:B------:R-:W-:Y:S01]  /*73d0*/  VIADD R17, R17, 0xffffffb9 ;  /* 0xffffffb911117836 */ /* 0x000fe20000000000 */
[----:B------:R-:W-:-:S02]  /*73e0*/  FMNMX3.FTZ R13, R3, R188, R4, !PT ;  /* 0x000000bc030d7276 */ /* 0x000fc40007810004 */
[----:B------:R-:W-:Y:S01]  /*73f0*/  ISETP.GE.AND P1, PT, R9, R225, PT ;  /* 0x000000e10900720c */ /* 0x000fe20003f26270 */
[----:B------:R-:W1:Y:S01]  /*7400*/  MUFU.TANH R202, R202 ;  /* 0x000000ca00ca7308 */ /* 0x000e620000002400 */
[----:B------:R-:W-:Y:S02]  /*7410*/  FMNMX3.FTZ R8, R8, R209, R207, !PT ;  /* 0x000000d108087276 */ /* 0x000fe400078100cf */
[----:B---3--:R-:W-:Y:S02]  /*7420*/  FSEL R201, R201, -INF , !P1 ;  /* 0xff800000c9c97808 */ /* 0x008fe40004800000 */
[----:B------:R-:W-:Y:S02]  /*7430*/  ISETP.GE.AND P1, PT, R17, R225, PT ;  /* 0x000000e11100720c */ /* 0x000fe40003f26270 */
[----:B------:R-:W-:Y:S01]  /*7440*/  FMNMX3.FTZ R14, R8, R175, R173, !PT ;  /* 0x000000af080e7276 */ /* 0x000fe200078100ad */
[----:B------:R-:W3:Y:S01]  /*7450*/  MUFU.TANH R200, R200 ;  /* 0x000000c800c87308 */ /* 0x000ee20000002400 */
[----:B--2---:R-:W-:-:S02]  /*7460*/  FSEL R179, R179, -INF , !P1 ;  /* 0xff800000b3b37808 */ /* 0x004fc40004800000 */
[----:B------:R-:W-:Y:S02]  /*7470*/  FMNMX3.FTZ R13, R13, R26, R6, !PT ;  /* 0x0000001a0d0d7276 */ /* 0x000fe40007810006 */
[----:B------:R-:W-:-:S03]  /*7480*/  FMNMX3.FTZ R14, R14, R205, R203, !PT ;  /* 0x000000cd0e0e7276 */ /* 0x000fc600078100cb */
[----:B------:R-:W2:Y:S01]  /*7490*/  MUFU.TANH R178, R178 ;  /* 0x000000b200b27308 */ /* 0x000ea20000002400 */
[----:B-1--4-:R-:W-:Y:S05]  /*74a0*/  BRA.U !UP0, `(.L_x_439) ;  /* 0x0000000108b87547 */ /* 0x012fea000b800000 */
        /* <DEDUP_REMOVED lines=46> */
.L_x_439:
[----:B------:R-:W4:Y:S01]  /*7790*/  MUFU.TANH R176, R199 ;  /* 0x000000c700b07308 */ /* 0x000f220000002400 */
[----:B------:R-:W-:Y:S01]  /*77a0*/  FMNMX3.FTZ R13, R13, R192, R210, !PT ;  /* 0x000000c00d0d7276 */ /* 0x000fe200078100d2 */
[----:B------:R-:W5:Y:S01]  /*77b0*/  LDCU UR10, c[0x0][0x45c] ;  /* 0x00008b80ff0a77ac */ /* 0x000f620008000800 */
[----:B------:R-:W-:Y:S02]  /*77c0*/  FSEL R206, R206, -INF , !P5 ;  /* 0xff800000cece7808 */ /* 0x000fe40006800000 */
[----:B------:R-:W-:Y:S01]  /*77d0*/  FMNMX3.FTZ R11, R13, R170, R168, !PT ;  /* 0x000000aa0d0b7276 */ /* 0x000fe200078100a8 */
[----:B------:R-:W-:Y:S01]  /*77e0*/  UIADD3 UR18, UPT, UPT, UR17, -0x3, URZ ;  /* 0xfffffffd11127890 */ /* 0x000fe2000fffe0ff */
[----:B------:R-:W-:Y:S02]  /*77f0*/  ISETP.GE.AND P1, PT, R10, R224, PT ;  /* 0x000000e00a00720c */ /* 0x000fe40003f26270 */
[----:B------:R-:W-:Y:S02]  /*7800*/  FSEL R174, R174, -INF , !P4 ;  /* 0xff800000aeae7808 */ /* 0x000fe40006000000 */
[----:B------:R-:W-:-:S02]  /*7810*/  FSEL R172, R172, -INF , !P3 ;  /* 0xff800000acac7808 */ /* 0x000fc40005800000 */
[----:B------:R-:W-:Y:S02]  /*7820*/  FMNMX3.FTZ R11, R11, R208, R206, !PT ;  /* 0x000000d00b0b7276 */ /* 0x000fe400078100ce */
[-C--:B------:R-:W-:Y:S02]  /*7830*/  ISETP.GE.AND P5, PT, R9, R224.reuse, PT ;  /* 0x000000e00900720c */ /* 0x080fe40003fa6270 */
[----:B------:R-:W-:Y:S02]  /*7840*/  ISETP.GE.AND P3, PT, R17, R224, PT ;  /* 0x000000e01100720c */ /* 0x000fe40003f66270 */
[----:B------:R-:W-:Y:S02]  /*7850*/  FSEL R202, R202, -INF , !P2 ;  /* 0xff800000caca7808 */ /* 0x000fe40005000000 */
[----:B---3--:R-:W-:Y:S02]  /*7860*/  FSEL R200, R200, -INF , !P1 ;  /* 0xff800000c8c87808 */ /* 0x008fe40004800000 */
[----:B------:R-:W-:-:S02]  /*7870*/  FMNMX3.FTZ R11, R11, R174, R172, !PT ;  /* 0x000000ae0b0b7276 */ /* 0x000fc400078100ac */
[----:B--2---:R-:W-:Y:S02]  /*7880*/  FSEL R178, R178, -INF , !P5 ;  /* 0xff800000b2b27808 */ /* 0x004fe40006800000 */
[----:B----4-:R-:W-:Y:S02]  /*7890*/  FSEL R176, R176, -INF , !P3 ;  /* 0xff800000b0b07808 */ /* 0x010fe40005800000 */
[----:B------:R-:W-:Y:S02]  /*78a0*/  FMNMX3.FTZ R11, R11, R202, R200, !PT ;  /* 0x000000ca0b0b7276 */ /* 0x000fe400078100c8 */
[----:B------:R-:W-:Y:S02]  /*78b0*/  FMNMX3.FTZ R14, R14, R201, R179, !PT ;  /* 0x000000c90e0e7276 */ /* 0x000fe400078100b3 */
[----:B------:R-:W-:Y:S02]  /*78c0*/  FMNMX3.FTZ R11, R11, R178, R176, !PT ;  /* 0x000000b20b0b7276 */ /* 0x000fe400078100b0 */
[C---:B------:R-:W-:Y:S01]  /*78d0*/  IADD3 R16, PT, PT, R166.reuse, 0x10000, RZ ;  /* 0x00010000a6107810 */ /* 0x040fe20007ffe0ff */
[----:B------:R-:W2:Y:S01]  /*78e0*/  SHFL.BFLY PT, R9, R14, 0x2, 0x1f ;  /* 0x0c401f000e097f89 */ /* 0x000ea200000e0000 */
[----:B------:R-:W-:-:S02]  /*78f0*/  IADD3 R198, PT, PT, R166, 0x10040, RZ ;  /* 0x00010040a6c67810 */ /* 0x000fc40007ffe0ff */
[----:B------:R-:W-:Y:S01]  /*7900*/  @P6 IADD3 R198, PT, PT, R16, -0x40, RZ ;  /* 0xffffffc010c66810 */ /* 0x000fe20007ffe0ff */
[----:B------:R-:W3:Y:S01]  /*7910*/  SHFL.BFLY PT, R8, R11, 0x2, 0x1f ;  /* 0x0c401f000b087f89 */ /* 0x000ee200000e0000 */
[----:B------:R-:W-:-:S03]  /*7920*/  MOV R189, 0x20 ;  /* 0x0000002000bd7802 */ /* 0x000fc60000000f00 */
[----:B-1----:R-:W-:Y:S01]  /*7930*/  LDSM.16.MT88.4 R28, [R198] ;  /* 0x00000000c61c783b */ /* 0x002fe20000004200 */
[----:B------:R-:W-:-:S04]  /*7940*/  SEL R189, R189, 0xffffffe0, !P0 ;  /* 0xffffffe0bdbd7807 */ /* 0x000fc80004000000 */
[C---:B------:R-:W-:Y:S02]  /*7950*/  IADD3 R199, PT, PT, R189.reuse, R166, RZ ;  /* 0x000000a6bdc77210 */ /* 0x040fe40007ffe0ff */
[----:B------:R-:W-:-:S03]  /*7960*/  IADD3 R189, PT, PT, R189, R198, RZ ;  /* 0x000000c6bdbd7210 */ /* 0x000fc60007ffe0ff */
[----:B------:R-:W-:Y:S01]  /*7970*/  LDSM.16.MT88.4 R20, [R199+0x10000] ;  /* 0x01000000c714783b */ /* 0x000fe20000004200 */
[----:B--2---:R-:W-:Y:S02]  /*7980*/  FMNMX.FTZ R14, R14, R9, !PT ;  /* 0x000000090e0e7209 */ /* 0x004fe40007810000 */
[----:B---3--:R-:W-:-:S03]  /*7990*/  FMNMX.FTZ R8, R11, R8, !PT ;  /* 0x000000080b087209 */ /* 0x008fc60007810000 */
[----:B------:R-:W1:Y:S04]  /*79a0*/  SHFL.BFLY PT, R187, R14, 0x1, 0x1f ;  /* 0x0c201f000ebb7f89 */ /* 0x000e6800000e0000 */
[----:B------:R-:W2:Y:S01]  /*79b0*/  SHFL.BFLY PT, R185, R8, 0x1, 0x1f ;  /* 0x0c201f0008b97f89 */ /* 0x000ea200000e0000 */
[----:B-1----:R-:W-:-:S03]  /*79c0*/  FMNMX.FTZ R187, R14, R187, !PT ;  /* 0x000000bb0ebb7209 */ /* 0x002fc60007810000 */
[----:B------:R-:W-:Y:S01]  /*79d0*/  LDSM.16.MT88.4 R12, [R166+0x10000] ;  /* 0x01000000a60c783b */ /* 0x000fe20000004200 */
[----:B--2---:R-:W-:Y:S01]  /*79e0*/  FMNMX.FTZ R185, R8, R185, !PT ;  /* 0x000000b908b97209 */ /* 0x004fe20007810000 */
[C---:B-----5:R-:W-:Y:S01]  /*79f0*/  FMUL.FTZ R204, R187.reuse, UR10 ;  /* 0x0000000abbcc7c20 */ /* 0x060fe20008410000 */
[----:B------:R-:W-:Y:S02]  /*7a00*/  FSETP.NEU.FTZ.AND P2, PT, R187, -INF , PT ;  /* 0xff800000bb00780b */ /* 0x000fe40003f5d000 */
[C---:B------:R-:W-:Y:S01]  /*7a10*/  FSETP.NEU.FTZ.AND P1, PT, R185.reuse, -INF , PT ;  /* 0xff800000b900780b */ /* 0x040fe20003f3d000 */
[----:B------:R-:W-:Y:S01]  /*7a20*/  FMUL.FTZ R177, R185, UR10 ;  /* 0x0000000ab9b17c20 */ /* 0x000fe20008410000 */
[----:B------:R-:W-:-:S04]  /*7a30*/  FSEL R204, R204, RZ, P2 ;  /* 0x000000ffcccc7208 */ /* 0x000fc80001000000 */
[----:B------:R-:W-:Y:S01]  /*7a40*/  FSEL R177, R177, RZ, P1 ;  /* 0x000000ffb1b17208 */ /* 0x000fe20000800000 */
[--C-:B------:R-:W-:Y:S01]  /*7a50*/  FFMA.FTZ R186, R5, UR10, -R204.reuse ;  /* 0x0000000a05ba7c23 */ /* 0x100fe200080108cc */
[----:B------:R-:W-:Y:S01]  /*7a60*/  FSEL R5, R187, RZ, P2 ;  /* 0x000000ffbb057208 */ /* 0x000fe20001000000 */
[--C-:B------:R-:W-:Y:S01]  /*7a70*/  FFMA.FTZ R183, R19, UR10, -R204.reuse ;  /* 0x0000000a13b77c23 */ /* 0x100fe200080108cc */
[--C-:B------:R-:W-:Y:S01]  /*7a80*/  FFMA.FTZ R184, R7, UR10, -R204.reuse ;  /* 0x0000000a07b87c23 */ /* 0x100fe200080108cc */
[--C-:B------:R-:W-:Y:S01]  /*7a90*/  FFMA.FTZ R180, R4, UR10, -R177.reuse ;  /* 0x0000000a04b47c23 */ /* 0x100fe200080108b1 */
[----:B------:R-:W-:Y:S01]  /*7aa0*/  FSEL R4, R185, RZ, P1 ;  /* 0x000000ffb9047208 */ /* 0x000fe20000800000 */
[----:B------:R-:W-:Y:S01]  /*7ab0*/  FFMA.FTZ R182, R188, UR10, -R177 ;  /* 0x0000000abcb67c23 */ /* 0x000fe200080108b1 */
[----:B------:R-:W-:Y:S01]  /*7ac0*/  FADD.FTZ R188, R164, -R5 ;  /* 0x80000005a4bc7221 */ /* 0x000fe20000010000 */
[----:B------:R-:W-:Y:S01]  /*7ad0*/  FFMA.FTZ R181, R25, UR10, -R204 ;  /* 0x0000000a19b57c23 */ /* 0x000fe200080108cc */
[--C-:B------:R-:W-:Y:S01]  /*7ae0*/  FFMA.FTZ R167, R26, UR10, -R177.reuse ;  /* 0x0000000a1aa77c23 */ /* 0x100fe200080108b1 */
[----:B------:R-:W-:Y:S01]  /*7af0*/  FADD.FTZ R3, R3, -R4 ;  /* 0x8000000403037221 */ /* 0x000fe20000010000 */
[----:B------:R-:W-:Y:S01]  /*7b00*/  FMUL.FTZ R188, R188, UR10 ;  /* 0x0000000abcbc7c20 */ /* 0x000fe20008410000 */
[--C-:B------:R-:W-:Y:S01]  /*7b10*/  FFMA.FTZ R6, R6, UR10, -R177.reuse ;  /* 0x0000000a06067c23 */ /* 0x100fe200080108b1 */
[----:B------:R-:W-:Y:S01]  /*7b20*/  MUFU.EX2 R186, R186 ;  /* 0x000000ba00ba7308 */ /* 0x000fe20000000800 */
[----:B------:R-:W-:Y:S01]  /*7b30*/  FMUL.FTZ R3, R3, UR10 ;  /* 0x0000000a03037c20 */ /* 0x000fe20008410000 */
[--C-:B------:R-:W-:Y:S01]  /*7b40*/  FFMA.FTZ R197, R193, UR10, -R204.reuse ;  /* 0x0000000ac1c57c23 */ /* 0x100fe200080108cc */
[--C-:B------:R-:W-:Y:S01]  /*7b50*/  FFMA.FTZ R194, R191, UR10, -R204.reuse ;  /* 0x0000000abfc27c23 */ /* 0x100fe200080108cc */
[--C-:B------:R-:W-:Y:S01]  /*7b60*/  FFMA.FTZ R196, R192, UR10, -R177.reuse ;  /* 0x0000000ac0c47c23 */ /* 0x100fe200080108b1 */
[--C-:B------:R-:W-:Y:S01]  /*7b70*/  FFMA.FTZ R195, R171, UR10, -R204.reuse ;  /* 0x0000000aabc37c23 */ /* 0x100fe200080108cc */
[--C-:B------:R-:W-:Y:S01]  /*7b80*/  FFMA.FTZ R190, R169, UR10, -R204.reuse ;  /* 0x0000000aa9be7c23 */ /* 0x100fe200080108cc */
[--C-:B------:R-:W-:Y:S01]  /*7b90*/  FFMA.FTZ R193, R210, UR10, -R177.reuse ;  /* 0x0000000ad2c17c23 */ /* 0x100fe200080108b1 */
[----:B------:R-:W1:Y:S01]  /*7ba0*/  MUFU.EX2 R183, R183 ;  /* 0x000000b700b77308 */ /* 0x000e620000000800 */
[--C-:B------:R-:W-:Y:S01]  /*7bb0*/  FFMA.FTZ R192, R170, UR10, -R177.reuse ;  /* 0x0000000aaac07c23 */ /* 0x100fe200080108b1 */
[--C-:B------:R-:W-:Y:S01]  /*7bc0*/  FFMA.FTZ R191, R168, UR10, -R177.reuse ;  /* 0x0000000aa8bf7c23 */ /* 0x100fe200080108b1 */
[--C-:B------:R-:W-:Y:S01]  /*7bd0*/  FFMA.FTZ R210, R207, UR10, -R204.reuse ;  /* 0x0000000acfd27c23 */ /* 0x100fe200080108cc */
[----:B------:R-:W-:Y:S01]  /*7be0*/  LDSM.16.MT88.4 R168, [R166+0x12800] ;  /* 0x01280000a6a8783b */ /* 0x000fe20000004200 */
[--C-:B------:R-:W-:Y:S01]  /*7bf0*/  FFMA.FTZ R211, R206, UR10, -R177.reuse ;  /* 0x0000000aced37c23 */ /* 0x100fe200080108b1 */
[--C-:B------:R-:W-:Y:S01]  /*7c00*/  FFMA.FTZ R209, R209, UR10, -R204.reuse ;  /* 0x0000000ad1d17c23 */ /* 0x100fe200080108cc */
[--C-:B------:R-:W-:Y:S01]  /*7c10*/  FFMA.FTZ R207, R175, UR10, -R204.reuse ;  /* 0x0000000aafcf7c23 */ /* 0x100fe200080108cc */
[----:B------:R-:W-:Y:S01]  /*7c20*/  MUFU.EX2 R184, R184 ;  /* 0x000000b800b87308 */ /* 0x000fe20000000800 */
[--C-:B------:R-:W-:Y:S01]  /*7c30*/  FFMA.FTZ R212, R173, UR10, -R204.reuse ;  /* 0x0000000aadd47c23 */ /* 0x100fe200080108cc */
[--C-:B------:R-:W-:Y:S01]  /*7c40*/  FFMA.FTZ R208, R208, UR10, -R177.reuse ;  /* 0x0000000ad0d07c23 */ /* 0x100fe200080108b1 */
[--C-:B------:R-:W-:Y:S01]  /*7c50*/  FFMA.FTZ R206, R174, UR10, -R177.reuse ;  /* 0x0000000aaece7c23 */ /* 0x100fe200080108b1 */
[--C-:B------:R-:W-:Y:S01]  /*7c60*/  FFMA.FTZ R213, R172, UR10, -R177.reuse ;  /* 0x0000000aacd57c23 */ /* 0x100fe200080108b1 */
[--C-:B------:R-:W-:Y:S01]  /*7c70*/  FFMA.FTZ R214, R203, UR10, -R204.reuse ;  /* 0x0000000acbd67c23 */ /* 0x100fe200080108cc */
[----:B------:R-:W-:Y:S01]  /*7c80*/  LDSM.16.MT88.4 R172, [R189+0x1000] ;  /* 0x00100000bdac783b */ /* 0x000fe20000004200 */
[--C-:B------:R-:W-:Y:S01]  /*7c90*/  FFMA.FTZ R205, R205, UR10, -R204.reuse ;  /* 0x0000000acdcd7c23 */ /* 0x100fe200080108cc */
[----:B------:R-:W-:Y:S01]  /*7ca0*/  MUFU.EX2 R181, R181 ;  /* 0x000000b500b57308 */ /* 0x000fe20000000800 */
[----:B-1----:R-:W-:Y:S01]  /*7cb0*/  F2FP.F16.F32.PACK_AB R4, R183, R186 ;  /* 0x000000bab704723e */ /* 0x002fe200000000ff */
[--C-:B------:R-:W-:Y:S01]  /*7cc0*/  FFMA.FTZ R201, R201, UR10, -R204.reuse ;  /* 0x0000000ac9c97c23 */ /* 0x100fe200080108cc */
[--C-:B------:R-:W-:Y:S01]  /*7cd0*/  FFMA.FTZ R203, R200, UR10, -R177.reuse ;  /* 0x0000000ac8cb7c23 */ /* 0x100fe200080108b1 */
[----:B------:R-:W-:Y:S01]  /*7ce0*/  FFMA.FTZ R204, R179, UR10, -R204 ;  /* 0x0000000ab3cc7c23 */ /* 0x000fe200080108cc */
[--C-:B------:R-:W-:Y:S01]  /*7cf0*/  FFMA.FTZ R202, R202, UR10, -R177.reuse ;  /* 0x0000000acaca7c23 */ /* 0x100fe200080108b1 */
[--C-:B------:R-:W-:Y:S01]  /*7d00*/  FFMA.FTZ R200, R178, UR10, -R177.reuse ;  /* 0x0000000ab2c87c23 */ /* 0x100fe200080108b1 */
[----:B------:R-:W-:Y:S01]  /*7d10*/  FFMA.FTZ R215, R176, UR10, -R177 ;  /* 0x0000000ab0d77c23 */ /* 0x000fe200080108b1 */
[----:B------:R-:W-:Y:S01]  /*7d20*/  MUFU.EX2 R182, R182 ;  /* 0x000000b600b67308 */ /* 0x000fe20000000800 */
[----:B------:R-:W-:Y:S07]  /*7d30*/  LDSM.16.MT88.4 R176, [R199+0x13800] ;  /* 0x01380000c7b0783b */ /* 0x000fee0000004200 */
[----:B------:R-:W1:Y:S08]  /*7d40*/  MUFU.EX2 R180, R180 ;  /* 0x000000b400b47308 */ /* 0x000e700000000800 */
[----:B------:R-:W-:Y:S08]  /*7d50*/  MUFU.EX2 R167, R167 ;  /* 0x000000a700a77308 */ /* 0x000ff00000000800 */
[----:B------:R2:W3:Y:S01]  /*7d60*/  MUFU.EX2 R164, R6 ;  /* 0x0000000600a47308 */ /* 0x0004e20000000800 */
[----:B-1----:R-:W-:-:S07]  /*7d70*/  F2FP.F16.F32.PACK_AB R5, R180, R182 ;  /* 0x000000b6b405723e */ /* 0x002fce00000000ff */
[----:B------:R-:W1:Y:S08]  /*7d80*/  MUFU.EX2 R188, R188 ;  /* 0x000000bc00bc7308 */ /* 0x000e700000000800 */
[----:B------:R-:W4:Y:S01]  /*7d90*/  MUFU.EX2 R3, R3 ;  /* 0x0000000300037308 */ /* 0x000f220000000800 */
[----:B--2---:R-:W-:Y:S02]  /*7da0*/  F2FP.F16.F32.PACK_AB R6, R181, R184 ;  /* 0x000000b8b506723e */ /* 0x004fe400000000ff */
[----:B---3--:R-:W-:-:S05]  /*7db0*/  F2FP.F16.F32.PACK_AB R7, R164, R167 ;  /* 0x000000a7a407723e */ /* 0x008fca00000000ff */
[----:B------:R-:W-:Y:S01]  /*7dc0*/  MUFU.EX2 R197, R197 ;  /* 0x000000c500c57308 */ /* 0x000fe20000000800 */
[-C--:B-1----:R-:W-:Y:S01]  /*7dd0*/  FMUL.FTZ R24, R144, R188.reuse ;  /* 0x000000bc90187220 */ /* 0x082fe20000410000 */
[-C--:B------:R-:W-:Y:S01]  /*7de0*/  FMUL.FTZ R25, R145, R188.reuse ;  /* 0x000000bc91197220 */ /* 0x080fe20000410000 */
[-C--:B------:R-:W-:Y:S01]  /*7df0*/  FMUL.FTZ R32, R140, R188.reuse ;  /* 0x000000bc8c207220 */ /* 0x080fe20000410000 */
[-C--:B------:R-:W-:Y:S01]  /*7e00*/  FMUL.FTZ R33, R141, R188.reuse ;  /* 0x000000bc8d217220 */ /* 0x080fe20000410000 */
[-C--:B------:R-:W-:Y:S01]  /*7e10*/  FMUL.FTZ R36, R36, R188.reuse ;  /* 0x000000bc24247220 */ /* 0x080fe20000410000 */
[-C--:B------:R-:W-:Y:S01]  /*7e20*/  FMUL.FTZ R37, R37, R188.reuse ;  /* 0x000000bc25257220 */ /* 0x080fe20000410000 */
[-C--:B------:R-:W-:Y:S01]  /*7e30*/  FMUL.FTZ R40, R40, R188.reuse ;  /* 0x000000bc28287220 */ /* 0x080fe20000410000 */
[-C--:B------:R-:W-:Y:S01]  /*7e40*/  FMUL.FTZ R41, R41, R188.reuse ;  /* 0x000000bc29297220 */ /* 0x080fe20000410000 */
[-C--:B----4-:R-:W-:Y:S01]  /*7e50*/  FMUL.FTZ R26, R146, R3.reuse ;  /* 0x00000003921a7220 */ /* 0x090fe20000410000 */
[-C--:B------:R-:W-:Y:S01]  /*7e60*/  FMUL.FTZ R27, R147, R3.reuse ;  /* 0x00000003931b7220 */ /* 0x080fe20000410000 */
[-C--:B------:R-:W-:Y:S01]  /*7e70*/  FMUL.FTZ R34, R142, R3.reuse ;  /* 0x000000038e227220 */ /* 0x080fe20000410000 */
[-C--:B------:R-:W-:Y:S01]  /*7e80*/  FMUL.FTZ R35, R143, R3.reuse ;  /* 0x000000038f237220 */ /* 0x080fe20000410000 */
[----:B------:R-:W1:Y:S01]  /*7e90*/  LDSM.16.MT88.4 R144, [R198+0x2000] ;  /* 0x00200000c690783b */ /* 0x000e620000004200 */
[-C--:B------:R-:W-:Y:S01]  /*7ea0*/  FMUL.FTZ R38, R38, R3.reuse ;  /* 0x0000000326267220 */ /* 0x080fe20000410000 */
[-C--:B------:R-:W-:Y:S01]  /*7eb0*/  FMUL.FTZ R39, R39, R3.reuse ;  /* 0x0000000327277220 */ /* 0x080fe20000410000 */
[-C--:B------:R-:W-:Y:S01]  /*7ec0*/  FMUL.FTZ R42, R42, R3.reuse ;  /* 0x000000032a2a7220 */ /* 0x080fe20000410000 */
[C---:B------:R-:W-:Y:S01]  /*7ed0*/  HMMA.16816.F32 R24, R4.reuse, R28, R24 ;  /* 0x0000001c0418723c */ /* 0x040fe20000001818 */
[----:B------:R-:W2:Y:S01]  /*7ee0*/  LDSM.16.MT88.4 R140, [R166+0x12000] ;  /* 0x01200000a68c783b */ /* 0x000ea20000004200 */
        /* <DEDUP_REMOVED lines=46> */
[----:B------:R-:W1:Y:S01]  /*81d0*/  LDSM.16.MT88.4 R152, [R189] ;  /* 0x00000000bd98783b */ /* 0x000e620000004200 */
        /* <DEDUP_REMOVED lines=20> */
[----:B------:R-:W3:Y:S01]  /*8320*/  LDSM.16.MT88.4 R136, [R166+0x14000] ;  /* 0x01400000a688783b */ /* 0x000ee20000004200 */
[-C--:B------:R-:W-:Y:S01]  /*8330*/  FMUL.FTZ R89, R89, R188.reuse ;  /* 0x000000bc59597220 */ /* 0x080fe20000410000 */
[-C--:B------:R-:W-:Y:S01]  /*8340*/  FMUL.FTZ R90, R90, R3.reuse ;  /* 0x000000035a5a7220 */ /* 0x080fe20000410000 */
[-C--:B------:R-:W-:Y:S01]  /*8350*/  FMUL.FTZ R91, R91, R3.reuse ;  /* 0x000000035b5b7220 */ /* 0x080fe20000410000 */
[-C--:B------:R-:W-:Y:S01]  /*8360*/  FMUL.FTZ R92, R92, R188.reuse ;  /* 0x000000bc5c5c7220 */ /* 0x080fe20000410000 */
[-C--:B------:R-:W-:Y:S01]  /*8370*/  FMUL.FTZ R93, R93, R188.reuse ;  /* 0x000000bc5d5d7220 */ /* 0x080fe20000410000 */
[-C--:B------:R-:W-:Y:S01]  /*8380*/  FMUL.FTZ R94, R94, R3.reuse ;  /* 0x000000035e5e7220 */ /* 0x080fe20000410000 */
[C---:B------:R-:W-:Y:S01]  /*8390*/  HMMA.16816.F32 R56, R4.reuse, R146, R56 ;  /* 0x000000920438723c */ /* 0x040fe20000001838 */
[----:B------:R-:W4:Y:S01]  /*83a0*/  LDSM.16.MT88.4 R144, [R199+0x14000] ;  /* 0x01400000c790783b */ /* 0x000f220000004200 */
        /* <DEDUP_REMOVED lines=23> */
[----:B------:R-:W1:Y:S01]  /*8520*/  MUFU.EX2 R194, R194 ;  /* 0x000000c200c27308 */ /* 0x000e620000000800 */
[-C--:B------:R-:W-:Y:S01]  /*8530*/  FMUL.FTZ R148, R148, R188.reuse ;  /* 0x000000bc94947220 */ /* 0x080fe20000410000 */
[-C--:B------:R-:W-:Y:S01]  /*8540*/  FMUL.FTZ R149, R149, R188.reuse ;  /* 0x000000bc95957220 */ /* 0x080fe20000410000 */
[C---:B------:R-:W-:Y:S01]  /*8550*/  HMMA.16816.F32 R64, R4.reuse, R142, R64 ;  /* 0x0000008e0440723c */ /* 0x040fe20000001840 */
[----:B------:R-:W2:Y:S01]  /*8560*/  LDSM.16.MT88.4 R140, [R198+0x4000] ;  /* 0x00400000c68c783b */ /* 0x000ea20000004200 */
[-C--:B------:R-:W-:Y:S01]  /*8570*/  FMUL.FTZ R150, R150, R3.reuse ;  /* 0x0000000396967220 */ /* 0x080fe20000410000 */
[-C--:B------:R-:W-:Y:S01]  /*8580*/  FMUL.FTZ R151, R151, R3.reuse ;  /* 0x0000000397977220 */ /* 0x080fe20000410000 */
[-C--:B------:R-:W-:Y:S01]  /*8590*/  FMUL.FTZ R108, R108, R188.reuse ;  /* 0x000000bc6c6c7220 */ /* 0x080fe20000410000 */
[----:B------:R-:W-:Y:S01]  /*85a0*/  MUFU.EX2 R195, R195 ;  /* 0x000000c300c37308 */ /* 0x000fe20000000800 */
[-C--:B------:R-:W-:Y:S01]  /*85b0*/  FMUL.FTZ R109, R109, R188.reuse ;  /* 0x000000bc6d6d7220 */ /* 0x080fe20000410000 */
[-C--:B------:R-:W-:Y:S01]  /*85c0*/  FMUL.FTZ R110, R110, R3.reuse ;  /* 0x000000036e6e7220 */ /* 0x080fe20000410000 */
[C---:B---3--:R-:W-:Y:S01]  /*85d0*/  HMMA.16816.F32 R68, R4.reuse, R136, R68 ;  /* 0x000000880444723c */ /* 0x048fe20000001844 */
[-C--:B------:R-:W-:Y:S01]  /*85e0*/  FMUL.FTZ R111, R111, R3.reuse ;  /* 0x000000036f6f7220 */ /* 0x080fe20000410000 */
[-C--:B------:R-:W-:Y:S01]  /*85f0*/  FMUL.FTZ R112, R112, R188.reuse ;  /* 0x000000bc70707220 */ /* 0x080fe20000410000 */
[-C--:B------:R-:W-:Y:S01]  /*8600*/  FMUL.FTZ R113, R113, R188.reuse ;  /* 0x000000bc71717220 */ /* 0x080fe20000410000 */
[-C--:B------:R-:W-:Y:S01]  /*8610*/  FMUL.FTZ R114, R114, R3.reuse ;  /* 0x0000000372727220 */ /* 0x080fe20000410000 */
[----:B------:R-:W-:Y:S01]  /*8620*/  MUFU.EX2 R190, R190 ;  /* 0x000000be00be7308 */ /* 0x000fe20000000800 */
[-C--:B------:R-:W-:Y:S01]  /*8630*/  FMUL.FTZ R115, R115, R3.reuse ;  /* 0x0000000373737220 */ /* 0x080fe20000410000 */
[-C--:B------:R-:W-:Y:S01]  /*8640*/  FMUL.FTZ R116, R116, R188.reuse ;  /* 0x000000bc74747220 */ /* 0x080fe20000410000 */
[C---:B------:R-:W-:Y:S01]  /*8650*/  HMMA.16816.F32 R72, R4.reuse, R138, R72 ;  /* 0x0000008a0448723c */ /* 0x040fe20000001848 */
[----:B------:R-:W3:Y:S01]  /*8660*/  LDSM.16.MT88.4 R136, [R189+0x4000] ;  /* 0x00400000bd88783b */ /* 0x000ee20000004200 */
[-C--:B------:R-:W-:Y:S01]  /*8670*/  FMUL.FTZ R117, R117, R188.reuse ;  /* 0x000000bc75757220 */ /* 0x080fe20000410000 */
[-C--:B------:R-:W-:Y:S01]  /*8680*/  FMUL.FTZ R118, R118, R3.reuse ;  /* 0x0000000376767220 */ /* 0x080fe20000410000 */
[-C--:B------:R-:W-:Y:S01]  /*8690*/  FMUL.FTZ R119, R119, R3.reuse ;  /* 0x0000000377777220 */ /* 0x080fe20000410000 */
[----:B------:R-:W-:Y:S01]  /*86a0*/  MUFU.EX2 R196, R196 ;  /* 0x000000c400c47308 */ /* 0x000fe20000000800 */
[-C--:B------:R-:W-:Y:S01]  /*86b0*/  FMUL.FTZ R120, R120, R188.reuse ;  /* 0x000000bc78787220 */ /* 0x080fe20000410000 */
[-C--:B------:R-:W-:Y:S01]  /*86c0*/  FMUL.FTZ R121, R121, R188.reuse ;  /* 0x000000bc79797220 */ /* 0x080fe20000410000 */
[C---:B----4-:R-:W-:Y:S01]  /*86d0*/  HMMA.16816.F32 R76, R4.reuse, R144, R76 ;  /* 0x00000090044c723c */ /* 0x050fe2000000184c */
[-C--:B------:R-:W-:Y:S01]  /*86e0*/  FMUL.FTZ R122, R122, R3.reuse ;  /* 0x000000037a7a7220 */ /* 0x080fe20000410000 */
[-C--:B------:R-:W-:Y:S01]  /*86f0*/  FMUL.FTZ R123, R123, R3.reuse ;  /* 0x000000037b7b7220 */ /* 0x080fe20000410000 */
[-C--:B------:R-:W-:Y:S01]  /*8700*/  FMUL.FTZ R124, R124, R188.reuse ;  /* 0x000000bc7c7c7220 */ /* 0x080fe20000410000 */
[-C--:B------:R-:W-:Y:S01]  /*8710*/  FMUL.FTZ R125, R125, R188.reuse ;  /* 0x000000bc7d7d7220 */ /* 0x080fe20000410000 */
[----:B------:R-:W4:Y:S01]  /*8720*/  MUFU.EX2 R193, R193 ;  /* 0x000000c100c17308 */ /* 0x000f220000000800 */
[-C--:B------:R-:W-:Y:S01]  /*8730*/  FMUL.FTZ R126, R126, R3.reuse ;  /* 0x000000037e7e7220 */ /* 0x080fe20000410000 */
[-C--:B------:R-:W-:Y:S01]  /*8740*/  FMUL.FTZ R127, R127, R3.reuse ;  /* 0x000000037f7f7220 */ /* 0x080fe20000410000 */
[C---:B------:R-:W-:Y:S01]  /*8750*/  HMMA.16816.F32 R80, R4.reuse, R146, R80 ;  /* 0x000000920450723c */ /* 0x040fe20000001850 */
[----:B------:R-:W5:Y:S01]  /*8760*/  LDSM.16.MT88.4 R144, [R166+0x16000] ;  /* 0x01600000a690783b */ /* 0x000f620000004200 */
[-C--:B------:R-:W-:Y:S01]  /*8770*/  FMUL.FTZ R128, R128, R188.reuse ;  /* 0x000000bc80807220 */ /* 0x080fe20000410000 */
[-C--:B------:R-:W-:Y:S01]  /*8780*/  FMUL.FTZ R129, R129, R188.reuse ;  /* 0x000000bc81817220 */ /* 0x080fe20000410000 */
[-C--:B------:R-:W-:Y:S01]  /*8790*/  FMUL.FTZ R130, R130, R3.reuse ;  /* 0x0000000382827220 */ /* 0x080fe20000410000 */
[----:B------:R-:W-:Y:S01]  /*87a0*/  MUFU.EX2 R192, R192 ;  /* 0x000000c000c07308 */ /* 0x000fe20000000800 */
[-C--:B------:R-:W-:Y:S01]  /*87b0*/  FMUL.FTZ R131, R131, R3.reuse ;  /* 0x0000000383837220 */ /* 0x080fe20000410000 */
[----:B------:R-:W-:Y:S01]  /*87c0*/  LDSM.16.MT88.4 R160, [R198+0x2800] ;  /* 0x00280000c6a0783b */ /* 0x000fe20000004200 */
[C---:B------:R-:W-:Y:S01]  /*87d0*/  HMMA.16816.F32 R132, R4.reuse, R154, R132 ;  /* 0x0000009a0484723c */ /* 0x040fe20000001884 */
[----:B------:R-:W-:Y:S01]  /*87e0*/  FFMA.FTZ R186, R233, R188, R186 ;  /* 0x000000bce9ba7223 */ /* 0x000fe200000100ba */
[----:B------:R-:W-:Y:S01]  /*87f0*/  FFMA.FTZ R3, R231, R3, R182 ;  /* 0x00000003e7037223 */ /* 0x000fe200000100b6 */
[----:B------:R-:W-:Y:S02]  /*8800*/  LDSM.16.MT88.4 R152, [R189+0x6000] ;  /* 0x00600000bd98783b */ /* 0x000fe40000004200 */
[----:B------:R-:W4:Y:S01]  /*8810*/  MUFU.EX2 R191, R191 ;  /* 0x000000bf00bf7308 */ /* 0x000f220000000800 */
[----:B------:R-:W-:Y:S01]  /*8820*/  FADD.FTZ R183, R183, R186 ;  /* 0x000000bab7b77221 */ /* 0x000fe20000010000 */
[----:B------:R-:W-:Y:S01]  /*8830*/  FADD.FTZ R180, R180, R3 ;  /* 0x00000003b4b47221 */ /* 0x000fe20000010000 */
[----:B--2---:R-:W-:Y:S01]  /*8840*/  HMMA.16816.F32 R84, R4, R140, R84 ;  /* 0x0000008c0454723c */ /* 0x004fe20000001854 */
[----:B------:R-:W-:Y:S01]  /*8850*/  MOV R3, R185 ;  /* 0x000000b900037202 */ /* 0x000fe20000000f00 */
[----:B------:R-:W-:Y:S01]  /*8860*/  FADD.FTZ R184, R184, R183 ;  /* 0x000000b7b8b87221 */ /* 0x000fe20000010000 */
[----:B------:R-:W-:-:S02]  /*8870*/  FADD.FTZ R167, R167, R180 ;  /* 0x000000b4a7a77221 */ /* 0x000fc40000010000 */
[----:B------:R-:W-:Y:S01]  /*8880*/  MUFU.EX2 R209, R209 ;  /* 0x000000d100d17308 */ /* 0x000fe20000000800 */
[----:B------:R-:W-:Y:S01]  /*8890*/  FADD.FTZ R184, R181, R184 ;  /* 0x000000b8b5b87221 */ /* 0x000fe20000010000 */
[----:B------:R-:W-:Y:S01]  /*88a0*/  FADD.FTZ R167, R164, R167 ;  /* 0x000000a7a4a77221 */ /* 0x000fe20000010000 */
[----:B------:R-:W-:Y:S01]  /*88b0*/  HMMA.16816.F32 R88, R4, R142, R88 ;  /* 0x0000008e0458723c */ /* 0x000fe20000001858 */
[----:B------:R-:W2:Y:S01]  /*88c0*/  LDSM.16.MT88.4 R140, [R199+0x16000] ;  /* 0x01600000c78c783b */ /* 0x000ea20000004200 */
[----:B------:R-:W-:-:S03]  /*88d0*/  MOV R164, R187 ;  /* 0x000000bb00a47202 */ /* 0x000fc60000000f00 */
[----:B------:R-:W4:Y:S03]  /*88e0*/  MUFU.EX2 R210, R210 ;  /* 0x000000d200d27308 */ /* 0x000f260000000800 */
[C---:B---3--:R-:W-:Y:S05]  /*88f0*/  HMMA.16816.F32 R92, R4.reuse, R136, R92 ;  /* 0x00000088045c723c */ /* 0x048fea000000185c */
[----:B------:R-:W-:Y:S03]  /*8900*/  MUFU.EX2 R207, R207 ;  /* 0x000000cf00cf7308 */ /* 0x000fe60000000800 */
[C---:B------:R-:W-:Y:S01]  /*8910*/  HMMA.16816.F32 R96, R4.reuse, R138, R96 ;  /* 0x0000008a0460723c */ /* 0x040fe20000001860 */
[----:B------:R-:W3:Y:S04]  /*8920*/  LDSM.16.MT88.4 R136, [R198+0x6000] ;  /* 0x00600000c688783b */ /* 0x000ee80000004200 */
[----:B------:R-:W-:Y:S03]  /*8930*/  MUFU.EX2 R212, R212 ;  /* 0x000000d400d47308 */ /* 0x000fe60000000800 */
[C---:B-----5:R-:W-:Y:S05]  /*8940*/  HMMA.16816.F32 R100, R4.reuse, R144, R100 ;  /* 0x000000900464723c */ /* 0x060fea0000001864 */
[----:B------:R-:W-:Y:S03]  /*8950*/  MUFU.EX2 R208, R208 ;  /* 0x000000d000d07308 */ /* 0x000fe60000000800 */
[C---:B------:R-:W-:Y:S01]  /*8960*/  HMMA.16816.F32 R104, R4.reuse, R146, R104 ;  /* 0x000000920468723c */ /* 0x040fe20000001868 */
[----:B------:R-:W5:Y:S04]  /*8970*/  LDSM.16.MT88.4 R144, [R166+0x10800] ;  /* 0x01080000a690783b */ /* 0x000f680000004200 */
[----:B------:R-:W5:Y:S03]  /*8980*/  MUFU.EX2 R211, R211 ;  /* 0x000000d300d37308 */ /* 0x000f660000000800 */
[C---:B------:R-:W-:Y:S05]  /*8990*/  HMMA.16816.F32 R8, R4.reuse, R12, R8 ;  /* 0x0000000c0408723c */ /* 0x040fea0000001808 */
[----:B------:R-:W-:Y:S03]  /*89a0*/  MUFU.EX2 R206, R206 ;  /* 0x000000ce00ce7308 */ /* 0x000fe60000000800 */
[C---:B------:R-:W-:Y:S01]  /*89b0*/  HMMA.16816.F32 R12, R4.reuse, R14, R156 ;  /* 0x0000000e040c723c */ /* 0x040fe2000000189c */
[----:B------:R-:W-:Y:S04]  /*89c0*/  LDSM.16.MT88.4 R156, [R189+0x2800] ;  /* 0x00280000bd9c783b */ /* 0x000fe80000004200 */
[----:B------:R-:W5:Y:S03]  /*89d0*/  MUFU.EX2 R213, R213 ;  /* 0x000000d500d57308 */ /* 0x000f660000000800 */
[C---:B------:R-:W-:Y:S05]  /*89e0*/  HMMA.16816.F32 R16, R4.reuse, R20, R16 ;  /* 0x000000140410723c */ /* 0x040fea0000001810 */
[----:B------:R-:W-:Y:S03]  /*89f0*/  MUFU.EX2 R205, R205 ;  /* 0x000000cd00cd7308 */ /* 0x000fe60000000800 */
[C---:B------:R-:W-:Y:S01]  /*8a00*/  HMMA.16816.F32 R20, R4.reuse, R22, R148 ;  /* 0x000000160414723c */ /* 0x040fe20000001894 */
[----:B------:R-:W5:Y:S04]  /*8a10*/  LDSM.16.MT88.4 R148, [R199+0x10800] ;  /* 0x01080000c794783b */ /* 0x000f680000004200 */
[----:B------:R-:W5:Y:S03]  /*8a20*/  MUFU.EX2 R214, R214 ;  /* 0x000000d600d67308 */ /* 0x000f660000000800 */
[C---:B--2---:R-:W-:Y:S05]  /*8a30*/  HMMA.16816.F32 R108, R4.reuse, R140, R108 ;  /* 0x0000008c046c723c */ /* 0x044fea000000186c */
[----:B------:R-:W-:Y:S03]  /*8a40*/  MUFU.EX2 R201, R201 ;  /* 0x000000c900c97308 */ /* 0x000fe60000000800 */
[C---:B------:R-:W-:Y:S01]  /*8a50*/  HMMA.16816.F32 R112, R4.reuse, R142, R112 ;  /* 0x0000008e0470723c */ /* 0x040fe20000001870 */
[----:B------:R-:W2:Y:S04]  /*8a60*/  LDSM.16.MT88.4 R140, [R198+0x800] ;  /* 0x00080000c68c783b */ /* 0x000ea80000004200 */
[----:B------:R-:W-:Y:S03]  /*8a70*/  MUFU.EX2 R204, R204 ;  /* 0x000000cc00cc7308 */ /* 0x000fe60000000800 */
[C---:B---3--:R-:W-:Y:S05]  /*8a80*/  HMMA.16816.F32 R116, R4.reuse, R136, R116 ;  /* 0x000000880474723c */ /* 0x048fea0000001874 */
[----:B------:R-:W-:Y:S03]  /*8a90*/  MUFU.EX2 R202, R202 ;  /* 0x000000ca00ca7308 */ /* 0x000fe60000000800 */
[C---:B------:R-:W-:Y:S01]  /*8aa0*/  HMMA.16816.F32 R120, R4.reuse, R138, R120 ;  /* 0x0000008a0478723c */ /* 0x040fe20000001878 */
[----:B------:R-:W-:Y:S04]  /*8ab0*/  LDSM.16.MT88.4 R136, [R189+0x800] ;  /* 0x00080000bd88783b */ /* 0x000fe80000004200 */
[----:B------:R-:W3:Y:S03]  /*8ac0*/  MUFU.EX2 R203, R203 ;  /* 0x000000cb00cb7308 */ /* 0x000ee60000000800 */
[C---:B------:R-:W-:Y:S05]  /*8ad0*/  HMMA.16816.F32 R124, R4.reuse, R152, R124 ;  /* 0x00000098047c723c */ /* 0x040fea000000187c */
[----:B------:R-:W-:Y:S03]  /*8ae0*/  MUFU.EX2 R200, R200 ;  /* 0x000000c800c87308 */ /* 0x000fe60000000800 */
[----:B------:R-:W-:Y:S01]  /*8af0*/  HMMA.16816.F32 R4, R4, R154, R128 ;  /* 0x0000009a0404723c */ /* 0x000fe20000001880 */
[----:B-1----:R-:W-:Y:S01]  /*8b00*/  F2FP.F16.F32.PACK_AB R128, R194, R197 ;  /* 0x000000c5c280723e */ /* 0x002fe200000000ff */
[----:B------:R-:W1:Y:S01]  /*8b10*/  LDSM.16.MT88.4 R152, [R166+0x14800] ;  /* 0x01480000a698783b */ /* 0x000e620000004200 */
[----:B----4-:R-:W-:Y:S01]  /*8b20*/  F2FP.F16.F32.PACK_AB R129, R193, R196 ;  /* 0x000000c4c181723e */ /* 0x010fe200000000ff */
[----:B------:R-:W-:Y:S01]  /*8b30*/  FADD.FTZ R197, R197, R184 ;  /* 0x000000b8c5c57221 */ /* 0x000fe20000010000 */
[----:B------:R-:W-:Y:S01]  /*8b40*/  F2FP.F16.F32.PACK_AB R130, R190, R195 ;  /* 0x000000c3be82723e */ /* 0x000fe200000000ff */
[----:B------:R-:W4:Y:S01]  /*8b50*/  MUFU.EX2 R215, R215 ;  /* 0x000000d700d77308 */ /* 0x000f220000000800 */
[----:B------:R-:W-:Y:S01]  /*8b60*/  F2FP.F16.F32.PACK_AB R131, R191, R192 ;  /* 0x000000c0bf83723e */ /* 0x000fe200000000ff */
[----:B------:R-:W-:Y:S01]  /*8b70*/  FADD.FTZ R196, R196, R167 ;  /* 0x000000a7c4c47221 */ /* 0x000fe20000010000 */
[----:B------:R-:W-:-:S03]  /*8b80*/  FADD.FTZ R194, R194, R197 ;  /* 0x000000c5c2c27221 */ /* 0x000fc60000010000 */
[----:B------:R-:W-:Y:S01]  /*8b90*/  FADD.FTZ R193, R193, R196 ;  /* 0x000000c4c1c17221 */ /* 0x000fe20000010000 */
[----:B------:R-:W-:Y:S01]  /*8ba0*/  FADD.FTZ R195, R195, R194 ;  /* 0x000000c2c3c37221 */ /* 0x000fe20000010000 */
[----:B-----5:R-:W-:Y:S02]  /*8bb0*/  HMMA.16816.F32 R8, R128, R144, R8 ;  /* 0x000000908008723c */ /* 0x020fe40000001808 */
[----:B------:R-:W-:Y:S01]  /*8bc0*/  FADD.FTZ R192, R192, R193 ;  /* 0x000000c1c0c07221 */ /* 0x000fe20000010000 */
[----:B------:R-:W-:-:S03]  /*8bd0*/  FADD.FTZ R190, R190, R195 ;  /* 0x000000c3bebe7221 */ /* 0x000fc60000010000 */
[----:B------:R-:W-:Y:S02]  /*8be0*/  FADD.FTZ R191, R191, R192 ;  /* 0x000000c0bfbf7221 */ /* 0x000fe40000010000 */
[C---:B------:R-:W-:Y:S01]  /*8bf0*/  HMMA.16816.F32 R12, R128.reuse, R146, R12 ;  /* 0x00000092800c723c */ /* 0x040fe2000000180c */
[----:B------:R-:W5:Y:S07]  /*8c00*/  LDSM.16.MT88.4 R144, [R199+0x12800] ;  /* 0x01280000c790783b */ /* 0x000f6e0000004200 */
[C---:B------:R-:W-:Y:S08]  /*8c10*/  HMMA.16816.F32 R16, R128.reuse, R148, R16 ;  /* 0x000000948010723c */ /* 0x040ff00000001810 */
[C---:B------:R-:W-:Y:S01]  /*8c20*/  HMMA.16816.F32 R20, R128.reuse, R150, R20 ;  /* 0x000000968014723c */ /* 0x040fe20000001814 */
[----:B------:R-:W3:Y:S07]  /*8c30*/  LDSM.16.MT88.4 R148, [R199+0x14800] ;  /* 0x01480000c794783b */ /* 0x000eee0000004200 */
[C---:B--2---:R-:W-:Y:S08]  /*8c40*/  HMMA.16816.F32 R24, R128.reuse, R140, R24 ;  /* 0x0000008c8018723c */ /* 0x044ff00000001818 */
[C---:B------:R-:W-:Y:S01]  /*8c50*/  HMMA.16816.F32 R28, R128.reuse, R142, R28 ;  /* 0x0000008e801c723c */ /* 0x040fe2000000181c */
[----:B------:R-:W2:Y:S07]  /*8c60*/  LDSM.16.MT88.4 R140, [R198+0x4800] ;  /* 0x00480000c68c783b */ /* 0x000eae0000004200 */
[C---:B-1----:R-:W-:Y:S08]  /*8c70*/  HMMA.16816.F32 R68, R128.reuse, R152, R68 ;  /* 0x000000988044723c */ /* 0x042ff00000001844 */
[C---:B-----5:R-:W-:Y:S08]  /*8c80*/  HMMA.16816.F32 R44, R128.reuse, R144, R44 ;  /* 0x00000090802c723c */ /* 0x060ff0000000182c */
[C---:B------:R-:W-:Y:S01]  /*8c90*/  HMMA.16816.F32 R48, R128.reuse, R146, R48 ;  /* 0x000000928030723c */ /* 0x040fe20000001830 */
[----:B------:R-:W1:Y:S07]  /*8ca0*/  LDSM.16.MT88.4 R144, [R166+0x16800] ;  /* 0x01680000a690783b */ /* 0x000e6e0000004200 */
[C---:B------:R-:W-:Y:S01]  /*8cb0*/  HMMA.16816.F32 R72, R128.reuse, R154, R72 ;  /* 0x0000009a8048723c */ /* 0x040fe20000001848 */
[----:B------:R-:W5:Y:S07]  /*8cc0*/  LDSM.16.MT88.4 R152, [R199+0x16800] ;  /* 0x01680000c798783b */ /* 0x000f6e0000004200 */
[C---:B------:R-:W-:Y:S08]  /*8cd0*/  HMMA.16816.F32 R32, R128.reuse, R136, R32 ;  /* 0x000000888020723c */ /* 0x040ff00000001820 */
[C---:B------:R-:W-:Y:S01]  /*8ce0*/  HMMA.16816.F32 R132, R128.reuse, R138, R132 ;  /* 0x0000008a8084723c */ /* 0x040fe20000001884 */
[----:B------:R-:W4:Y:S07]  /*8cf0*/  LDSM.16.MT88.4 R136, [R189+0x4800] ;  /* 0x00480000bd88783b */ /* 0x000f2e0000004200 */
[C---:B---3--:R-:W-:Y:S08]  /*8d00*/  HMMA.16816.F32 R76, R128.reuse, R148, R76 ;  /* 0x00000094804c723c */ /* 0x048ff0000000184c */
[C---:B------:R-:W-:Y:S01]  /*8d10*/  HMMA.16816.F32 R80, R128.reuse, R150, R80 ;  /* 0x000000968050723c */ /* 0x040fe20000001850 */
[----:B------:R-:W-:Y:S07]  /*8d20*/  LDSM.16.MT88.4 R148, [R189+0x6800] ;  /* 0x00680000bd94783b */ /* 0x000fee0000004200 */
[C---:B--2---:R-:W-:Y:S08]  /*8d30*/  HMMA.16816.F32 R84, R128.reuse, R140, R84 ;  /* 0x0000008c8054723c */ /* 0x044ff00000001854 */
[C---:B------:R-:W-:Y:S01]  /*8d40*/  HMMA.16816.F32 R88, R128.reuse, R142, R88 ;  /* 0x0000008e8058723c */ /* 0x040fe20000001858 */
[----:B------:R-:W2:Y:S07]  /*8d50*/  LDSM.16.MT88.4 R140, [R198+0x6800] ;  /* 0x00680000c68c783b */ /* 0x000eae0000004200 */
[C---:B-1----:R-:W-:Y:S08]  /*8d60*/  HMMA.16816.F32 R100, R128.reuse, R144, R100 ;  /* 0x000000908064723c */ /* 0x042ff00000001864 */
[C---:B------:R-:W-:Y:S01]  /*8d70*/  HMMA.16816.F32 R104, R128.reuse, R146, R104 ;  /* 0x000000928068723c */ /* 0x040fe20000001868 */
[----:B------:R-:W-:Y:S07]  /*8d80*/  LDSM.16.MT88.4 R144, [R199+0x11000] ;  /* 0x01100000c790783b */ /* 0x000fee0000004200 */
[C---:B-----5:R-:W-:Y:S08]  /*8d90*/  HMMA.16816.F32 R108, R128.reuse, R152, R108 ;  /* 0x00000098806c723c */ /* 0x060ff0000000186c */
        /* <DEDUP_REMOVED lines=13> */
[----:B------:R-:W3:Y:S07]  /*8e70*/  LDSM.16.MT88.4 R136, [R198+0x1000] ;  /* 0x00100000c688783b */ /* 0x000eee0000004200 */
[C---:B--2---:R-:W-:Y:S08]  /*8e80*/  HMMA.16816.F32 R116, R128.reuse, R140, R116 ;  /* 0x0000008c8074723c */ /* 0x044ff00000001874 */
[C---:B------:R-:W-:Y:S01]  /*8e90*/  HMMA.16816.F32 R120, R128.reuse, R142, R120 ;  /* 0x0000008e8078723c */ /* 0x040fe20000001878 */
[----:B------:R-:W-:Y:S07]  /*8ea0*/  LDSM.16.MT88.4 R140, [R166+0x15000] ;  /* 0x01500000a68c783b */ /* 0x000fee0000004200 */
[C---:B------:R-:W-:Y:S08]  /*8eb0*/  HMMA.16816.F32 R124, R128.reuse, R148, R124 ;  /* 0x00000094807c723c */ /* 0x040ff0000000187c */
        /* <DEDUP_REMOVED lines=11> */
[----:B-1----:R-:W-:Y:S01]  /*8f70*/  HMMA.16816.F32 R8, R4, R152, R8 ;  /* 0x000000980408723c */ /* 0x002fe20000001808 */
[----:B------:R-:W-:Y:S01]  /*8f80*/  FADD.FTZ R206, R206, R211 ;  /* 0x000000d3cece7221 */ /* 0x000fe20000010000 */
[----:B------:R-:W-:-:S03]  /*8f90*/  FADD.FTZ R212, R212, R207 ;  /* 0x000000cfd4d47221 */ /* 0x000fc60000010000 */
[----:B------:R-:W-:-:S03]  /*8fa0*/  FADD.FTZ R213, R213, R206 ;  /* 0x000000ced5d57221 */ /* 0x000fc60000010000 */
[C---:B------:R-:W-:Y:S01]  /*8fb0*/  HMMA.16816.F32 R12, R4.reuse, R154, R12 ;  /* 0x0000009a040c723c */ /* 0x040fe2000000180c */
[----:B------:R-:W1:Y:S07]  /*8fc0*/  LDSM.16.MT88.4 R152, [R199+0x15000] ;  /* 0x01500000c798783b */ /* 0x000e6e0000004200 */
[C---:B------:R-:W-:Y:S08]  /*8fd0*/  HMMA.16816.F32 R16, R4.reuse, R144, R16 ;  /* 0x000000900410723c */ /* 0x040ff00000001810 */
[C---:B------:R-:W-:Y:S01]  /*8fe0*/  HMMA.16816.F32 R20, R4.reuse, R146, R20 ;  /* 0x000000920414723c */ /* 0x040fe20000001814 */
[----:B------:R-:W4:Y:S07]  /*8ff0*/  LDSM.16.MT88.4 R144, [R198+0x5000] ;  /* 0x00500000c690783b */ /* 0x000f2e0000004200 */
[C---:B---3--:R-:W-:Y:S08]  /*9000*/  HMMA.16816.F32 R24, R4.reuse, R136, R24 ;  /* 0x000000880418723c */ /* 0x048ff00000001818 */
[C---:B------:R-:W-:Y:S08]  /*9010*/  HMMA.16816.F32 R28, R4.reuse, R138, R28 ;  /* 0x0000008a041c723c */ /* 0x040ff0000000181c */
[C---:B------:R-:W-:Y:S01]  /*9020*/  HMMA.16816.F32 R136, R4.reuse, R172, R32 ;  /* 0x000000ac0488723c */ /* 0x040fe20000001820 */
[----:B------:R-:W3:Y:S07]  /*9030*/  LDSM.16.MT88.4 R32, [R189+0x5000] ;  /* 0x00500000bd20783b */ /* 0x000eee0000004200 */
[C---:B--2---:R-:W-:Y:S08]  /*9040*/  HMMA.16816.F32 R60, R4.reuse, R148, R60 ;  /* 0x00000094043c723c */ /* 0x044ff0000000183c */
        /* <DEDUP_REMOVED lines=11> */
[C---:B------:R-:W-:Y:S08]  /*9100*/  HMMA.16816.F32 R52, R4.reuse, R156, R52 ;  /* 0x0000009c0434723c */ /* 0x040ff00000001834 */
[C---:B------:R-:W-:Y:S01]  /*9110*/  HMMA.16816.F32 R56, R4.reuse, R158, R56 ;  /* 0x0000009e0438723c */ /* 0x040fe20000001838 */
[----:B------:R-:W4:Y:S07]  /*9120*/  LDSM.16.MT88.4 R156, [R166+0x11800] ;  /* 0x01180000a69c783b */ /* 0x000f2e0000004200 */
[C---:B------:R-:W-:Y:S01]  /*9130*/  HMMA.16816.F32 R132, R4.reuse, R174, R132 ;  /* 0x000000ae0484723c */ /* 0x040fe20000001884 */
[----:B------:R-:W-:Y:S07]  /*9140*/  LDSM.16.MT88.4 R172, [R199+0x15800] ;  /* 0x01580000c7ac783b */ /* 0x000fee0000004200 */
[C---:B------:R-:W-:Y:S08]  /*9150*/  HMMA.16816.F32 R36, R4.reuse, R168, R36 ;  /* 0x000000a80424723c */ /* 0x040ff00000001824 */
[C---:B------:R-:W-:Y:S01]  /*9160*/  HMMA.16816.F32 R40, R4.reuse, R170, R40 ;  /* 0x000000aa0428723c */ /* 0x040fe20000001828 */
[----:B------:R-:W-:Y:S07]  /*9170*/  LDSM.16.MT88.4 R168, [R198+0x3800] ;  /* 0x00380000c6a8783b */ /* 0x000fee0000004200 */
[C---:B------:R-:W-:Y:S08]  /*9180*/  HMMA.16816.F32 R44, R4.reuse, R160, R44 ;  /* 0x000000a0042c723c */ /* 0x040ff0000000182c */
[C---:B------:R-:W-:Y:S08]  /*9190*/  HMMA.16816.F32 R48, R4.reuse, R162, R48 ;  /* 0x000000a20430723c */ /* 0x040ff00000001830 */
[C---:B---3--:R-:W-:Y:S08]  /*91a0*/  HMMA.16816.F32 R92, R4.reuse, R32, R92 ;  /* 0x00000020045c723c */ /* 0x048ff0000000185c */
[C---:B------:R-:W-:Y:S01]  /*91b0*/  HMMA.16816.F32 R96, R4.reuse, R34, R96 ;  /* 0x000000220460723c */ /* 0x040fe20000001860 */
[----:B------:R-:W-:Y:S07]  /*91c0*/  LDSM.16.MT88.4 R32, [R166+0x15800] ;  /* 0x01580000a620783b */ /* 0x000fee0000004200 */
[C---:B--2---:R-:W-:Y:S08]  /*91d0*/  HMMA.16816.F32 R100, R4.reuse, R148, R100 ;  /* 0x000000940464723c */ /* 0x044ff00000001864 */
[C---:B------:R-:W-:Y:S01]  /*91e0*/  HMMA.16816.F32 R104, R4.reuse, R150, R104 ;  /* 0x000000960468723c */ /* 0x040fe20000001868 */
[----:B------:R-:W-:Y:S07]  /*91f0*/  LDSM.16.MT88.4 R148, [R199+0x11800] ;  /* 0x01180000c794783b */ /* 0x000fee0000004200 */
[C---:B-----5:R-:W-:Y:S08]  /*9200*/  HMMA.16816.F32 R108, R4.reuse, R140, R108 ;  /* 0x0000008c046c723c */ /* 0x060ff0000000186c */
[C---:B------:R-:W-:Y:S01]  /*9210*/  HMMA.16816.F32 R112, R4.reuse, R142, R112 ;  /* 0x0000008e0470723c */ /* 0x040fe20000001870 */
[----:B------:R-:W2:Y:S07]  /*9220*/  LDSM.16.MT88.4 R140, [R166+0x13800] ;  /* 0x01380000a68c783b */ /* 0x000eae0000004200 */
[C---:B-1----:R-:W-:Y:S08]  /*9230*/  HMMA.16816.F32 R116, R4.reuse, R152, R116 ;  /* 0x000000980474723c */ /* 0x042ff00000001874 */
[C---:B------:R-:W-:Y:S01]  /*9240*/  HMMA.16816.F32 R120, R4.reuse, R154, R120 ;  /* 0x0000009a0478723c */ /* 0x040fe20000001878 */
[----:B------:R-:W1:Y:S07]  /*9250*/  LDSM.16.MT88.4 R152, [R166+0x17800] ;  /* 0x01780000a698783b */ /* 0x000e6e0000004200 */
[C---:B----4-:R-:W-:Y:S08]  /*9260*/  HMMA.16816.F32 R124, R4.reuse, R144, R124 ;  /* 0x00000090047c723c */ /* 0x050ff0000000187c */
        /* <DEDUP_REMOVED lines=16> */
[C---:B--2---:R-:W-:Y:S08]  /*9370*/  HMMA.16816.F32 R36, R4.reuse, R140, R36 ;  /* 0x0000008c0424723c */ /* 0x044ff00000001824 */
[C---:B-1----:R-:W-:Y:S08]  /*9380*/  HMMA.16816.F32 R100, R4.reuse, R152, R100 ;  /* 0x000000980464723c */ /* 0x042ff00000001864 */
[C---:B------:R-:W-:Y:S08]  /*9390*/  HMMA.16816.F32 R104, R4.reuse, R154, R104 ;  /* 0x0000009a0468723c */ /* 0x040ff00000001868 */
[C---:B------:R-:W-:Y:S01]  /*93a0*/  HMMA.16816.F32 R40, R4.reuse, R142, R40 ;  /* 0x0000008e0428723c */ /* 0x040fe20000001828 */
[----:B------:R-:W1:Y:S07]  /*93b0*/  LDSM.16.MT88.4 R140, [R198+0x1800] ;  /* 0x00180000c68c783b */ /* 0x000e6e0000004200 */
[C---:B------:R-:W-:Y:S01]  /*93c0*/  HMMA.16816.F32 R152, R4.reuse, R148, R16 ;  /* 0x000000940498723c */ /* 0x040fe20000001810 */
[----:B------:R-:W-:Y:S07]  /*93d0*/  LDSM.16.MT88.4 R16, [R189+0x3800] ;  /* 0x00380000bd10783b */ /* 0x000fee0000004200 */
[C---:B------:R-:W-:Y:S01]  /*93e0*/  HMMA.16816.F32 R156, R4.reuse, R158, R12 ;  /* 0x0000009e049c723c */ /* 0x040fe2000000180c */
[----:B------:R-:W-:Y:S07]  /*93f0*/  LDSM.16.MT88.4 R12, [R198+0x7800] ;  /* 0x00780000c60c783b */ /* 0x000fee0000004200 */
[C---:B------:R-:W-:Y:S08]  /*9400*/  HMMA.16816.F32 R68, R4.reuse, R32, R68 ;  /* 0x000000200444723c */ /* 0x040ff00000001844 */
[C---:B------:R-:W-:Y:S01]  /*9410*/  HMMA.16816.F32 R72, R4.reuse, R34, R72 ;  /* 0x000000220448723c */ /* 0x040fe20000001848 */
[----:B------:R-:W2:Y:S07]  /*9420*/  LDSM.16.MT88.4 R32, [R198+0x5800] ;  /* 0x00580000c620783b */ /* 0x000eae0000004200 */
[C---:B------:R-:W-:Y:S01]  /*9430*/  HMMA.16816.F32 R148, R4.reuse, R150, R20 ;  /* 0x000000960494723c */ /* 0x040fe20000001814 */
[----:B------:R-:W4:Y:S07]  /*9440*/  LDSM.16.MT88.4 R20, [R189+0x5800] ;  /* 0x00580000bd14783b */ /* 0x000f2e0000004200 */
[C---:B---3--:R-:W-:Y:S08]  /*9450*/  HMMA.16816.F32 R136, R4.reuse, R8, R136 ;  /* 0x000000080488723c */ /* 0x048ff00000001888 */
[C---:B------:R-:W-:Y:S01]  /*9460*/  HMMA.16816.F32 R132, R4.reuse, R10, R132 ;  /* 0x0000000a0484723c */ /* 0x040fe20000001884 */
[----:B------:R-:W3:Y:S07]  /*9470*/  LDSM.16.MT88.4 R8, [R189+0x7800] ;  /* 0x00780000bd08783b */ /* 0x000eee0000004200 */
[C---:B------:R-:W-:Y:S08]  /*9480*/  HMMA.16816.F32 R108, R4.reuse, R144, R108 ;  /* 0x00000090046c723c */ /* 0x040ff0000000186c */
[C---:B------:R-:W-:Y:S08]  /*9490*/  HMMA.16816.F32 R112, R4.reuse, R146, R112 ;  /* 0x000000920470723c */ /* 0x040ff00000001870 */
[C---:B-1----:R-:W-:Y:S08]  /*94a0*/  HMMA.16816.F32 R144, R4.reuse, R140, R24 ;  /* 0x0000008c0490723c */ /* 0x042ff00000001818 */
        /* <DEDUP_REMOVED lines=16> */
[----:B------:R-:W-:-:S15]  /*95b0*/  HMMA.16816.F32 R128, R4, R10, R128 ;  /* 0x0000000a0480723c */ /* 0x000fde0000001880 */
[----:B------:R-:W-:-:S05]  /*95c0*/  NOP ;  /* 0x0000000000007918 */ /* 0x000fca0000000000 */
.L_x_438:
[----:B------:R-:W-:-:S09]  /*95d0*/  UISETP.GE.AND UP0, UPT, UR18, URZ, UPT ;  /* 0x000000ff1200728c */ /* 0x000fd2000bf06270 */
[----:B------:R-:W-:Y:S05]  /*95e0*/  BRA.U !UP0, `(.L_x_440) ;  /* 0x0000003508f87547 */ /* 0x000fea000b800000 */
[----:B------:R-:W1:Y:S01]  /*95f0*/  S2R R5, SR_TID.X ;  /* 0x0000000000057919 */ /* 0x000e620000002100 */
[----:B------:R-:W-:Y:S01]  /*9600*/  IMAD.U32 R10, RZ, RZ, UR20 ;  /* 0x00000014ff0a7e24 */ /* 0x000fe2000f8e00ff */
[----:B------:R-:W-:Y:S01]  /*9610*/  UIMAD UR24, UR24, UR4, URZ ;  /* 0x00000004181872a4 */ /* 0x000fe2000f8e02ff */
[----:B------:R-:W-:Y:S01]  /*9620*/  IMAD.U32 R11, RZ, RZ, UR19 ;  /* 0x00000013ff0b7e24 */ /* 0x000fe2000f8e00ff */
[----:B------:R-:W-:Y:S01]  /*9630*/  UIMAD.WIDE.U32 UR20, UR18, UR6, URZ ;  /* 0x00000006121472a5 */ /* 0x000fe2000f8e00ff */
[----:B------:R-:W-:Y:S01]  /*9640*/  IMAD.U32 R6, RZ, RZ, UR4 ;  /* 0x00000004ff067e24 */ /* 0x000fe2000f8e00ff */
[----:B------:R-:W-:Y:S01]  /*9650*/  UIMAD UR5, UR16, UR5, UR24 ;  /* 0x00000005100572a4 */ /* 0x000fe2000f8e0218 */
[----:B------:R-:W-:Y:S01]  /*9660*/  IMAD.WIDE.U32 R10, R0, UR6, R10 ;  /* 0x00000006000a7c25 */ /* 0x000fe2000f8e000a */
[----:B------:R-:W-:Y:S01]  /*9670*/  USHF.L.U64.HI UR10, UR6, 0x5, UR7 ;  /* 0x00000005060a7899 */ /* 0x000fe20008010207 */
[----:B------:R-:W-:Y:S01]  /*9680*/  MOV R169, R164 ;  /* 0x000000a400a97202 */ /* 0x000fe20000000f00 */
[----:B------:R-:W-:Y:S01]  /*9690*/  USHF.L.U32 UR11, UR6, 0x5, URZ ;  /* 0x00000005060b7899 */ /* 0x000fe200080006ff */
[----:B------:R-:W-:Y:S01]  /*96a0*/  IMAD.IADD R11, R2, 0x1, R11 ;  /* 0x00000001020b7824 */ /* 0x000fe200078e020b */
[----:B------:R-:W-:Y:S01]  /*96b0*/  USHF.L.U32 UR17, UR6, 0x7, URZ ;  /* 0x0000000706117899 */ /* 0x000fe200080006ff */
[----:B------:R-:W-:Y:S01]  /*96c0*/  IMAD.MOV.U32 R224, RZ, RZ, 0x20 ;  /* 0x00000020ffe07424 */ /* 0x000fe200078e00ff */
[----:B------:R-:W-:Y:S01]  /*96d0*/  UIADD3 UR28, UP0, UPT, UR28, -0x180, URZ ;  /* 0xfffffe801c1c7890 */ /* 0x000fe2000ff1e0ff */
[----:B------:R-:W-:Y:S01]  /*96e0*/  IMAD.WIDE.U32 R6, R6, UR16, R10 ;  /* 0x0000001006067c25 */ /* 0x000fe2000f8e000a */
[----:B------:R-:W-:-:S02]  /*96f0*/  USHF.L.U64.HI UR16, UR6, 0x7, UR7 ;  /* 0x0000000706107899 */ /* 0x000fc40008010207 */
[----:B------:R-:W-:Y:S01]  /*9700*/  UIMAD UR7, UR18, UR7, UR21 ;  /* 0x00000007120772a4 */ /* 0x000fe2000f8e0215 */
[----:B------:R-:W-:Y:S01]  /*9710*/  SEL R224, R224, 0xffffffe0, !P0 ;  /* 0xffffffe0e0e07807 */ /* 0x000fe20004000000 */
[----:B------:R-:W-:Y:S01]  /*9720*/  UMOV UR6, 0x400 ;  /* 0x0000040000067882 */ /* 0x000fe20000000000 */
[----:B------:R-:W-:Y:S01]  /*9730*/  UIADD3 UR18, UPT, UPT, UR18, 0x1, URZ ;  /* 0x0000000112127890 */ /* 0x000fe2000fffe0ff */
[----:B------:R-:W2:Y:S01]  /*9740*/  LDCU UR4, c[0x0][0x45c] ;  /* 0x00008b80ff0477ac */ /* 0x000ea20008000800 */
[----:B------:R-:W-:Y:S01]  /*9750*/  UIADD3.X UR25, UPT, UPT, UR25, -0x1, URZ, UP0, !UPT ;  /* 0xffffffff19197890 */ /* 0x000fe200087fe4ff */
[C---:B-1----:R-:W-:Y:S02]  /*9760*/  IMAD.SHL.U32 R219, R5.reuse, 0x40, RZ ;  /* 0x0000004005db7824 */ /* 0x042fe400078e00ff */
[C---:B------:R-:W-:Y:S02]  /*9770*/  IMAD.SHL.U32 R0, R5.reuse, 0x8, RZ ;  /* 0x0000000805007824 */ /* 0x040fe400078e00ff */
[----:B------:R-:W-:Y:S01]  /*9780*/  IMAD.SHL.U32 R223, R5, 0x20, RZ ;  /* 0x0000002005df7824 */ /* 0x000fe200078e00ff */
[----:B------:R-:W-:-:S02]  /*9790*/  LOP3.LUT R9, R219, 0x1c0, RZ, 0xc0, !PT ;  /* 0x000001c0db097812 */ /* 0x000fc400078ec0ff */
[--C-:B------:R-:W-:Y:S02]  /*97a0*/  LOP3.LUT R229, R165, 0x1e00, R0.reuse, 0xf8, !PT ;  /* 0x00001e00a5e57812 */ /* 0x100fe400078ef800 */
[----:B------:R-:W-:Y:S02]  /*97b0*/  LOP3.LUT R4, R9, 0x38, R0, 0xf8, !PT ;  /* 0x0000003809047812 */ /* 0x000fe400078ef800 */
[----:B------:R-:W-:Y:S02]  /*97c0*/  LOP3.LUT R9, R0, 0x38, RZ, 0xc0, !PT ;  /* 0x0000003800097812 */ /* 0x000fe400078ec0ff */
[----:B------:R-:W-:Y:S02]  /*97d0*/  LOP3.LUT R0, R219, 0x200, RZ, 0xc0, !PT ;  /* 0x00000200db007812 */ /* 0x000fe400078ec0ff */
[----:B------:R-:W-:Y:S01]  /*97e0*/  IADD3 R9, P1, PT, R9, R6, RZ ;  /* 0x0000000609097210 */ /* 0x000fe20007f3e0ff */
[----:B------:R-:W-:Y:S01]  /*97f0*/  IMAD.U32 R6, RZ, RZ, UR20 ;  /* 0x00000014ff067e24 */ /* 0x000fe2000f8e00ff */
[----:B------:R-:W-:-:S02]  /*9800*/  LOP3.LUT R223, R0, 0x7c00, R223, 0xf8, !PT ;  /* 0x00007c0000df7812 */ /* 0x000fc400078ef8df */
[----:B------:R-:W-:Y:S01]  /*9810*/  IADD3.X R2, PT, PT, R7, UR5, RZ, P1, !PT ;  /* 0x0000000507027c10 */ /* 0x000fe20008ffe4ff */
[----:B------:R-:W1:Y:S01]  /*9820*/  S2UR UR5, SR_CgaCtaId ;  /* 0x00000000000579c3 */ /* 0x000e620000008800 */
[----:B------:R-:W-:Y:S02]  /*9830*/  MOV R7, UR21 ;  /* 0x0000001500077c02 */ /* 0x000fe40008000f00 */
[C---:B------:R-:W-:Y:S01]  /*9840*/  SHF.L.U64.HI R7, R9.reuse, 0x1, R2 ;  /* 0x0000000109077819 */ /* 0x040fe20000010202 */
[----:B------:R-:W-:Y:S01]  /*9850*/  IMAD.SHL.U32 R9, R9, 0x2, RZ ;  /* 0x0000000209097824 */ /* 0x000fe200078e00ff */
[----:B------:R-:W-:Y:S01]  /*9860*/  SHF.R.U32.HI R0, RZ, 0x1, R5 ;  /* 0x00000001ff007819 */ /* 0x000fe20000011605 */
[----:B------:R-:W-:Y:S01]  /*9870*/  IMAD.U32 R2, RZ, RZ, UR7 ;  /* 0x00000007ff027e24 */ /* 0x000fe2000f8e00ff */
[----:B------:R-:W-:Y:S01]  /*9880*/  LOP3.LUT R226, R219, 0x400, RZ, 0xc0, !PT ;  /* 0x00000400dbe27812 */ /* 0x000fe200078ec0ff */
[----:B------:R-:W3:Y:S01]  /*9890*/  LDCU UR7, c[0x0][0x50c] ;  /* 0x0000a180ff0777ac */ /* 0x000ee20008000800 */
[----:B------:R-:W-:-:S02]  /*98a0*/  LEA R234, P1, R6, R9, 0x7 ;  /* 0x0000000906ea7211 */ /* 0x000fc400078238ff */
[C---:B------:R-:W-:Y:S02]  /*98b0*/  LOP3.LUT R5, R4.reuse, 0x8, R5, 0x78, !PT ;  /* 0x0000000804057812 */ /* 0x040fe400078e7805 */
[----:B------:R-:W-:Y:S02]  /*98c0*/  LOP3.LUT R0, R4, 0x8, R0, 0x78, !PT ;  /* 0x0000000804007812 */ /* 0x000fe400078e7800 */
[----:B------:R-:W-:Y:S01]  /*98d0*/  LEA.HI.X R7, R6, R7, R2, 0x7, P1 ;  /* 0x0000000706077211 */ /* 0x000fe200008f3c02 */
[----:B------:R-:W-:Y:S01]  /*98e0*/  IMAD.MOV.U32 R2, RZ, RZ, 0x40 ;  /* 0x00000040ff027424 */ /* 0x000fe200078e00ff */
[----:B------:R-:W-:Y:S01]  /*98f0*/  LOP3.LUT R223, R223, R0, RZ, 0xfc, !PT ;  /* 0x00000000dfdf7212 */ /* 0x000fe200078efcff */
[----:B------:R-:W-:Y:S01]  /*9900*/  IMAD R226, R5, 0x2, R226 ;  /* 0x0000000205e27824 */ /* 0x000fe200078e02e2 */
[----:B------:R-:W-:Y:S01]  /*9910*/  LOP3.LUT R219, R0, 0x200, R219, 0xf8, !PT ;  /* 0x0000020000db7812 */ /* 0x000fe200078ef8db */
[----:B------:R-:W-:Y:S01]  /*9920*/  IMAD.MOV.U32 R0, RZ, RZ, R3 ;  /* 0x000000ffff007224 */ /* 0x000fe200078e0003 */
[----:B------:R-:W-:-:S02]  /*9930*/  SEL R2, R2, 0xffffffc0, !P6 ;  /* 0xffffffc002027807 */ /* 0x000fc40007000000 */
[----:B------:R-:W-:Y:S01]  /*9940*/  IADD3 R234, P1, PT, R234, UR8, RZ ;  /* 0x00000008eaea7c10 */ /* 0x000fe2000ff3e0ff */
[----:B-1----:R-:W-:-:S03]  /*9950*/  ULEA UR5, UR5, UR6, 0x18 ;  /* 0x0000000605057291 */ /* 0x002fc6000f8ec0ff */
[----:B------:R-:W-:-:S03]  /*9960*/  IADD3.X R235, PT, PT, R7, UR9, RZ, P1, !PT ;  /* 0x0000000907eb7c10 */ /* 0x000fc60008ffe4ff */
[----:B------:R-:W-:Y:S01]  /*9970*/  LEA R223, R223, UR5, 0x1 ;  /* 0x00000005dfdf7c11 */ /* 0x000fe2000f8e08ff */
[----:B------:R-:W-:Y:S01]  /*9980*/  VIADD R221, R226, UR5 ;  /* 0x00000005e2dd7c36 */ /* 0x000fe20008000000 */
[----:B------:R-:W-:Y:S02]  /*9990*/  LEA R219, R219, UR5, 0x1 ;  /* 0x00000005dbdb7c11 */ /* 0x000fe4000f8e08ff */
[----:B------:R-:W-:Y:S01]  /*99a0*/  LEA R229, R229, UR5, 0x1 ;  /* 0x00000005e5e57c11 */ /* 0x000fe2000f8e08ff */
[--C-:B------:R-:W-:Y:S01]  /*99b0*/  IMAD.IADD R222, R2, 0x1, R223.reuse ;  /* 0x0000000102de7824 */ /* 0x100fe200078e02df */
[----:B------:R-:W-:Y:S01]  /*99c0*/  IADD3 R232, PT, PT, R219, 0x10000, RZ ;  /* 0x00010000dbe87810 */ /* 0x000fe20007ffe0ff */
[C---:B------:R-:W-:Y:S02]  /*99d0*/  IMAD.IADD R225, R221.reuse, 0x1, R2 ;  /* 0x00000001dde17824 */ /* 0x040fe400078e0202 */
[----:B------:R-:W-:Y:S02]  /*99e0*/  IMAD.IADD R221, R221, 0x1, R224 ;  /* 0x00000001dddd7824 */ /* 0x000fe400078e02e0 */
[----:B------:R-:W-:-:S02]  /*99f0*/  IMAD.IADD R220, R224, 0x1, R223 ;  /* 0x00000001e0dc7824 */ /* 0x000fc400078e02df */
[C---:B------:R-:W-:Y:S02]  /*9a00*/  IMAD.IADD R218, R224.reuse, 0x1, R219 ;  /* 0x00000001e0da7824 */ /* 0x040fe400078e02db */
[----:B------:R-:W-:Y:S02]  /*9a10*/  VIADD R230, R219, 0x10040 ;  /* 0x00010040dbe67836 */ /* 0x000fe40000000000 */
[C---:B------:R-:W-:Y:S02]  /*9a20*/  IMAD.IADD R217, R224.reuse, 0x1, R225 ;  /* 0x00000001e0d97824 */ /* 0x040fe400078e02e1 */
[----:B------:R-:W-:Y:S01]  /*9a30*/  IMAD.IADD R216, R224, 0x1, R222 ;  /* 0x00000001e0d87824 */ /* 0x000fe200078e02de */
[----:B--23--:R-:W-:Y:S06]  /*9a40*/  BRA `(.L_x_441) ;  /* 0x0000000000a47947 */ /* 0x00cfec0003800000 */
.L_x_443:
        /* <DEDUP_REMOVED lines=41> */
.L_x_441:
        /* <DEDUP_REMOVED lines=24> */
[----:B------:R-:W-:Y:S05]  /*9e60*/  LDGSTS.E.BYPASS.LTC128B.128 [R229+0x11800], desc[UR14][R2.64+0x300] ;  /* 0x1180030002e57fae */ /* 0x000fea000b981a0e */
[----:B------:R-:W-:Y:S05]  /*9e70*/  LDGSTS.E.BYPASS.LTC128B.128 [R229+0x13800], desc[UR14][R2.64+0x380] ;  /* 0x1380038002e57fae */ /* 0x000fea000b981a0e */
[----:B------:R-:W-:Y:S05]  /*9e80*/  LDGSTS.E.BYPASS.LTC128B.128 [R229+0x15800], desc[UR14][R2.64+0x400] ;  /* 0x1580040002e57fae */ /* 0x000fea000b981a0e */
[----:B------:R2:W-:Y:S05]  /*9e90*/  LDGSTS.E.BYPASS.LTC128B.128 [R229+0x17800], desc[UR14][R2.64+0x480] ;  /* 0x1780048002e57fae */ /* 0x0005ea000b981a0e */
[----:B------:R-:W-:Y:S05]  /*9ea0*/  LDSM.16.M88.4 R172, [R223] ;  /* 0x00000000dfac783b */ /* 0x000fea0000000200 */
[----:B------:R-:W3:Y:S05]  /*9eb0*/  LDSM.16.M88.4 R176, [R226+UR5+0x8000] ;  /* 0x00800005e2b0783b */ /* 0x000eea0008000200 */
[----:B------:R-:W4:Y:S05]  /*9ec0*/  LDSM.16.M88.4 R180, [R226+UR5+0x8800] ;  /* 0x00880005e2b4783b */ /* 0x000f2a0008000200 */
[----:B------:R-:W5:Y:S05]  /*9ed0*/  LDSM.16.M88.4 R184, [R226+UR5+0x9000] ;  /* 0x00900005e2b8783b */ /* 0x000f6a0008000200 */
[----:B------:R-:W0:Y:S05]  /*9ee0*/  LDGDEPBAR ;  /* 0x00000000000079af */ /* 0x000e2a0000000000 */
[----:B------:R-:W2:Y:S05]  /*9ef0*/  LDSM.16.M88.4 R188, [R226+UR5+0x9800] ;  /* 0x00980005e2bc783b */ /* 0x000eaa0008000200 */
[----:B------:R-:W-:Y:S05]  /*9f00*/  LDSM.16.M88.4 R192, [R220] ;  /* 0x00000000dcc0783b */ /* 0x000fea0000000200 */
[----:B------:R-:W2:Y:S05]  /*9f10*/  LDSM.16.M88.4 R196, [R221+0x8000] ;  /* 0x00800000ddc4783b */ /* 0x000eaa0000000200 */
[----:B------:R-:W2:Y:S05]  /*9f20*/  LDSM.16.M88.4 R200, [R221+0x8800] ;  /* 0x00880000ddc8783b */ /* 0x000eaa0000000200 */
[----:B-1----:R-:W-:Y:S01]  /*9f30*/  LDSM.16.M88.4 R164, [R225+0x9800] ;  /* 0x00980000e1a4783b */ /* 0x002fe20000000200 */
[C---:B---3--:R-:W-:Y:S04]  /*9f40*/  HMMA.16816.F32 R4, R172.reuse, R176, RZ ;  /* 0x000000b0ac04723c */ /* 0x048fe800000018ff */
[----:B------:R-:W-:Y:S04]  /*9f50*/  LDSM.16.M88.4 R204, [R217+0x8000] ;  /* 0x00800000d9cc783b */ /* 0x000fe80000000200 */
[C---:B------:R-:W-:Y:S01]  /*9f60*/  HMMA.16816.F32 R8, R172.reuse, R178, RZ ;  /* 0x000000b2ac08723c */ /* 0x040fe200000018ff */
[----:B------:R-:W1:Y:S05]  /*9f70*/  LDSM.16.M88.4 R176, [R221+0x9000] ;  /* 0x00900000ddb0783b */ /* 0x000e6a0000000200 */
[----:B------:R-:W-:Y:S02]  /*9f80*/  LDSM.16.M88.4 R208, [R225+0xa000] ;  /* 0x00a00000e1d0783b */ /* 0x000fe40000000200 */
[C---:B----4-:R-:W-:Y:S03]  /*9f90*/  HMMA.16816.F32 R12, R172.reuse, R180, RZ ;  /* 0x000000b4ac0c723c */ /* 0x050fe600000018ff */
[----:B------:R-:W-:Y:S05]  /*9fa0*/  LDSM.16.M88.4 R212, [R221+0xc000] ;  /* 0x00c00000ddd4783b */ /* 0x000fea0000000200 */
[C---:B------:R-:W-:Y:S01]  /*9fb0*/  HMMA.16816.F32 R16, R172.reuse, R182, RZ ;  /* 0x000000b6ac10723c */ /* 0x040fe200000018ff */
[----:B------:R-:W-:Y:S07]  /*9fc0*/  LDSM.16.M88.4 R180, [R222] ;  /* 0x00000000deb4783b */ /* 0x000fee0000000200 */
[C---:B-----5:R-:W-:Y:S08]  /*9fd0*/  HMMA.16816.F32 R20, R172.reuse, R184, RZ ;  /* 0x000000b8ac14723c */ /* 0x060ff000000018ff */
[C---:B------:R-:W-:Y:S01]  /*9fe0*/  HMMA.16816.F32 R24, R172.reuse, R186, RZ ;  /* 0x000000baac18723c */ /* 0x040fe200000018ff */
[----:B------:R-:W-:Y:S07]  /*9ff0*/  LDSM.16.M88.4 R184, [R225+0x8000] ;  /* 0x00800000e1b8783b */ /* 0x000fee0000000200 */
[C---:B--2---:R-:W-:Y:S08]  /*a000*/  HMMA.16816.F32 R28, R172.reuse, R188, RZ ;  /* 0x000000bcac1c723c */ /* 0x044ff000000018ff */
        /* <DEDUP_REMOVED lines=8> */
[----:B------:R-:W5:Y:S07]  /*a090*/  LDSM.16.M88.4 R200, [R216] ;  /* 0x00000000d8c8783b */ /* 0x000f6e0000000200 */
[C---:B-1----:R-:W-:Y:S08]  /*a0a0*/  HMMA.16816.F32 R20, R192.reuse, R176, R20 ;  /* 0x000000b0c014723c */ /* 0x042ff00000001814 */
[C---:B------:R-:W-:Y:S01]  /*a0b0*/  HMMA.16816.F32 R24, R192.reuse, R178, R24 ;  /* 0x000000b2c018723c */ /* 0x040fe20000001818 */
[----:B------:R-:W-:Y:S07]  /*a0c0*/  LDSM.16.M88.4 R176, [R217+0x9000] ;  /* 0x00900000d9b0783b */ /* 0x000fee0000000200 */
[C---:B--2---:R-:W-:Y:S08]  /*a0d0*/  HMMA.16816.F32 R28, R192.reuse, R172, R28 ;  /* 0x000000acc01c723c */ /* 0x044ff0000000181c */
[----:B------:R-:W-:Y:S01]  /*a0e0*/  HMMA.16816.F32 R32, R192, R174, R32 ;  /* 0x000000aec020723c */ /* 0x000fe20000001820 */
[----:B------:R-:W1:Y:S05]  /*a0f0*/  LDSM.16.M88.4 R172, [R217+0x8800] ;  /* 0x00880000d9ac783b */ /* 0x000e6a0000000200 */
[----:B------:R-:W-:Y:S02]  /*a100*/  LDSM.16.M88.4 R192, [R226+UR5+0xb000] ;  /* 0x00b00005e2c0783b */ /* 0x000fe40008000200 */
[C---:B------:R-:W-:Y:S08]  /*a110*/  HMMA.16816.F32 R4, R180.reuse, R184, R4 ;  /* 0x000000b8b404723c */ /* 0x040ff00000001804 */
[C---:B------:R-:W-:Y:S01]  /*a120*/  HMMA.16816.F32 R8, R180.reuse, R186, R8 ;  /* 0x000000bab408723c */ /* 0x040fe20000001808 */
[----:B------:R-:W-:Y:S07]  /*a130*/  LDSM.16.M88.4 R184, [R226+UR5+0xa000] ;  /* 0x00a00005e2b8783b */ /* 0x000fee0008000200 */
[C---:B---3--:R-:W-:Y:S08]  /*a140*/  HMMA.16816.F32 R12, R180.reuse, R188, R12 ;  /* 0x000000bcb40c723c */ /* 0x048ff0000000180c */
[C---:B------:R-:W-:Y:S01]  /*a150*/  HMMA.16816.F32 R16, R180.reuse, R190, R16 ;  /* 0x000000beb410723c */ /* 0x040fe20000001810 */
[----:B------:R-:W-:Y:S07]  /*a160*/  LDSM.16.M88.4 R188, [R226+UR5+0xa800] ;  /* 0x00a80005e2bc783b */ /* 0x000fee0008000200 */
[C---:B----4-:R-:W-:Y:S08]  /*a170*/  HMMA.16816.F32 R20, R180.reuse, R196, R20 ;  /* 0x000000c4b414723c */ /* 0x050ff00000001814 */
[C---:B------:R-:W-:Y:S01]  /*a180*/  HMMA.16816.F32 R24, R180.reuse, R198, R24 ;  /* 0x000000c6b418723c */ /* 0x040fe20000001818 */
[----:B------:R-:W-:Y:S07]  /*a190*/  LDSM.16.M88.4 R196, [R220+0x2000] ;  /* 0x00200000dcc4783b */ /* 0x000fee0000000200 */
[C---:B------:R-:W-:Y:S08]  /*a1a0*/  HMMA.16816.F32 R28, R180.reuse, R164, R28 ;  /* 0x000000a4b41c723c */ /* 0x040ff0000000181c */
[----:B------:R-:W-:Y:S01]  /*a1b0*/  HMMA.16816.F32 R32, R180, R166, R32 ;  /* 0x000000a6b420723c */ /* 0x000fe20000001820 */
[----:B------:R-:W2:Y:S05]  /*a1c0*/  LDSM.16.M88.4 R164, [R217+0x9800] ;  /* 0x00980000d9a4783b */ /* 0x000eaa0000000200 */
[----:B------:R-:W3:Y:S02]  /*a1d0*/  LDSM.16.M88.4 R180, [R223+0x2000] ;  /* 0x00200000dfb4783b */ /* 0x000ee40000000200 */
[C---:B-----5:R-:W-:Y:S08]  /*a1e0*/  HMMA.16816.F32 R4, R200.reuse, R204, R4 ;  /* 0x000000ccc804723c */ /* 0x060ff00000001804 */
[C---:B------:R-:W-:Y:S01]  /*a1f0*/  HMMA.16816.F32 R8, R200.reuse, R206, R8 ;  /* 0x000000cec808723c */ /* 0x040fe20000001808 */
[----:B------:R-:W-:Y:S07]  /*a200*/  LDSM.16.M88.4 R204, [R221+0xa000] ;  /* 0x00a00000ddcc783b */ /* 0x000fee0000000200 */
[C---:B-1----:R-:W-:Y:S08]  /*a210*/  HMMA.16816.F32 R12, R200.reuse, R172, R12 ;  /* 0x000000acc80c723c */ /* 0x042ff0000000180c */
[C---:B------:R-:W-:Y:S01]  /*a220*/  HMMA.16816.F32 R16, R200.reuse, R174, R16 ;  /* 0x000000aec810723c */ /* 0x040fe20000001810 */
[----:B------:R-:W1:Y:S07]  /*a230*/  LDSM.16.M88.4 R172, [R226+UR5+0xb800] ;  /* 0x00b80005e2ac783b */ /* 0x000e6e0008000200 */
[C---:B------:R-:W-:Y:S08]  /*a240*/  HMMA.16816.F32 R20, R200.reuse, R176, R20 ;  /* 0x000000b0c814723c */ /* 0x040ff00000001814 */
[C---:B------:R-:W-:Y:S01]  /*a250*/  HMMA.16816.F32 R24, R200.reuse, R178, R24 ;  /* 0x000000b2c818723c */ /* 0x040fe20000001818 */
[----:B------:R-:W4:Y:S07]  /*a260*/  LDSM.16.M88.4 R176, [R221+0xa800] ;  /* 0x00a80000ddb0783b */ /* 0x000f2e0000000200 */
[C---:B--2---:R-:W-:Y:S08]  /*a270*/  HMMA.16816.F32 R28, R200.reuse, R164, R28 ;  /* 0x000000a4c81c723c */ /* 0x044ff0000000181c */
[----:B------:R-:W-:Y:S01]  /*a280*/  HMMA.16816.F32 R32, R200, R166, R32 ;  /* 0x000000a6c820723c */ /* 0x000fe20000001820 */
[----:B------:R-:W2:Y:S05]  /*a290*/  LDSM.16.M88.4 R164, [R221+0xb000] ;  /* 0x00b00000dda4783b */ /* 0x000eaa0000000200 */
[----:B------:R-:W-:Y:S02]  /*a2a0*/  LDSM.16.M88.4 R200, [R222+0x2000] ;  /* 0x00200000dec8783b */ /* 0x000fe40000000200 */
        /* <DEDUP_REMOVED lines=9> */
[C---:B-1----:R-:W-:Y:S08]  /*a340*/  HMMA.16816.F32 R28, R180.reuse, R172, R28 ;  /* 0x000000acb41c723c */ /* 0x042ff0000000181c */
[----:B------:R-:W-:Y:S01]  /*a350*/  HMMA.16816.F32 R32, R180, R174, R32 ;  /* 0x000000aeb420723c */ /* 0x000fe20000001820 */
[----:B------:R-:W1:Y:S05]  /*a360*/  LDSM.16.M88.4 R172, [R225+0xa800] ;  /* 0x00a80000e1ac783b */ /* 0x000e6a0000000200 */
[----:B------:R-:W5:Y:S02]  /*a370*/  LDSM.16.M88.4 R180, [R225+0xb000] ;  /* 0x00b00000e1b4783b */ /* 0x000f640000000200 */
[C---:B------:R-:W-:Y:S08]  /*a380*/  HMMA.16816.F32 R4, R196.reuse, R204, R4 ;  /* 0x000000ccc404723c */ /* 0x040ff00000001804 */
[C---:B------:R-:W-:Y:S01]  /*a390*/  HMMA.16816.F32 R8, R196.reuse, R206, R8 ;  /* 0x000000cec408723c */ /* 0x040fe20000001808 */
[----:B------:R-:W5:Y:S07]  /*a3a0*/  LDSM.16.M88.4 R204, [R217+0xa000] ;  /* 0x00a00000d9cc783b */ /* 0x000f6e0000000200 */
[C---:B----4-:R-:W-:Y:S08]  /*a3b0*/  HMMA.16816.F32 R12, R196.reuse, R176, R12 ;  /* 0x000000b0c40c723c */ /* 0x050ff0000000180c */
[C---:B------:R-:W-:Y:S01]  /*a3c0*/  HMMA.16816.F32 R16, R196.reuse, R178, R16 ;  /* 0x000000b2c410723c */ /* 0x040fe20000001810 */
[----:B------:R-:W-:Y:S07]  /*a3d0*/  LDSM.16.M88.4 R176, [R217+0xb000] ;  /* 0x00b00000d9b0783b */ /* 0x000fee0000000200 */
[C---:B--2---:R-:W-:Y:S08]  /*a3e0*/  HMMA.16816.F32 R20, R196.reuse, R164, R20 ;  /* 0x000000a4c414723c */ /* 0x044ff00000001814 */
[C---:B------:R-:W-:Y:S01]  /*a3f0*/  HMMA.16816.F32 R24, R196.reuse, R166, R24 ;  /* 0x000000a6c418723c */ /* 0x040fe20000001818 */
[----:B------:R-:W2:Y:S07]  /*a400*/  LDSM.16.M88.4 R164, [R217+0xa800] ;  /* 0x00a80000d9a4783b */ /* 0x000eae0000000200 */
[C---:B---3--:R-:W-:Y:S08]  /*a410*/  HMMA.16816.F32 R28, R196.reuse, R184, R28 ;  /* 0x000000b8c41c723c */ /* 0x048ff0000000181c */
[----:B------:R-:W-:Y:S01]  /*a420*/  HMMA.16816.F32 R32, R196, R186, R32 ;  /* 0x000000bac420723c */ /* 0x000fe20000001820 */
[----:B------:R-:W3:Y:S05]  /*a430*/  LDSM.16.M88.4 R184, [R217+0xb800] ;  /* 0x00b80000d9b8783b */ /* 0x000eea0000000200 */
[----:B------:R-:W-:Y:S02]  /*a440*/  LDSM.16.M88.4 R196, [R223+0x4000] ;  /* 0x00400000dfc4783b */ /* 0x000fe40000000200 */
[C---:B------:R-:W-:Y:S08]  /*a450*/  HMMA.16816.F32 R4, R200.reuse, R208, R4 ;  /* 0x000000d0c804723c */ /* 0x040ff00000001804 */
[C---:B------:R-:W-:Y:S01]  /*a460*/  HMMA.16816.F32 R8, R200.reuse, R210, R8 ;  /* 0x000000d2c808723c */ /* 0x040fe20000001808 */
[----:B------:R-:W4:Y:S07]  /*a470*/  LDSM.16.M88.4 R208, [R226+UR5+0xc000] ;  /* 0x00c00005e2d0783b */ /* 0x000f2e0008000200 */
[C---:B-1----:R-:W-:Y:S08]  /*a480*/  HMMA.16816.F32 R12, R200.reuse, R172, R12 ;  /* 0x000000acc80c723c */ /* 0x042ff0000000180c */
[C---:B------:R-:W-:Y:S01]  /*a490*/  HMMA.16816.F32 R16, R200.reuse, R174, R16 ;  /* 0x000000aec810723c */ /* 0x040fe20000001810 */
[----:B------:R-:W1:Y:S07]  /*a4a0*/  LDSM.16.M88.4 R172, [R226+UR5+0xc800] ;  /* 0x00c80005e2ac783b */ /* 0x000e6e0008000200 */
[C---:B-----5:R-:W-:Y:S08]  /*a4b0*/  HMMA.16816.F32 R20, R200.reuse, R180, R20 ;  /* 0x000000b4c814723c */ /* 0x060ff00000001814 */
[C---:B------:R-:W-:Y:S01]  /*a4c0*/  HMMA.16816.F32 R24, R200.reuse, R182, R24 ;  /* 0x000000b6c818723c */ /* 0x040fe20000001818 */
[----:B------:R-:W5:Y:S07]  /*a4d0*/  LDSM.16.M88.4 R180, [R226+UR5+0xd000] ;  /* 0x00d00005e2b4783b */ /* 0x000f6e0008000200 */
[C---:B------:R-:W-:Y:S08]  /*a4e0*/  HMMA.16816.F32 R28, R200.reuse, R188, R28 ;  /* 0x000000bcc81c723c */ /* 0x040ff0000000181c */
[----:B------:R-:W-:Y:S01]  /*a4f0*/  HMMA.16816.F32 R32, R200, R190, R32 ;  /* 0x000000bec820723c */ /* 0x000fe20000001820 */
[----:B------:R-:W5:Y:S05]  /*a500*/  LDSM.16.M88.4 R188, [R226+UR5+0xd800] ;  /* 0x00d80005e2bc783b */ /* 0x000f6a0008000200 */
[----:B------:R-:W5:Y:S02]  /*a510*/  LDSM.16.M88.4 R200, [R220+0x4000] ;  /* 0x00400000dcc8783b */ /* 0x000f640000000200 */
        /* <DEDUP_REMOVED lines=11> */
[----:B------:R-:W3:Y:S05]  /*a5d0*/  LDSM.16.M88.4 R184, [R221+0xd800] ;  /* 0x00d80000ddb8783b */ /* 0x000eea0000000200 */
[----:B------:R-:W3:Y:S02]  /*a5e0*/  LDSM.16.M88.4 R192, [R222+0x4000] ;  /* 0x00400000dec0783b */ /* 0x000ee40000000200 */
[C---:B----4-:R-:W-:Y:S08]  /*a5f0*/  HMMA.16816.F32 R4, R196.reuse, R208, R4 ;  /* 0x000000d0c404723c */ /* 0x050ff00000001804 */
[C---:B------:R-:W-:Y:S01]  /*a600*/  HMMA.16816.F32 R8, R196.reuse, R210, R8 ;  /* 0x000000d2c408723c */ /* 0x040fe20000001808 */
[----:B------:R-:W-:Y:S07]  /*a610*/  LDSM.16.M88.4 R208, [R217+0xc000] ;  /* 0x00c00000d9d0783b */ /* 0x000fee0000000200 */
[C---:B-1----:R-:W-:Y:S08]  /*a620*/  HMMA.16816.F32 R12, R196.reuse, R172, R12 ;  /* 0x000000acc40c723c */ /* 0x042ff0000000180c */
[C---:B------:R-:W-:Y:S01]  /*a630*/  HMMA.16816.F32 R16, R196.reuse, R174, R16 ;  /* 0x000000aec410723c */ /* 0x040fe20000001810 */
[----:B------:R-:W1:Y:S07]  /*a640*/  LDSM.16.M88.4 R172, [R225+0xc800] ;  /* 0x00c80000e1ac783b */ /* 0x000e6e0000000200 */
[C---:B-----5:R-:W-:Y:S08]  /*a650*/  HMMA.16816.F32 R20, R196.reuse, R180, R20 ;  /* 0x000000b4c414723c */ /* 0x060ff00000001814 */
[C---:B------:R-:W-:Y:S01]  /*a660*/  HMMA.16816.F32 R24, R196.reuse, R182, R24 ;  /* 0x000000b6c418723c */ /* 0x040fe20000001818 */
[----:B------:R-:W4:Y:S07]  /*a670*/  LDSM.16.M88.4 R180, [R225+0xd000] ;  /* 0x00d00000e1b4783b */ /* 0x000f2e0000000200 */
[C---:B------:R-:W-:Y:S08]  /*a680*/  HMMA.16816.F32 R28, R196.reuse, R188, R28 ;  /* 0x000000bcc41c723c */ /* 0x040ff0000000181c */
[----:B------:R-:W-:Y:S01]  /*a690*/  HMMA.16816.F32 R32, R196, R190, R32 ;  /* 0x000000bec420723c */ /* 0x000fe20000001820 */
[----:B------:R-:W5:Y:S05]  /*a6a0*/  LDSM.16.M88.4 R188, [R225+0xd800] ;  /* 0x00d80000e1bc783b */ /* 0x000f6a0000000200 */
        /* <DEDUP_REMOVED lines=16> */
[----:B------:R-:W3:Y:S07]  /*a7b0*/  LDSM.16.M88.4 R204, [R226+UR5+0xe000] ;  /* 0x00e00005e2cc783b */ /* 0x000eee0008000200 */
[C---:B-1----:R-:W-:Y:S08]  /*a7c0*/  HMMA.16816.F32 R12, R192.reuse, R172, R12 ;  /* 0x000000acc00c723c */ /* 0x042ff0000000180c */
[C---:B------:R-:W-:Y:S01]  /*a7d0*/  HMMA.16816.F32 R16, R192.reuse, R174, R16 ;  /* 0x000000aec010723c */ /* 0x040fe20000001810 */
[----:B------:R-:W1:Y:S07]  /*a7e0*/  LDSM.16.M88.4 R172, [R226+UR5+0xe800] ;  /* 0x00e80005e2ac783b */ /* 0x000e6e0008000200 */
[C---:B----4-:R-:W-:Y:S08]  /*a7f0*/  HMMA.16816.F32 R20, R192.reuse, R180, R20 ;  /* 0x000000b4c014723c */ /* 0x050ff00000001814 */
[C---:B------:R-:W-:Y:S01]  /*a800*/  HMMA.16816.F32 R24, R192.reuse, R182, R24 ;  /* 0x000000b6c018723c */ /* 0x040fe20000001818 */
[----:B------:R-:W4:Y:S07]  /*a810*/  LDSM.16.M88.4 R180, [R226+UR5+0xf000] ;  /* 0x00f00005e2b4783b */ /* 0x000f2e0008000200 */
[C---:B-----5:R-:W-:Y:S08]  /*a820*/  HMMA.16816.F32 R28, R192.reuse, R188, R28 ;  /* 0x000000bcc01c723c */ /* 0x060ff0000000181c */
[----:B------:R-:W-:Y:S01]  /*a830*/  HMMA.16816.F32 R32, R192, R190, R32 ;  /* 0x000000bec020723c */ /* 0x000fe20000001820 */
[----:B------:R-:W5:Y:S05]  /*a840*/  LDSM.16.M88.4 R188, [R226+UR5+0xf800] ;  /* 0x00f80005e2bc783b */ /* 0x000f6a0008000200 */
[----:B------:R-:W-:Y:S02]  /*a850*/  LDSM.16.M88.4 R192, [R220+0x6000] ;  /* 0x00600000dcc0783b */ /* 0x000fe40000000200 */
        /* <DEDUP_REMOVED lines=15> */
[----:B------:R-:W3:Y:S07]  /*a950*/  LDSM.16.M88.4 R204, [R225+0xe000] ;  /* 0x00e00000e1cc783b */ /* 0x000eee0000000200 */
[C---:B-1----:R-:W-:Y:S08]  /*a960*/  HMMA.16816.F32 R12, R200.reuse, R172, R12 ;  /* 0x000000acc80c723c */ /* 0x042ff0000000180c */
[C---:B------:R-:W-:Y:S01]  /*a970*/  HMMA.16816.F32 R16, R200.reuse, R174, R16 ;  /* 0x000000aec810723c */ /* 0x040fe20000001810 */
[----:B------:R-:W1:Y:S07]  /*a980*/  LDSM.16.M88.4 R172, [R225+0xe800] ;  /* 0x00e80000e1ac783b */ /* 0x000e6e0000000200 */
[C---:B----4-:R-:W-:Y:S08]  /*a990*/  HMMA.16816.F32 R20, R200.reuse, R180, R20 ;  /* 0x000000b4c814723c */ /* 0x050ff00000001814 */
[C---:B------:R-:W-:Y:S01]  /*a9a0*/  HMMA.16816.F32 R24, R200.reuse, R182, R24 ;  /* 0x000000b6c818723c */ /* 0x040fe20000001818 */
[----:B------:R-:W4:Y:S07]  /*a9b0*/  LDSM.16.M88.4 R180, [R225+0xf000] ;  /* 0x00f00000e1b4783b */ /* 0x000f2e0000000200 */
[C---:B-----5:R-:W-:Y:S08]  /*a9c0*/  HMMA.16816.F32 R28, R200.reuse, R188, R28 ;  /* 0x000000bcc81c723c */ /* 0x060ff0000000181c */
[----:B------:R-:W-:Y:S01]  /*a9d0*/  HMMA.16816.F32 R32, R200, R190, R32 ;  /* 0x000000bec820723c */ /* 0x000fe20000001820 */
[----:B------:R-:W5:Y:S05]  /*a9e0*/  LDSM.16.M88.4 R188, [R225+0xf800] ;  /* 0x00f80000e1bc783b */ /* 0x000f6a0000000200 */
[----:B------:R-:W5:Y:S02]  /*a9f0*/  LDSM.16.M88.4 R200, [R216+0x6000] ;  /* 0x00600000d8c8783b */ /* 0x000f640000000200 */
[C---:B------:R-:W-:Y:S08]  /*aa00*/  HMMA.16816.F32 R4, R192.reuse, R208, R4 ;  /* 0x000000d0c004723c */ /* 0x040ff00000001804 */
[C---:B------:R-:W-:Y:S08]  /*aa10*/  HMMA.16816.F32 R8, R192.reuse, R210, R8 ;  /* 0x000000d2c008723c */ /* 0x040ff00000001808 */
[C---:B--2---:R-:W-:Y:S08]  /*aa20*/  HMMA.16816.F32 R12, R192.reuse, R164, R12 ;  /* 0x000000a4c00c723c */ /* 0x044ff0000000180c */
[C---:B------:R-:W-:Y:S01]  /*aa30*/  HMMA.16816.F32 R16, R192.reuse, R166, R16 ;  /* 0x000000a6c010723c */ /* 0x040fe20000001810 */
[----:B------:R-:W2:Y:S07]  /*aa40*/  LDSM.16.M88.4 R164, [R217+0xe800] ;  /* 0x00e80000d9a4783b */ /* 0x000eae0000000200 */
[C---:B------:R-:W-:Y:S08]  /*aa50*/  HMMA.16816.F32 R20, R192.reuse, R176, R20 ;  /* 0x000000b0c014723c */ /* 0x040ff00000001814 */
[C---:B------:R-:W-:Y:S08]  /*aa60*/  HMMA.16816.F32 R24, R192.reuse, R178, R24 ;  /* 0x000000b2c018723c */ /* 0x040ff00000001818 */
[C---:B---3--:R-:W-:Y:S08]  /*aa70*/  HMMA.16816.F32 R28, R192.reuse, R184, R28 ;  /* 0x000000b8c01c723c */ /* 0x048ff0000000181c */
[----:B------:R-:W-:Y:S08]  /*aa80*/  HMMA.16816.F32 R32, R192, R186, R32 ;  /* 0x000000bac020723c */ /* 0x000ff00000001820 */
[C---:B------:R-:W-:Y:S08]  /*aa90*/  HMMA.16816.F32 R4, R196.reuse, R204, R4 ;  /* 0x000000ccc404723c */ /* 0x040ff00000001804 */
[C---:B------:R-:W-:Y:S08]  /*aaa0*/  HMMA.16816.F32 R8, R196.reuse, R206, R8 ;  /* 0x000000cec408723c */ /* 0x040ff00000001808 */
[C---:B-1----:R-:W-:Y:S08]  /*aab0*/  HMMA.16816.F32 R12, R196.reuse, R172, R12 ;  /* 0x000000acc40c723c */ /* 0x042ff0000000180c */
[C---:B------:R-:W-:Y:S01]  /*aac0*/  HMMA.16816.F32 R16, R196.reuse, R174, R16 ;  /* 0x000000aec410723c */ /* 0x040fe20000001810 */
[----:B------:R-:W1:Y:S07]  /*aad0*/  LDSM.16.M88.4 R172, [R217+0xf000] ;  /* 0x00f00000d9ac783b */ /* 0x000e6e0000000200 */
[C---:B----4-:R-:W-:Y:S08]  /*aae0*/  HMMA.16816.F32 R20, R196.reuse, R180, R20 ;  /* 0x000000b4c414723c */ /* 0x050ff00000001814 */
[C---:B------:R-:W-:Y:S08]  /*aaf0*/  HMMA.16816.F32 R24, R196.reuse, R182, R24 ;  /* 0x000000b6c418723c */ /* 0x040ff00000001818 */
[C---:B-----5:R-:W-:Y:S08]  /*ab00*/  HMMA.16816.F32 R28, R196.reuse, R188, R28 ;  /* 0x000000bcc41c723c */ /* 0x060ff0000000181c */
[----:B------:R-:W-:Y:S08]  /*ab10*/  HMMA.16816.F32 R32, R196, R190, R32 ;  /* 0x000000bec420723c */ /* 0x000ff00000001820 */
[C---:B------:R-:W-:Y:S08]  /*ab20*/  HMMA.16816.F32 R4, R200.reuse, R212, R4 ;  /* 0x000000d4c804723c */ /* 0x040ff00000001804 */
[C---:B------:R-:W-:Y:S08]  /*ab30*/  HMMA.16816.F32 R8, R200.reuse, R214, R8 ;  /* 0x000000d6c808723c */ /* 0x040ff00000001808 */
[C---:B--2---:R-:W-:Y:S03]  /*ab40*/  HMMA.16816.F32 R12, R200.reuse, R164, R12 ;  /* 0x000000a4c80c723c */ /* 0x044fe6000000180c */
[----:B------:R-:W-:Y:S01]  /*ab50*/  FMUL.FTZ R247, R4, UR7 ;  /* 0x0000000704f77c20 */ /* 0x000fe20008410000 */
[----:B------:R-:W-:Y:S01]  /*ab60*/  FMUL.FTZ R245, R5, UR7 ;  /* 0x0000000705f57c20 */ /* 0x000fe20008410000 */
[----:B------:R-:W-:Y:S01]  /*ab70*/  FMUL.FTZ R242, R6, UR7 ;  /* 0x0000000706f27c20 */ /* 0x000fe20008410000 */
[----:B------:R-:W-:Y:S02]  /*ab80*/  FMUL.FTZ R240, R7, UR7 ;  /* 0x0000000707f07c20 */ /* 0x000fe40008410000 */
[C---:B------:R-:W-:Y:S01]  /*ab90*/  HMMA.16816.F32 R16, R200.reuse, R166, R16 ;  /* 0x000000a6c810723c */ /* 0x040fe20000001810 */
[----:B------:R-:W-:Y:S01]  /*aba0*/  MUFU.TANH R247, R247 ;  /* 0x000000f700f77308 */ /* 0x000fe20000002400 */
[----:B------:R-:W2:Y:S01]  /*abb0*/  LDSM.16.M88.4 R164, [R217+0xf800] ;  /* 0x00f80000d9a4783b */ /* 0x000ea20000000200 */
[----:B------:R-:W-:Y:S04]  /*abc0*/  DEPBAR.LE SB0, 0x0 ;  /* 0x000080000000791a */ /* 0x000fe80000000000 */
[----:B------:R-:W-:Y:S01]  /*abd0*/  FMUL.FTZ R251, R8, UR7 ;  /* 0x0000000708fb7c20 */ /* 0x000fe20008410000 */
[C---:B-1----:R-:W-:Y:S03]  /*abe0*/  HMMA.16816.F32 R20, R200.reuse, R172, R20 ;  /* 0x000000acc814723c */ /* 0x042fe60000001814 */
[----:B------:R-:W1:Y:S01]  /*abf0*/  MUFU.TANH R245, R245 ;  /* 0x000000f500f57308 */ /* 0x000e620000002400 */
[----:B------:R-:W-:Y:S01]  /*ac00*/  BAR.SYNC.DEFER_BLOCKING 0x0 ;  /* 0x0000000000007b1d */ /* 0x000fe20000010000 */
[----:B------:R-:W-:Y:S01]  /*ac10*/  FMUL.FTZ R249, R9, UR7 ;  /* 0x0000000709f97c20 */ /* 0x000fe20008410000 */
[----:B------:R-:W-:Y:S01]  /*ac20*/  FMUL.FTZ R246, R10, UR7 ;  /* 0x000000070af67c20 */ /* 0x000fe20008410000 */
[----:B------:R-:W-:Y:S01]  /*ac30*/  FMUL.FTZ R244, R11, UR7 ;  /* 0x000000070bf47c20 */ /* 0x000fe20008410000 */
[C---:B------:R-:W-:Y:S05]  /*ac40*/  HMMA.16816.F32 R24, R200.reuse, R174, R24 ;  /* 0x000000aec818723c */ /* 0x040fea0000001818 */
[----:B------:R-:W-:Y:S01]  /*ac50*/  MUFU.TANH R242, R242 ;  /* 0x000000f200f27308 */ /* 0x000fe20000002400 */
[----:B------:R-:W-:Y:S01]  /*ac60*/  FMUL.FTZ R241, R12, UR7 ;  /* 0x000000070cf17c20 */ /* 0x000fe20008410000 */
[----:B------:R-:W-:Y:S01]  /*ac70*/  FMUL.FTZ R243, R13, UR7 ;  /* 0x000000070df37c20 */ /* 0x000fe20008410000 */
[----:B------:R-:W-:Y:S01]  /*ac80*/  FMUL.FTZ R238, R14, UR7 ;  /* 0x000000070eee7c20 */ /* 0x000fe20008410000 */
[----:B------:R-:W-:Y:S01]  /*ac90*/  FMUL.FTZ R236, R15, UR7 ;  /* 0x000000070fec7c20 */ /* 0x000fe20008410000 */
[----:B------:R-:W-:Y:S01]  /*aca0*/  FMUL.FTZ R239, R16, UR7 ;  /* 0x0000000710ef7c20 */ /* 0x000fe20008410000 */
[----:B------:R-:W-:Y:S04]  /*acb0*/  FMUL.FTZ R237, R17, UR7 ;  /* 0x0000000711ed7c20 */ /* 0x000fe80008410000 */
[----:B------:R-:W3:Y:S01]  /*acc0*/  MUFU.TANH R240, R240 ;  /* 0x000000f000f07308 */ /* 0x000ee20000002400 */
[----:B------:R-:W-:Y:S01]  /*acd0*/  FMUL.FTZ R214, R18, UR7 ;  /* 0x0000000712d67c20 */ /* 0x000fe20008410000 */
[----:B------:R-:W-:Y:S01]  /*ace0*/  FMUL.FTZ R212, R19, UR7 ;  /* 0x0000000713d47c20 */ /* 0x000fe20008410000 */
[----:B------:R-:W-:Y:S01]  /*acf0*/  FMUL.FTZ R215, R20, UR7 ;  /* 0x0000000714d77c20 */ /* 0x000fe20008410000 */
[----:B------:R-:W-:Y:S01]  /*ad00*/  FMUL.FTZ R213, R21, UR7 ;  /* 0x0000000715d57c20 */ /* 0x000fe20008410000 */
[----:B------:R-:W-:Y:S01]  /*ad10*/  FMUL.FTZ R210, R22, UR7 ;  /* 0x0000000716d27c20 */ /* 0x000fe20008410000 */
[----:B------:R-:W-:Y:S01]  /*ad20*/  FMUL.FTZ R208, R23, UR7 ;  /* 0x0000000717d07c20 */ /* 0x000fe20008410000 */
[----:B-1----:R-:W-:Y:S03]  /*ad30*/  FMNMX3.FTZ R2, R169, R247, R245, !PT ;  /* 0x000000f7a9027276 */ /* 0x002fe600078100f5 */
[----:B------:R-:W-:Y:S01]  /*ad40*/  MUFU.TANH R251, R251 ;  /* 0x000000fb00fb7308 */ /* 0x000fe20000002400 */
[----:B------:R-:W-:Y:S01]  /*ad50*/  FMUL.FTZ R211, R24, UR7 ;  /* 0x0000000718d37c20 */ /* 0x000fe20008410000 */
[----:B------:R-:W-:Y:S01]  /*ad60*/  FMUL.FTZ R209, R25, UR7 ;  /* 0x0000000719d17c20 */ /* 0x000fe20008410000 */
[----:B------:R-:W-:Y:S01]  /*ad70*/  FMUL.FTZ R206, R26, UR7 ;  /* 0x000000071ace7c20 */ /* 0x000fe20008410000 */
[----:B------:R-:W-:Y:S06]  /*ad80*/  FMUL.FTZ R204, R27, UR7 ;  /* 0x000000071bcc7c20 */ /* 0x000fec0008410000 */
[----:B------:R-:W1:Y:S01]  /*ad90*/  MUFU.TANH R249, R249 ;  /* 0x000000f900f97308 */ /* 0x000e620000002400 */
[C---:B--2---:R-:W-:Y:S03]  /*ada0*/  HMMA.16816.F32 R28, R200.reuse, R164, R28 ;  /* 0x000000a4c81c723c */ /* 0x044fe6000000181c */
[----:B---3--:R-:W-:Y:S06]  /*adb0*/  FMNMX3.FTZ R3, R0, R242, R240, !PT ;  /* 0x000000f200037276 */ /* 0x008fec00078100f0 */
[----:B------:R-:W-:Y:S01]  /*adc0*/  MUFU.TANH R246, R246 ;  /* 0x000000f600f67308 */ /* 0x000fe20000002400 */
[----:B------:R-:W-:Y:S09]  /*add0*/  HMMA.16816.F32 R32, R200, R166, R32 ;  /* 0x000000a6c820723c */ /* 0x000ff20000001820 */
[----:B------:R-:W2:Y:S01]  /*ade0*/  MUFU.TANH R244, R244 ;  /* 0x000000f400f47308 */ /* 0x000ea20000002400 */
[----:B-1----:R-:W-:Y:S01]  /*adf0*/  FMNMX3.FTZ R2, R2, R251, R249, !PT ;  /* 0x000000fb02027276 */ /* 0x002fe200078100f9 */
[----:B------:R-:W-:Y:S01]  /*ae00*/  FMUL.FTZ R207, R28, UR7 ;  /* 0x000000071ccf7c20 */ /* 0x000fe20008410000 */
[----:B------:R-:W-:Y:S01]  /*ae10*/  FMUL.FTZ R205, R29, UR7 ;  /* 0x000000071dcd7c20 */ /* 0x000fe20008410000 */
[----:B------:R-:W-:Y:S01]  /*ae20*/  FMUL.FTZ R168, R30, UR7 ;  /* 0x000000071ea87c20 */ /* 0x000fe20008410000 */
[----:B------:R-:W-:Y:S05]  /*ae30*/  FMUL.FTZ R167, R31, UR7 ;  /* 0x000000071fa77c20 */ /* 0x000fea0008410000 */
[----:B------:R-:W-:Y:S01]  /*ae40*/  MUFU.TANH R241, R241 ;  /* 0x000000f100f17308 */ /* 0x000fe20000002400 */
[----:B------:R-:W-:Y:S01]  /*ae50*/  FMUL.FTZ R171, R32, UR7 ;  /* 0x0000000720ab7c20 */ /* 0x000fe20008410000 */
[----:B------:R-:W-:Y:S01]  /*ae60*/  FMUL.FTZ R170, R33, UR7 ;  /* 0x0000000721aa7c20 */ /* 0x000fe20008410000 */
[----:B------:R-:W-:Y:S01]  /*ae70*/  FMUL.FTZ R34, R34, UR7 ;  /* 0x0000000722227c20 */ /* 0x000fe20008410000 */
[----:B------:R-:W-:Y:S06]  /*ae80*/  FMUL.FTZ R35, R35, UR7 ;  /* 0x0000000723237c20 */ /* 0x000fec0008410000 */
[----:B------:R-:W1:Y:S01]  /*ae90*/  MUFU.TANH R243, R243 ;  /* 0x000000f300f37308 */ /* 0x000e620000002400 */
[----:B--2---:R-:W-:Y:S09]  /*aea0*/  FMNMX3.FTZ R3, R3, R246, R244, !PT ;  /* 0x000000f603037276 */ /* 0x004ff200078100f4 */
[----:B------:R-:W-:Y:S10]  /*aeb0*/  MUFU.TANH R238, R238 ;  /* 0x000000ee00ee7308 */ /* 0x000ff40000002400 */
[----:B------:R-:W2:Y:S01]  /*aec0*/  MUFU.TANH R236, R236 ;  /* 0x000000ec00ec7308 */ /* 0x000ea20000002400 */
[----:B-1----:R-:W-:Y:S09]  /*aed0*/  FMNMX3.FTZ R2, R2, R241, R243, !PT ;  /* 0x000000f102027276 */ /* 0x002ff200078100f3 */
[----:B------:R-:W-:Y:S10]  /*aee0*/  MUFU.TANH R239, R239 ;  /* 0x000000ef00ef7308 */ /* 0x000ff40000002400 */
        /* <DEDUP_REMOVED lines=26> */
[----:B------:R2:W3:Y:S10]  /*b090*/  MUFU.TANH R166, R34 ;  /* 0x0000002200a67308 */ /* 0x0004f40000002400 */
[----:B------:R2:W4:Y:S01]  /*b0a0*/  MUFU.TANH R165, R35 ;  /* 0x0000002300a57308 */ /* 0x0005220000002400 */
[----:B-1----:R-:W-:Y:S01]  /*b0b0*/  FMNMX3.FTZ R248, R2, R171, R170, !PT ;  /* 0x000000ab02f87276 */ /* 0x002fe200078100aa */
[----:B------:R-:W-:Y:S06]  /*b0c0*/  BRA.U.ANY UP0, `(.L_x_443) ;  /* 0xffffffe900607547 */ /* 0x000fec000b93ffff */
.L_x_442:
[----:B------:R-:W5:Y:S01]  /*b0d0*/  SHFL.BFLY PT, R3, R248, 0x2, 0x1f ;  /* 0x0c401f00f8037f89 */ /* 0x000f6200000e0000 */
[----:B---34-:R-:W-:Y:S01]  /*b0e0*/  FMNMX3.FTZ R7, R7, R166, R165, !PT ;  /* 0x000000a607077276 */ /* 0x018fe200078100a5 */
[----:B------:R-:W-:Y:S01]  /*b0f0*/  UIADD3 UR18, UPT, UPT, UR18, -0x1, URZ ;  /* 0xffffffff12127890 */ /* 0x000fe2000fffe0ff */
[----:B------:R-:W-:Y:S05]  /*b100*/  MOV R181, R230 ;  /* 0x000000e600b57202 */ /* 0x000fea0000000f00 */
[----:B-1----:R-:W-:Y:S01]  /*b110*/  LDSM.16.MT88.4 R12, [R219+0x10000] ;  /* 0x01000000db0c783b */ /* 0x002fe20000004200 */
[----:B------:R-:W-:Y:S01]  /*b120*/  @P6 IADD3 R181, PT, PT, R232, -0x40, RZ ;  /* 0xffffffc0e8b56810 */ /* 0x000fe20007ffe0ff */
[----:B------:R-:W-:Y:S03]  /*b130*/  UISETP.NE.AND UP0, UPT, UR18, URZ, UPT ;  /* 0x000000ff1200728c */ /* 0x000fe6000bf05270 */
[----:B------:R-:W-:Y:S03]  /*b140*/  IADD3 R180, PT, PT, R224, R181, RZ ;  /* 0x000000b5e0b47210 */ /* 0x000fe60007ffe0ff */
[----:B------:R-:W1:Y:S08]  /*b150*/  SHFL.BFLY PT, R2, R7, 0x2, 0x1f ;  /* 0x0c401f0007027f89 */ /* 0x000e7000000e0000 */
[----:B------:R-:W-:Y:S08]  /*b160*/  LDSM.16.MT88.4 R20, [R218+0x10000] ;  /* 0x01000000da14783b */ /* 0x000ff00000004200 */
[----:B------:R-:W-:Y:S08]  /*b170*/  LDSM.16.MT88.4 R28, [R181] ;  /* 0x00000000b51c783b */ /* 0x000ff00000004200 */
[----:B------:R-:W-:Y:S08]  /*b180*/  LDSM.16.MT88.4 R172, [R218+0x14800] ;  /* 0x01480000daac783b */ /* 0x000ff00000004200 */
[----:B------:R-:W-:Y:S01]  /*b190*/  LDSM.16.MT88.4 R176, [R181+0x4800] ;  /* 0x00480000b5b0783b */ /* 0x000fe20000004200 */
[----:B-----5:R-:W-:Y:S02]  /*b1a0*/  FMNMX.FTZ R9, R248, R3, !PT ;  /* 0x00000003f8097209 */ /* 0x020fe40007810000 */
[----:B-1----:R-:W-:Y:S05]  /*b1b0*/  FMNMX.FTZ R4, R7, R2, !PT ;  /* 0x0000000207047209 */ /* 0x002fea0007810000 */
[----:B------:R-:W1:Y:S08]  /*b1c0*/  SHFL.BFLY PT, R164, R9, 0x1, 0x1f ;  /* 0x0c201f0009a47f89 */ /* 0x000e7000000e0000 */
[----:B------:R-:W3:Y:S01]  /*b1d0*/  SHFL.BFLY PT, R3, R4, 0x1, 0x1f ;  /* 0x0c201f0004037f89 */ /* 0x000ee200000e0000 */
[----:B-1----:R-:W-:Y:S02]  /*b1e0*/  FMNMX.FTZ R164, R9, R164, !PT ;  /* 0x000000a409a47209 */ /* 0x002fe40007810000 */
[----:B---3--:R-:W-:Y:S03]  /*b1f0*/  FMNMX.FTZ R3, R4, R3, !PT ;  /* 0x0000000304037209 */ /* 0x008fe60007810000 */
[C---:B------:R-:W-:Y:S01]  /*b200*/  FMUL.FTZ R190, R164.reuse, UR4 ;  /* 0x00000004a4be7c20 */ /* 0x040fe20008410000 */
[C---:B------:R-:W-:Y:S01]  /*b210*/  FSETP.NEU.FTZ.AND P0, PT, R164.reuse, -INF , PT ;  /* 0xff800000a400780b */ /* 0x040fe20003f1d000 */
[----:B------:R-:W-:Y:S01]  /*b220*/  FADD.FTZ R2, -R164, R169 ;  /* 0x000000a9a4027221 */ /* 0x000fe20000010100 */
[C---:B------:R-:W-:Y:S02]  /*b230*/  FMUL.FTZ R169, R3.reuse, UR4 ;  /* 0x0000000403a97c20 */ /* 0x040fe40008410000 */
[----:B------:R-:W-:Y:S01]  /*b240*/  FSEL R190, R190, RZ, P0 ;  /* 0x000000ffbebe7208 */ /* 0x000fe20000000000 */
[C---:B------:R-:W-:Y:S01]  /*b250*/  FADD.FTZ R0, -R3.reuse, R0 ;  /* 0x0000000003007221 */ /* 0x040fe20000010100 */
[----:B------:R-:W-:Y:S01]  /*b260*/  FSETP.NEU.FTZ.AND P0, PT, R3, -INF , PT ;  /* 0xff8000000300780b */ /* 0x000fe20003f1d000 */
[----:B------:R-:W-:Y:S02]  /*b270*/  FMUL.FTZ R5, R2, UR4 ;  /* 0x0000000402057c20 */ /* 0x000fe40008410000 */
[--C-:B------:R-:W-:Y:S01]  /*b280*/  FFMA.FTZ R189, R247, UR4, -R190.reuse ;  /* 0x00000004f7bd7c23 */ /* 0x100fe200080108be */
[----:B------:R-:W-:Y:S01]  /*b290*/  FSEL R169, R169, RZ, P0 ;  /* 0x000000ffa9a97208 */ /* 0x000fe20000000000 */
[--C-:B------:R-:W-:Y:S01]  /*b2a0*/  FFMA.FTZ R188, R245, UR4, -R190.reuse ;  /* 0x00000004f5bc7c23 */ /* 0x100fe200080108be */
        /* <DEDUP_REMOVED lines=11> */
[--C-:B------:R-:W-:Y:S01]  /*b360*/  FFMA.FTZ R200, R213, UR4, -R190.reuse ;  /* 0x00000004d5c87c23 */ /* 0x100fe200080108be */
[--C-:B------:R-:W-:Y:S01]  /*b370*/  FFMA.FTZ R201, R210, UR4, -R169.reuse ;  /* 0x00000004d2c97c23 */ /* 0x100fe200080108a9 */
[--C-:B------:R-:W-:Y:S01]  /*b380*/  FFMA.FTZ R203, R211, UR4, -R190.reuse ;  /* 0x00000004d3cb7c23 */ /* 0x100fe200080108be */
[--C-:B------:R-:W-:Y:S03]  /*b390*/  FFMA.FTZ R206, R206, UR4, -R169.reuse ;  /* 0x00000004cece7c23 */ /* 0x100fe600080108a9 */
[----:B------:R-:W3:Y:S01]  /*b3a0*/  MUFU.EX2 R0, R6 ;  /* 0x0000000600007308 */ /* 0x000ee20000000800 */
[--C-:B------:R-:W-:Y:S01]  /*b3b0*/  FFMA.FTZ R209, R204, UR4, -R169.reuse ;  /* 0x00000004ccd17c23 */ /* 0x100fe200080108a9 */
[--C-:B------:R-:W-:Y:S01]  /*b3c0*/  FFMA.FTZ R191, R241, UR4, -R190.reuse ;  /* 0x00000004f1bf7c23 */ /* 0x100fe200080108be */
[--C-:B------:R-:W-:Y:S01]  /*b3d0*/  FFMA.FTZ R192, R243, UR4, -R190.reuse ;  /* 0x00000004f3c07c23 */ /* 0x100fe200080108be */
[--C-:B------:R-:W-:Y:S01]  /*b3e0*/  FFMA.FTZ R193, R238, UR4, -R169.reuse ;  /* 0x00000004eec17c23 */ /* 0x100fe200080108a9 */
[--C-:B------:R-:W-:Y:S01]  /*b3f0*/  FFMA.FTZ R194, R236, UR4, -R169.reuse ;  /* 0x00000004ecc27c23 */ /* 0x100fe200080108a9 */
[--C-:B------:R-:W-:Y:S01]  /*b400*/  FFMA.FTZ R195, R239, UR4, -R190.reuse ;  /* 0x00000004efc37c23 */ /* 0x100fe200080108be */
[--C-:B------:R-:W-:Y:S03]  /*b410*/  FFMA.FTZ R196, R237, UR4, -R190.reuse ;  /* 0x00000004edc47c23 */ /* 0x100fe600080108be */
[----:B------:R-:W-:Y:S01]  /*b420*/  MUFU.EX2 R189, R189 ;  /* 0x000000bd00bd7308 */ /* 0x000fe20000000800 */
[C---:B-1----:R-:W-:Y:S01]  /*b430*/  FMUL.FTZ R4, R2.reuse, R160 ;  /* 0x000000a002047220 */ /* 0x042fe20000410000 */
[C---:B------:R-:W-:Y:S01]  /*b440*/  FMUL.FTZ R5, R2.reuse, R161 ;  /* 0x000000a102057220 */ /* 0x040fe20000410000 */
[C---:B------:R-:W-:Y:S01]  /*b450*/  FMUL.FTZ R8, R2.reuse, R156 ;  /* 0x0000009c02087220 */ /* 0x040fe20000410000 */
[C---:B------:R-:W-:Y:S01]  /*b460*/  FMUL.FTZ R9, R2.reuse, R157 ;  /* 0x0000009d02097220 */ /* 0x040fe20000410000 */
[C---:B------:R-:W-:Y:S01]  /*b470*/  FMUL.FTZ R16, R2.reuse, R148 ;  /* 0x0000009402107220 */ /* 0x040fe20000410000 */
[C---:B------:R-:W-:Y:S01]  /*b480*/  FMUL.FTZ R17, R2.reuse, R149 ;  /* 0x0000009502117220 */ /* 0x040fe20000410000 */
[----:B------:R-:W-:Y:S03]  /*b490*/  FMUL.FTZ R24, R2, R140 ;  /* 0x0000008c02187220 */ /* 0x000fe60000410000 */
[----:B------:R-:W1:Y:S01]  /*b4a0*/  MUFU.EX2 R188, R188 ;  /* 0x000000bc00bc7308 */ /* 0x000e620000000800 */
[C---:B---3--:R-:W-:Y:S01]  /*b4b0*/  FMUL.FTZ R6, R0.reuse, R162 ;  /* 0x000000a200067220 */ /* 0x048fe20000410000 */
[C---:B------:R-:W-:Y:S01]  /*b4c0*/  FMUL.FTZ R7, R0.reuse, R163 ;  /* 0x000000a300077220 */ /* 0x040fe20000410000 */
[C---:B------:R-:W-:Y:S01]  /*b4d0*/  FMUL.FTZ R10, R0.reuse, R158 ;  /* 0x0000009e000a7220 */ /* 0x040fe20000410000 */
[C---:B------:R-:W-:Y:S01]  /*b4e0*/  FMUL.FTZ R11, R0.reuse, R159 ;  /* 0x0000009f000b7220 */ /* 0x040fe20000410000 */
[C---:B------:R-:W-:Y:S01]  /*b4f0*/  FMUL.FTZ R18, R0.reuse, R150 ;  /* 0x0000009600127220 */ /* 0x040fe20000410000 */
[----:B------:R-:W-:Y:S01]  /*b500*/  FMUL.FTZ R19, R0, R151 ;  /* 0x0000009700137220 */ /* 0x000fe20000410000 */
[----:B------:R-:W-:Y:S03]  /*b510*/  FMUL.FTZ R25, R2, R141 ;  /* 0x0000008d02197220 */ /* 0x000fe60000410000 */
[----:B------:R-:W-:Y:S01]  /*b520*/  MUFU.EX2 R187, R187 ;  /* 0x000000bb00bb7308 */ /* 0x000fe20000000800 */
[C---:B------:R-:W-:Y:S01]  /*b530*/  FMUL.FTZ R26, R0.reuse, R142 ;  /* 0x0000008e001a7220 */ /* 0x040fe20000410000 */
[----:B------:R-:W-:Y:S01]  /*b540*/  FMUL.FTZ R27, R0, R143 ;  /* 0x0000008f001b7220 */ /* 0x000fe20000410000 */
[----:B------:R-:W-:Y:S01]  /*b550*/  LDSM.16.MT88.4 R148, [R180+0x800] ;  /* 0x00080000b494783b */ /* 0x000fe20000004200 */
[C---:B------:R-:W-:Y:S01]  /*b560*/  FMUL.FTZ R32, R2.reuse, R132 ;  /* 0x0000008402207220 */ /* 0x040fe20000410000 */
[----:B------:R-:W-:Y:S01]  /*b570*/  FMUL.FTZ R33, R2, R133 ;  /* 0x0000008502217220 */ /* 0x000fe20000410000 */
[C---:B--2---:R-:W-:Y:S01]  /*b580*/  FMUL.FTZ R34, R0.reuse, R134 ;  /* 0x0000008600227220 */ /* 0x044fe20000410000 */
[----:B------:R-:W-:Y:S03]  /*b590*/  FMUL.FTZ R35, R0, R135 ;  /* 0x0000008700237220 */ /* 0x000fe60000410000 */
[----:B------:R-:W2:Y:S01]  /*b5a0*/  MUFU.EX2 R184, R184 ;  /* 0x000000b800b87308 */ /* 0x000ea20000000800 */
[----:B-1----:R-:W-:Y:S01]  /*b5b0*/  F2FP.F16.F32.PACK_AB R160, R188, R189 ;  /* 0x000000bdbca0723e */ /* 0x002fe200000000ff */
[C---:B------:R-:W-:Y:S01]  /*b5c0*/  FMUL.FTZ R36, R2.reuse, R36 ;  /* 0x0000002402247220 */ /* 0x040fe20000410000 */
[----:B------:R-:W-:Y:S01]  /*b5d0*/  LDSM.16.MT88.4 R132, [R181+0x2000] ;  /* 0x00200000b584783b */ /* 0x000fe20000004200 */
[----:B------:R-:W-:Y:S01]  /*b5e0*/  FMUL.FTZ R37, R2, R37 ;  /* 0x0000002502257220 */ /* 0x000fe20000410000 */
[C---:B------:R-:W-:Y:S01]  /*b5f0*/  FMUL.FTZ R38, R0.reuse, R38 ;  /* 0x0000002600267220 */ /* 0x040fe20000410000 */
[----:B------:R-:W-:Y:S01]  /*b600*/  FMUL.FTZ R39, R0, R39 ;  /* 0x0000002700277220 */ /* 0x000fe20000410000 */
[C---:B------:R-:W-:Y:S03]  /*b610*/  FMUL.FTZ R40, R2.reuse, R40 ;  /* 0x0000002802287220 */ /* 0x040fe60000410000 */
[----:B------:R-:W-:Y:S01]  /*b620*/  MUFU.EX2 R186, R186 ;  /* 0x000000ba00ba7308 */ /* 0x000fe20000000800 */
[----:B------:R-:W-:Y:S01]  /*b630*/  FMUL.FTZ R41, R2, R41 ;  /* 0x0000002902297220 */ /* 0x000fe20000410000 */
[C---:B------:R-:W-:Y:S01]  /*b640*/  FMUL.FTZ R42, R0.reuse, R42 ;  /* 0x0000002a002a7220 */ /* 0x040fe20000410000 */
[----:B------:R-:W-:Y:S01]  /*b650*/  LDSM.16.MT88.4 R140, [R180+0x2000] ;  /* 0x00200000b48c783b */ /* 0x000fe20000004200 */
[----:B------:R-:W-:Y:S01]  /*b660*/  FMUL.FTZ R43, R0, R43 ;  /* 0x0000002b002b7220 */ /* 0x000fe20000410000 */
[C---:B------:R-:W-:Y:S01]  /*b670*/  FMUL.FTZ R44, R2.reuse, R44 ;  /* 0x0000002c022c7220 */ /* 0x040fe20000410000 */
[----:B------:R-:W-:Y:S01]  /*b680*/  FMUL.FTZ R45, R2, R45 ;  /* 0x0000002d022d7220 */ /* 0x000fe20000410000 */
[----:B------:R-:W-:Y:S03]  /*b690*/  FMUL.FTZ R46, R0, R46 ;  /* 0x0000002e002e7220 */ /* 0x000fe60000410000 */
[----:B------:R-:W1:Y:S01]  /*b6a0*/  MUFU.EX2 R185, R185 ;  /* 0x000000b900b97308 */ /* 0x000e620000000800 */
[----:B--2---:R-:W-:Y:S01]  /*b6b0*/  F2FP.F16.F32.PACK_AB R161, R184, R187 ;  /* 0x000000bbb8a1723e */ /* 0x004fe200000000ff */
[----:B------:R-:W-:Y:S01]  /*b6c0*/  FMUL.FTZ R47, R0, R47 ;  /* 0x0000002f002f7220 */ /* 0x000fe20000410000 */
[----:B------:R-:W-:Y:S01]  /*b6d0*/  LDSM.16.MT88.4 R156, [R218+0x12800] ;  /* 0x01280000da9c783b */ /* 0x000fe20000004200 */
        /* <DEDUP_REMOVED lines=13> */
[----:B-1----:R-:W-:Y:S01]  /*b7b0*/  F2FP.F16.F32.PACK_AB R162, R185, R186 ;  /* 0x000000bab9a2723e */ /* 0x002fe200000000ff */
        /* <DEDUP_REMOVED lines=22> */
[C---:B------:R-:W-:Y:S01]  /*b920*/  HMMA.16816.F32 R4, R160.reuse, R12, R4 ;  /* 0x0000000ca004723c */ /* 0x040fe20000001804 */
[----:B------:R-:W-:Y:S04]  /*b930*/  MUFU.EX2 R199, R199 ;  /* 0x000000c700c77308 */ /* 0x000fe80000000800 */
[C---:B------:R-:W-:Y:S01]  /*b940*/  FMUL.FTZ R12, R2.reuse, R152 ;  /* 0x00000098020c7220 */ /* 0x040fe20000410000 */
[C---:B------:R-:W-:Y:S01]  /*b950*/  FMUL.FTZ R13, R2.reuse, R153 ;  /* 0x00000099020d7220 */ /* 0x040fe20000410000 */
[----:B------:R-:W-:Y:S01]  /*b960*/  FMUL.FTZ R80, R2, R80 ;  /* 0x0000005002507220 */ /* 0x000fe20000410000 */
[C---:B------:R-:W-:Y:S03]  /*b970*/  HMMA.16816.F32 R8, R160.reuse, R14, R8 ;  /* 0x0000000ea008723c */ /* 0x040fe60000001808 */
[----:B------:R-:W-:Y:S01]  /*b980*/  MUFU.EX2 R200, R200 ;  /* 0x000000c800c87308 */ /* 0x000fe20000000800 */
[C---:B------:R-:W-:Y:S01]  /*b990*/  FMUL.FTZ R14, R0.reuse, R154 ;  /* 0x0000009a000e7220 */ /* 0x040fe20000410000 */
[----:B------:R-:W-:Y:S01]  /*b9a0*/  FMUL.FTZ R15, R0, R155 ;  /* 0x0000009b000f7220 */ /* 0x000fe20000410000 */
[----:B------:R-:W-:Y:S01]  /*b9b0*/  FMUL.FTZ R81, R2, R81 ;  /* 0x0000005102517220 */ /* 0x000fe20000410000 */
[----:B------:R-:W1:Y:S01]  /*b9c0*/  LDSM.16.MT88.4 R152, [R180] ;  /* 0x00000000b498783b */ /* 0x000e620000004200 */
[C---:B------:R-:W-:Y:S01]  /*b9d0*/  FMUL.FTZ R82, R0.reuse, R82 ;  /* 0x0000005200527220 */ /* 0x040fe20000410000 */
[----:B------:R-:W-:Y:S01]  /*b9e0*/  FMUL.FTZ R83, R0, R83 ;  /* 0x0000005300537220 */ /* 0x000fe20000410000 */
[C---:B------:R-:W-:Y:S01]  /*b9f0*/  FMUL.FTZ R84, R2.reuse, R84 ;  /* 0x0000005402547220 */ /* 0x040fe20000410000 */
[C---:B------:R-:W-:Y:S01]  /*ba00*/  FMUL.FTZ R85, R2.reuse, R85 ;  /* 0x0000005502557220 */ /* 0x040fe20000410000 */
[C---:B------:R-:W-:Y:S01]  /*ba10*/  HMMA.16816.F32 R12, R160.reuse, R20, R12 ;  /* 0x00000014a00c723c */ /* 0x040fe2000000180c */
[----:B------:R-:W-:Y:S02]  /*ba20*/  MUFU.EX2 R201, R201 ;  /* 0x000000c900c97308 */ /* 0x000fe40000000800 */
[C---:B------:R-:W-:Y:S01]  /*ba30*/  FMUL.FTZ R20, R2.reuse, R144 ;  /* 0x0000009002147220 */ /* 0x040fe20000410000 */
[----:B------:R-:W-:Y:S01]  /*ba40*/  FMUL.FTZ R21, R2, R145 ;  /* 0x0000009102157220 */ /* 0x000fe20000410000 */
[C---:B------:R-:W-:Y:S01]  /*ba50*/  FMUL.FTZ R86, R0.reuse, R86 ;  /* 0x0000005600567220 */ /* 0x040fe20000410000 */
[----:B------:R-:W-:Y:S01]  /*ba60*/  FMUL.FTZ R87, R0, R87 ;  /* 0x0000005700577220 */ /* 0x000fe20000410000 */
[----:B------:R-:W-:Y:S01]  /*ba70*/  FMUL.FTZ R88, R2, R88 ;  /* 0x0000005802587220 */ /* 0x000fe20000410000 */
[C---:B------:R-:W-:Y:S03]  /*ba80*/  HMMA.16816.F32 R16, R160.reuse, R22, R16 ;  /* 0x00000016a010723c */ /* 0x040fe60000001810 */
[----:B------:R-:W-:Y:S01]  /*ba90*/  MUFU.EX2 R202, R202 ;  /* 0x000000ca00ca7308 */ /* 0x000fe20000000800 */
[C---:B------:R-:W-:Y:S01]  /*baa0*/  FMUL.FTZ R22, R0.reuse, R146 ;  /* 0x0000009200167220 */ /* 0x040fe20000410000 */
[----:B------:R-:W-:Y:S01]  /*bab0*/  FMUL.FTZ R23, R0, R147 ;  /* 0x0000009300177220 */ /* 0x000fe20000410000 */
[----:B------:R-:W-:Y:S01]  /*bac0*/  FMUL.FTZ R89, R2, R89 ;  /* 0x0000005902597220 */ /* 0x000fe20000410000 */
[----:B------:R-:W2:Y:S01]  /*bad0*/  LDSM.16.MT88.4 R144, [R219+0x12000] ;  /* 0x01200000db90783b */ /* 0x000ea20000004200 */
        /* <DEDUP_REMOVED lines=16> */
[----:B------:R-:W3:Y:S01]  /*bbe0*/  LDSM.16.MT88.4 R136, [R218+0x12000] ;  /* 0x01200000da88783b */ /* 0x000ee20000004200 */
[C---:B------:R-:W-:Y:S01]  /*bbf0*/  FMUL.FTZ R98, R0.reuse, R98 ;  /* 0x0000006200627220 */ /* 0x040fe20000410000 */
[----:B------:R-:W-:Y:S01]  /*bc00*/  FMUL.FTZ R99, R0, R99 ;  /* 0x0000006300637220 */ /* 0x000fe20000410000 */
[C---:B------:R-:W-:Y:S01]  /*bc10*/  FMUL.FTZ R100, R2.reuse, R100 ;  /* 0x0000006402647220 */ /* 0x040fe20000410000 */
[----:B------:R-:W-:Y:S01]  /*bc20*/  FMUL.FTZ R101, R2, R101 ;  /* 0x0000006502657220 */ /* 0x000fe20000410000 */
[C---:B-1----:R-:W-:Y:S01]  /*bc30*/  HMMA.16816.F32 R28, R160.reuse, R152, R28 ;  /* 0x00000098a01c723c */ /* 0x042fe2000000181c */
[----:B------:R-:W-:Y:S02]  /*bc40*/  MUFU.EX2 R206, R206 ;  /* 0x000000ce00ce7308 */ /* 0x000fe40000000800 */
[C---:B------:R-:W-:Y:S01]  /*bc50*/  FMUL.FTZ R102, R0.reuse, R102 ;  /* 0x0000006600667220 */ /* 0x040fe20000410000 */
[----:B------:R-:W-:Y:S01]  /*bc60*/  FMUL.FTZ R103, R0, R103 ;  /* 0x0000006700677220 */ /* 0x000fe20000410000 */
[C---:B------:R-:W-:Y:S01]  /*bc70*/  FMUL.FTZ R104, R2.reuse, R104 ;  /* 0x0000006802687220 */ /* 0x040fe20000410000 */
[----:B------:R-:W-:Y:S01]  /*bc80*/  FMUL.FTZ R105, R2, R105 ;  /* 0x0000006902697220 */ /* 0x000fe20000410000 */
[C---:B------:R-:W-:Y:S01]  /*bc90*/  FMUL.FTZ R106, R0.reuse, R106 ;  /* 0x0000006a006a7220 */ /* 0x040fe20000410000 */
[C---:B------:R-:W-:Y:S01]  /*bca0*/  HMMA.16816.F32 R32, R160.reuse, R154, R32 ;  /* 0x0000009aa020723c */ /* 0x040fe20000001820 */
[----:B------:R-:W-:Y:S02]  /*bcb0*/  LDSM.16.MT88.4 R152, [R219+0x12800] ;  /* 0x01280000db98783b */ /* 0x000fe40000004200 */
        /* <DEDUP_REMOVED lines=32> */
[----:B------:R-:W1:Y:S02]  /*bec0*/  LDSM.16.MT88.4 R136, [R219+0x14000] ;  /* 0x01400000db88783b */ /* 0x000e640000004200 */
[----:B------:R-:W-:Y:S01]  /*bed0*/  MUFU.EX2 R194, R194 ;  /* 0x000000c200c27308 */ /* 0x000fe20000000800 */
[C---:B------:R-:W-:Y:S01]  /*bee0*/  FMUL.FTZ R130, R0.reuse, R130 ;  /* 0x0000008200827220 */ /* 0x040fe20000410000 */
[----:B------:R-:W-:Y:S01]  /*bef0*/  FMUL.FTZ R131, R0, R131 ;  /* 0x0000008300837220 */ /* 0x000fe20000410000 */
[--C-:B------:R-:W-:Y:S01]  /*bf00*/  FFMA.FTZ R197, R214, UR4, -R169.reuse ;  /* 0x00000004d6c57c23 */ /* 0x100fe200080108a9 */
[--C-:B------:R-:W-:Y:S01]  /*bf10*/  FFMA.FTZ R198, R212, UR4, -R169.reuse ;  /* 0x00000004d4c67c23 */ /* 0x100fe200080108a9 */
[--C-:B------:R-:W-:Y:S01]  /*bf20*/  FFMA.FTZ R210, R167, UR4, -R169.reuse ;  /* 0x00000004a7d27c23 */ /* 0x100fe200080108a9 */
[C---:B------:R-:W-:Y:S04]  /*bf30*/  HMMA.16816.F32 R52, R160.reuse, R132, R52 ;  /* 0x00000084a034723c */ /* 0x040fe80000001834 */
[----:B------:R-:W-:Y:S01]  /*bf40*/  MUFU.EX2 R195, R195 ;  /* 0x000000c300c37308 */ /* 0x000fe20000000800 */
[--C-:B------:R-:W-:Y:S01]  /*bf50*/  FFMA.FTZ R167, R171, UR4, -R190.reuse ;  /* 0x00000004aba77c23 */ /* 0x100fe200080108be */
[--C-:B------:R-:W-:Y:S01]  /*bf60*/  FFMA.FTZ R204, R207, UR4, -R190.reuse ;  /* 0x00000004cfcc7c23 */ /* 0x100fe200080108be */
[--C-:B------:R-:W-:Y:S01]  /*bf70*/  FFMA.FTZ R207, R168, UR4, -R169.reuse ;  /* 0x00000004a8cf7c23 */ /* 0x100fe200080108a9 */
[--C-:B------:R-:W-:Y:S01]  /*bf80*/  FFMA.FTZ R205, R205, UR4, -R190.reuse ;  /* 0x00000004cdcd7c23 */ /* 0x100fe200080108be */
[----:B------:R-:W-:Y:S01]  /*bf90*/  FFMA.FTZ R190, R170, UR4, -R190 ;  /* 0x00000004aabe7c23 */ /* 0x000fe200080108be */
[C---:B------:R-:W-:Y:S01]  /*bfa0*/  HMMA.16816.F32 R56, R160.reuse, R134, R56 ;  /* 0x00000086a038723c */ /* 0x040fe20000001838 */
[----:B------:R-:W2:Y:S03]  /*bfb0*/  LDSM.16.MT88.4 R132, [R218+0x14000] ;  /* 0x01400000da84783b */ /* 0x000ea60000004200 */
[----:B------:R-:W-:Y:S01]  /*bfc0*/  MUFU.EX2 R196, R196 ;  /* 0x000000c400c47308 */ /* 0x000fe20000000800 */
[--C-:B------:R-:W-:Y:S01]  /*bfd0*/  FFMA.FTZ R166, R166, UR4, -R169.reuse ;  /* 0x00000004a6a67c23 */ /* 0x100fe200080108a9 */
[----:B------:R-:W-:Y:S01]  /*bfe0*/  FFMA.FTZ R169, R165, UR4, -R169 ;  /* 0x00000004a5a97c23 */ /* 0x000fe200080108a9 */
[----:B------:R-:W-:Y:S01]  /*bff0*/  FFMA.FTZ R189, R2, R233, R189 ;  /* 0x000000e902bd7223 */ /* 0x000fe200000100bd */
[----:B------:R-:W-:Y:S01]  /*c000*/  IADD3 R234, P0, PT, R234, -UR17, RZ ;  /* 0x80000011eaea7c10 */ /* 0x000fe2000ff1e0ff */
[----:B------:R-:W-:Y:S01]  /*c010*/  FFMA.FTZ R187, R0, R231, R187 ;  /* 0x000000e700bb7223 */ /* 0x000fe200000100bb */
[C---:B------:R-:W-:Y:S04]  /*c020*/  HMMA.16816.F32 R60, R160.reuse, R140, R60 ;  /* 0x0000008ca03c723c */ /* 0x040fe8000000183c */
[----:B------:R-:W-:Y:S01]  /*c030*/  MUFU.EX2 R197, R197 ;  /* 0x000000c500c57308 */ /* 0x000fe20000000800 */
[----:B------:R-:W-:Y:S01]  /*c040*/  FADD.FTZ R189, R188, R189 ;  /* 0x000000bdbcbd7221 */ /* 0x000fe20000010000 */
[----:B------:R-:W-:Y:S01]  /*c050*/  FADD.FTZ R184, R184, R187 ;  /* 0x000000bbb8b87221 */ /* 0x000fe20000010000 */
[----:B------:R-:W-:Y:S02]  /*c060*/  IADD3.X R235, PT, PT, R235, ~UR16, RZ, P0, !PT ;  /* 0x80000010ebeb7c10 */ /* 0x000fe400087fe4ff */
[----:B------:R-:W-:Y:S01]  /*c070*/  FADD.FTZ R0, R186, R189 ;  /* 0x000000bdba007221 */ /* 0x000fe20000010000 */
[C---:B------:R-:W-:Y:S01]  /*c080*/  HMMA.16816.F32 R64, R160.reuse, R142, R64 ;  /* 0x0000008ea040723c */ /* 0x040fe20000001840 */
[----:B------:R-:W3:Y:S03]  /*c090*/  LDSM.16.MT88.4 R140, [R181+0x4000] ;  /* 0x00400000b58c783b */ /* 0x000ee60000004200 */
[----:B------:R-:W-:Y:S01]  /*c0a0*/  MUFU.EX2 R198, R198 ;  /* 0x000000c600c67308 */ /* 0x000fe20000000800 */
[----:B------:R-:W-:Y:S01]  /*c0b0*/  FADD.FTZ R183, R183, R184 ;  /* 0x000000b8b7b77221 */ /* 0x000fe20000010000 */
[----:B------:R-:W-:Y:S03]  /*c0c0*/  FADD.FTZ R0, R185, R0 ;  /* 0x00000000b9007221 */ /* 0x000fe60000010000 */
[----:B------:R-:W-:Y:S01]  /*c0d0*/  FADD.FTZ R182, R182, R183 ;  /* 0x000000b7b6b67221 */ /* 0x000fe20000010000 */
[C---:B-1----:R-:W-:Y:S04]  /*c0e0*/  HMMA.16816.F32 R68, R160.reuse, R136, R68 ;  /* 0x00000088a044723c */ /* 0x042fe80000001844 */
[----:B------:R-:W-:Y:S04]  /*c0f0*/  MUFU.EX2 R204, R204 ;  /* 0x000000cc00cc7308 */ /* 0x000fe80000000800 */
[C---:B------:R-:W-:Y:S01]  /*c100*/  HMMA.16816.F32 R72, R160.reuse, R138, R72 ;  /* 0x0000008aa048723c */ /* 0x040fe20000001848 */
[----:B------:R-:W1:Y:S05]  /*c110*/  LDSM.16.MT88.4 R136, [R180+0x4000] ;  /* 0x00400000b488783b */ /* 0x000e6a0000004200 */
[----:B------:R-:W4:Y:S02]  /*c120*/  MUFU.EX2 R205, R205 ;  /* 0x000000cd00cd7308 */ /* 0x000f240000000800 */
[C---:B--2---:R-:W-:Y:S08]  /*c130*/  HMMA.16816.F32 R76, R160.reuse, R132, R76 ;  /* 0x00000084a04c723c */ /* 0x044ff0000000184c */
[----:B------:R-:W-:Y:S01]  /*c140*/  MUFU.EX2 R207, R207 ;  /* 0x000000cf00cf7308 */ /* 0x000fe20000000800 */
[C---:B------:R-:W-:Y:S01]  /*c150*/  HMMA.16816.F32 R80, R160.reuse, R134, R80 ;  /* 0x00000086a050723c */ /* 0x040fe20000001850 */
[----:B------:R-:W2:Y:S08]  /*c160*/  LDSM.16.MT88.4 R132, [R219+0x16000] ;  /* 0x01600000db84783b */ /* 0x000eb00000004200 */
[----:B------:R-:W-:Y:S01]  /*c170*/  MUFU.EX2 R210, R210 ;  /* 0x000000d200d27308 */ /* 0x000fe20000000800 */
[----:B----4-:R-:W-:Y:S01]  /*c180*/  F2FP.F16.F32.PACK_AB R168, R205, R204 ;  /* 0x000000cccda8723e */ /* 0x010fe200000000ff */
[C---:B---3--:R-:W-:Y:S08]  /*c190*/  HMMA.16816.F32 R84, R160.reuse, R140, R84 ;  /* 0x0000008ca054723c */ /* 0x048ff00000001854 */
[----:B------:R-:W-:Y:S01]  /*c1a0*/  MUFU.EX2 R167, R167 ;  /* 0x000000a700a77308 */ /* 0x000fe20000000800 */
[C---:B------:R-:W-:Y:S01]  /*c1b0*/  HMMA.16816.F32 R88, R160.reuse, R142, R88 ;  /* 0x0000008ea058723c */ /* 0x040fe20000001858 */
[----:B------:R-:W3:Y:S08]  /*c1c0*/  LDSM.16.MT88.4 R140, [R218+0x16000] ;  /* 0x01600000da8c783b */ /* 0x000ef00000004200 */
[----:B------:R-:W4:Y:S01]  /*c1d0*/  MUFU.EX2 R190, R190 ;  /* 0x000000be00be7308 */ /* 0x000f220000000800 */
[C---:B-1----:R-:W-:Y:S09]  /*c1e0*/  HMMA.16816.F32 R92, R160.reuse, R136, R92 ;  /* 0x00000088a05c723c */ /* 0x042ff2000000185c */
[----:B------:R-:W-:Y:S01]  /*c1f0*/  MUFU.EX2 R166, R166 ;  /* 0x000000a600a67308 */ /* 0x000fe20000000800 */
[C---:B------:R-:W-:Y:S01]  /*c200*/  HMMA.16816.F32 R96, R160.reuse, R138, R96 ;  /* 0x0000008aa060723c */ /* 0x040fe20000001860 */
[----:B------:R-:W1:Y:S08]  /*c210*/  LDSM.16.MT88.4 R136, [R181+0x6000] ;  /* 0x00600000b588783b */ /* 0x000e700000004200 */
[----:B------:R5:W3:Y:S01]  /*c220*/  MUFU.EX2 R165, R169 ;  /* 0x000000a900a57308 */ /* 0x000ae20000000800 */
[----:B----4-:R-:W-:Y:S01]  /*c230*/  F2FP.F16.F32.PACK_AB R170, R190, R167 ;  /* 0x000000a7beaa723e */ /* 0x010fe200000000ff */
[C---:B--2---:R-:W-:Y:S08]  /*c240*/  HMMA.16816.F32 R100, R160.reuse, R132, R100 ;  /* 0x00000084a064723c */ /* 0x044ff00000001864 */
[C---:B------:R-:W-:Y:S01]  /*c250*/  HMMA.16816.F32 R104, R160.reuse, R134, R104 ;  /* 0x00000086a068723c */ /* 0x040fe20000001868 */
[----:B------:R-:W2:Y:S02]  /*c260*/  LDSM.16.MT88.4 R132, [R180+0x6000] ;  /* 0x00600000b484783b */ /* 0x000ea40000004200 */
[----:B-----5:R-:W-:Y:S02]  /*c270*/  F2FP.F16.F32.PACK_AB R169, R210, R207 ;  /* 0x000000cfd2a9723e */ /* 0x020fe400000000ff */
[----:B---3--:R-:W-:Y:S03]  /*c280*/  F2FP.F16.F32.PACK_AB R171, R165, R166 ;  /* 0x000000a6a5ab723e */ /* 0x008fe600000000ff */
[C---:B------:R-:W-:Y:S08]  /*c290*/  HMMA.16816.F32 R108, R160.reuse, R140, R108 ;  /* 0x0000008ca06c723c */ /* 0x040ff0000000186c */
[C---:B------:R-:W-:Y:S01]  /*c2a0*/  HMMA.16816.F32 R112, R160.reuse, R142, R112 ;  /* 0x0000008ea070723c */ /* 0x040fe20000001870 */
[----:B------:R-:W-:Y:S07]  /*c2b0*/  LDSM.16.MT88.4 R140, [R218+0x10800] ;  /* 0x01080000da8c783b */ /* 0x000fee0000004200 */
[C---:B-1----:R-:W-:Y:S08]  /*c2c0*/  HMMA.16816.F32 R116, R160.reuse, R136, R116 ;  /* 0x00000088a074723c */ /* 0x042ff00000001874 */
[C---:B------:R-:W-:Y:S01]  /*c2d0*/  HMMA.16816.F32 R120, R160.reuse, R138, R120 ;  /* 0x0000008aa078723c */ /* 0x040fe20000001878 */
[----:B------:R-:W1:Y:S07]  /*c2e0*/  LDSM.16.MT88.4 R136, [R219+0x10800] ;  /* 0x01080000db88783b */ /* 0x000e6e0000004200 */
[C---:B--2---:R-:W-:Y:S03]  /*c2f0*/  HMMA.16816.F32 R124, R160.reuse, R132, R124 ;  /* 0x00000084a07c723c */ /* 0x044fe6000000187c */
[----:B------:R-:W-:Y:S01]  /*c300*/  F2FP.F16.F32.PACK_AB R132, R192, R191 ;  /* 0x000000bfc084723e */ /* 0x000fe200000000ff */
[----:B------:R-:W-:Y:S01]  /*c310*/  FADD.FTZ R191, R191, R0 ;  /* 0x00000000bfbf7221 */ /* 0x000fe20000010000 */
[----:B------:R-:W-:Y:S01]  /*c320*/  F2FP.F16.F32.PACK_AB R133, R194, R193 ;  /* 0x000000c1c285723e */ /* 0x000fe200000000ff */
[----:B------:R-:W-:Y:S02]  /*c330*/  FADD.FTZ R193, R193, R182 ;  /* 0x000000b6c1c17221 */ /* 0x000fe40000010000 */
[----:B------:R-:W-:Y:S01]  /*c340*/  HMMA.16816.F32 R128, R160, R134, R128 ;  /* 0x00000086a080723c */ /* 0x000fe20000001880 */
[----:B------:R-:W-:Y:S02]  /*c350*/  LDSM.16.MT88.4 R160, [R180+0x2800] ;  /* 0x00280000b4a0783b */ /* 0x000fe40000004200 */
[----:B------:R-:W-:Y:S01]  /*c360*/  F2FP.F16.F32.PACK_AB R134, R196, R195 ;  /* 0x000000c3c486723e */ /* 0x000fe200000000ff */
[----:B------:R-:W-:Y:S01]  /*c370*/  FADD.FTZ R192, R192, R191 ;  /* 0x000000bfc0c07221 */ /* 0x000fe20000010000 */
[----:B------:R-:W-:Y:S01]  /*c380*/  F2FP.F16.F32.PACK_AB R135, R198, R197 ;  /* 0x000000c5c687723e */ /* 0x000fe200000000ff */
[----:B------:R-:W-:Y:S02]  /*c390*/  FADD.FTZ R194, R194, R193 ;  /* 0x000000c1c2c27221 */ /* 0x000fe40000010000 */
[----:B------:R-:W-:Y:S02]  /*c3a0*/  FADD.FTZ R195, R195, R192 ;  /* 0x000000c0c3c37221 */ /* 0x000fe40000010000 */
[----:B------:R-:W-:Y:S02]  /*c3b0*/  FADD.FTZ R197, R197, R194 ;  /* 0x000000c2c5c57221 */ /* 0x000fe40000010000 */
[----:B------:R-:W-:Y:S02]  /*c3c0*/  FADD.FTZ R196, R196, R195 ;  /* 0x000000c3c4c47221 */ /* 0x000fe40000010000 */
[----:B------:R-:W-:Y:S01]  /*c3d0*/  FADD.FTZ R198, R198, R197 ;  /* 0x000000c5c6c67221 */ /* 0x000fe20000010000 */
[C---:B-1----:R-:W-:Y:S08]  /*c3e0*/  HMMA.16816.F32 R4, R132.reuse, R136, R4 ;  /* 0x000000888404723c */ /* 0x042ff00000001804 */
        /* <DEDUP_REMOVED lines=17> */
[C---:B-1----:R-:W-:Y:S08]  /*c500*/  HMMA.16816.F32 R52, R132.reuse, R136, R52 ;  /* 0x000000888434723c */ /* 0x042ff00000001834 */
[C---:B------:R-:W-:Y:S01]  /*c510*/  HMMA.16816.F32 R56, R132.reuse, R138, R56 ;  /* 0x0000008a8438723c */ /* 0x040fe20000001838 */
[----:B------:R-:W1:Y:S07]  /*c520*/  LDSM.16.MT88.4 R136, [R218+0x16800] ;  /* 0x01680000da88783b */ /* 0x000e6e0000004200 */
[C---:B------:R-:W-:Y:S08]  /*c530*/  HMMA.16816.F32 R60, R132.reuse, R160, R60 ;  /* 0x000000a0843c723c */ /* 0x040ff0000000183c */
[C---:B------:R-:W-:Y:S01]  /*c540*/  HMMA.16816.F32 R64, R132.reuse, R162, R64 ;  /* 0x000000a28440723c */ /* 0x040fe20000001840 */
[----:B------:R-:W-:Y:S07]  /*c550*/  LDSM.16.MT88.4 R160, [R181+0x3000] ;  /* 0x00300000b5a0783b */ /* 0x000fee0000004200 */
        /* <DEDUP_REMOVED lines=9> */
[C---:B---3--:R-:W-:Y:S08]  /*c5f0*/  HMMA.16816.F32 R92, R132.reuse, R144, R92 ;  /* 0x00000090845c723c */ /* 0x048ff0000000185c */
[C---:B------:R-:W-:Y:S01]  /*c600*/  HMMA.16816.F32 R96, R132.reuse, R146, R96 ;  /* 0x000000928460723c */ /* 0x040fe20000001860 */
[----:B------:R-:W3:Y:S07]  /*c610*/  LDSM.16.MT88.4 R144, [R180+0x6800] ;  /* 0x00680000b490783b */ /* 0x000eee0000004200 */
[C---:B----4-:R-:W-:Y:S08]  /*c620*/  HMMA.16816.F32 R100, R132.reuse, R148, R100 ;  /* 0x000000948464723c */ /* 0x050ff00000001864 */
[C---:B------:R-:W-:Y:S01]  /*c630*/  HMMA.16816.F32 R104, R132.reuse, R150, R104 ;  /* 0x000000968468723c */ /* 0x040fe20000001868 */
[----:B------:R-:W-:Y:S07]  /*c640*/  LDSM.16.MT88.4 R148, [R218+0x11000] ;  /* 0x01100000da94783b */ /* 0x000fee0000004200 */
[C---:B-1----:R-:W-:Y:S08]  /*c650*/  HMMA.16816.F32 R108, R132.reuse, R136, R108 ;  /* 0x00000088846c723c */ /* 0x042ff0000000186c */
[C---:B------:R-:W-:Y:S01]  /*c660*/  HMMA.16816.F32 R112, R132.reuse, R138, R112 ;  /* 0x0000008a8470723c */ /* 0x040fe20000001870 */
[----:B------:R-:W1:Y:S07]  /*c670*/  LDSM.16.MT88.4 R136, [R219+0x11000] ;  /* 0x01100000db88783b */ /* 0x000e6e0000004200 */
[C---:B--2---:R-:W-:Y:S08]  /*c680*/  HMMA.16816.F32 R116, R132.reuse, R140, R116 ;  /* 0x0000008c8474723c */ /* 0x044ff00000001874 */
[C---:B------:R-:W-:Y:S01]  /*c690*/  HMMA.16816.F32 R120, R132.reuse, R142, R120 ;  /* 0x0000008e8478723c */ /* 0x040fe20000001878 */
[----:B------:R-:W2:Y:S07]  /*c6a0*/  LDSM.16.MT88.4 R140, [R181+0x1000] ;  /* 0x00100000b58c783b */ /* 0x000eae0000004200 */
[C---:B---3--:R-:W-:Y:S08]  /*c6b0*/  HMMA.16816.F32 R124, R132.reuse, R144, R124 ;  /* 0x00000090847c723c */ /* 0x048ff0000000187c */
[----:B------:R-:W-:Y:S01]  /*c6c0*/  HMMA.16816.F32 R128, R132, R146, R128 ;  /* 0x000000928480723c */ /* 0x000fe20000001880 */
[----:B------:R-:W3:Y:S02]  /*c6d0*/  LDSM.16.MT88.4 R144, [R218+0x13000] ;  /* 0x01300000da90783b */ /* 0x000ee40000004200 */
[----:B------:R-:W-:Y:S01]  /*c6e0*/  F2FP.F16.F32.PACK_AB R132, R200, R199 ;  /* 0x000000c7c884723e */ /* 0x000fe200000000ff */
[----:B------:R-:W-:Y:S01]  /*c6f0*/  FADD.FTZ R199, R199, R196 ;  /* 0x000000c4c7c77221 */ /* 0x000fe20000010000 */
[----:B------:R-:W-:Y:S01]  /*c700*/  F2FP.F16.F32.PACK_AB R133, R202, R201 ;  /* 0x000000c9ca85723e */ /* 0x000fe200000000ff */
[----:B------:R-:W-:Y:S01]  /*c710*/  FADD.FTZ R201, R201, R198 ;  /* 0x000000c6c9c97221 */ /* 0x000fe20000010000 */
[----:B------:R-:W-:Y:S01]  /*c720*/  F2FP.F16.F32.PACK_AB R134, R208, R203 ;  /* 0x000000cbd086723e */ /* 0x000fe200000000ff */
[----:B------:R-:W-:Y:S01]  /*c730*/  FADD.FTZ R200, R200, R199 ;  /* 0x000000c7c8c87221 */ /* 0x000fe20000010000 */
[C---:B------:R-:W-:Y:S01]  /*c740*/  F2FP.F16.F32.PACK_AB R135, R209.reuse, R206 ;  /* 0x000000ced187723e */ /* 0x040fe200000000ff */
[----:B------:R-:W-:Y:S04]  /*c750*/  FADD.FTZ R201, R202, R201 ;  /* 0x000000c9cac97221 */ /* 0x000fe80000010000 */
[----:B------:R-:W-:Y:S02]  /*c760*/  FADD.FTZ R206, R206, R201 ;  /* 0x000000c9cece7221 */ /* 0x000fe40000010000 */
[C---:B-1----:R-:W-:Y:S03]  /*c770*/  HMMA.16816.F32 R4, R132.reuse, R136, R4 ;  /* 0x000000888404723c */ /* 0x042fe60000001804 */
[----:B------:R-:W-:Y:S04]  /*c780*/  FADD.FTZ R206, R209, R206 ;  /* 0x000000ced1ce7221 */ /* 0x000fe80000010000 */
[----:B------:R-:W-:Y:S01]  /*c790*/  FADD.FTZ R207, R207, R206 ;  /* 0x000000cecfcf7221 */ /* 0x000fe20000010000 */
[C---:B------:R-:W-:Y:S01]  /*c7a0*/  HMMA.16816.F32 R8, R132.reuse, R138, R8 ;  /* 0x0000008a8408723c */ /* 0x040fe20000001808 */
[----:B------:R-:W1:Y:S02]  /*c7b0*/  LDSM.16.MT88.4 R136, [R219+0x15000] ;  /* 0x01500000db88783b */ /* 0x000e640000004200 */
[----:B------:R-:W-:Y:S04]  /*c7c0*/  FADD.FTZ R207, R210, R207 ;  /* 0x000000cfd2cf7221 */ /* 0x000fe80000010000 */
[----:B------:R-:W-:Y:S01]  /*c7d0*/  FADD.FTZ R166, R166, R207 ;  /* 0x000000cfa6a67221 */ /* 0x000fe20000010000 */
[C---:B------:R-:W-:Y:S03]  /*c7e0*/  HMMA.16816.F32 R12, R132.reuse, R148, R12 ;  /* 0x00000094840c723c */ /* 0x040fe6000000180c */
[----:B------:R-:W-:Y:S05]  /*c7f0*/  FADD.FTZ R231, R165, R166 ;  /* 0x000000a6a5e77221 */ /* 0x000fea0000010000 */
[C---:B------:R-:W-:Y:S01]  /*c800*/  HMMA.16816.F32 R16, R132.reuse, R150, R16 ;  /* 0x000000968410723c */ /* 0x040fe20000001810 */
[----:B------:R-:W4:Y:S07]  /*c810*/  LDSM.16.MT88.4 R148, [R181+0x5000] ;  /* 0x00500000b594783b */ /* 0x000f2e0000004200 */
[C---:B--2---:R-:W-:Y:S08]  /*c820*/  HMMA.16816.F32 R20, R132.reuse, R140, R20 ;  /* 0x0000008c8414723c */ /* 0x044ff00000001814 */
[C---:B------:R-:W-:Y:S01]  /*c830*/  HMMA.16816.F32 R24, R132.reuse, R142, R24 ;  /* 0x0000008e8418723c */ /* 0x040fe20000001818 */
[----:B------:R-:W2:Y:S07]  /*c840*/  LDSM.16.MT88.4 R140, [R180+0x5000] ;  /* 0x00500000b48c783b */ /* 0x000eae0000004200 */
[C---:B------:R-:W-:Y:S08]  /*c850*/  HMMA.16816.F32 R28, R132.reuse, R152, R28 ;  /* 0x00000098841c723c */ /* 0x040ff0000000181c */
[C---:B------:R-:W-:Y:S08]  /*c860*/  HMMA.16816.F32 R32, R132.reuse, R154, R32 ;  /* 0x0000009a8420723c */ /* 0x040ff00000001820 */
[C---:B------:R-:W-:Y:S08]  /*c870*/  HMMA.16816.F32 R36, R132.reuse, R156, R36 ;  /* 0x0000009c8424723c */ /* 0x040ff00000001824 */
[C---:B------:R-:W-:Y:S01]  /*c880*/  HMMA.16816.F32 R40, R132.reuse, R158, R40 ;  /* 0x0000009e8428723c */ /* 0x040fe20000001828 */
[----:B------:R-:W-:Y:S07]  /*c890*/  LDSM.16.MT88.4 R156, [R219+0x11800] ;  /* 0x01180000db9c783b */ /* 0x000fee0000004200 */
[C---:B---3--:R-:W-:Y:S08]  /*c8a0*/  HMMA.16816.F32 R44, R132.reuse, R144, R44 ;  /* 0x00000090842c723c */ /* 0x048ff0000000182c */
[C---:B------:R-:W-:Y:S01]  /*c8b0*/  HMMA.16816.F32 R48, R132.reuse, R146, R48 ;  /* 0x000000928430723c */ /* 0x040fe20000001830 */
[----:B------:R-:W3:Y:S07]  /*c8c0*/  LDSM.16.MT88.4 R144, [R219+0x17000] ;  /* 0x01700000db90783b */ /* 0x000eee0000004200 */
[C---:B------:R-:W-:Y:S08]  /*c8d0*/  HMMA.16816.F32 R52, R132.reuse, R160, R52 ;  /* 0x000000a08434723c */ /* 0x040ff00000001834 */
[C---:B------:R-:W-:Y:S08]  /*c8e0*/  HMMA.16816.F32 R56, R132.reuse, R162, R56 ;  /* 0x000000a28438723c */ /* 0x040ff00000001838 */
        /* <DEDUP_REMOVED lines=9> */
[C---:B----4-:R-:W-:Y:S08]  /*c980*/  HMMA.16816.F32 R84, R132.reuse, R148, R84 ;  /* 0x000000948454723c */ /* 0x050ff00000001854 */
[C---:B------:R-:W-:Y:S01]  /*c990*/  HMMA.16816.F32 R88, R132.reuse, R150, R88 ;  /* 0x000000968458723c */ /* 0x040fe20000001858 */
[----:B------:R-:W-:Y:S07]  /*c9a0*/  LDSM.16.MT88.4 R148, [R180+0x7000] ;  /* 0x00700000b494783b */ /* 0x000fee0000004200 */
        /* <DEDUP_REMOVED lines=10> */
[C---:B------:R-:W-:Y:S08]  /*ca50*/  HMMA.16816.F32 R120, R132.reuse, R142, R120 ;  /* 0x0000008e8478723c */ /* 0x040ff00000001878 */
[C---:B------:R-:W-:Y:S08]  /*ca60*/  HMMA.16816.F32 R124, R132.reuse, R148, R124 ;  /* 0x00000094847c723c */ /* 0x040ff0000000187c */
[----:B------:R-:W-:Y:S01]  /*ca70*/  HMMA.16816.F32 R128, R132, R150, R128 ;  /* 0x000000968480723c */ /* 0x000fe20000001880 */
[----:B------:R-:W2:Y:S07]  /*ca80*/  LDSM.16.MT88.4 R132, [R180+0x1800] ;  /* 0x00180000b484783b */ /* 0x000eae0000004200 */
[C---:B------:R-:W-:Y:S01]  /*ca90*/  HMMA.16816.F32 R160, R168.reuse, R156, R4 ;  /* 0x0000009ca8a0723c */ /* 0x040fe20000001804 */
[----:B------:R-:W4:Y:S07]  /*caa0*/  LDSM.16.MT88.4 R4, [R219+0x13800] ;  /* 0x01380000db04783b */ /* 0x000f2e0000004200 */
[C---:B------:R-:W-:Y:S01]  /*cab0*/  HMMA.16816.F32 R156, R168.reuse, R158, R8 ;  /* 0x0000009ea89c723c */ /* 0x040fe20000001808 */
[----:B------:R-:W5:Y:S07]  /*cac0*/  LDSM.16.MT88.4 R8, [R218+0x13800] ;  /* 0x01380000da08783b */ /* 0x000f6e0000004200 */
[C---:B---3--:R-:W-:Y:S01]  /*cad0*/  HMMA.16816.F32 R152, R168.reuse, R144, R12 ;  /* 0x00000090a898723c */ /* 0x048fe2000000180c */
[----:B------:R-:W3:Y:S07]  /*cae0*/  LDSM.16.MT88.4 R12, [R180+0x3800] ;  /* 0x00380000b40c783b */ /* 0x000eee0000004200 */
[C---:B------:R-:W-:Y:S01]  /*caf0*/  HMMA.16816.F32 R148, R168.reuse, R146, R16 ;  /* 0x00000092a894723c */ /* 0x040fe20000001810 */
[----:B------:R-:W3:Y:S07]  /*cb00*/  LDSM.16.MT88.4 R16, [R219+0x15800] ;  /* 0x01580000db10783b */ /* 0x000eee0000004200 */
[C---:B-1----:R-:W-:Y:S01]  /*cb10*/  HMMA.16816.F32 R144, R168.reuse, R136, R20 ;  /* 0x00000088a890723c */ /* 0x042fe20000001814 */
[----:B------:R-:W1:Y:S07]  /*cb20*/  LDSM.16.MT88.4 R20, [R218+0x15800] ;  /* 0x01580000da14783b */ /* 0x000e6e0000004200 */
[C---:B------:R-:W-:Y:S01]  /*cb30*/  HMMA.16816.F32 R140, R168.reuse, R138, R24 ;  /* 0x0000008aa88c723c */ /* 0x040fe20000001818 */
[----:B------:R-:W1:Y:S07]  /*cb40*/  LDSM.16.MT88.4 R24, [R180+0x5800] ;  /* 0x00580000b418783b */ /* 0x000e6e0000004200 */
[C---:B--2---:R-:W-:Y:S01]  /*cb50*/  HMMA.16816.F32 R136, R168.reuse, R132, R28 ;  /* 0x00000084a888723c */ /* 0x044fe2000000181c */
[----:B------:R-:W2:Y:S07]  /*cb60*/  LDSM.16.MT88.4 R28, [R219+0x17800] ;  /* 0x01780000db1c783b */ /* 0x000eae0000004200 */
[C---:B------:R-:W-:Y:S08]  /*cb70*/  HMMA.16816.F32 R132, R168.reuse, R134, R32 ;  /* 0x00000086a884723c */ /* 0x040ff00000001820 */
[C---:B----4-:R-:W-:Y:S08]  /*cb80*/  HMMA.16816.F32 R36, R168.reuse, R4, R36 ;  /* 0x00000004a824723c */ /* 0x050ff00000001824 */
[C---:B------:R-:W-:Y:S01]  /*cb90*/  HMMA.16816.F32 R40, R168.reuse, R6, R40 ;  /* 0x00000006a828723c */ /* 0x040fe20000001828 */
[----:B------:R-:W4:Y:S07]  /*cba0*/  LDSM.16.MT88.4 R4, [R218+0x17800] ;  /* 0x01780000da04783b */ /* 0x000f2e0000004200 */
[C---:B-----5:R-:W-:Y:S08]  /*cbb0*/  HMMA.16816.F32 R44, R168.reuse, R8, R44 ;  /* 0x00000008a82c723c */ /* 0x060ff0000000182c */
[C---:B------:R-:W-:Y:S01]  /*cbc0*/  HMMA.16816.F32 R48, R168.reuse, R10, R48 ;  /* 0x0000000aa830723c */ /* 0x040fe20000001830 */
[----:B------:R-:W5:Y:S07]  /*cbd0*/  LDSM.16.MT88.4 R8, [R181+0x7800] ;  /* 0x00780000b508783b */ /* 0x000f6e0000004200 */
[C---:B------:R-:W-:Y:S08]  /*cbe0*/  HMMA.16816.F32 R52, R168.reuse, R172, R52 ;  /* 0x000000aca834723c */ /* 0x040ff00000001834 */
[C---:B------:R-:W-:Y:S08]  /*cbf0*/  HMMA.16816.F32 R56, R168.reuse, R174, R56 ;  /* 0x000000aea838723c */ /* 0x040ff00000001838 */
        /* <DEDUP_REMOVED lines=11> */
[C---:B--2---:R-:W-:Y:S08]  /*ccb0*/  HMMA.16816.F32 R100, R168.reuse, R28, R100 ;  /* 0x0000001ca864723c */ /* 0x044ff00000001864 */
[C---:B------:R-:W-:Y:S08]  /*ccc0*/  HMMA.16816.F32 R104, R168.reuse, R30, R104 ;  /* 0x0000001ea868723c */ /* 0x040ff00000001868 */
[C---:B----4-:R-:W-:Y:S03]  /*ccd0*/  HMMA.16816.F32 R108, R168.reuse, R4, R108 ;  /* 0x00000004a86c723c */ /* 0x050fe6000000186c */
[----:B------:R-:W-:Y:S04]  /*cce0*/  FADD.FTZ R5, R203, R200 ;  /* 0x000000c8cb057221 */ /* 0x000fe80000010000 */
[----:B------:R-:W-:Y:S01]  /*ccf0*/  FADD.FTZ R5, R208, R5 ;  /* 0x00000005d0057221 */ /* 0x000fe20000010000 */
[C---:B------:R-:W-:Y:S03]  /*cd00*/  HMMA.16816.F32 R112, R168.reuse, R6, R112 ;  /* 0x00000006a870723c */ /* 0x040fe60000001870 */
[----:B------:R-:W-:Y:S04]  /*cd10*/  FADD.FTZ R0, R204, R5 ;  /* 0x00000005cc007221 */ /* 0x000fe80000010000 */
[----:B------:R-:W-:Y:S01]  /*cd20*/  FADD.FTZ R0, R205, R0 ;  /* 0x00000000cd007221 */ /* 0x000fe20000010000 */
[C---:B-----5:R-:W-:Y:S03]  /*cd30*/  HMMA.16816.F32 R116, R168.reuse, R8, R116 ;  /* 0x00000008a874723c */ /* 0x060fe60000001874 */
[----:B------:R-:W-:Y:S01]  /*cd40*/  FADD.FTZ R167, R167, R0 ;  /* 0x00000000a7a77221 */ /* 0x000fe20000010000 */
[----:B------:R-:W-:Y:S03]  /*cd50*/  MOV R0, R3 ;  /* 0x0000000300007202 */ /* 0x000fe60000000f00 */
[----:B------:R-:W-:Y:S01]  /*cd60*/  FADD.FTZ R233, R190, R167 ;  /* 0x000000a7bee97221 */ /* 0x000fe20000010000 */
[C---:B------:R-:W-:Y:S08]  /*cd70*/  HMMA.16816.F32 R120, R168.reuse, R10, R120 ;  /* 0x0000000aa878723c */ /* 0x040ff00000001878 */
[C---:B---3--:R-:W-:Y:S08]  /*cd80*/  HMMA.16816.F32 R124, R168.reuse, R12, R124 ;  /* 0x0000000ca87c723c */ /* 0x048ff0000000187c */
[----:B------:R-:W-:Y:S03]  /*cd90*/  HMMA.16816.F32 R128, R168, R14, R128 ;  /* 0x0000000ea880723c */ /* 0x000fe60000001880 */
[----:B------:R-:W-:Y:S05]  /*cda0*/  MOV R169, R164 ;  /* 0x000000a400a97202 */ /* 0x000fea0000000f00 */
[----:B------:R-:W-:Y:S01]  /*cdb0*/  @!UPT UIADD3 URZ, UPT, UPT, URZ, URZ, URZ ;  /* 0x000000fffffff290 */ /* 0x000fe2000fffe0ff */
[----:B------:R-:W-:Y:S11]  /*cdc0*/  BRA.U UP0, `(.L_x_441) ;  /* 0xffffffcd00c47547 */ /* 0x000ff6000b83ffff */
.L_x_440:
        /* <DEDUP_REMOVED lines=332> */
.L_x_444:
        /* <DEDUP_REMOVED lines=51> */
.L_x_446:
[----:B------:R-:W-:Y:S05]  /*e5c0*/  BSYNC.RECONVERGENT B0 ;  /* 0x0000000000007941 */ /* 0x000fea0003800200 */
.L_x_445:
        /* <DEDUP_REMOVED lines=37> */
.L_x_448:
[----:B------:R-:W-:Y:S05]  /*e820*/  BSYNC.RECONVERGENT B0 ;  /* 0x0000000000007941 */ /* 0x000fea0003800200 */
.L_x_447:
        /* <DEDUP_REMOVED lines=22> */
.L_x_450:
[----:B------:R-:W-:Y:S05]  /*e990*/  BSYNC.RECONVERGENT B0 ;  /* 0x0000000000007941 */ /* 0x000fea0003800200 */
.L_x_449:
        /* <DEDUP_REMOVED lines=22> */
.L_x_452:
[----:B------:R-:W-:Y:S05]  /*eb00*/  BSYNC.RECONVERGENT B0 ;  /* 0x0000000000007941 */ /* 0x000fea0003800200 */
.L_x_451:
        /* <DEDUP_REMOVED lines=21> */
.L_x_453:
        /* <DEDUP_REMOVED lines=10> */
.L_x_1191:


//--------------------- .text._ZN5flash16flash_fwd_kernelI23Flash_fwd_kernel_traitsILi256ELi64ELi64ELi4ELb0ELb0EN7cutlass6half_tE19Flash_kernel_traitsILi256ELi64ELi64ELi4ES3_EELb1ELb1ELb0ELb1ELb0ELb0ELb0ELb0EEEvNS_16Flash_fwd_paramsE --------------------------
	.section	.text._ZN5flash16flash_fwd_kernelI23Flash_fwd_kernel_traitsILi256ELi64ELi64ELi4ELb0ELb0EN7cutlass6half_tE19Flash_kernel_traitsILi256ELi64ELi64ELi4ES3_EELb1ELb1ELb0ELb1ELb0ELb0ELb0ELb0EEEvNS_16Flash_fwd_paramsE,"ax",@progbits
	.align	128
        .global         _ZN5flash16flash_fwd_kernelI23Flash_fwd_kernel_traitsILi256ELi64ELi64ELi4ELb0ELb0EN7cutlass6half_tE19Flash_kernel_traitsILi256ELi64ELi64ELi4ES3_EELb1ELb1ELb0ELb1ELb0ELb0ELb0ELb0EEEvNS_16Flash_fwd_paramsE
        .type           _ZN5flash16flash_fwd_kernelI23Flash_fwd_kernel_traitsILi256ELi64ELi64ELi4ELb0ELb0EN7cutlass6half_tE19Flash_kernel_traitsILi256ELi64ELi64ELi4ES3_EELb1ELb1ELb0ELb1ELb0ELb0ELb0ELb0EEEvNS_16Flash_fwd_paramsE,@function
        .size           _ZN5flash16flash_fwd_kernelI23Flash_fwd_kernel_traitsILi256ELi64ELi64ELi4ELb0ELb0EN7cutlass6half_tE19Flash_kernel_traitsILi256ELi64ELi64ELi4ES3_EELb1ELb1ELb0ELb1ELb0ELb0ELb0ELb0EEEvNS_16Flash_fwd_paramsE,(.L_x_1192 - _ZN5flash16flash_fwd_kernelI23Flash_fwd_kernel_traitsILi256ELi64ELi64ELi4ELb0ELb0EN7cutlass6half_tE19Flash_kernel_traitsILi256ELi64ELi64ELi4ES3_EELb1ELb1ELb0ELb1ELb0ELb0ELb0ELb0EEEvNS_16Flash_fwd_paramsE)
        .other          _ZN5flash16flash_fwd_kernelI23Flash_fwd_kernel_traitsILi256ELi64ELi64ELi4ELb0ELb0EN7cutlass6half_tE19Flash_kernel_traitsILi256ELi64ELi64ELi4ES3_EELb1ELb1ELb0ELb1ELb0ELb0ELb0ELb0EEEvNS_16Flash_fwd_paramsE,@"STO_CUDA_ENTRY STV_DEFAULT"
_ZN5flash16flash_fwd_kernelI23Flash_fwd_kernel_traitsILi256ELi64ELi64ELi4ELb0ELb0EN7cutlass6half_tE19Flash_kernel_traitsILi256ELi64ELi64ELi4ES3_EELb1ELb1ELb0ELb1ELb0ELb0ELb0ELb0EEEvNS_16Flash_fwd_paramsE:
.text._ZN5flash16flash_fwd_kernelI23Flash_fwd_kernel_traitsILi256ELi64ELi64ELi4ELb0ELb0EN7cutlass6half_tE19Flash_kernel_traitsILi256ELi64ELi64ELi4ES3_EELb1ELb1ELb0ELb1ELb0ELb0ELb0ELb0EEEvNS_16Flash_fwd_paramsE:
        /* <DEDUP_REMOVED lines=38> */
[----:B------:R-:W-:-:S02]  /*0260*/  @UP3 UIADD3 UR12, UP1, UPT, UR11, UR8, URZ ;  /* 0x000000080b0c3290 */ /* 0x000fc4000ff3e0ff */
[----:B------:R-:W-:Y:S02]  /*0270*/  UISETP.EQ.OR.EX UP2, UPT, UR7, URZ, !UP5, UP2 ;  /* 0x000000ff0700728c */ /* 0x000fe4000ef42720 */
[----:B------:R-:W-:Y:S02]  /*0280*/  @UP3 UIADD3.X UR13, UPT, UPT, UR10, UR9, URZ, UP1, !UPT ;  /* 0x000000090a0d3290 */ /* 0x000fe40008ffe4ff */
[----:B------:R-:W-:Y:S02]  /*0290*/  UIADD3 UR9, UP1, UPT, UR11, UR6, URZ ;  /* 0x000000060b097290 */ /* 0x000fe4000ff3e0ff */
[----:B-1----:R-:W-:Y:S02]  /*02a0*/  UISETP.NE.U32.AND UP0, UPT, UR4, URZ, UPT ;  /* 0x000000ff0400728c */ /* 0x002fe4000bf05070 */
[----:B------:R-:W-:Y:S02]  /*02b0*/  UIADD3.X UR8, UPT, UPT, UR10, UR7, URZ, UP1, !UPT ;  /* 0x000000070a087290 */ /* 0x000fe40008ffe4ff */
[----:B------:R-:W-:-:S11]  /*02c0*/  UISETP.NE.AND.EX UP0, UPT, UR5, URZ, UPT, UP0 ;  /* 0x000000ff0500728c */ /* 0x000fd6000bf05300 */
[----:B------:R-:W-:-:S04]  /*02d0*/  @UP0 UIADD3 UR4, UP1, UPT, UR11, UR4, URZ ;  /* 0x000000040b040290 */ /* 0x000fc8000ff3e0ff */
[----:B------:R-:W-:Y:S02]  /*02e0*/  @UP0 UIADD3.X UR5, UPT, UPT, UR10, UR5, URZ, UP1, !UPT ;  /* 0x000000050a050290 */ /* 0x000fe40008ffe4ff */
[----:B------:R-:W-:-:S04]  /*02f0*/  IMAD.U32 R10, RZ, RZ, UR4 ;  /* 0x00000004ff0a7e24 */ /* 0x000fc8000f8e00ff */
[----:B------:R-:W-:Y:S01]  /*0300*/  IMAD.U32 R11, RZ, RZ, UR5 ;  /* 0x00000005ff0b7e24 */ /* 0x000fe2000f8e00ff */
[----:B----4-:R-:W-:Y:S02]  /*0310*/  @P1 R2UR UR28, R8 ;  /* 0x00000000081c12ca */ /* 0x010fe400000e0000 */
[----:B------:R-:W-:Y:S02]  /*0320*/  @P1 R2UR UR29, R9 ;  /* 0x00000000091d12ca */ /* 0x000fe400000e0000 */
[----:B------:R-:W-:Y:S01]  /*0330*/  @P1 IADD3 R85, P0, PT, R6, R0, RZ ;  /* 0x0000000006551210 */ /* 0x000fe20007f1e0ff */
[----:B------:R-:W1:Y:S04]  /*0340*/  @!UP4 LDCU UR27, c[0x0][0x434] ;  /* 0x00008680ff1bc7ac */ /* 0x000e680008000800 */
[----:B------:R-:W-:Y:S01]  /*0350*/  @P1 IMAD.X R3, RZ, RZ, R7, P0 ;  /* 0x000000ffff031224 */ /* 0x000fe200000e0607 */
[----:B------:R-:W-:-:S03]  /*0360*/  UMOV UR18, 0xffffffff ;  /* 0xffffffff00127882 */ /* 0x000fc60000000000 */
[----:B------:R-:W-:Y:S01]  /*0370*/  IMAD.U32 R8, RZ, RZ, UR28 ;  /* 0x0000001cff087e24 */ /* 0x000fe2000f8e00ff */
[----:B------:R-:W3:Y:S01]  /*0380*/  @!UP0 LDCU.64 UR4, c[0x0][0x488] ;  /* 0x00009100ff0487ac */ /* 0x000ee20008000a00 */
[----:B------:R-:W-:Y:S02]  /*0390*/  IMAD.U32 R9, RZ, RZ, UR29 ;  /* 0x0000001dff097e24 */ /* 0x000fe4000f8e00ff */
[----:B------:R-:W-:-:S03]  /*03a0*/  @!P3 IMAD.MOV.U32 R2, RZ, RZ, R85 ;  /* 0x000000ffff02b224 */ /* 0x000fc600078e0055 */
[----:B--2---:R2:W-:Y:S01]  /*03b0*/  @!P3 STG.E.64 desc[UR20][R4.64], R8 ;  /* 0x000000080400b986 */ /* 0x0045e2000c101b14 */
[----:B------:R-:W-:-:S03]  /*03c0*/  PLOP3.LUT P1, PT, PT, PT, UP3, 0x80, 0x8 ;  /* 0x000000000008781c */ /* 0x000fc60003f2f038 */
[----:B------:R4:W-:Y:S01]  /*03d0*/  @!P3 STG.E.64 desc[UR20][R4.64+0x8], R2 ;  /* 0x000008020400b986 */ /* 0x0009e2000c101b14 */
[----:B------:R-:W-:Y:S02]  /*03e0*/  PLOP3.LUT P3, PT, PT, PT, UP2, 0x80, 0x8 ;  /* 0x000000000008781c */ /* 0x000fe40003f6f028 */
[----:B------:R-:W-:-:S13]  /*03f0*/  PLOP3.LUT P0, PT, PT, PT, UP0, 0x80, 0x8 ;  /* 0x000000000008781c */ /* 0x000fda0003f0f008 */
[----:B------:R-:W5:Y:S01]  /*0400*/  @P0 LDG.E R0, desc[UR20][R10.64] ;  /* 0x000000140a000981 */ /* 0x000f62000c1e1900 */
[----:B--2---:R-:W-:Y:S02]  /*0410*/  IMAD.U32 R8, RZ, RZ, UR16 ;  /* 0x00000010ff087e24 */ /* 0x004fe4000f8e00ff */
[----:B------:R-:W-:-:S05]  /*0420*/  IMAD.U32 R9, RZ, RZ, UR17 ;  /* 0x00000011ff097e24 */ /* 0x000fca000f8e00ff */
[----:B------:R-:W2:Y:S04]  /*0430*/  @P4 LDG.E R6, desc[UR20][R8.64] ;  /* 0x0000001408064981 */ /* 0x000ea8000c1e1900 */
[----:B----4-:R4:W3:Y:S01]  /*0440*/  @P2 LDG.E R2, desc[UR20][R8.64+0x4] ;  /* 0x0000041408022981 */ /* 0x0108e2000c1e1900 */
[----:B------:R-:W-:Y:S02]  /*0450*/  IMAD.U32 R4, RZ, RZ, UR12 ;  /* 0x0000000cff047e24 */ /* 0x000fe4000f8e00ff */
[----:B------:R-:W-:-:S05]  /*0460*/  IMAD.U32 R5, RZ, RZ, UR13 ;  /* 0x0000000dff057e24 */ /* 0x000fca000f8e00ff */
[----:B------:R-:W3:Y:S01]  /*0470*/  @P1 LDG.E R4, desc[UR20][R4.64] ;  /* 0x0000001404041981 */ /* 0x000ee2000c1e1900 */
[----:B----4-:R-:W-:Y:S02]  /*0480*/  IMAD.U32 R8, RZ, RZ, UR9 ;  /* 0x00000009ff087e24 */ /* 0x010fe4000f8e00ff */
[----:B------:R-:W-:-:S05]  /*0490*/  IMAD.U32 R9, RZ, RZ, UR8 ;  /* 0x00000008ff097e24 */ /* 0x000fca000f8e00ff */
[----:B------:R-:W4:Y:S01]  /*04a0*/  @!P3 LDG.E R5, desc[UR20][R8.64] ;  /* 0x000000140805b981 */ /* 0x000f22000c1e1900 */
[----:B------:R-:W-:Y:S01]  /*04b0*/  UISETP.NE.U32.AND UP1, UPT, UR6, URZ, UPT ;  /* 0x000000ff0600728c */ /* 0x000fe2000bf25070 */
[----:B------:R-:W-:Y:S01]  /*04c0*/  UMOV UR13, 0xffffffff ;  /* 0xffffffff000d7882 */ /* 0x000fe20000000000 */
[----:B------:R-:W-:Y:S02]  /*04d0*/  USHF.L.U32 UR26, UR14, 0x6, URZ ;  /* 0x000000060e1a7899 */ /* 0x000fe400080006ff */
[----:B------:R-:W-:Y:S01]  /*04e0*/  UISETP.NE.AND.EX UP1, UPT, UR7, URZ, UPT, UP1 ;  /* 0x000000ff0700728c */ /* 0x000fe2000bf25310 */
[----:B------:R-:W-:Y:S01]  /*04f0*/  UMOV UR12, URZ ;  /* 0x000000ff000c7c82 */ /* 0x000fe20008000000 */
[----:B------:R-:W1:Y:S01]  /*0500*/  @!UP0 LDCU UR6, c[0x0][0x43c] ;  /* 0x00008780ff0687ac */ /* 0x000e620008000800 */
[----:B--2---:R-:W-:Y:S02]  /*0510*/  @P4 R2UR UR18, R6 ;  /* 0x00000000061242ca */ /* 0x004fe400000e0000 */
[----:B---3--:R-:W-:-:S13]  /*0520*/  @P2 R2UR UR8, R2 ;  /* 0x00000000020822ca */ /* 0x008fda00000e0000 */
[----:B-1----:R-:W-:-:S04]  /*0530*/  @UP4 UIADD3 UR27, UPT, UPT, UR8, -UR18, URZ ;  /* 0x80000012081b4290 */ /* 0x002fc8000fffe0ff */
[----:B------:R-:W-:Y:S01]  /*0540*/  UISETP.GT.AND UP2, UPT, UR27, UR26, UPT ;  /* 0x0000001a1b00728c */ /* 0x000fe2000bf44270 */
[----:B------:R-:W-:-:S05]  /*0550*/  @P1 R2UR UR12, R4 ;  /* 0x00000000040c12ca */ /* 0x000fca00000e0000 */
[----:B------:R-:W-:Y:S02]  /*0560*/  PLOP3.LUT P1, PT, PT, PT, UP2, 0x80, 0x8 ;  /* 0x000000000008781c */ /* 0x000fe40003f2f028 */
[----:B----4-:R-:W-:Y:S01]  /*0570*/  @!P3 R2UR UR13, R5 ;  /* 0x00000000050db2ca */ /* 0x010fe200000e0000 */
[----:B------:R-:W-:Y:S01]  /*0580*/  @!UP0 UISETP.NE.U32.AND UP2, UPT, UR4, URZ, UPT ;  /* 0x000000ff0400828c */ /* 0x000fe2000bf45070 */
[----:B------:R-:W1:Y:S01]  /*0590*/  @!UP1 LDCU UR4, c[0x0][0x438] ;  /* 0x00008700ff0497ac */ /* 0x000e620008000800 */
[----:B------:R-:W-:-:S12]  /*05a0*/  BRA.U !UP1, `(.L_x_454) ;  /* 0x0000000109187547 */ /* 0x000fd8000b800000 */
[----:B------:R-:W-:-:S13]  /*05b0*/  PLOP3.LUT P2, PT, PT, PT, UP5, 0x80, 0x8 ;  /* 0x000000000008781c */ /* 0x000fda0003f4f058 */
[----:B------:R-:W1:Y:S04]  /*05c0*/  @P2 LDG.E R2, desc[UR20][R8.64+0x4] ;  /* 0x0000041408022981 */ /* 0x000e68000c1e1900 */
[----:B------:R-:W2:Y:S01]  /*05d0*/  @!P2 LDG.E R8, desc[UR20][R8.64] ;  /* 0x000000140808a981 */ /* 0x000ea2000c1e1900 */
[----:B-1----:R-:W-:-:S13]  /*05e0*/  @P2 R2UR UR4, R2 ;  /* 0x00000000020422ca */ /* 0x002fda00000e0000 */
[----:B------:R-:W-:-:S07]  /*05f0*/  @UP5 UIADD3 UR4, UPT, UPT, UR4, -UR13, URZ ;  /* 0x8000000d04045290 */ /* 0x000fce000fffe0ff */
[----:B--2---:R-:W-:Y:S02]  /*0600*/  @!P2 R2UR UR4, R8 ;  /* 0x000000000804a2ca */ /* 0x004fe400000e0000 */
.L_x_454:
        /* <DEDUP_REMOVED lines=48> */
.L_x_456:
        /* <DEDUP_REMOVED lines=57> */
.L_x_458:
[----:B------:R-:W-:Y:S05]  /*0ca0*/  BSYNC.RECONVERGENT B0 ;  /* 0x0000000000007941 */ /* 0x000fea0003800200 */
.L_x_457:
        /* <DEDUP_REMOVED lines=24> */
.L_x_460:
[----:B------:R-:W-:Y:S05]  /*0e30*/  BSYNC.RECONVERGENT B0 ;  /* 0x0000000000007941 */ /* 0x000fea0003800200 */
.L_x_459:
        /* <DEDUP_REMOVED lines=24> */
.L_x_462:
[----:B------:R-:W-:Y:S05]  /*0fc0*/  BSYNC.RECONVERGENT B0 ;  /* 0x0000000000007941 */ /* 0x000fea0003800200 */
.L_x_461:
        /* <DEDUP_REMOVED lines=26> */
.L_x_464:
[----:B------:R-:W-:Y:S05]  /*1170*/  BSYNC.RECONVERGENT B0 ;  /* 0x0000000000007941 */ /* 0x000fea0003800200 */
.L_x_463:
        /* <DEDUP_REMOVED lines=10> */
.L_x_466:
[----:B------:R-:W-:Y:S05]  /*1220*/  BSYNC.RECONVERGENT B0 ;  /* 0x0000000000007941 */ /* 0x000fea0003800200 */
.L_x_465:
        /* <DEDUP_REMOVED lines=10> */
.L_x_468:
[----:B------:R-:W-:Y:S05]  /*12d0*/  BSYNC.RECONVERGENT B0 ;  /* 0x0000000000007941 */ /* 0x000fea0003800200 */
.L_x_467:
        /* <DEDUP_REMOVED lines=10> */
.L_x_470:
[----:B------:R-:W-:Y:S05]  /*1380*/  BSYNC.RECONVERGENT B0 ;  /* 0x0000000000007941 */ /* 0x000fea0003800200 */
.L_x_469:
        /* <DEDUP_REMOVED lines=10> */
.L_x_455:
        /* <DEDUP_REMOVED lines=21> */
.L_x_471:
[----:B------:R-:W1:Y:S01]  /*1580*/  LDCU.64 UR10, c[0x0][0x3b8] ;  /* 0x00007700ff0a77ac */ /* 0x000e620008000a00 */
[----:B------:R-:W-:-:S04]  /*1590*/  UIADD3 UR6, UPT, UPT, UR12, UR13, URZ ;  /* 0x0000000d0c067290 */ /* 0x000fc8000fffe0ff */
[----:B-1----:R-:W-:Y:S02]  /*15a0*/  UIMAD.WIDE.U32 UR14, UR6, UR10, URZ ;  /* 0x0000000a060e72a5 */ /* 0x002fe4000f8e00ff */
[----:B------:R-:W-:-:S04]  /*15b0*/  UIMAD UR6, UR6, UR11, URZ ;  /* 0x0000000b060672a4 */ /* 0x000fc8000f8e02ff */
[----:B------:R-:W-:Y:S02]  /*15c0*/  UIADD3 UR6, UPT, UPT, UR15, UR6, URZ ;  /* 0x000000060f067290 */ /* 0x000fe4000fffe0ff */
.L_x_472:
        /* <DEDUP_REMOVED lines=39> */
.L_x_473:
[----:B------:R-:W1:Y:S01]  /*1840*/  LDCU.64 UR8, c[0x0][0x3c0] ;  /* 0x00007800ff0877ac */ /* 0x000e620008000a00 */
[----:B------:R-:W-:-:S04]  /*1850*/  UIADD3 UR12, UPT, UPT, UR12, UR13, URZ ;  /* 0x0000000d0c0c7290 */ /* 0x000fc8000fffe0ff */
[----:B-1----:R-:W-:Y:S02]  /*1860*/  UIMAD.WIDE.U32 UR4, UR12, UR8, URZ ;  /* 0x000000080c0472a5 */ /* 0x002fe4000f8e00ff */
[----:B------:R-:W-:-:S04]  /*1870*/  UIMAD UR12, UR12, UR9, URZ ;  /* 0x000000090c0c72a4 */ /* 0x000fc8000f8e02ff */
[----:B------:R-:W-:-:S12]  /*1880*/  UIADD3 UR15, UPT, UPT, UR5, UR12, URZ ;  /* 0x0000000c050f7290 */ /* 0x000fd8000fffe0ff */
.L_x_474:
[----:B------:R-:W-:Y:S01]  /*1890*/  IMAD.SHL.U32 R235, R213, 0x8, RZ ;  /* 0x00000008d5eb7824 */ /* 0x000fe200078e00ff */
[----:B------:R-:W1:Y:S01]  /*18a0*/  S2R R8, SR_CTAID.X ;  /* 0x0000000000087919 */ /* 0x000e620000002500 */
[----:B------:R-:W-:Y:S01]  /*18b0*/  SHF.R.S32.HI R225, RZ, 0x1f, R4 ;  /* 0x0000001fffe17819 */ /* 0x000fe20000011404 */
[----:B------:R-:W2:Y:S01]  /*18c0*/  S2UR UR31, SR_CgaCtaId ;  /* 0x00000000001f79c3 */ /* 0x000ea20000008800 */
[----:B------:R-:W-:Y:S01]  /*18d0*/  SHF.R.U32.HI R14, RZ, 0x3, R213 ;  /* 0x00000003ff0e7819 */ /* 0x000fe200000116d5 */
        /* <DEDUP_REMOVED lines=11> */
[----:B------:R-:W-:Y:S01]  /*1990*/  IADD3.X R17, PT, PT, RZ, UR15, RZ, P0, !PT ;  /* 0x0000000fff117c10 */ /* 0x000fe200087fe4ff */
[C---:B------:R-:W-:Y:S01]  /*19a0*/  IMAD.WIDE.U32 R6, R14.reuse, UR10, R6 ;  /* 0x0000000a0e067c25 */ /* 0x040fe2000f8e0006 */
[----:B------:R-:W3:Y:S01]  /*19b0*/  LDCU.64 UR14, c[0x0][0x390] ;  /* 0x00007200ff0e77ac */ /* 0x000ee20008000a00 */
[----:B------:R-:W-:Y:S02]  /*19c0*/  IADD3 R12, P0, PT, R211, UR32, RZ ;  /* 0x00000020d30c7c10 */ /* 0x000fe4000ff1e0ff */
[C---:B------:R-:W-:Y:S01]  /*19d0*/  IMAD.WIDE.U32 R16, R14.reuse, UR8, R16 ;  /* 0x000000080e107c25 */ /* 0x040fe2000f8e0010 */
[----:B------:R-:W-:Y:S02]  /*19e0*/  LOP3.LUT R229, R229, 0x38, R213, 0x78, !PT ;  /* 0x00000038e5e57812 */ /* 0x000fe400078e78d5 */
[----:B------:R-:W-:Y:S01]  /*19f0*/  LOP3.LUT R234, R211, 0x40, RZ, 0xfc, !PT ;  /* 0x00000040d3ea7812 */ /* 0x000fe200078efcff */
[C---:B------:R-:W-:Y:S01]  /*1a00*/  IMAD R7, R14.reuse, UR11, R7 ;  /* 0x0000000b0e077c24 */ /* 0x040fe2000f8e0207 */
[----:B------:R-:W-:Y:S01]  /*1a10*/  LOP3.LUT R229, R229, R0, RZ, 0xfc, !PT ;  /* 0x00000000e5e57212 */ /* 0x000fe200078efcff */
[----:B------:R-:W-:Y:S01]  /*1a20*/  IMAD R17, R14, UR9, R17 ;  /* 0x000000090e117c24 */ /* 0x000fe2000f8e0211 */
[C---:B------:R-:W-:Y:S01]  /*1a30*/  LOP3.LUT R233, R211.reuse, 0x80, RZ, 0xfc, !PT ;  /* 0x00000080d3e97812 */ /* 0x040fe200078efcff */
[----:B------:R-:W-:Y:S01]  /*1a40*/  IMAD.X R13, RZ, RZ, UR30, P0 ;  /* 0x0000001eff0d7e24 */ /* 0x000fe200080e06ff */
[----:B------:R-:W-:Y:S01]  /*1a50*/  LOP3.LUT R232, R211, 0xc0, RZ, 0xfc, !PT ;  /* 0x000000c0d3e87812 */ /* 0x000fe200078efcff */
[----:B----4-:R-:W-:-:S02]  /*1a60*/  IMAD.U32 R10, RZ, RZ, UR12 ;  /* 0x0000000cff0a7e24 */ /* 0x010fc4000f8e00ff */
        /* <DEDUP_REMOVED lines=10> */
[----:B------:R-:W-:Y:S01]  /*1b10*/  IMAD.IADD R225, R5, 0x1, R225 ;  /* 0x0000000105e17824 */ /* 0x000fe200078e02e1 */
[----:B---3--:R-:W-:Y:S01]  /*1b20*/  LEA R226, P0, R4, UR14, 0x1 ;  /* 0x0000000e04e27c11 */ /* 0x008fe2000f8008ff */
[----:B--2---:R-:W-:Y:S01]  /*1b30*/  ULEA UR6, UR31, UR6, 0x18 ;  /* 0x000000061f067291 */ /* 0x004fe2000f8ec0ff */
[----:B------:R-:W-:Y:S01]  /*1b40*/  LEA R228, P1, R6, UR16, 0x1 ;  /* 0x0000001006e47c11 */ /* 0x000fe2000f8208ff */
[----:B------:R-:W-:Y:S01]  /*1b50*/  IMAD.WIDE.U32 R10, R10, UR24, R12 ;  /* 0x000000180a0a7c25 */ /* 0x000fe2000f8e000c */
[----:B------:R-:W-:Y:S01]  /*1b60*/  LEA.HI.X R225, R4, UR15, R225, 0x1, P0 ;  /* 0x0000000f04e17c11 */ /* 0x000fe200080f0ce1 */
[----:B------:R-:W-:Y:S01]  /*1b70*/  UIADD3 UR15, UPT, UPT, UR19, -0x1, URZ ;  /* 0xffffffff130f7890 */ /* 0x000fe2000fffe0ff */
[----:B------:R-:W-:Y:S01]  /*1b80*/  LEA.HI.X R227, R6, UR17, R227, 0x1, P1 ;  /* 0x0000001106e37c11 */ /* 0x000fe200088f0ce3 */
[C---:B------:R-:W-:Y:S01]  /*1b90*/  VIADD R6, R14.reuse, 0x10 ;  /* 0x000000100e067836 */ /* 0x040fe20000000000 */
[----:B------:R-:W-:Y:S01]  /*1ba0*/  IADD3 R5, PT, PT, R14, 0x20, RZ ;  /* 0x000000200e057810 */ /* 0x000fe20007ffe0ff */
[----:B------:R-:W-:Y:S01]  /*1bb0*/  IMAD.U32 R12, RZ, RZ, UR13 ;  /* 0x0000000dff0c7e24 */ /* 0x000fe2000f8e00ff */
[----:B------:R-:W-:Y:S01]  /*1bc0*/  UIMAD UR14, UR15, -0x40, UR22 ;  /* 0xffffffc00f0e78a4 */ /* 0x000fe2000f8e0216 */
[----:B-1----:R-:W-:Y:S01]  /*1bd0*/  IMAD.WIDE.U32 R8, R8, 0x40, R14 ;  /* 0x0000004008087825 */ /* 0x002fe200078e000e */
[----:B------:R-:W-:-:S02]  /*1be0*/  ISETP.GE.AND P0, PT, R6, UR7, PT ;  /* 0x0000000706007c0c */ /* 0x000fc4000bf06270 */
        /* <DEDUP_REMOVED lines=38> */
.L_x_476:
[----:B------:R-:W-:Y:S05]  /*1e50*/  BSYNC.RECONVERGENT B0 ;  /* 0x0000000000007941 */ /* 0x000fea0003800200 */
.L_x_475:
        /* <DEDUP_REMOVED lines=42> */
.L_x_478:
[----:B------:R-:W-:Y:S05]  /*2100*/  BSYNC.RECONVERGENT B0 ;  /* 0x0000000000007941 */ /* 0x000fea0003800200 */
.L_x_477:
        /* <DEDUP_REMOVED lines=41> */
.L_x_480:
[----:B------:R-:W-:Y:S05]  /*23a0*/  BSYNC.RECONVERGENT B0 ;  /* 0x0000000000007941 */ /* 0x000fea0003800200 */
.L_x_479:
        /* <DEDUP_REMOVED lines=40> */
.L_x_482:
[----:B------:R-:W-:Y:S05]  /*2630*/  BSYNC.RECONVERGENT B0 ;  /* 0x0000000000007941 */ /* 0x000fea0003800200 */
.L_x_481:
        /* <DEDUP_REMOVED lines=34> */
.L_x_484:
[----:B------:R-:W-:Y:S05]  /*2860*/  BSYNC.RECONVERGENT B0 ;  /* 0x0000000000007941 */ /* 0x000fea0003800200 */
.L_x_483:
        /* <DEDUP_REMOVED lines=36> */
.L_x_486:
[----:B------:R-:W-:Y:S05]  /*2ab0*/  BSYNC.RECONVERGENT B0 ;  /* 0x0000000000007941 */ /* 0x000fea0003800200 */
.L_x_485:
        /* <DEDUP_REMOVED lines=36> */
.L_x_488:
[----:B------:R-:W-:Y:S05]  /*2d00*/  BSYNC.RECONVERGENT B0 ;  /* 0x0000000000007941 */ /* 0x000fea0003800200 */
.L_x_487:
        /* <DEDUP_REMOVED lines=37> */
.L_x_490:
[----:B------:R-:W-:Y:S05]  /*2f60*/  BSYNC.RECONVERGENT B0 ;  /* 0x0000000000007941 */ /* 0x000fea0003800200 */
.L_x_489:
[----:B------:R-:W5:Y:S01]  /*2f70*/  LDCU.64 UR12, c[0x0][0x538] ;  /* 0x0000a700ff0c77ac */ /* 0x000f620008000a00 */
[----:B------:R-:W0:Y:S01]  /*2f80*/  LDGDEPBAR ;  /* 0x00000000000079af */ /* 0x000e220000000000 */
[----:B-----5:R-:W-:-:S04]  /*2f90*/  UISETP.NE.U32.AND UP1, UPT, UR12, URZ, UPT ;  /* 0x000000ff0c00728c */ /* 0x020fc8000bf25070 */
[----:B------:R-:W-:Y:S01]  /*2fa0*/  UISETP.NE.AND.EX UP1, UPT, UR13, URZ, UPT, UP1 ;  /* 0x000000ff0d00728c */ /* 0x000fe2000bf25310 */
[--C-:B------:R-:W-:Y:S02]  /*2fb0*/  SHF.R.U32.HI R2, RZ, 0x2, R213.reuse ;  /* 0x00000002ff027819 */ /* 0x100fe400000116d5 */
[----:B------:R-:W-:Y:S01]  /*2fc0*/  SHF.R.U32.HI R215, RZ, 0x1, R213 ;  /* 0x00000001ffd77819 */ /* 0x000fe200000116d5 */
[----:B------:R-:W-:Y:S01]  /*2fd0*/  IMAD.U32 R86, RZ, RZ, UR26 ;  /* 0x0000001aff567e24 */ /* 0x000fe2000f8e00ff */
[----:B------:R-:W-:-:S04]  /*2fe0*/  DEPBAR.LE SB0, 0x0 ;  /* 0x000080000000791a */ /* 0x000fc80000000000 */
[----:B------:R-:W-:Y:S02]  /*2ff0*/  PLOP3.LUT P0, PT, PT, PT, UP1, 0x80, 0x8 ;  /* 0x000000000008781c */ /* 0x000fe40003f0f018 */
[----:B------:R-:W5:Y:S01]  /*3000*/  @UP1 LDCU.64 UR4, c[0x0][0x540] ;  /* 0x0000a800ff0417ac */ /* 0x000f620008000a00 */
[----:B------:R-:W-:Y:S01]  /*3010*/  @UP1 UMOV UR32, UR24 ;  /* 0x0000001800201c82 */ /* 0x000fe20008000000 */
[----:B------:R-:W-:Y:S02]  /*3020*/  @UP1 UMOV UR33, URZ ;  /* 0x000000ff00211c82 */ /* 0x000fe40008000000 */
[----:B-----5:R-:W-:Y:S01]  /*3030*/  @UP1 UIMAD.WIDE.U32 UR32, UR25, UR4, UR32 ;  /* 0x00000004192012a5 */ /* 0x020fe2000f8e0020 */
[----:B------:R-:W5:Y:S03]  /*3040*/  LDCU UR4, c[0x0][0x3e0] ;  /* 0x00007c00ff0477ac */ /* 0x000f660008000800 */
[----:B------:R-:W-:-:S02]  /*3050*/  @UP1 UIMAD UR5, UR25, UR5, UR33 ;  /* 0x00000005190512a4 */ /* 0x000fc4000f8e0221 */
[----:B------:R-:W-:-:S04]  /*3060*/  @UP1 ULEA UR12, UP0, UR32, UR12, 0x2 ;  /* 0x0000000c200c1291 */ /* 0x000fc8000f8010ff */
[----:B------:R-:W-:Y:S02]  /*3070*/  @UP1 ULEA.HI.X UR13, UR32, UR13, UR5, 0x2, UP0 ;  /* 0x0000000d200d1291 */ /* 0x000fe400080f1405 */
[----:B-1----:R-:W-:-:S03]  /*3080*/  IMAD.U32 R8, RZ, RZ, UR12 ;  /* 0x0000000cff087e24 */ /* 0x002fc6000f8e00ff */
[----:B------:R-:W1:Y:S01]  /*3090*/  @UP1 LDCU UR5, c[0x0][0x458] ;  /* 0x00008b00ff0517ac */ /* 0x000e620008000800 */
[----:B------:R-:W-:-:S05]  /*30a0*/  IMAD.U32 R9, RZ, RZ, UR13 ;  /* 0x0000000dff097e24 */ /* 0x000fca000f8e00ff */
[----:B------:R2:W3:Y:S01]  /*30b0*/  @P0 LDG.E R7, desc[UR20][R8.64] ;  /* 0x0000001408070981 */ /* 0x0004e2000c1e1900 */
[----:B-----5:R-:W-:Y:S01]  /*30c0*/  UIMAD UR4, UR25, UR4, UR24 ;  /* 0x00000004190472a4 */ /* 0x020fe2000f8e0218 */
[----:B------:R-:W-:Y:S01]  /*30d0*/  IMAD.SHL.U32 R212, R213, 0x20, RZ ;  /* 0x00000020d5d47824 */ /* 0x000fe200078e00ff */
[----:B------:R-:W-:Y:S01]  /*30e0*/  USHF.L.U32 UR24, UR8, 0x6, URZ ;  /* 0x0000000608187899 */ /* 0x000fe200080006ff */
[----:B------:R-:W-:Y:S01]  /*30f0*/  LOP3.LUT R177, R215, 0x8, RZ, 0xc0, !PT ;  /* 0x00000008d7b17812 */ /* 0x000fe200078ec0ff */
[----:B------:R-:W-:Y:S01]  /*3100*/  USHF.L.U32 UR4, UR4, 0x5, URZ ;  /* 0x0000000504047899 */ /* 0x000fe200080006ff */
[----:B------:R-:W-:Y:S01]  /*3110*/  BSSY.RECONVERGENT B0, `(.L_x_491) ;  /* 0x000003e000007945 */ /* 0x000fe20003800200 */
[----:B------:R-:W-:Y:S01]  /*3120*/  USHF.L.U64.HI UR13, UR8, 0x6, UR9 ;  /* 0x00000006080d7899 */ /* 0x000fe20008010209 */
[----:B------:R-:W-:Y:S01]  /*3130*/  LOP3.LUT R212, R212, 0x7c00, RZ, 0xc0, !PT ;  /* 0x00007c00d4d47812 */ /* 0x000fe200078ec0ff */
[----:B------:R-:W-:Y:S02]  /*3140*/  UIMAD.WIDE.U32 UR24, UR24, UR15, URZ ;  /* 0x0000000f181872a5 */ /* 0x000fe4000f8e00ff */
[----:B------:R-:W-:Y:S01]  /*3150*/  UIMAD UR13, UR13, UR15, URZ ;  /* 0x0000000f0d0d72a4 */ /* 0x000fe2000f8e02ff */
[----:B-1----:R-:W3:Y:S01]  /*3160*/  @P0 MUFU.RCP R0, UR5 ;  /* 0x0000000500000d08 */ /* 0x002ee20008001000 */
[----:B------:R-:W-:-:S02]  /*3170*/  UMOV UR5, URZ ;  /* 0x000000ff00057c82 */ /* 0x000fc40008000000 */
[----:B------:R-:W-:Y:S01]  /*3180*/  UIADD3 UR13, UPT, UPT, UR25, UR13, URZ ;  /* 0x0000000d190d7290 */ /* 0x000fe2000fffe0ff */
[----:B--2---:R-:W-:-:S04]  /*3190*/  LOP3.LUT R8, R215, 0x1f0, RZ, 0xc0, !PT ;  /* 0x000001f0d7087812 */ /* 0x004fc800078ec0ff */
[----:B------:R-:W-:Y:S01]  /*31a0*/  IADD3 R86, PT, PT, R8, 0x1, R86 ;  /* 0x0000000108567810 */ /* 0x000fe20007ffe056 */
[----:B------:R-:W-:Y:S01]  /*31b0*/  BAR.SYNC.DEFER_BLOCKING 0x0 ;  /* 0x0000000000007b1d */ /* 0x000fe20000010000 */
[----:B---3--:R-:W-:Y:S01]  /*31c0*/  @P0 FMUL.FTZ R0, R7, R0 ;  /* 0x0000000007000220 */ /* 0x008fe20000410000 */
[----:B------:R-:W-:Y:S02]  /*31d0*/  LOP3.LUT R7, R2, 0x7, RZ, 0xc0, !PT ;  /* 0x0000000702077812 */ /* 0x000fe400078ec0ff */
[C---:B------:R-:W-:Y:S02]  /*31e0*/  LOP3.LUT R2, R213.reuse, 0x1f, RZ, 0xc0, !PT ;  /* 0x0000001fd5027812 */ /* 0x040fe400078ec0ff */
[----:B------:R-:W-:Y:S01]  /*31f0*/  @P0 R2UR UR12, R0 ;  /* 0x00000000000c02ca */ /* 0x000fe200000e0000 */
[----:B------:R-:W-:Y:S01]  /*3200*/  IMAD.SHL.U32 R0, R213, 0x40, RZ ;  /* 0x00000040d5007824 */ /* 0x000fe200078e00ff */
[----:B------:R-:W-:Y:S01]  /*3210*/  IADD3 R85, P2, P1, R85, UR4, R2 ;  /* 0x0000000455557c10 */ /* 0x000fe2000f95e002 */
[----:B------:R-:W-:Y:S01]  /*3220*/  USHF.R.S32.HI UR4, URZ, 0x1f, UR4 ;  /* 0x0000001fff047899 */ /* 0x000fe20008011404 */
[----:B------:R-:W-:Y:S01]  /*3230*/  IADD3 R86, PT, PT, R86, -UR27, R7 ;  /* 0x8000001b56567c10 */ /* 0x000fe2000fffe007 */
[----:B------:R-:W-:Y:S01]  /*3240*/  IMAD.U32 R2, RZ, RZ, UR22 ;  /* 0x00000016ff027e24 */ /* 0x000fe2000f8e00ff */
[----:B------:R-:W-:-:S02]  /*3250*/  LOP3.LUT R7, R211, 0x1c0, R0, 0xf8, !PT ;  /* 0x000001c0d3077812 */ /* 0x000fc400078ef800 */
[----:B------:R-:W-:Y:S02]  /*3260*/  LOP3.LUT R176, R212, 0x200, R0, 0xf8, !PT ;  /* 0x00000200d4b07812 */ /* 0x000fe400078ef800 */
[----:B------:R-:W-:Y:S02]  /*3270*/  IADD3.X R3, PT, PT, R3, UR4, RZ, P2, P1 ;  /* 0x0000000403037c10 */ /* 0x000fe400097e24ff */
[----:B------:R-:W-:Y:S01]  /*3280*/  IADD3 R86, PT, PT, R86, UR23, R2 ;  /* 0x0000001756567c10 */ /* 0x000fe2000fffe002 */
[----:B------:R-:W-:Y:S01]  /*3290*/  @UP1 UMOV UR5, UR12 ;  /* 0x0000000c00051c82 */ /* 0x000fe20008000000 */
[----:B------:R-:W-:Y:S01]  /*32a0*/  LOP3.LUT R177, R7, R177, RZ, 0x3c, !PT ;  /* 0x000000b107b17212 */ /* 0x000fe200078e3cff */
        /* <DEDUP_REMOVED lines=32> */
.L_x_492:
[----:B------:R2:W-:Y:S04]  /*34b0*/  STS.128 [R229+0x10000], RZ ;  /* 0x010000ffe5007388 */ /* 0x0005e80000000c00 */
[----:B------:R2:W-:Y:S04]  /*34c0*/  STS.128 [R229+0x12000], RZ ;  /* 0x012000ffe5007388 */ /* 0x0005e80000000c00 */
[----:B------:R2:W-:Y:S04]  /*34d0*/  STS.128 [R229+0x14000], RZ ;  /* 0x014000ffe5007388 */ /* 0x0005e80000000c00 */
[----:B------:R2:W-:Y:S02]  /*34e0*/  STS.128 [R229+0x16000], RZ ;  /* 0x016000ffe5007388 */ /* 0x0005e40000000c00 */
.L_x_493:
[----:B------:R-:W-:Y:S05]  /*34f0*/  BSYNC.RECONVERGENT B0 ;  /* 0x0000000000007941 */ /* 0x000fea0003800200 */
.L_x_491:
        /* <DEDUP_REMOVED lines=46> */
.L_x_495:
[----:B------:R-:W-:Y:S05]  /*37e0*/  BSYNC.RECONVERGENT B0 ;  /* 0x0000000000007941 */ /* 0x000fea0003800200 */
.L_x_494:
        /* <DEDUP_REMOVED lines=39> */
.L_x_497:
[----:B------:R-:W-:Y:S05]  /*3a60*/  BSYNC.RECONVERGENT B0 ;  /* 0x0000000000007941 */ /* 0x000fea0003800200 */
.L_x_496:
        /* <DEDUP_REMOVED lines=41> */
.L_x_499:
[----:B------:R-:W-:Y:S05]  /*3d00*/  BSYNC.RECONVERGENT B0 ;  /* 0x0000000000007941 */ /* 0x000fea0003800200 */
.L_x_498:
[----:B------:R-:W-:Y:S01]  /*3d10*/  LDSM.16.M88.4 R24, [R83] ;  /* 0x000000005318783b */ /* 0x000fe20000000200 */
[----:B------:R-:W-:Y:S01]  /*3d20*/  IMAD.MOV.U32 R84, RZ, RZ, 0x20 ;  /* 0x00000020ff547424 */ /* 0x000fe200078e00ff */
[C---:B------:R-:W-:Y:S01]  /*3d30*/  LOP3.LUT P0, R2, R213.reuse, 0x2, RZ, 0xc0, !PT ;  /* 0x00000002d5027812 */ /* 0x040fe2000780c0ff */
[----:B------:R-:W-:Y:S01]  /*3d40*/  VIADD R214, R82, UR6 ;  /* 0x0000000652d67c36 */ /* 0x000fe20008000000 */
[----:B-1----:R-:W1:Y:S01]  /*3d50*/  LDSM.16.M88.4 R8, [R82+UR6+0x9800] ;  /* 0x009800065208783b */ /* 0x002e620008000200 */
[----:B------:R-:W-:Y:S01]  /*3d60*/  IMAD.MOV.U32 R188, RZ, RZ, 0x40 ;  /* 0x00000040ffbc7424 */ /* 0x000fe200078e00ff */
[----:B------:R-:W-:Y:S01]  /*3d70*/  SEL R84, R84, 0xffffffe0, !P0 ;  /* 0xffffffe054547807 */ /* 0x000fe20004000000 */
[----:B------:R-:W-:Y:S01]  /*3d80*/  IMAD.SHL.U32 R194, R213, 0x2, RZ ;  /* 0x00000002d5c27824 */ /* 0x000fe200078e00ff */
[----:B------:R-:W5:Y:S01]  /*3d90*/  LDSM.16.M88.4 R44, [R82+UR6+0x8000] ;  /* 0x00800006522c783b */ /* 0x000f620008000200 */
[----:B------:R-:W-:Y:S01]  /*3da0*/  IMAD.U32 R165, RZ, RZ, UR22 ;  /* 0x00000016ffa57e24 */ /* 0x000fe2000f8e00ff */
[----:B------:R-:W-:Y:S01]  /*3db0*/  VIMNMX R166, PT, PT, R86, UR22, PT ;  /* 0x0000001656a67c48 */ /* 0x000fe2000bfe0100 */
[--C-:B------:R-:W-:Y:S01]  /*3dc0*/  IMAD.IADD R81, R83, 0x1, R84.reuse ;  /* 0x0000000153517824 */ /* 0x100fe200078e0254 */
[----:B------:R-:W2:Y:S01]  /*3dd0*/  LDSM.16.M88.4 R36, [R82+UR6+0x8800] ;  /* 0x008800065224783b */ /* 0x000ea20008000200 */
[----:B------:R-:W-:Y:S01]  /*3de0*/  IMAD.IADD R80, R214, 0x1, R84 ;  /* 0x00000001d6507824 */ /* 0x000fe200078e0254 */
[----:B------:R-:W-:Y:S01]  /*3df0*/  LOP3.LUT R193, R194, 0x6, RZ, 0xc0, !PT ;  /* 0x00000006c2c17812 */ /* 0x000fe200078ec0ff */
[----:B------:R-:W-:Y:S01]  /*3e00*/  UISETP.NE.AND UP1, UPT, UR19, 0x1, UPT ;  /* 0x000000011300788c */ /* 0x000fe2000bf25270 */
[----:B------:R-:W3:Y:S01]  /*3e10*/  LDSM.16.M88.4 R28, [R82+UR6+0x9000] ;  /* 0x00900006521c783b */ /* 0x000ee20008000200 */
[----:B------:R-:W-:-:S03]  /*3e20*/  VIADDMNMX R165, R86, 0x8, R165, PT ;  /* 0x0000000856a57846 */ /* 0x000fc600038001a5 */
[----:B----4-:R-:W-:Y:S04]  /*3e30*/  LDSM.16.M88.4 R12, [R81] ;  /* 0x00000000510c783b */ /* 0x010fe80000000200 */
[----:B------:R-:W4:Y:S04]  /*3e40*/  LDSM.16.M88.4 R4, [R80+0x8000] ;  /* 0x008000005004783b */ /* 0x000f280000000200 */
[----:B------:R-:W4:Y:S04]  /*3e50*/  LDSM.16.M88.4 R16, [R80+0x8800] ;  /* 0x008800005010783b */ /* 0x000f280000000200 */
[----:B------:R-:W4:Y:S04]  /*3e60*/  LDSM.16.M88.4 R56, [R80+0x9000] ;  /* 0x009000005038783b */ /* 0x000f280000000200 */
[----:B------:R-:W4:Y:S04]  /*3e70*/  LDSM.16.M88.4 R20, [R80+0x9800] ;  /* 0x009800005014783b */ /* 0x000f280000000200 */
[----:B------:R-:W-:Y:S01]  /*3e80*/  LDSM.16.M88.4 R64, [R82+UR6+0xb800] ;  /* 0x00b800065240783b */ /* 0x000fe20008000200 */
[----:B-1----:R-:W-:Y:S01]  /*3e90*/  HMMA.16816.F32 R72, R24, R8, RZ ;  /* 0x000000081848723c */ /* 0x002fe200000018ff */
[----:B------:R-:W-:-:S02]  /*3ea0*/  LOP3.LUT R8, R213, 0x4, RZ, 0xc0, !PT ;  /* 0x00000004d5087812 */ /* 0x000fc400078ec0ff */
[----:B------:R-:W-:Y:S02]  /*3eb0*/  LDSM.16.M88.4 R60, [R80+0xb000] ;  /* 0x00b00000503c783b */ /* 0x000fe40000000200 */
[----:B------:R-:W-:Y:S02]  /*3ec0*/  ISETP.NE.AND P0, PT, R8, RZ, PT ;  /* 0x000000ff0800720c */ /* 0x000fe40003f05270 */
[----:B------:R-:W0:Y:S01]  /*3ed0*/  LDGDEPBAR ;  /* 0x00000000000079af */ /* 0x000e220000000000 */
[----:B-----5:R-:W-:Y:S01]  /*3ee0*/  HMMA.16816.F32 R48, R24, R44, RZ ;  /* 0x0000002c1830723c */ /* 0x020fe200000018ff */
[----:B------:R-:W-:-:S05]  /*3ef0*/  SEL R188, R188, 0xffffffc0, !P0 ;  /* 0xffffffc0bcbc7807 */ /* 0x000fca0004000000 */
[--C-:B------:R-:W-:Y:S02]  /*3f00*/  IMAD.IADD R89, R83, 0x1, R188.reuse ;  /* 0x0000000153597824 */ /* 0x100fe400078e02bc */
[----:B------:R-:W-:Y:S01]  /*3f10*/  IMAD.IADD R167, R214, 0x1, R188 ;  /* 0x00000001d6a77824 */ /* 0x000fe200078e02bc */
[----:B--2---:R-:W-:Y:S01]  /*3f20*/  HMMA.16816.F32 R40, R24, R36, RZ ;  /* 0x000000241828723c */ /* 0x004fe200000018ff */
[C---:B------:R-:W-:Y:S01]  /*3f30*/  IMAD.IADD R88, R84.reuse, 0x1, R89 ;  /* 0x0000000154587824 */ /* 0x040fe200078e0259 */
[----:B------:R-:W-:Y:S01]  /*3f40*/  LDSM.16.M88.4 R52, [R89] ;  /* 0x000000005934783b */ /* 0x000fe20000000200 */
[----:B------:R-:W-:-:S03]  /*3f50*/  IMAD.IADD R87, R84, 0x1, R167 ;  /* 0x0000000154577824 */ /* 0x000fc600078e02a7 */
[----:B------:R-:W-:Y:S02]  /*3f60*/  LDSM.16.M88.4 R76, [R167+0xa800] ;  /* 0x00a80000a74c783b */ /* 0x000fe40000000200 */
[C---:B---3--:R-:W-:Y:S02]  /*3f70*/  HMMA.16816.F32 R32, R24.reuse, R28, RZ ;  /* 0x0000001c1820723c */ /* 0x048fe400000018ff */
[----:B------:R-:W-:Y:S06]  /*3f80*/  LDSM.16.M88.4 R68, [R167+0xb000] ;  /* 0x00b00000a744783b */ /* 0x000fec0000000200 */
[C---:B------:R-:W-:Y:S08]  /*3f90*/  HMMA.16816.F32 R44, R24.reuse, R46, RZ ;  /* 0x0000002e182c723c */ /* 0x040ff000000018ff */
[C---:B------:R-:W-:Y:S08]  /*3fa0*/  HMMA.16816.F32 R36, R24.reuse, R38, RZ ;  /* 0x000000261824723c */ /* 0x040ff000000018ff */
[C---:B------:R-:W-:Y:S08]  /*3fb0*/  HMMA.16816.F32 R28, R24.reuse, R30, RZ ;  /* 0x0000001e181c723c */ /* 0x040ff000000018ff */
[----:B------:R-:W-:Y:S01]  /*3fc0*/  HMMA.16816.F32 R24, R24, R10, RZ ;  /* 0x0000000a1818723c */ /* 0x000fe200000018ff */
[----:B------:R-:W1:Y:S07]  /*3fd0*/  LDSM.16.M88.4 R8, [R167+0x8000] ;  /* 0x00800000a708783b */ /* 0x000e6e0000000200 */
[C---:B----4-:R-:W-:Y:S08]  /*3fe0*/  HMMA.16816.F32 R48, R12.reuse, R4, R48 ;  /* 0x000000040c30723c */ /* 0x050ff00000001830 */
        /* <DEDUP_REMOVED lines=24> */
[----:B------:R-:W4:Y:S03]  /*4170*/  LDSM.16.M88.4 R56, [R82+UR6+0xa000] ;  /* 0x00a000065238783b */ /* 0x000f260008000200 */
[C---:B-1----:R-:W-:Y:S08]  /*4180*/  HMMA.16816.F32 R40, R12.reuse, R8, R40 ;  /* 0x000000080c28723c */ /* 0x042ff00000001828 */
[C---:B------:R-:W-:Y:S01]  /*4190*/  HMMA.16816.F32 R36, R12.reuse, R10, R36 ;  /* 0x0000000a0c24723c */ /* 0x040fe20000001824 */
[----:B------:R-:W1:Y:S07]  /*41a0*/  LDSM.16.M88.4 R8, [R82+UR6+0xa800] ;  /* 0x00a800065208783b */ /* 0x000e6e0008000200 */
[C---:B------:R-:W-:Y:S08]  /*41b0*/  HMMA.16816.F32 R48, R12.reuse, R20, R48 ;  /* 0x000000140c30723c */ /* 0x040ff00000001830 */
[C---:B------:R-:W-:Y:S01]  /*41c0*/  HMMA.16816.F32 R44, R12.reuse, R22, R44 ;  /* 0x000000160c2c723c */ /* 0x040fe2000000182c */
[----:B------:R-:W-:Y:S07]  /*41d0*/  LDSM.16.M88.4 R20, [R81+0x2000] ;  /* 0x002000005114783b */ /* 0x000fee0000000200 */
[C---:B--2---:R-:W-:Y:S08]  /*41e0*/  HMMA.16816.F32 R32, R12.reuse, R4, R32 ;  /* 0x000000040c20723c */ /* 0x044ff00000001820 */
[C---:B------:R-:W-:Y:S01]  /*41f0*/  HMMA.16816.F32 R28, R12.reuse, R6, R28 ;  /* 0x000000060c1c723c */ /* 0x040fe2000000181c */
[----:B------:R-:W2:Y:S07]  /*4200*/  LDSM.16.M88.4 R4, [R82+UR6+0xb000] ;  /* 0x00b000065204783b */ /* 0x000eae0008000200 */
[C---:B---3--:R-:W-:Y:S08]  /*4210*/  HMMA.16816.F32 R72, R12.reuse, R16, R72 ;  /* 0x000000100c48723c */ /* 0x048ff00000001848 */
[----:B------:R-:W-:Y:S01]  /*4220*/  HMMA.16816.F32 R24, R12, R18, R24 ;  /* 0x000000120c18723c */ /* 0x000fe20000001818 */
[----:B------:R-:W3:Y:S04]  /*4230*/  LDSM.16.M88.4 R12, [R80+0xa800] ;  /* 0x00a80000500c783b */ /* 0x000ee80000000200 */
[----:B------:R-:W5:Y:S03]  /*4240*/  LDSM.16.M88.4 R16, [R80+0xa000] ;  /* 0x00a000005010783b */ /* 0x000f660000000200 */
        /* <DEDUP_REMOVED lines=11> */
[----:B------:R-:W-:Y:S04]  /*4300*/  LDSM.16.M88.4 R52, [R87+0xa000] ;  /* 0x00a000005734783b */ /* 0x000fe80000000200 */
[----:B------:R-:W-:Y:S03]  /*4310*/  LDSM.16.M88.4 R64, [R87+0xa800] ;  /* 0x00a800005740783b */ /* 0x000fe60000000200 */
[C---:B---3--:R-:W-:Y:S08]  /*4320*/  HMMA.16816.F32 R40, R20.reuse, R12, R40 ;  /* 0x0000000c1428723c */ /* 0x048ff00000001828 */
[C---:B------:R-:W-:Y:S01]  /*4330*/  HMMA.16816.F32 R36, R20.reuse, R14, R36 ;  /* 0x0000000e1424723c */ /* 0x040fe20000001824 */
[----:B------:R-:W2:Y:S07]  /*4340*/  LDSM.16.M88.4 R12, [R167+0xb800] ;  /* 0x00b80000a70c783b */ /* 0x000eae0000000200 */
[C---:B-----5:R-:W-:Y:S08]  /*4350*/  HMMA.16816.F32 R48, R20.reuse, R16, R48 ;  /* 0x000000101430723c */ /* 0x060ff00000001830 */
[C---:B------:R-:W-:Y:S01]  /*4360*/  HMMA.16816.F32 R44, R20.reuse, R18, R44 ;  /* 0x00000012142c723c */ /* 0x040fe2000000182c */
[----:B------:R-:W3:Y:S07]  /*4370*/  LDSM.16.M88.4 R16, [R88+0x2000] ;  /* 0x002000005810783b */ /* 0x000eee0000000200 */
[C---:B------:R-:W-:Y:S08]  /*4380*/  HMMA.16816.F32 R32, R20.reuse, R60, R32 ;  /* 0x0000003c1420723c */ /* 0x040ff00000001820 */
[C---:B------:R-:W-:Y:S01]  /*4390*/  HMMA.16816.F32 R28, R20.reuse, R62, R28 ;  /* 0x0000003e141c723c */ /* 0x040fe2000000181c */
[----:B------:R-:W5:Y:S07]  /*43a0*/  LDSM.16.M88.4 R60, [R87+0xb000] ;  /* 0x00b00000573c783b */ /* 0x000f6e0000000200 */
[C---:B----4-:R-:W-:Y:S08]  /*43b0*/  HMMA.16816.F32 R72, R20.reuse, R56, R72 ;  /* 0x000000381448723c */ /* 0x050ff00000001848 */
[----:B------:R-:W-:Y:S01]  /*43c0*/  HMMA.16816.F32 R24, R20, R58, R24 ;  /* 0x0000003a1418723c */ /* 0x000fe20000001818 */
[----:B------:R-:W4:Y:S04]  /*43d0*/  LDSM.16.M88.4 R56, [R87+0xb800] ;  /* 0x00b800005738783b */ /* 0x000f280000000200 */
[----:B------:R-:W-:Y:S03]  /*43e0*/  LDSM.16.M88.4 R20, [R83+0x4000] ;  /* 0x004000005314783b */ /* 0x000fe60000000200 */
[C---:B-1----:R-:W-:Y:S08]  /*43f0*/  HMMA.16816.F32 R48, R8.reuse, R4, R48 ;  /* 0x000000040830723c */ /* 0x042ff00000001830 */
[C---:B------:R-:W-:Y:S01]  /*4400*/  HMMA.16816.F32 R44, R8.reuse, R6, R44 ;  /* 0x00000006082c723c */ /* 0x040fe2000000182c */
[----:B------:R-:W1:Y:S07]  /*4410*/  LDSM.16.M88.4 R4, [R82+UR6+0xc000] ;  /* 0x00c000065204783b */ /* 0x000e6e0008000200 */
        /* <DEDUP_REMOVED lines=8> */
[----:B------:R-:W2:Y:S04]  /*44a0*/  LDSM.16.M88.4 R12, [R82+UR6+0xc800] ;  /* 0x00c80006520c783b */ /* 0x000ea80008000200 */
[----:B------:R-:W2:Y:S03]  /*44b0*/  LDSM.16.M88.4 R8, [R82+UR6+0xd000] ;  /* 0x00d000065208783b */ /* 0x000ea60008000200 */
[C---:B---3--:R-:W-:Y:S08]  /*44c0*/  HMMA.16816.F32 R48, R16.reuse, R52, R48 ;  /* 0x000000341030723c */ /* 0x048ff00000001830 */
[C---:B------:R-:W-:Y:S01]  /*44d0*/  HMMA.16816.F32 R44, R16.reuse, R54, R44 ;  /* 0x00000036102c723c */ /* 0x040fe2000000182c */
[----:B------:R-:W3:Y:S07]  /*44e0*/  LDSM.16.M88.4 R52, [R82+UR6+0xd800] ;  /* 0x00d800065234783b */ /* 0x000eee0008000200 */
[C---:B------:R-:W-:Y:S08]  /*44f0*/  HMMA.16816.F32 R40, R16.reuse, R64, R40 ;  /* 0x000000401028723c */ /* 0x040ff00000001828 */
[C---:B------:R-:W-:Y:S01]  /*4500*/  HMMA.16816.F32 R36, R16.reuse, R66, R36 ;  /* 0x000000421024723c */ /* 0x040fe20000001824 */
[----:B------:R-:W-:Y:S07]  /*4510*/  LDSM.16.M88.4 R64, [R80+0xd800] ;  /* 0x00d800005040783b */ /* 0x000fee0000000200 */
[C---:B-----5:R-:W-:Y:S08]  /*4520*/  HMMA.16816.F32 R32, R16.reuse, R60, R32 ;  /* 0x0000003c1020723c */ /* 0x060ff00000001820 */
[C---:B------:R-:W-:Y:S01]  /*4530*/  HMMA.16816.F32 R28, R16.reuse, R62, R28 ;  /* 0x0000003e101c723c */ /* 0x040fe2000000181c */
[----:B------:R-:W-:Y:S07]  /*4540*/  LDSM.16.M88.4 R60, [R81+0x4000] ;  /* 0x00400000513c783b */ /* 0x000fee0000000200 */
[C---:B----4-:R-:W-:Y:S08]  /*4550*/  HMMA.16816.F32 R72, R16.reuse, R56, R72 ;  /* 0x000000381048723c */ /* 0x050ff00000001848 */
        /* <DEDUP_REMOVED lines=11> */
[----:B------:R-:W2:Y:S07]  /*4610*/  LDSM.16.M88.4 R8, [R89+0x4000] ;  /* 0x004000005908783b */ /* 0x000eae0000000200 */
[C---:B---3--:R-:W-:Y:S08]  /*4620*/  HMMA.16816.F32 R72, R20.reuse, R52, R72 ;  /* 0x000000341448723c */ /* 0x048ff00000001848 */
[----:B------:R-:W-:Y:S01]  /*4630*/  HMMA.16816.F32 R24, R20, R54, R24 ;  /* 0x000000361418723c */ /* 0x000fe20000001818 */
[----:B------:R-:W3:Y:S04]  /*4640*/  LDSM.16.M88.4 R52, [R167+0xd000] ;  /* 0x00d00000a734783b */ /* 0x000ee80000000200 */
[----:B------:R-:W-:Y:S03]  /*4650*/  LDSM.16.M88.4 R20, [R87+0xc000] ;  /* 0x00c000005714783b */ /* 0x000fe60000000200 */
[C---:B----4-:R-:W-:Y:S08]  /*4660*/  HMMA.16816.F32 R48, R60.reuse, R16, R48 ;  /* 0x000000103c30723c */ /* 0x050ff00000001830 */
[C---:B------:R-:W-:Y:S01]  /*4670*/  HMMA.16816.F32 R44, R60.reuse, R18, R44 ;  /* 0x000000123c2c723c */ /* 0x040fe2000000182c */
[----:B------:R-:W4:Y:S07]  /*4680*/  LDSM.16.M88.4 R16, [R167+0xd800] ;  /* 0x00d80000a710783b */ /* 0x000f2e0000000200 */
[C---:B-1----:R-:W-:Y:S08]  /*4690*/  HMMA.16816.F32 R40, R60.reuse, R4, R40 ;  /* 0x000000043c28723c */ /* 0x042ff00000001828 */
        /* <DEDUP_REMOVED lines=11> */
[----:B------:R-:W1:Y:S07]  /*4750*/  LDSM.16.M88.4 R12, [R87+0xc800] ;  /* 0x00c80000570c783b */ /* 0x000e6e0000000200 */
[C---:B------:R-:W-:Y:S08]  /*4760*/  HMMA.16816.F32 R40, R8.reuse, R56, R40 ;  /* 0x000000380828723c */ /* 0x040ff00000001828 */
[C---:B------:R-:W-:Y:S01]  /*4770*/  HMMA.16816.F32 R36, R8.reuse, R58, R36 ;  /* 0x0000003a0824723c */ /* 0x040fe20000001824 */
[----:B------:R-:W-:Y:S07]  /*4780*/  LDSM.16.M88.4 R56, [R82+UR6+0xe000] ;  /* 0x00e000065238783b */ /* 0x000fee0008000200 */
[C---:B---3--:R-:W-:Y:S08]  /*4790*/  HMMA.16816.F32 R32, R8.reuse, R52, R32 ;  /* 0x000000340820723c */ /* 0x048ff00000001820 */
[C---:B------:R-:W-:Y:S01]  /*47a0*/  HMMA.16816.F32 R28, R8.reuse, R54, R28 ;  /* 0x00000036081c723c */ /* 0x040fe2000000181c */
[----:B------:R-:W-:Y:S07]  /*47b0*/  LDSM.16.M88.4 R52, [R82+UR6+0xf000] ;  /* 0x00f000065234783b */ /* 0x000fee0008000200 */
[C---:B----4-:R-:W-:Y:S08]  /*47c0*/  HMMA.16816.F32 R72, R8.reuse, R16, R72 ;  /* 0x000000100848723c */ /* 0x050ff00000001848 */
[----:B------:R-:W-:Y:S01]  /*47d0*/  HMMA.16816.F32 R24, R8, R18, R24 ;  /* 0x000000120818723c */ /* 0x000fe20000001818 */
[----:B------:R-:W-:Y:S04]  /*47e0*/  LDSM.16.M88.4 R16, [R83+0x6000] ;  /* 0x006000005310783b */ /* 0x000fe80000000200 */
[----:B------:R-:W2:Y:S03]  /*47f0*/  LDSM.16.M88.4 R8, [R82+UR6+0xe800] ;  /* 0x00e800065208783b */ /* 0x000ea60008000200 */
[C---:B-1----:R-:W-:Y:S08]  /*4800*/  HMMA.16816.F32 R40, R4.reuse, R12, R40 ;  /* 0x0000000c0428723c */ /* 0x042ff00000001828 */
[C---:B------:R-:W-:Y:S01]  /*4810*/  HMMA.16816.F32 R36, R4.reuse, R14, R36 ;  /* 0x0000000e0424723c */ /* 0x040fe20000001824 */
[----:B------:R-:W-:Y:S07]  /*4820*/  LDSM.16.M88.4 R12, [R80+0xe000] ;  /* 0x00e00000500c783b */ /* 0x000fee0000000200 */
[C---:B------:R-:W-:Y:S08]  /*4830*/  HMMA.16816.F32 R48, R4.reuse, R20, R48 ;  /* 0x000000140430723c */ /* 0x040ff00000001830 */
[C---:B------:R-:W-:Y:S01]  /*4840*/  HMMA.16816.F32 R44, R4.reuse, R22, R44 ;  /* 0x00000016042c723c */ /* 0x040fe2000000182c */
[----:B------:R-:W1:Y:S07]  /*4850*/  LDSM.16.M88.4 R20, [R82+UR6+0xf800] ;  /* 0x00f800065214783b */ /* 0x000e6e0008000200 */
[C---:B------:R-:W-:Y:S08]  /*4860*/  HMMA.16816.F32 R32, R4.reuse, R64, R32 ;  /* 0x000000400420723c */ /* 0x040ff00000001820 */
[C---:B------:R-:W-:Y:S01]  /*4870*/  HMMA.16816.F32 R28, R4.reuse, R66, R28 ;  /* 0x00000042041c723c */ /* 0x040fe2000000181c */
[----:B------:R-:W-:Y:S07]  /*4880*/  LDSM.16.M88.4 R64, [R167+0xe000] ;  /* 0x00e00000a740783b */ /* 0x000fee0000000200 */
[C---:B------:R-:W-:Y:S08]  /*4890*/  HMMA.16816.F32 R72, R4.reuse, R60, R72 ;  /* 0x0000003c0448723c */ /* 0x040ff00000001848 */
[----:B------:R-:W-:Y:S01]  /*48a0*/  HMMA.16816.F32 R24, R4, R62, R24 ;  /* 0x0000003e0418723c */ /* 0x000fe20000001818 */
[----:B------:R-:W3:Y:S04]  /*48b0*/  LDSM.16.M88.4 R4, [R80+0xe800] ;  /* 0x00e800005004783b */ /* 0x000ee80000000200 */
[----:B------:R-:W-:Y:S03]  /*48c0*/  LDSM.16.M88.4 R60, [R167+0xe800] ;  /* 0x00e80000a73c783b */ /* 0x000fe60000000200 */
[C---:B--2---:R-:W-:Y:S08]  /*48d0*/  HMMA.16816.F32 R40, R16.reuse, R8, R40 ;  /* 0x000000081028723c */ /* 0x044ff00000001828 */
[C---:B------:R-:W-:Y:S01]  /*48e0*/  HMMA.16816.F32 R36, R16.reuse, R10, R36 ;  /* 0x0000000a1024723c */ /* 0x040fe20000001824 */
[----:B------:R-:W2:Y:S04]  /*48f0*/  LDSM.16.M88.4 R8, [R80+0xf000] ;  /* 0x00f000005008783b */ /* 0x000ea80000000200 */
[----:B------:R-:W4:Y:S03]  /*4900*/  LDSM.16.M88.4 R80, [R80+0xf800] ;  /* 0x00f800005050783b */ /* 0x000f260000000200 */
[C---:B------:R-:W-:Y:S08]  /*4910*/  HMMA.16816.F32 R48, R16.reuse, R56, R48 ;  /* 0x000000381030723c */ /* 0x040ff00000001830 */
[C---:B------:R-:W-:Y:S01]  /*4920*/  HMMA.16816.F32 R44, R16.reuse, R58, R44 ;  /* 0x0000003a102c723c */ /* 0x040fe2000000182c */
[----:B------:R-:W5:Y:S07]  /*4930*/  LDSM.16.M88.4 R56, [R167+0xf000] ;  /* 0x00f00000a738783b */ /* 0x000f6e0000000200 */
[C---:B------:R-:W-:Y:S08]  /*4940*/  HMMA.16816.F32 R32, R16.reuse, R52, R32 ;  /* 0x000000341020723c */ /* 0x040ff00000001820 */
[C---:B------:R-:W-:Y:S01]  /*4950*/  HMMA.16816.F32 R28, R16.reuse, R54, R28 ;  /* 0x00000036101c723c */ /* 0x040fe2000000181c */
[----:B------:R-:W5:Y:S07]  /*4960*/  LDSM.16.M88.4 R52, [R167+0xf800] ;  /* 0x00f80000a734783b */ /* 0x000f6e0000000200 */
[C---:B-1----:R-:W-:Y:S08]  /*4970*/  HMMA.16816.F32 R24, R16.reuse, R22, R24 ;  /* 0x000000161018723c */ /* 0x042ff00000001818 */
[----:B------:R-:W-:Y:S01]  /*4980*/  HMMA.16816.F32 R72, R16, R20, R72 ;  /* 0x000000141048723c */ /* 0x000fe20000001848 */
[----:B------:R-:W-:Y:S04]  /*4990*/  LDSM.16.M88.4 R20, [R87+0xe000] ;  /* 0x00e000005714783b */ /* 0x000fe80000000200 */
[----:B------:R-:W-:Y:S03]  /*49a0*/  LDSM.16.M88.4 R16, [R87+0xe800] ;  /* 0x00e800005710783b */ /* 0x000fe60000000200 */
[C---:B------:R-:W-:Y:S08]  /*49b0*/  HMMA.16816.F32 R48, R76.reuse, R12, R48 ;  /* 0x0000000c4c30723c */ /* 0x040ff00000001830 */
[C---:B------:R-:W-:Y:S01]  /*49c0*/  HMMA.16816.F32 R44, R76.reuse, R14, R44 ;  /* 0x0000000e4c2c723c */ /* 0x040fe2000000182c */
[----:B------:R-:W-:Y:S07]  /*49d0*/  LDSM.16.M88.4 R12, [R87+0xf000] ;  /* 0x00f00000570c783b */ /* 0x000fee0000000200 */
[C---:B---3--:R-:W-:Y:S08]  /*49e0*/  HMMA.16816.F32 R40, R76.reuse, R4, R40 ;  /* 0x000000044c28723c */ /* 0x048ff00000001828 */
[C---:B------:R-:W-:Y:S01]  /*49f0*/  HMMA.16816.F32 R36, R76.reuse, R6, R36 ;  /* 0x000000064c24723c */ /* 0x040fe20000001824 */
[----:B------:R-:W1:Y:S07]  /*4a00*/  LDSM.16.M88.4 R4, [R88+0x6000] ;  /* 0x006000005804783b */ /* 0x000e6e0000000200 */
[C---:B--2---:R-:W-:Y:S08]  /*4a10*/  HMMA.16816.F32 R32, R76.reuse, R8, R32 ;  /* 0x000000084c20723c */ /* 0x044ff00000001820 */
[----:B------:R-:W-:Y:S01]  /*4a20*/  HMMA.16816.F32 R28, R76, R10, R28 ;  /* 0x0000000a4c1c723c */ /* 0x000fe2000000181c */
[----:B------:R-:W2:Y:S01]  /*4a30*/  LDSM.16.M88.4 R8, [R87+0xf800] ;  /* 0x00f800005708783b */ /* 0x000ea20000000200 */
[----:B------:R-:W-:-:S06]  /*4a40*/  DEPBAR.LE SB0, 0x0 ;  /* 0x000080000000791a */ /* 0x000fcc0000000000 */
[C---:B----4-:R-:W-:Y:S08]  /*4a50*/  HMMA.16816.F32 R24, R76.reuse, R82, R24 ;  /* 0x000000524c18723c */ /* 0x050ff00000001818 */
[----:B------:R-:W-:Y:S08]  /*4a60*/  HMMA.16816.F32 R72, R76, R80, R72 ;  /* 0x000000504c48723c */ /* 0x000ff00000001848 */
[C---:B-----5:R-:W-:Y:S08]  /*4a70*/  HMMA.16816.F32 R28, R68.reuse, R58, R28 ;  /* 0x0000003a441c723c */ /* 0x060ff0000000181c */
[C---:B------:R-:W-:Y:S08]  /*4a80*/  HMMA.16816.F32 R24, R68.reuse, R54, R24 ;  /* 0x000000364418723c */ /* 0x040ff00000001818 */
[C---:B------:R-:W-:Y:S08]  /*4a90*/  HMMA.16816.F32 R44, R68.reuse, R66, R44 ;  /* 0x00000042442c723c */ /* 0x040ff0000000182c */
[C---:B------:R-:W-:Y:S08]  /*4aa0*/  HMMA.16816.F32 R48, R68.reuse, R64, R48 ;  /* 0x000000404430723c */ /* 0x040ff00000001830 */
[C---:B------:R-:W-:Y:S08]  /*4ab0*/  HMMA.16816.F32 R40, R68.reuse, R60, R40 ;  /* 0x0000003c4428723c */ /* 0x040ff00000001828 */
[C---:B------:R-:W-:Y:S08]  /*4ac0*/  HMMA.16816.F32 R32, R68.reuse, R56, R32 ;  /* 0x000000384420723c */ /* 0x040ff00000001820 */
[C---:B------:R-:W-:Y:S08]  /*4ad0*/  HMMA.16816.F32 R36, R68.reuse, R62, R36 ;  /* 0x0000003e4424723c */ /* 0x040ff00000001824 */
[----:B------:R-:W-:Y:S08]  /*4ae0*/  HMMA.16816.F32 R72, R68, R52, R72 ;  /* 0x000000344448723c */ /* 0x000ff00000001848 */
[----:B-1----:R-:W-:Y:S01]  /*4af0*/  HMMA.16816.F32 R28, R4, R14, R28 ;  /* 0x0000000e041c723c */ /* 0x002fe2000000181c */
[----:B------:R-:W-:-:S04]  /*4b00*/  IMAD.U32 R15, RZ, RZ, UR15 ;  /* 0x0000000fff0f7e24 */ /* 0x000fc8000f8e00ff */
[----:B------:R-:W-:-:S03]  /*4b10*/  IMAD R15, R15, 0x40, R193 ;  /* 0x000000400f0f7824 */ /* 0x000fc600078e02c1 */
[----:B--2---:R-:W-:Y:S01]  /*4b20*/  HMMA.16816.F32 R24, R4, R10, R24 ;  /* 0x0000000a0418723c */ /* 0x004fe20000001818 */
[C---:B------:R-:W-:Y:S02]  /*4b30*/  VIADD R10, R15.reuse, 0x10 ;  /* 0x000000100f0a7836 */ /* 0x040fe40000000000 */
[----:B------:R-:W-:-:S05]  /*4b40*/  VIADD R11, R15, 0x18 ;  /* 0x000000180f0b7836 */ /* 0x000fca0000000000 */
[C---:B------:R-:W-:Y:S08]  /*4b50*/  HMMA.16816.F32 R44, R4.reuse, R22, R44 ;  /* 0x00000016042c723c */ /* 0x040ff0000000182c */
[----:B------:R-:W-:Y:S01]  /*4b60*/  HMMA.16816.F32 R48, R4, R20, R48 ;  /* 0x000000140430723c */ /* 0x000fe20000001830 */
[----:B------:R-:W-:Y:S01]  /*4b70*/  VIADD R20, R15, 0x9 ;  /* 0x000000090f147836 */ /* 0x000fe20000000000 */
[----:B------:R-:W-:Y:S01]  /*4b80*/  I2FP.F32.U32 R21, R15 ;  /* 0x0000000f00157245 */ /* 0x000fe20000201000 */
[----:B------:R-:W-:Y:S03]  /*4b90*/  BAR.SYNC.DEFER_BLOCKING 0x0 ;  /* 0x0000000000007b1d */ /* 0x000fe60000010000 */
[----:B------:R-:W-:-:S02]  /*4ba0*/  ISETP.GE.AND P6, PT, R20, R166, PT ;  /* 0x000000a61400720c */ /* 0x000fc40003fc6270 */
[----:B------:R-:W-:Y:S01]  /*4bb0*/  HMMA.16816.F32 R40, R4, R16, R40 ;  /* 0x000000100428723c */ /* 0x000fe20000001828 */
[C---:B------:R-:W-:Y:S02]  /*4bc0*/  VIADD R16, R15.reuse, 0x38 ;  /* 0x000000380f107836 */ /* 0x040fe40000000000 */
[----:B------:R-:W-:-:S03]  /*4bd0*/  VIADD R17, R15, 0x20 ;  /* 0x000000200f117836 */ /* 0x000fc60000000000 */
[C---:B------:R-:W-:Y:S02]  /*4be0*/  ISETP.GE.AND P5, PT, R16.reuse, R166, PT ;  /* 0x000000a61000720c */ /* 0x040fe40003fa6270 */
[C---:B------:R-:W-:Y:S01]  /*4bf0*/  HMMA.16816.F32 R32, R4.reuse, R12, R32 ;  /* 0x0000000c0420723c */ /* 0x040fe20000001820 */
[----:B------:R-:W-:Y:S01]  /*4c00*/  VIADD R13, R15, 0x8 ;  /* 0x000000080f0d7836 */ /* 0x000fe20000000000 */
[-C--:B------:R-:W-:Y:S02]  /*4c10*/  ISETP.GE.AND P4, PT, R16, R165.reuse, PT ;  /* 0x000000a51000720c */ /* 0x080fe40003f86270 */
[----:B------:R-:W-:Y:S02]  /*4c20*/  I2FP.F32.U32 R16, R16 ;  /* 0x0000001000107245 */ /* 0x000fe40000201000 */
[C---:B------:R-:W-:Y:S02]  /*4c30*/  ISETP.GE.AND P1, PT, R13.reuse, R166, PT ;  /* 0x000000a60d00720c */ /* 0x040fe40003f26270 */
[----:B------:R-:W-:Y:S01]  /*4c40*/  HMMA.16816.F32 R36, R4, R18, R36 ;  /* 0x000000120424723c */ /* 0x000fe20000001824 */
[----:B------:R-:W-:Y:S01]  /*4c50*/  ISETP.GE.AND P0, PT, R13, R165, PT ;  /* 0x000000a50d00720c */ /* 0x000fe20003f06270 */
[----:B------:R-:W-:Y:S01]  /*4c60*/  FFMA.FTZ R24, R16, UR5, R24 ;  /* 0x0000000510187c23 */ /* 0x000fe20008010018 */
[----:B------:R-:W-:-:S04]  /*4c70*/  I2FP.F32.U32 R13, R13 ;  /* 0x0000000d000d7245 */ /* 0x000fc80000201000 */
[----:B------:R-:W-:Y:S01]  /*4c80*/  FSEL R210, R24, -INF , !P5 ;  /* 0xff80000018d27808 */ /* 0x000fe20006800000 */
[----:B------:R-:W-:Y:S01]  /*4c90*/  HMMA.16816.F32 R72, R4, R8, R72 ;  /* 0x000000080448723c */ /* 0x000fe20000001848 */
[----:B------:R-:W-:Y:S02]  /*4ca0*/  VIADD R7, R15, 0x1 ;  /* 0x000000010f077836 */ /* 0x000fe40000000000 */
[C---:B------:R-:W-:Y:S01]  /*4cb0*/  FFMA.FTZ R18, R13.reuse, UR5, R44 ;  /* 0x000000050d127c23 */ /* 0x040fe2000801002c */
[----:B------:R-:W-:Y:S01]  /*4cc0*/  FFMA.FTZ R13, R13, UR5, R46 ;  /* 0x000000050d0d7c23 */ /* 0x000fe2000801002e */
[-C--:B------:R-:W-:Y:S01]  /*4cd0*/  ISETP.GE.AND P5, PT, R20, R165.reuse, PT ;  /* 0x000000a51400720c */ /* 0x080fe20003fa6270 */
[----:B------:R-:W-:Y:S01]  /*4ce0*/  VIADD R9, R15, 0x11 ;  /* 0x000000110f097836 */ /* 0x000fe20000000000 */
[----:B------:R-:W-:Y:S01]  /*4cf0*/  ISETP.GE.AND P3, PT, R7, R166, PT ;  /* 0x000000a60700720c */ /* 0x000fe20003f66270 */
[----:B------:R-:W-:Y:S01]  /*4d00*/  VIADD R8, R15, 0x19 ;  /* 0x000000190f087836 */ /* 0x000fe20000000000 */
[----:B------:R-:W-:-:S02]  /*4d10*/  ISETP.GE.AND P2, PT, R7, R165, PT ;  /* 0x000000a50700720c */ /* 0x000fc40003f46270 */
[----:B------:R-:W-:Y:S02]  /*4d20*/  I2FP.F32.U32 R7, R7 ;  /* 0x0000000700077245 */ /* 0x000fe40000201000 */
[----:B------:R-:W-:Y:S02]  /*4d30*/  I2FP.F32.U32 R20, R20 ;  /* 0x0000001400147245 */ /* 0x000fe40000201000 */
[----:B------:R-:W-:Y:S01]  /*4d40*/  FSEL R18, R18, -INF , !P1 ;  /* 0xff80000012127808 */ /* 0x000fe20004800000 */
[C---:B------:R-:W-:Y:S01]  /*4d50*/  FFMA.FTZ R14, R7.reuse, UR5, R49 ;  /* 0x00000005070e7c23 */ /* 0x040fe20008010031 */
[----:B------:R-:W-:Y:S01]  /*4d60*/  FFMA.FTZ R7, R7, UR5, R51 ;  /* 0x0000000507077c23 */ /* 0x000fe20008010033 */
[----:B------:R-:W-:Y:S01]  /*4d70*/  FSEL R13, R13, -INF , !P0 ;  /* 0xff8000000d0d7808 */ /* 0x000fe20004000000 */
[C---:B------:R-:W-:Y:S01]  /*4d80*/  FFMA.FTZ R19, R20.reuse, UR5, R45 ;  /* 0x0000000514137c23 */ /* 0x040fe2000801002d */
[----:B------:R-:W-:Y:S01]  /*4d90*/  ISETP.GE.AND P1, PT, R9, R166, PT ;  /* 0x000000a60900720c */ /* 0x000fe20003f26270 */
[----:B------:R-:W-:Y:S01]  /*4da0*/  FFMA.FTZ R20, R20, UR5, R47 ;  /* 0x0000000514147c23 */ /* 0x000fe2000801002f */
[----:B------:R-:W-:-:S02]  /*4db0*/  FSEL R14, R14, -INF , !P3 ;  /* 0xff8000000e0e7808 */ /* 0x000fc40005800000 */
[----:B------:R-:W-:Y:S02]  /*4dc0*/  FSEL R7, R7, -INF , !P2 ;  /* 0xff80000007077808 */ /* 0x000fe40005000000 */
[-C--:B------:R-:W-:Y:S02]  /*4dd0*/  ISETP.GE.AND P0, PT, R9, R165.reuse, PT ;  /* 0x000000a50900720c */ /* 0x080fe40003f06270 */
[C---:B------:R-:W-:Y:S02]  /*4de0*/  ISETP.GE.AND P3, PT, R10.reuse, R166, PT ;  /* 0x000000a60a00720c */ /* 0x040fe40003f66270 */
[----:B------:R-:W-:Y:S02]  /*4df0*/  ISETP.GE.AND P2, PT, R10, R165, PT ;  /* 0x000000a50a00720c */ /* 0x000fe40003f46270 */
[----:B------:R-:W-:Y:S02]  /*4e00*/  I2FP.F32.U32 R9, R9 ;  /* 0x0000000900097245 */ /* 0x000fe40000201000 */
[----:B------:R-:W-:-:S02]  /*4e10*/  I2FP.F32.U32 R10, R10 ;  /* 0x0000000a000a7245 */ /* 0x000fc40000201000 */
[----:B------:R-:W-:Y:S01]  /*4e20*/  FSEL R20, R20, -INF , !P5 ;  /* 0xff80000014147808 */ /* 0x000fe20006800000 */
[----:B------:R-:W-:Y:S01]  /*4e30*/  FFMA.FTZ R4, R9, UR5, R41 ;  /* 0x0000000509047c23 */ /* 0x000fe20008010029 */
[----:B------:R-:W-:Y:S01]  /*4e40*/  FSEL R19, R19, -INF , !P6 ;  /* 0xff80000013137808 */ /* 0x000fe20007000000 */
[C---:B------:R-:W-:Y:S01]  /*4e50*/  FFMA.FTZ R6, R10.reuse, UR5, R40 ;  /* 0x000000050a067c23 */ /* 0x040fe20008010028 */
[C---:B------:R-:W-:Y:S01]  /*4e60*/  ISETP.GE.AND P5, PT, R11.reuse, R165, PT ;  /* 0x000000a50b00720c */ /* 0x040fe20003fa6270 */
[----:B------:R-:W-:Y:S01]  /*4e70*/  FFMA.FTZ R10, R10, UR5, R42 ;  /* 0x000000050a0a7c23 */ /* 0x000fe2000801002a */
[----:B------:R-:W-:Y:S01]  /*4e80*/  ISETP.GE.AND P6, PT, R11, R166, PT ;  /* 0x000000a60b00720c */ /* 0x000fe20003fc6270 */
[----:B------:R-:W-:Y:S01]  /*4e90*/  FFMA.FTZ R9, R9, UR5, R43 ;  /* 0x0000000509097c23 */ /* 0x000fe2000801002b */
[----:B------:R-:W-:Y:S02]  /*4ea0*/  P2R R22, PR, RZ, 0x20 ;  /* 0x00000020ff167803 */ /* 0x000fe40000000000 */
[----:B------:R-:W-:-:S02]  /*4eb0*/  FSEL R4, R4, -INF , !P1 ;  /* 0xff80000004047808 */ /* 0x000fc40004800000 */
[----:B------:R-:W-:Y:S02]  /*4ec0*/  P2R R40, PR, RZ, 0x40 ;  /* 0x00000040ff287803 */ /* 0x000fe40000000000 */
[----:B------:R-:W-:Y:S02]  /*4ed0*/  FSEL R6, R6, -INF , !P3 ;  /* 0xff80000006067808 */ /* 0x000fe40005800000 */
[CC--:B------:R-:W-:Y:S02]  /*4ee0*/  ISETP.GE.AND P1, PT, R17.reuse, R166.reuse, PT ;  /* 0x000000a61100720c */ /* 0x0c0fe40003f26270 */
[-C--:B------:R-:W-:Y:S02]  /*4ef0*/  ISETP.GE.AND P5, PT, R17, R165.reuse, PT ;  /* 0x000000a51100720c */ /* 0x080fe40003fa6270 */
[C---:B------:R-:W-:Y:S02]  /*4f00*/  ISETP.GE.AND P3, PT, R8.reuse, R166, PT ;  /* 0x000000a60800720c */ /* 0x040fe40003f66270 */
[----:B------:R-:W-:-:S02]  /*4f10*/  ISETP.GE.AND P6, PT, R8, R165, PT ;  /* 0x000000a50800720c */ /* 0x000fc40003fc6270 */
[----:B------:R-:W-:Y:S02]  /*4f20*/  I2FP.F32.U32 R17, R17 ;  /* 0x0000001100117245 */ /* 0x000fe40000201000 */
[----:B------:R-:W-:Y:S02]  /*4f30*/  I2FP.F32.U32 R11, R11 ;  /* 0x0000000b000b7245 */ /* 0x000fe40000201000 */
[----:B------:R-:W-:Y:S01]  /*4f40*/  I2FP.F32.U32 R8, R8 ;  /* 0x0000000800087245 */ /* 0x000fe20000201000 */
[C---:B------:R-:W-:Y:S01]  /*4f50*/  FFMA.FTZ R32, R17.reuse, UR5, R32 ;  /* 0x0000000511207c23 */ /* 0x040fe20008010020 */
[----:B------:R-:W-:Y:S01]  /*4f60*/  FFMA.FTZ R34, R17, UR5, R34 ;  /* 0x0000000511227c23 */ /* 0x000fe20008010022 */
[----:B------:R-:W-:Y:S01]  /*4f70*/  FFMA.FTZ R5, R11, UR5, R36 ;  /* 0x000000050b057c23 */ /* 0x000fe20008010024 */
[----:B------:R-:W-:Y:S01]  /*4f80*/  FFMA.FTZ R17, R21, UR5, R48 ;  /* 0x0000000515117c23 */ /* 0x000fe20008010030 */
[----:B------:R-:W-:Y:S01]  /*4f90*/  FFMA.FTZ R12, R8, UR5, R37 ;  /* 0x00000005080c7c23 */ /* 0x000fe20008010025 */
[----:B------:R-:W-:Y:S01]  /*4fa0*/  FSEL R10, R10, -INF , !P2 ;  /* 0xff8000000a0a7808 */ /* 0x000fe20005000000 */
[----:B------:R-:W-:Y:S01]  /*4fb0*/  FFMA.FTZ R11, R11, UR5, R38 ;  /* 0x000000050b0b7c23 */ /* 0x000fe20008010026 */
[----:B------:R-:W-:Y:S01]  /*4fc0*/  P2R R24, PR, RZ, 0x8 ;  /* 0x00000008ff187803 */ /* 0x000fe20000000000 */
[----:B------:R-:W-:Y:S01]  /*4fd0*/  FFMA.FTZ R8, R8, UR5, R39 ;  /* 0x0000000508087c23 */ /* 0x000fe20008010027 */
[----:B------:R-:W-:Y:S01]  /*4fe0*/  FSEL R9, R9, -INF , !P0 ;  /* 0xff80000009097808 */ /* 0x000fe20004000000 */
[----:B------:R-:W-:Y:S01]  /*4ff0*/  FFMA.FTZ R21, R21, UR5, R50 ;  /* 0x0000000515157c23 */ /* 0x000fe20008010032 */
[----:B------:R-:W-:Y:S01]  /*5000*/  P2R R23, PR, RZ, 0x2 ;  /* 0x00000002ff177803 */ /* 0x000fe20000000000 */
[----:B------:R-:W-:Y:S06]  /*5010*/  BRA.U !UP1, `(.L_x_500) ;  /* 0x0000000509c47547 */ /* 0x000fec000b800000 */
[----:B------:R-:W-:-:S04]  /*5020*/  UIADD3 UR4, UPT, UPT, UR19, -0x2, URZ ;  /* 0xfffffffe13047890 */ /* 0x000fc8000fffe0ff */
[----:B------:R-:W-:Y:S02]  /*5030*/  UIMAD.WIDE.U32 UR12, UR17, UR4, URZ ;  /* 0x00000004110c72a5 */ /* 0x000fe4000f8e00ff */
[----:B------:R-:W-:-:S04]  /*5040*/  UIMAD UR4, UR16, UR4, URZ ;  /* 0x00000004100472a4 */ /* 0x000fc8000f8e02ff */
[----:B------:R-:W-:Y:S01]  /*5050*/  UIADD3 UR4, UPT, UPT, UR13, UR4, URZ ;  /* 0x000000040d047290 */ /* 0x000fe2000fffe0ff */
[----:B------:R-:W-:Y:S01]  /*5060*/  IMAD.U32 R38, RZ, RZ, UR12 ;  /* 0x0000000cff267e24 */ /* 0x000fe2000f8e00ff */
[----:B------:R-:W-:Y:S01]  /*5070*/  UIADD3 UR12, UP0, UPT, UR31, UR12, URZ ;  /* 0x0000000c1f0c7290 */ /* 0x000fe2000ff1e0ff */
[----:B------:R-:W-:-:S03]  /*5080*/  IMAD.U32 R39, RZ, RZ, UR13 ;  /* 0x0000000dff277e24 */ /* 0x000fc6000f8e00ff */
[----:B------:R-:W-:Y:S01]  /*5090*/  IMAD.U32 R36, RZ, RZ, UR4 ;  /* 0x00000004ff247e24 */ /* 0x000fe2000f8e00ff */
[----:B------:R-:W-:Y:S01]  /*50a0*/  UIADD3.X UR4, UPT, UPT, UR30, UR4, URZ, UP0, !UPT ;  /* 0x000000041e047290 */ /* 0x000fe200087fe4ff */
[CC--:B------:R-:W-:Y:S01]  /*50b0*/  LEA R44, P0, R38.reuse, R228.reuse, 0x1 ;  /* 0x000000e4262c7211 */ /* 0x0c0fe200078008ff */
[----:B------:R-:W-:Y:S01]  /*50c0*/  IMAD.U32 R37, RZ, RZ, UR12 ;  /* 0x0000000cff257e24 */ /* 0x000fe2000f8e00ff */
[----:B------:R-:W-:Y:S02]  /*50d0*/  UIADD3 UR14, UP0, UPT, UR31, UR12, URZ ;  /* 0x0000000c1f0e7290 */ /* 0x000fe4000ff1e0ff */
[-C--:B------:R-:W-:Y:S01]  /*50e0*/  LEA.HI.X R45, R38, R227.reuse, R36, 0x1, P0 ;  /* 0x000000e3262d7211 */ /* 0x080fe200000f0c24 */
[----:B------:R-:W-:Y:S01]  /*50f0*/  IMAD.U32 R36, RZ, RZ, UR4 ;  /* 0x00000004ff247e24 */ /* 0x000fe2000f8e00ff */
[C---:B------:R-:W-:Y:S01]  /*5100*/  LEA R42, P0, R37.reuse, R228, 0x1 ;  /* 0x000000e4252a7211 */ /* 0x040fe200078008ff */
[----:B------:R-:W-:Y:S02]  /*5110*/  UIADD3.X UR13, UPT, UPT, UR30, UR4, URZ, UP0, !UPT ;  /* 0x000000041e0d7290 */ /* 0x000fe400087fe4ff */
[----:B------:R-:W-:Y:S01]  /*5120*/  ULEA UR12, UP0, UR10, UR12, 0x5 ;  /* 0x0000000c0a0c7291 */ /* 0x000fe2000f8028ff */
[----:B------:R-:W-:Y:S01]  /*5130*/  LEA.HI.X R43, R37, R227, R36, 0x1, P0 ;  /* 0x000000e3252b7211 */ /* 0x000fe200000f0c24 */
[----:B------:R-:W-:-:S02]  /*5140*/  IMAD.U32 R37, RZ, RZ, UR14 ;  /* 0x0000000eff257e24 */ /* 0x000fc4000f8e00ff */
[----:B------:R-:W-:Y:S01]  /*5150*/  ULEA.HI.X UR4, UR10, UR4, UR11, 0x5, UP0 ;  /* 0x000000040a047291 */ /* 0x000fe200080f2c0b */
[----:B------:R-:W-:Y:S02]  /*5160*/  IMAD.U32 R36, RZ, RZ, UR13 ;  /* 0x0000000dff247e24 */ /* 0x000fe4000f8e00ff */
[----:B------:R-:W-:-:S04]  /*5170*/  LEA R38, P0, R37, R228, 0x1 ;  /* 0x000000e425267211 */ /* 0x000fc800078008ff */
[----:B------:R-:W-:Y:S01]  /*5180*/  LEA.HI.X R39, R37, R227, R36, 0x1, P0 ;  /* 0x000000e325277211 */ /* 0x000fe200000f0c24 */
[----:B------:R-:W-:Y:S02]  /*5190*/  IMAD.U32 R36, RZ, RZ, UR4 ;  /* 0x00000004ff247e24 */ /* 0x000fe4000f8e00ff */
[----:B------:R-:W-:Y:S01]  /*51a0*/  IMAD.U32 R37, RZ, RZ, UR12 ;  /* 0x0000000cff257e24 */ /* 0x000fe2000f8e00ff */
[----:B------:R-:W1:Y:S04]  /*51b0*/  LDCU UR4, c[0x0][0x440] ;  /* 0x00008800ff0477ac */ /* 0x000e680008000800 */
        /* <DEDUP_REMOVED lines=87> */
.L_x_500:
[----:B------:R-:W-:Y:S01]  /*5730*/  ISETP.NE.AND P2, PT, R24, RZ, PT ;  /* 0x000000ff1800720c */ /* 0x000fe20003f45270 */
[C---:B------:R-:W-:Y:S01]  /*5740*/  VIADD R24, R15.reuse, 0x21 ;  /* 0x000000210f187836 */ /* 0x040fe20000000000 */
[----:B------:R-:W-:Y:S01]  /*5750*/  FSEL R8, R8, -INF , !P6 ;  /* 0xff80000008087808 */ /* 0x000fe20007000000 */
[C---:B------:R-:W-:Y:S01]  /*5760*/  VIADD R37, R15.reuse, 0x29 ;  /* 0x000000290f257836 */ /* 0x040fe20000000000 */
[----:B------:R-:W-:Y:S01]  /*5770*/  ISETP.NE.AND P0, PT, R40, RZ, PT ;  /* 0x000000ff2800720c */ /* 0x000fe20003f05270 */
[----:B-1----:R-:W-:Y:S01]  /*5780*/  VIADD R38, R15, 0x28 ;  /* 0x000000280f267836 */ /* 0x002fe20000000000 */
[----:B------:R-:W-:Y:S01]  /*5790*/  ISETP.NE.AND P6, PT, R23, RZ, PT ;  /* 0x000000ff1700720c */ /* 0x000fe20003fc5270 */
[----:B------:R-:W-:Y:S01]  /*57a0*/  VIADD R36, R15, 0x30 ;  /* 0x000000300f247836 */ /* 0x000fe20000000000 */
[----:B------:R-:W-:Y:S01]  /*57b0*/  I2FP.F32.U32 R23, R24 ;  /* 0x0000001800177245 */ /* 0x000fe20000201000 */
[----:B------:R-:W-:Y:S01]  /*57c0*/  FFMA.FTZ R26, R16, UR5, R26 ;  /* 0x00000005101a7c23 */ /* 0x000fe2000801001a */
[----:B------:R-:W-:Y:S01]  /*57d0*/  FSEL R5, R5, -INF , !P0 ;  /* 0xff80000005057808 */ /* 0x000fe20004000000 */
[----:B------:R-:W-:Y:S01]  /*57e0*/  USHF.L.U32 UR22, UR19, 0x1, URZ ;  /* 0x0000000113167899 */ /* 0x000fe200080006ff */
[-C--:B------:R-:W-:Y:S01]  /*57f0*/  ISETP.GE.AND P0, PT, R15, R166.reuse, PT ;  /* 0x000000a60f00720c */ /* 0x080fe20003f06270 */
[C---:B------:R-:W-:Y:S01]  /*5800*/  FFMA.FTZ R199, R23.reuse, UR5, R33 ;  /* 0x0000000517c77c23 */ /* 0x040fe20008010021 */
[----:B------:R-:W-:Y:S01]  /*5810*/  FSEL R12, R12, -INF , !P2 ;  /* 0xff8000000c0c7808 */ /* 0x000fe20005000000 */
[----:B------:R-:W-:Y:S01]  /*5820*/  FFMA.FTZ R35, R23, UR5, R35 ;  /* 0x0000000517237c23 */ /* 0x000fe20008010023 */
[-C--:B------:R-:W-:Y:S01]  /*5830*/  ISETP.GE.AND P2, PT, R24, R166.reuse, PT ;  /* 0x000000a61800720c */ /* 0x080fe20003f46270 */
[----:B------:R-:W-:Y:S01]  /*5840*/  UIADD3 UR12, UPT, UPT, UR22, -0x2, URZ ;  /* 0xfffffffe160c7890 */ /* 0x000fe2000fffe0ff */
[----:B------:R-:W-:Y:S01]  /*5850*/  FSEL R17, R17, -INF , !P0 ;  /* 0xff80000011117808 */ /* 0x000fe20004000000 */
[----:B------:R-:W-:Y:S01]  /*5860*/  UIADD3 UR4, UPT, UPT, UR29, -0x4498517b, URZ ;  /* 0xbb67ae851d047890 */ /* 0x000fe2000fffe0ff */
[----:B------:R-:W-:Y:S01]  /*5870*/  FSEL R198, R32, -INF , !P6 ;  /* 0xff80000020c67808 */ /* 0x000fe20007000000 */
[----:B------:R-:W-:Y:S01]  /*5880*/  IMAD.WIDE.U32 R238, R85, -0x2daee0ad, RZ ;  /* 0xd2511f5355ee7825 */ /* 0x000fe200078e00ff */
[----:B------:R-:W-:Y:S01]  /*5890*/  FSEL R199, R199, -INF , !P2 ;  /* 0xff800000c7c77808 */ /* 0x000fe20005000000 */
[----:B------:R-:W1:Y:S01]  /*58a0*/  LDCU UR17, c[0x0][0x45c] ;  /* 0x00008b80ff1177ac */ /* 0x000e620008000800 */
[----:B------:R-:W-:-:S02]  /*58b0*/  ISETP.GE.AND P2, PT, R37, R166, PT ;  /* 0x000000a62500720c */ /* 0x000fc40003f46270 */
[----:B------:R-:W-:Y:S01]  /*58c0*/  ISETP.GE.AND P0, PT, R37, R165, PT ;  /* 0x000000a52500720c */ /* 0x000fe20003f06270 */
[----:B------:R-:W-:Y:S01]  /*58d0*/  UIADD3 UR16, UPT, UPT, UR28, -0x61c88647, URZ ;  /* 0x9e3779b91c107890 */ /* 0x000fe2000fffe0ff */
[----:B------:R-:W-:Y:S01]  /*58e0*/  I2FP.F32.U32 R32, R37 ;  /* 0x0000002500207245 */ /* 0x000fe20000201000 */
[----:B------:R-:W-:Y:S01]  /*58f0*/  UIADD3 UR15, UPT, UPT, UR28, 0x3c6ef372, URZ ;  /* 0x3c6ef3721c0f7890 */ /* 0x000fe2000fffe0ff */
[----:B------:R-:W-:Y:S01]  /*5900*/  FMNMX3.FTZ R37, R17, R14, R18, !PT ;  /* 0x0000000e11257276 */ /* 0x000fe20007810012 */
[----:B------:R-:W-:Y:S01]  /*5910*/  UIADD3 UR27, UPT, UPT, UR29, 0x76cf5d0a, URZ ;  /* 0x76cf5d0a1d1b7890 */ /* 0x000fe2000fffe0ff */
[----:B------:R-:W-:Y:S01]  /*5920*/  I2FP.F32.U32 R33, R38 ;  /* 0x0000002600217245 */ /* 0x000fe20000201000 */
[----:B------:R-:W-:Y:S01]  /*5930*/  FFMA.FTZ R201, R32, UR5, R29 ;  /* 0x0000000520c97c23 */ /* 0x000fe2000801001d */
[----:B------:R-:W-:Y:S01]  /*5940*/  ISETP.NE.AND P1, PT, R22, RZ, PT ;  /* 0x000000ff1600720c */ /* 0x000fe20003f25270 */
[----:B------:R-:W-:Y:S01]  /*5950*/  FFMA.FTZ R31, R32, UR5, R31 ;  /* 0x00000005201f7c23 */ /* 0x000fe2000801001f */
[----:B------:R-:W-:Y:S01]  /*5960*/  ISETP.GE.AND P3, PT, R24, R165, PT ;  /* 0x000000a51800720c */ /* 0x000fe20003f66270 */
[----:B------:R-:W-:Y:S01]  /*5970*/  VIADD R24, R15, 0x31 ;  /* 0x000000310f187836 */ /* 0x000fe20000000000 */
[----:B------:R-:W-:Y:S01]  /*5980*/  FMNMX3.FTZ R37, R37, R19, R6, !PT ;  /* 0x0000001325257276 */ /* 0x000fe20007810006 */
[C---:B------:R-:W-:Y:S01]  /*5990*/  FFMA.FTZ R28, R33.reuse, UR5, R28 ;  /* 0x00000005211c7c23 */ /* 0x040fe2000801001c */
[----:B------:R-:W-:Y:S01]  /*59a0*/  FSEL R202, R34, -INF , !P5 ;  /* 0xff80000022ca7808 */ /* 0x000fe20006800000 */
[----:B------:R-:W2:Y:S01]  /*59b0*/  S2R R22, SR_CTAID.X ;  /* 0x0000000000167919 */ /* 0x000ea20000002500 */
[----:B------:R-:W-:Y:S01]  /*59c0*/  I2FP.F32.U32 R34, R36 ;  /* 0x0000002400227245 */ /* 0x000fe20000201000 */
[----:B------:R-:W-:Y:S01]  /*59d0*/  FFMA.FTZ R30, R33, UR5, R30 ;  /* 0x00000005211e7c23 */ /* 0x000fe2000801001e */
[----:B------:R-:W-:Y:S01]  /*59e0*/  FSEL R11, R11, -INF , !P1 ;  /* 0xff8000000b0b7808 */ /* 0x000fe20004800000 */
[----:B------:R-:W-:Y:S01]  /*59f0*/  UIADD3 UR26, UPT, UPT, UR29, 0x32370b8f, URZ ;  /* 0x32370b8f1d1a7890 */ /* 0x000fe2000fffe0ff */
[----:B------:R-:W-:Y:S01]  /*5a00*/  ISETP.GE.AND P6, PT, R38, R166, PT ;  /* 0x000000a62600720c */ /* 0x000fe20003fc6270 */
[C---:B------:R-:W-:Y:S01]  /*5a10*/  FFMA.FTZ R72, R34.reuse, UR5, R72 ;  /* 0x0000000522487c23 */ /* 0x040fe20008010048 */
[C---:B------:R-:W-:Y:S01]  /*5a20*/  ISETP.GE.AND P1, PT, R15.reuse, R165, PT ;  /* 0x000000a50f00720c */ /* 0x040fe20003f26270 */
[----:B------:R-:W-:Y:S01]  /*5a30*/  VIADD R15, R15, 0x39 ;  /* 0x000000390f0f7836 */ /* 0x000fe20000000000 */
[----:B------:R-:W-:Y:S01]  /*5a40*/  FMNMX3.FTZ R37, R37, R4, R5, !PT ;  /* 0x0000000425257276 */ /* 0x000fe20007810005 */
[----:B------:R-:W-:Y:S01]  /*5a50*/  FFMA.FTZ R74, R34, UR5, R74 ;  /* 0x00000005224a7c23 */ /* 0x000fe2000801004a */
[----:B------:R-:W-:Y:S01]  /*5a60*/  I2FP.F32.U32 R29, R24 ;  /* 0x00000018001d7245 */ /* 0x000fe20000201000 */
[----:B------:R-:W-:Y:S01]  /*5a70*/  UIADD3 UR14, UPT, UPT, UR28, -0x255992d5, URZ ;  /* 0xdaa66d2b1c0e7890 */ /* 0x000fe2000fffe0ff */
[----:B------:R-:W-:Y:S01]  /*5a80*/  FSEL R200, R28, -INF , !P6 ;  /* 0xff8000001cc87808 */ /* 0x000fe20007000000 */
[----:B------:R-:W-:Y:S01]  /*5a90*/  UIADD3 UR13, UPT, UPT, UR28, 0x78dde6e4, URZ ;  /* 0x78dde6e41c0d7890 */ /* 0x000fe2000fffe0ff */
[----:B------:R-:W-:Y:S01]  /*5aa0*/  ISETP.GE.AND P6, PT, R36, R166, PT ;  /* 0x000000a62400720c */ /* 0x000fe20003fc6270 */
[----:B------:R-:W-:Y:S01]  /*5ab0*/  FFMA.FTZ R73, R29, UR5, R73 ;  /* 0x000000051d497c23 */ /* 0x000fe20008010049 */
[----:B------:R-:W-:Y:S01]  /*5ac0*/  FMNMX3.FTZ R37, R37, R12, R198, !PT ;  /* 0x0000000c25257276 */ /* 0x000fe200078100c6 */
[----:B------:R-:W-:Y:S01]  /*5ad0*/  FFMA.FTZ R75, R29, UR5, R75 ;  /* 0x000000051d4b7c23 */ /* 0x000fe2000801004b */
[----:B------:R-:W-:Y:S01]  /*5ae0*/  I2FP.F32.U32 R28, R15 ;  /* 0x0000000f001c7245 */ /* 0x000fe20000201000 */
[----:B------:R-:W-:Y:S01]  /*5af0*/  UIADD3 UR24, UPT, UPT, UR29, -0x56f99767, URZ ;  /* 0xa90668991d187890 */ /* 0x000fe2000fffe0ff */
[----:B------:R-:W-:Y:S01]  /*5b00*/  FSEL R201, R201, -INF , !P2 ;  /* 0xff800000c9c97808 */ /* 0x000fe20005000000 */
[----:B------:R-:W-:Y:S01]  /*5b10*/  UIADD3 UR25, UPT, UPT, UR29, -0x126145ec, URZ ;  /* 0xed9eba141d197890 */ /* 0x000fe2000fffe0ff */
[-C--:B------:R-:W-:Y:S01]  /*5b20*/  ISETP.GE.AND P2, PT, R24, R166.reuse, PT ;  /* 0x000000a61800720c */ /* 0x080fe20003f46270 */
[----:B------:R-:W-:Y:S01]  /*5b30*/  FFMA.FTZ R209, R28, UR5, R25 ;  /* 0x000000051cd17c23 */ /* 0x000fe20008010019 */
[----:B------:R-:W-:Y:S01]  /*5b40*/  FSEL R218, R72, -INF , !P6 ;  /* 0xff80000048da7808 */ /* 0x000fe20007000000 */
[----:B------:R-:W-:Y:S01]  /*5b50*/  FFMA.FTZ R27, R28, UR5, R27 ;  /* 0x000000051c1b7c23 */ /* 0x000fe2000801001b */
[----:B------:R-:W-:Y:S01]  /*5b60*/  FMNMX3.FTZ R37, R37, R199, R200, !PT ;  /* 0x000000c725257276 */ /* 0x000fe200078100c8 */
[----:B------:R-:W-:Y:S01]  /*5b70*/  UIADD3 UR23, UPT, UPT, UR29, 0x646e171e, URZ ;  /* 0x646e171e1d177890 */ /* 0x000fe2000fffe0ff */
[----:B------:R-:W-:Y:S01]  /*5b80*/  ISETP.GE.AND P6, PT, R15, R166, PT ;  /* 0x000000a60f00720c */ /* 0x000fe20003fc6270 */
[----:B------:R-:W-:Y:S01]  /*5b90*/  UIADD3 UR22, UPT, UPT, UR22, -0x1, URZ ;  /* 0xffffffff16167890 */ /* 0x000fe2000fffe0ff */
[----:B------:R-:W-:-:S02]  /*5ba0*/  FSEL R217, R73, -INF , !P2 ;  /* 0xff80000049d97808 */ /* 0x000fc40005000000 */
[----:B------:R-:W-:Y:S02]  /*5bb0*/  FMNMX3.FTZ R25, R37, R201, R218, !PT ;  /* 0x000000c925197276 */ /* 0x000fe400078100da */
[----:B------:R-:W-:Y:S02]  /*5bc0*/  FSEL R209, R209, -INF , !P6 ;  /* 0xff800000d1d17808 */ /* 0x000fe40007000000 */
[----:B------:R-:W-:Y:S02]  /*5bd0*/  FMNMX3.FTZ R25, R25, R217, R210, !PT ;  /* 0x000000d919197276 */ /* 0x000fe400078100d2 */
[----:B------:R-:W-:Y:S02]  /*5be0*/  FSEL R21, R21, -INF , !P1 ;  /* 0xff80000015157808 */ /* 0x000fe40004800000 */
[----:B------:R-:W-:Y:S02]  /*5bf0*/  ISETP.GE.AND P1, PT, R15, R165, PT ;  /* 0x000000a50f00720c */ /* 0x000fe40003f26270 */
[----:B------:R-:W-:-:S02]  /*5c00*/  FMNMX.FTZ R15, R209, R25, !PT ;  /* 0x00000019d10f7209 */ /* 0x000fc40007810000 */
[----:B------:R-:W-:Y:S02]  /*5c10*/  ISETP.GE.AND P6, PT, R24, R165, PT ;  /* 0x000000a51800720c */ /* 0x000fe40003fc6270 */
[----:B------:R-:W-:Y:S01]  /*5c20*/  FMNMX3.FTZ R24, R21, R7, R13, !PT ;  /* 0x0000000715187276 */ /* 0x000fe2000781000d */
[----:B------:R-:W3:Y:S01]  /*5c30*/  SHFL.BFLY PT, R16, R15, 0x2, 0x1f ;  /* 0x0c401f000f107f89 */ /* 0x000ee200000e0000 */
[-C--:B------:R-:W-:Y:S02]  /*5c40*/  ISETP.GE.AND P5, PT, R38, R165.reuse, PT ;  /* 0x000000a52600720c */ /* 0x080fe40003fa6270 */
[----:B------:R-:W-:Y:S02]  /*5c50*/  FMNMX3.FTZ R24, R24, R20, R10, !PT ;  /* 0x0000001418187276 */ /* 0x000fe4000781000a */
[----:B------:R-:W-:Y:S02]  /*5c60*/  ISETP.GE.AND P2, PT, R36, R165, PT ;  /* 0x000000a52400720c */ /* 0x000fe40003f46270 */
[----:B------:R-:W-:-:S02]  /*5c70*/  FMNMX3.FTZ R24, R24, R9, R11, !PT ;  /* 0x0000000918187276 */ /* 0x000fc4000781000b */
[----:B------:R-:W-:Y:S02]  /*5c80*/  FSEL R207, R35, -INF , !P3 ;  /* 0xff80000023cf7808 */ /* 0x000fe40005800000 */
[----:B------:R-:W-:Y:S02]  /*5c90*/  FSEL R203, R30, -INF , !P5 ;  /* 0xff8000001ecb7808 */ /* 0x000fe40006800000 */
[----:B------:R-:W-:Y:S02]  /*5ca0*/  FMNMX3.FTZ R24, R24, R8, R202, !PT ;  /* 0x0000000818187276 */ /* 0x000fe400078100ca */
[----:B------:R-:W-:Y:S02]  /*5cb0*/  FSEL R205, R31, -INF , !P0 ;  /* 0xff8000001fcd7808 */ /* 0x000fe40004000000 */
[----:B------:R-:W-:Y:S02]  /*5cc0*/  FSEL R208, R74, -INF , !P2 ;  /* 0xff8000004ad07808 */ /* 0x000fe40005000000 */
[----:B------:R-:W-:-:S02]  /*5cd0*/  FMNMX3.FTZ R24, R24, R207, R203, !PT ;  /* 0x000000cf18187276 */ /* 0x000fc400078100cb */
[----:B------:R-:W-:Y:S02]  /*5ce0*/  SHF.R.U32.HI R23, RZ, 0x5, R213 ;  /* 0x00000005ff177819 */ /* 0x000fe400000116d5 */
[----:B------:R-:W-:Y:S02]  /*5cf0*/  FSEL R175, R26, -INF , !P4 ;  /* 0xff8000001aaf7808 */ /* 0x000fe40006000000 */
[----:B------:R-:W-:Y:S01]  /*5d00*/  FSEL R206, R75, -INF , !P6 ;  /* 0xff8000004bce7808 */ /* 0x000fe20007000000 */
[----:B--2---:R-:W-:Y:S01]  /*5d10*/  IMAD R22, R22, 0x4, R23 ;  /* 0x0000000416167824 */ /* 0x004fe200078e0217 */
[----:B------:R-:W-:Y:S02]  /*5d20*/  FMNMX3.FTZ R24, R24, R205, R208, !PT ;  /* 0x000000cd18187276 */ /* 0x000fe400078100d0 */
[----:B------:R-:W-:Y:S01]  /*5d30*/  FSEL R174, R27, -INF , !P1 ;  /* 0xff8000001bae7808 */ /* 0x000fe20004800000 */
[----:B------:R-:W-:Y:S01]  /*5d40*/  IMAD.WIDE.U32 R242, R22, -0x326172a9, RZ ;  /* 0xcd9e8d5716f27825 */ /* 0x000fe200078e00ff */
[----:B------:R-:W-:-:S02]  /*5d50*/  FMNMX3.FTZ R24, R24, R206, R175, !PT ;  /* 0x000000ce18187276 */ /* 0x000fc400078100af */
[----:B---3--:R-:W-:Y:S02]  /*5d60*/  FMNMX.FTZ R16, R15, R16, !PT ;  /* 0x000000100f107209 */ /* 0x008fe40007810000 */
[----:B------:R-:W-:Y:S02]  /*5d70*/  FMNMX.FTZ R22, R174, R24, !PT ;  /* 0x00000018ae167209 */ /* 0x000fe40007810000 */
[----:B------:R-:W-:Y:S01]  /*5d80*/  LOP3.LUT R3, R3, UR28, R243, 0x96, !PT ;  /* 0x0000001c03037c12 */ /* 0x000fe2000f8e96f3 */
[----:B------:R-:W2:Y:S01]  /*5d90*/  SHFL.BFLY PT, R164, R16, 0x1, 0x1f ;  /* 0x0c201f0010a47f89 */ /* 0x000ea200000e0000 */
[----:B------:R-:W-:-:S03]  /*5da0*/  LOP3.LUT R0, R177, 0x200, R0, 0xf8, !PT ;  /* 0x00000200b1007812 */ /* 0x000fc600078ef800 */
[----:B------:R-:W3:Y:S01]  /*5db0*/  SHFL.BFLY PT, R15, R22, 0x2, 0x1f ;  /* 0x0c401f00160f7f89 */ /* 0x000ee200000e0000 */
[----:B------:R-:W-:Y:S01]  /*5dc0*/  IMAD.WIDE.U32 R236, R3, -0x2daee0ad, RZ ;  /* 0xd2511f5303ec7825 */ /* 0x000fe200078e00ff */
[----:B------:R-:W-:-:S03]  /*5dd0*/  LEA R0, R0, UR6, 0x1 ;  /* 0x0000000600007c11 */ /* 0x000fc6000f8e08ff */
[----:B------:R-:W-:Y:S01]  /*5de0*/  IMAD.U32 R3, RZ, RZ, UR12 ;  /* 0x0000000cff037e24 */ /* 0x000fe2000f8e00ff */
[----:B------:R-:W-:Y:S01]  /*5df0*/  LOP3.LUT R230, R238, UR4, R237, 0x96, !PT ;  /* 0x00000004eee67c12 */ /* 0x000fe2000f8e96ed */
[----:B------:R-:W-:Y:S01]  /*5e00*/  UIADD3 UR4, UPT, UPT, UR28, -0x4ab325aa, URZ ;  /* 0xb54cda561c047890 */ /* 0x000fe2000fffe0ff */
[--C-:B------:R-:W-:Y:S01]  /*5e10*/  IMAD.IADD R219, R188, 0x1, R0.reuse ;  /* 0x00000001bcdb7824 */ /* 0x100fe200078e0200 */
[----:B------:R-:W-:Y:S01]  /*5e20*/  UIADD3 UR12, UPT, UPT, UR28, 0x1715609d, URZ ;  /* 0x1715609d1c0c7890 */ /* 0x000fe2000fffe0ff */
[----:B------:R-:W-:Y:S01]  /*5e30*/  LOP3.LUT R3, R3, UR29, R239, 0x96, !PT ;  /* 0x0000001d03037c12 */ /* 0x000fe2000f8e96ef */
[----:B------:R-:W-:Y:S01]  /*5e40*/  IMAD.WIDE.U32 R230, R230, -0x326172a9, RZ ;  /* 0xcd9e8d57e6e67825 */ /* 0x000fe200078e00ff */
[----:B------:R-:W-:Y:S03]  /*5e50*/  LDSM.16.MT88.4 R156, [R0+0x10000] ;  /* 0x01000000009c783b */ /* 0x000fe60000004200 */
[----:B------:R-:W-:Y:S01]  /*5e60*/  IMAD.WIDE.U32 R24, R3, -0x326172a9, RZ ;  /* 0xcd9e8d5703187825 */ /* 0x000fe200078e00ff */
[----:B------:R-:W-:Y:S03]  /*5e70*/  LDSM.16.MT88.4 R48, [R219+0x10000] ;  /* 0x01000000db30783b */ /* 0x000fe60000004200 */
[----:B------:R-:W-:Y:S01]  /*5e80*/  IMAD.IADD R197, R84, 0x1, R219 ;  /* 0x0000000154c57824 */ /* 0x000fe200078e02db */
[----:B--2---:R-:W-:Y:S01]  /*5e90*/  FMNMX.FTZ R164, R16, R164, !PT ;  /* 0x000000a410a47209 */ /* 0x004fe20007810000 */
[----:B------:R-:W-:Y:S01]  /*5ea0*/  IMAD.IADD R172, R84, 0x1, R0 ;  /* 0x0000000154ac7824 */ /* 0x000fe200078e0200 */
[----:B------:R-:W-:Y:S01]  /*5eb0*/  LOP3.LUT R3, R242, UR16, R25, 0x96, !PT ;  /* 0x00000010f2037c12 */ /* 0x000fe2000f8e9619 */
[----:B------:R-:W-:Y:S01]  /*5ec0*/  LDSM.16.MT88.4 R64, [R0+0x12000] ;  /* 0x012000000040783b */ /* 0x000fe20000004200 */
[----:B------:R-:W-:Y:S01]  /*5ed0*/  LOP3.LUT R24, R24, UR15, R231, 0x96, !PT ;  /* 0x0000000f18187c12 */ /* 0x000fe2000f8e96e7 */
[----:B-1----:R-:W-:Y:S01]  /*5ee0*/  FMUL.FTZ R216, R164, UR17 ;  /* 0x00000011a4d87c20 */ /* 0x002fe20008410000 */
[----:B---3--:R-:W-:Y:S01]  /*5ef0*/  FMNMX.FTZ R22, R22, R15, !PT ;  /* 0x0000000f16167209 */ /* 0x008fe20007810000 */
[----:B------:R-:W-:Y:S01]  /*5f00*/  IMAD.WIDE.U32 R26, R3, -0x2daee0ad, RZ ;  /* 0xd2511f53031a7825 */ /* 0x000fe200078e00ff */
[----:B------:R-:W-:Y:S01]  /*5f10*/  FSETP.NEU.FTZ.AND P0, PT, R164, -INF , PT ;  /* 0xff800000a400780b */ /* 0x000fe20003f1d000 */
[----:B------:R-:W-:Y:S02]  /*5f20*/  LDSM.16.MT88.4 R40, [R172+0x10000] ;  /* 0x01000000ac28783b */ /* 0x000fe40000004200 */
[----:B------:R-:W-:Y:S01]  /*5f30*/  IMAD.WIDE.U32 R24, R24, -0x2daee0ad, RZ ;  /* 0xd2511f5318187825 */ /* 0x000fe200078e00ff */
[----:B------:R-:W-:Y:S01]  /*5f40*/  FSEL R216, R216, RZ, P0 ;  /* 0x000000ffd8d87208 */ /* 0x000fe20000000000 */
[----:B------:R-:W1:Y:S01]  /*5f50*/  SHFL.BFLY PT, R3, R22, 0x1, 0x1f ;  /* 0x0c201f0016037f89 */ /* 0x000e6200000e0000 */
[----:B------:R-:W-:-:S02]  /*5f60*/  LOP3.LUT R15, R236, UR27, R27, 0x96, !PT ;  /* 0x0000001bec0f7c12 */ /* 0x000fc4000f8e961b */
[----:B------:R-:W-:Y:S01]  /*5f70*/  LOP3.LUT R16, R26, UR26, R25, 0x96, !PT ;  /* 0x0000001a1a107c12 */ /* 0x000fe2000f8e9619 */
[--C-:B------:R-:W-:Y:S01]  /*5f80*/  FFMA.FTZ R196, R17, UR17, -R216.reuse ;  /* 0x0000001111c47c23 */ /* 0x100fe200080108d8 */
[----:B------:R-:W-:Y:S01]  /*5f90*/  FFMA.FTZ R195, R14, UR17, -R216 ;  /* 0x000000110ec37c23 */ /* 0x000fe200080108d8 */
[----:B------:R-:W-:-:S04]  /*5fa0*/  IMAD.WIDE.U32 R26, R15, -0x326172a9, RZ ;  /* 0xcd9e8d570f1a7825 */ /* 0x000fc800078e00ff */
[--C-:B------:R-:W-:Y:S01]  /*5fb0*/  FFMA.FTZ R192, R18, UR17, -R216.reuse ;  /* 0x0000001112c07c23 */ /* 0x100fe200080108d8 */
[--C-:B------:R-:W-:Y:S01]  /*5fc0*/  FFMA.FTZ R189, R19, UR17, -R216.reuse ;  /* 0x0000001113bd7c23 */ /* 0x100fe200080108d8 */
[----:B------:R-:W-:Y:S01]  /*5fd0*/  FFMA.FTZ R187, R6, UR17, -R216 ;  /* 0x0000001106bb7c23 */ /* 0x000fe200080108d8 */
[----:B------:R-:W-:Y:S01]  /*5fe0*/  IMAD.WIDE.U32 R16, R16, -0x326172a9, RZ ;  /* 0xcd9e8d5710107825 */ /* 0x000fe200078e00ff */
[----:B------:R-:W-:-:S03]  /*5ff0*/  LOP3.LUT R23, R230, UR14, R27, 0x96, !PT ;  /* 0x0000000ee6177c12 */ /* 0x000fc6000f8e961b */
[--C-:B------:R-:W-:Y:S01]  /*6000*/  FFMA.FTZ R184, R4, UR17, -R216.reuse ;  /* 0x0000001104b87c23 */ /* 0x100fe200080108d8 */
[--C-:B------:R-:W-:Y:S01]  /*6010*/  FFMA.FTZ R183, R5, UR17, -R216.reuse ;  /* 0x0000001105b77c23 */ /* 0x100fe200080108d8 */
[----:B------:R-:W-:Y:S01]  /*6020*/  MUFU.EX2 R192, R192 ;  /* 0x000000c000c07308 */ /* 0x000fe20000000800 */
[----:B------:R-:W-:Y:S01]  /*6030*/  LOP3.LUT R15, R26, UR13, R17, 0x96, !PT ;  /* 0x0000000d1a0f7c12 */ /* 0x000fe2000f8e9611 */
[----:B------:R-:W-:Y:S01]  /*6040*/  IMAD.WIDE.U32 R26, R23, -0x2daee0ad, RZ ;  /* 0xd2511f53171a7825 */ /* 0x000fe200078e00ff */
[----:B------:R-:W2:Y:S03]  /*6050*/  LDSM.16.MT88.4 R72, [R172+0x12000] ;  /* 0x01200000ac48783b */ /* 0x000ea60000004200 */
[--C-:B------:R-:W-:Y:S01]  /*6060*/  FFMA.FTZ R180, R12, UR17, -R216.reuse ;  /* 0x000000110cb47c23 */ /* 0x100fe200080108d8 */
[--C-:B------:R-:W-:Y:S01]  /*6070*/  FFMA.FTZ R198, R198, UR17, -R216.reuse ;  /* 0x00000011c6c67c23 */ /* 0x100fe200080108d8 */
[----:B------:R-:W-:Y:S01]  /*6080*/  IMAD.WIDE.U32 R14, R15, -0x2daee0ad, RZ ;  /* 0xd2511f530f0e7825 */ /* 0x000fe200078e00ff */
[----:B------:R-:W-:Y:S01]  /*6090*/  LOP3.LUT R18, R24, UR25, R27, 0x96, !PT ;  /* 0x0000001918127c12 */ /* 0x000fe2000f8e961b */
[----:B------:R-:W-:Y:S01]  /*60a0*/  MUFU.EX2 R189, R189 ;  /* 0x000000bd00bd7308 */ /* 0x000fe20000000800 */
[----:B------:R-:W3:Y:S01]  /*60b0*/  LDSM.16.MT88.4 R104, [R172+0x14000] ;  /* 0x01400000ac68783b */ /* 0x000ee20000004200 */
[----:B-1----:R-:W-:Y:S01]  /*60c0*/  FMNMX.FTZ R3, R22, R3, !PT ;  /* 0x0000000316037209 */ /* 0x002fe20007810000 */
[----:B------:R-:W-:Y:S01]  /*60d0*/  FFMA.FTZ R199, R199, UR17, -R216 ;  /* 0x00000011c7c77c23 */ /* 0x000fe200080108d8 */
[----:B------:R-:W-:Y:S01]  /*60e0*/  LOP3.LUT R17, R26, UR24, R15, 0x96, !PT ;  /* 0x000000181a117c12 */ /* 0x000fe2000f8e960f */
[----:B------:R-:W-:Y:S01]  /*60f0*/  IMAD.WIDE.U32 R18, R18, -0x326172a9, RZ ;  /* 0xcd9e8d5712127825 */ /* 0x000fe200078e00ff */
[----:B------:R-:W1:Y:S03]  /*6100*/  LDC R15, c[0x0][0x4f8] ;  /* 0x00013e00ff0f7b82 */ /* 0x000e660000000800 */
[C---:B------:R-:W-:Y:S01]  /*6110*/  FMUL.FTZ R204, R3.reuse, UR17 ;  /* 0x0000001103cc7c20 */ /* 0x040fe20008410000 */
[----:B------:R-:W-:Y:S01]  /*6120*/  FSETP.NEU.FTZ.AND P0, PT, R3, -INF , PT ;  /* 0xff8000000300780b */ /* 0x000fe20003f1d000 */
[----:B------:R-:W-:Y:S01]  /*6130*/  IMAD.WIDE.U32 R22, R17, -0x326172a9, RZ ;  /* 0xcd9e8d5711167825 */ /* 0x000fe200078e00ff */
[----:B------:R-:W-:Y:S01]  /*6140*/  MUFU.EX2 R196, R196 ;  /* 0x000000c400c47308 */ /* 0x000fe20000000800 */
[----:B------:R-:W4:Y:S01]  /*6150*/  LDSM.16.MT88.4 R136, [R172+0x16000] ;  /* 0x01600000ac88783b */ /* 0x000f220000004200 */
[----:B------:R-:W-:Y:S01]  /*6160*/  FSEL R204, R204, RZ, P0 ;  /* 0x000000ffcccc7208 */ /* 0x000fe20000000000 */
[----:B------:R-:W-:Y:S01]  /*6170*/  IMAD.MOV.U32 R17, RZ, RZ, R22 ;  /* 0x000000ffff117224 */ /* 0x000fe200078e0016 */
[----:B------:R-:W-:Y:S01]  /*6180*/  PRMT R147, R22, 0x7772, RZ ;  /* 0x0000777216937816 */ /* 0x000fe200000000ff */
[----:B------:R-:W-:Y:S01]  /*6190*/  LDSM.16.MT88.4 R56, [R197+0x10000] ;  /* 0x01000000c538783b */ /* 0x000fe20000004200 */
[----:B------:R-:W-:Y:S01]  /*61a0*/  LOP3.LUT R145, R18, UR4, R23, 0x96, !PT ;  /* 0x0000000412917c12 */ /* 0x000fe2000f8e9617 */
[--C-:B------:R-:W-:Y:S01]  /*61b0*/  FFMA.FTZ R186, R13, UR17, -R204.reuse ;  /* 0x000000110dba7c23 */ /* 0x100fe200080108cc */
[--C-:B------:R-:W-:Y:S01]  /*61c0*/  FFMA.FTZ R185, R20, UR17, -R204.reuse ;  /* 0x0000001114b97c23 */ /* 0x100fe200080108cc */
[--C-:B------:R-:W-:Y:S01]  /*61d0*/  FFMA.FTZ R191, R21, UR17, -R204.reuse ;  /* 0x0000001115bf7c23 */ /* 0x100fe200080108cc */
[--C-:B------:R-:W-:Y:S01]  /*61e0*/  FFMA.FTZ R190, R7, UR17, -R204.reuse ;  /* 0x0000001107be7c23 */ /* 0x100fe200080108cc */
[----:B------:R-:W-:Y:S01]  /*61f0*/  PRMT R13, R22, 0x7773, RZ ;  /* 0x00007773160d7816 */ /* 0x000fe200000000ff */
[----:B------:R-:W-:Y:S01]  /*6200*/  MUFU.EX2 R195, R195 ;  /* 0x000000c300c37308 */ /* 0x000fe20000000800 */
[----:B------:R-:W-:Y:S01]  /*6210*/  LOP3.LUT R144, R145, 0xffff, RZ, 0xc0, !PT ;  /* 0x0000ffff91907812 */ /* 0x000fe200078ec0ff */
[----:B------:R-:W-:Y:S01]  /*6220*/  LDSM.16.MT88.4 R80, [R219+0x12000] ;  /* 0x01200000db50783b */ /* 0x000fe20000004200 */
[----:B------:R-:W-:Y:S01]  /*6230*/  PRMT R147, R147, 0x5410, R13 ;  /* 0x0000541093937816 */ /* 0x000fe2000000000d */
[--C-:B------:R-:W-:Y:S01]  /*6240*/  FFMA.FTZ R182, R10, UR17, -R204.reuse ;  /* 0x000000110ab67c23 */ /* 0x100fe200080108cc */
[----:B------:R-:W-:Y:S01]  /*6250*/  LOP3.LUT R13, R145, 0xff, RZ, 0xc0, !PT ;  /* 0x000000ff910d7812 */ /* 0x000fe200078ec0ff */
[----:B------:R-:W-:Y:S01]  /*6260*/  LDSM.16.MT88.4 R88, [R197+0x12000] ;  /* 0x01200000c558783b */ /* 0x000fe20000004200 */
[----:B------:R-:W-:Y:S01]  /*6270*/  LOP3.LUT R147, R147, 0xff00ff, RZ, 0xc0, !PT ;  /* 0x00ff00ff93937812 */ /* 0x000fe200078ec0ff */
[----:B------:R-:W-:Y:S01]  /*6280*/  MUFU.EX2 R186, R186 ;  /* 0x000000ba00ba7308 */ /* 0x000fe20000000800 */
[----:B-1----:R-:W-:Y:S01]  /*6290*/  LOP3.LUT R15, R15, 0xff, RZ, 0xc0, !PT ;  /* 0x000000ff0f0f7812 */ /* 0x002fe200078ec0ff */
[----:B------:R-:W-:Y:S01]  /*62a0*/  LDSM.16.MT88.4 R96, [R0+0x14000] ;  /* 0x014000000060783b */ /* 0x000fe20000004200 */
[----:B------:R-:W-:Y:S01]  /*62b0*/  PRMT R146, R22, 0x7771, RZ ;  /* 0x0000777116927816 */ /* 0x000fe200000000ff */
[--C-:B------:R-:W-:Y:S01]  /*62c0*/  FFMA.FTZ R179, R11, UR17, -R204.reuse ;  /* 0x000000110bb37c23 */ /* 0x100fe200080108cc */
[----:B------:R-:W-:Y:S01]  /*62d0*/  LOP3.LUT R17, R17, 0xff, RZ, 0xc0, !PT ;  /* 0x000000ff11117812 */ /* 0x000fe200078ec0ff */
[--C-:B------:R-:W-:Y:S01]  /*62e0*/  IMAD R173, R15, 0x10000, R15.reuse ;  /* 0x000100000fad7824 */ /* 0x100fe200078e020f */
[----:B------:R-:W-:Y:S01]  /*62f0*/  PRMT R15, R145, 0x7632, R15 ;  /* 0x00007632910f7816 */ /* 0x000fe2000000000f */
[----:B------:R-:W1:Y:S01]  /*6300*/  MUFU.EX2 R185, R185 ;  /* 0x000000b900b97308 */ /* 0x000e620000000800 */
[----:B------:R-:W-:Y:S01]  /*6310*/  SHF.R.U32.HI R145, RZ, 0x18, R145 ;  /* 0x00000018ff917819 */ /* 0x000fe20000011691 */
[----:B------:R-:W-:Y:S01]  /*6320*/  LDSM.16.MT88.4 R112, [R219+0x14000] ;  /* 0x01400000db70783b */ /* 0x000fe20000004200 */
[----:B------:R-:W-:Y:S01]  /*6330*/  LOP3.LUT R15, R15, 0xff, RZ, 0xc0, !PT ;  /* 0x000000ff0f0f7812 */ /* 0x000fe200078ec0ff */
[----:B------:R-:W-:Y:S01]  /*6340*/  FFMA.FTZ R178, R8, UR17, -R204 ;  /* 0x0000001108b27c23 */ /* 0x000fe200080108cc */
[--C-:B------:R-:W-:Y:S01]  /*6350*/  HSET2.LE.AND R147, R147, R173.reuse, PT ;  /* 0x000000ad93937233 */ /* 0x100fe20003803000 */
[----:B------:R-:W-:Y:S01]  /*6360*/  LDSM.16.MT88.4 R120, [R197+0x14000] ;  /* 0x01400000c578783b */ /* 0x000fe20000004200 */
[----:B------:R-:W-:Y:S01]  /*6370*/  PRMT R145, R15, 0x5410, R145 ;  /* 0x000054100f917816 */ /* 0x000fe20000000091 */
[----:B------:R-:W-:Y:S01]  /*6380*/  MUFU.EX2 R191, R191 ;  /* 0x000000bf00bf7308 */ /* 0x000fe20000000800 */
[----:B------:R-:W-:Y:S01]  /*6390*/  PRMT R146, R17, 0x5410, R146 ;  /* 0x0000541011927816 */ /* 0x000fe20000000092 */
[----:B------:R-:W-:Y:S01]  /*63a0*/  LDSM.16.MT88.4 R128, [R0+0x16000] ;  /* 0x016000000080783b */ /* 0x000fe20000004200 */
[----:B------:R-:W-:Y:S01]  /*63b0*/  SHF.R.U32.HI R144, RZ, 0x8, R144 ;  /* 0x00000008ff907819 */ /* 0x000fe20000011690 */
[----:B------:R-:W-:Y:S01]  /*63c0*/  FFMA.FTZ R181, R9, UR17, -R204 ;  /* 0x0000001109b57c23 */ /* 0x000fe200080108cc */
[--C-:B------:R-:W-:Y:S01]  /*63d0*/  HSET2.LE.AND R145, R145, R173.reuse, PT ;  /* 0x000000ad91917233 */ /* 0x100fe20003803000 */
[----:B------:R-:W-:Y:S01]  /*63e0*/  LDSM.16.MT88.4 R152, [R219+0x16000] ;  /* 0x01600000db98783b */ /* 0x000fe20000004200 */
[----:B------:R-:W-:Y:S01]  /*63f0*/  PRMT R144, R13, 0x5410, R144 ;  /* 0x000054100d907816 */ /* 0x000fe20000000090 */
[----:B------:R-:W5:Y:S01]  /*6400*/  MUFU.EX2 R190, R190 ;  /* 0x000000be00be7308 */ /* 0x000f620000000800 */
[----:B-1----:R-:W-:Y:S01]  /*6410*/  F2FP.F16.F32.PACK_AB R7, R185, R186 ;  /* 0x000000bab907723e */ /* 0x002fe200000000ff */
[----:B------:R-:W-:Y:S01]  /*6420*/  LDSM.16.MT88.4 R20, [R172+0x12800] ;  /* 0x01280000ac14783b */ /* 0x000fe20000004200 */
[--C-:B------:R-:W-:Y:S01]  /*6430*/  HSET2.LE.AND R146, R146, R173.reuse, PT ;  /* 0x000000ad92927233 */ /* 0x100fe20003803000 */
[--C-:B------:R-:W-:Y:S01]  /*6440*/  FFMA.FTZ R203, R203, UR17, -R204.reuse ;  /* 0x00000011cbcb7c23 */ /* 0x100fe200080108cc */
[----:B------:R-:W-:Y:S01]  /*6450*/  LOP3.LUT R147, R7, R147, RZ, 0xc0, !PT ;  /* 0x0000009307937212 */ /* 0x000fe200078ec0ff */
[----:B------:R-:W-:Y:S01]  /*6460*/  LDSM.16.MT88.4 R32, [R219+0x10800] ;  /* 0x01080000db20783b */ /* 0x000fe20000004200 */
[----:B------:R-:W-:Y:S01]  /*6470*/  F2FP.F16.F32.PACK_AB R13, R189, R192 ;  /* 0x000000c0bd0d723e */ /* 0x000fe200000000ff */
[----:B------:R-:W-:Y:S01]  /*6480*/  MUFU.EX2 R179, R179 ;  /* 0x000000b300b37308 */ /* 0x000fe20000000800 */
[----:B------:R-:W-:Y:S01]  /*6490*/  LOP3.LUT R18, R16, UR12, R19, 0x96, !PT ;  /* 0x0000000c10127c12 */ /* 0x000fe2000f8e9613 */
[----:B------:R-:W-:Y:S01]  /*64a0*/  LDSM.16.MT88.4 R168, [R0+0x10800] ;  /* 0x0108000000a8783b */ /* 0x000fe20000004200 */
[----:B------:R-:W-:Y:S01]  /*64b0*/  LOP3.LUT R146, R13, R146, RZ, 0xc0, !PT ;  /* 0x000000920d927212 */ /* 0x000fe200078ec0ff */
[----:B------:R-:W-:Y:S01]  /*64c0*/  FFMA.FTZ R205, R205, UR17, -R204 ;  /* 0x00000011cdcd7c23 */ /* 0x000fe200080108cc */
[--C-:B------:R-:W-:Y:S01]  /*64d0*/  HSET2.LE.AND R144, R144, R173.reuse, PT ;  /* 0x000000ad90907233 */ /* 0x100fe20003803000 */
[----:B------:R-:W-:Y:S01]  /*64e0*/  IMAD.WIDE.U32 R18, R18, -0x2daee0ad, RZ ;  /* 0xd2511f5312127825 */ /* 0x000fe200078e00ff */
[----:B------:R-:W-:Y:S01]  /*64f0*/  F2FP.F16.F32.PACK_AB R13, R195, R196 ;  /* 0x000000c4c30d723e */ /* 0x000fe200000000ff */
[----:B------:R-:W-:Y:S01]  /*6500*/  MUFU.EX2 R178, R178 ;  /* 0x000000b200b27308 */ /* 0x000fe20000000800 */
[----:B-----5:R-:W-:Y:S01]  /*6510*/  F2FP.F16.F32.PACK_AB R7, R190, R191 ;  /* 0x000000bfbe07723e */ /* 0x020fe200000000ff */
[----:B------:R-:W-:Y:S01]  /*6520*/  IMAD.MOV.U32 R16, RZ, RZ, R18 ;  /* 0x000000ffff107224 */ /* 0x000fe200078e0012 */
[----:B------:R-:W-:Y:S01]  /*6530*/  LOP3.LUT R144, R13, R144, RZ, 0xc0, !PT ;  /* 0x000000900d907212 */ /* 0x000fe200078ec0ff */
[----:B------:R-:W-:Y:S01]  /*6540*/  LDSM.16.MT88.4 R28, [R0+0x12800] ;  /* 0x01280000001c783b */ /* 0x000fe20000004200 */
[----:B------:R-:W-:Y:S01]  /*6550*/  LOP3.LUT R145, R7, R145, RZ, 0xc0, !PT ;  /* 0x0000009107917212 */ /* 0x000fe200078ec0ff */
[--C-:B------:R-:W-:Y:S01]  /*6560*/  FFMA.FTZ R200, R200, UR17, -R216.reuse ;  /* 0x00000011c8c87c23 */ /* 0x100fe200080108d8 */
[----:B------:R-:W-:Y:S01]  /*6570*/  LOP3.LUT R10, R14, UR23, R19, 0x96, !PT ;  /* 0x000000170e0a7c12 */ /* 0x000fe2000f8e9613 */
[----:B------:R-:W1:Y:S01]  /*6580*/  LDSM.16.MT88.4 R4, [R197+0x16000] ;  /* 0x01600000c504783b */ /* 0x000e620000004200 */
[----:B------:R-:W-:Y:S01]  /*6590*/  PRMT R17, R18, 0x7772, RZ ;  /* 0x0000777212117816 */ /* 0x000fe200000000ff */
[----:B------:R-:W-:Y:S01]  /*65a0*/  MUFU.EX2 R187, R187 ;  /* 0x000000bb00bb7308 */ /* 0x000fe20000000800 */
[----:B------:R-:W-:Y:S01]  /*65b0*/  LOP3.LUT R16, R16, 0xff, RZ, 0xc0, !PT ;  /* 0x000000ff10107812 */ /* 0x000fe200078ec0ff */
[----:B------:R-:W5:Y:S01]  /*65c0*/  LDSM.16.MT88.4 R12, [R172+0x10800] ;  /* 0x01080000ac0c783b */ /* 0x000f620000004200 */
[C---:B------:R-:W-:Y:S01]  /*65d0*/  PRMT R9, R18.reuse, 0x7771, RZ ;  /* 0x0000777112097816 */ /* 0x040fe200000000ff */
[C---:B------:R-:W-:Y:S01]  /*65e0*/  HMMA.16816.F32 R36, R144.reuse, R40, RZ ;  /* 0x000000289024723c */ /* 0x040fe200000018ff */
[----:B------:R-:W-:Y:S01]  /*65f0*/  PRMT R25, R18, 0x7773, RZ ;  /* 0x0000777312197816 */ /* 0x000fe200000000ff */
[----:B------:R-:W-:Y:S01]  /*6600*/  FFMA.FTZ R201, R201, UR17, -R216 ;  /* 0x00000011c9c97c23 */ /* 0x000fe200080108d8 */
[C---:B------:R-:W-:Y:S01]  /*6610*/  PRMT R8, R10.reuse, 0x7632, R8 ;  /* 0x000076320a087816 */ /* 0x040fe20000000008 */
[----:B------:R-:W3:Y:S01]  /*6620*/  MUFU.EX2 R184, R184 ;  /* 0x000000b800b87308 */ /* 0x000ee20000000800 */
[----:B------:R-:W-:Y:S01]  /*6630*/  LOP3.LUT R24, R10, 0xffff, RZ, 0xc0, !PT ;  /* 0x0000ffff0a187812 */ /* 0x000fe200078ec0ff */
[--C-:B------:R-:W-:Y:S01]  /*6640*/  FFMA.FTZ R202, R202, UR17, -R204.reuse ;  /* 0x00000011caca7c23 */ /* 0x100fe200080108cc */
[----:B------:R-:W-:Y:S01]  /*6650*/  LOP3.LUT R11, R10, 0xff, RZ, 0xc0, !PT ;  /* 0x000000ff0a0b7812 */ /* 0x000fe200078ec0ff */
[C---:B------:R-:W-:Y:S01]  /*6660*/  HMMA.16816.F32 R40, R144.reuse, R42, RZ ;  /* 0x0000002a9028723c */ /* 0x040fe200000018ff */
[----:B------:R-:W-:Y:S01]  /*6670*/  LOP3.LUT R8, R8, 0xff, RZ, 0xc0, !PT ;  /* 0x000000ff08087812 */ /* 0x000fe200078ec0ff */
[----:B------:R-:W-:Y:S01]  /*6680*/  FFMA.FTZ R207, R207, UR17, -R204 ;  /* 0x00000011cfcf7c23 */ /* 0x000fe200080108cc */
[----:B------:R-:W-:Y:S01]  /*6690*/  PRMT R25, R17, 0x5410, R25 ;  /* 0x0000541011197816 */ /* 0x000fe20000000019 */
[----:B------:R-:W-:Y:S01]  /*66a0*/  MUFU.EX2 R183, R183 ;  /* 0x000000b700b77308 */ /* 0x000fe20000000800 */
[----:B------:R-:W-:Y:S01]  /*66b0*/  SHF.R.U32.HI R24, RZ, 0x8, R24 ;  /* 0x00000008ff187819 */ /* 0x000fe20000011618 */
[----:B------:R-:W-:Y:S01]  /*66c0*/  FFMA.FTZ R240, R174, UR17, -R204 ;  /* 0x00000011aef07c23 */ /* 0x000fe200080108cc */
[----:B------:R-:W-:Y:S01]  /*66d0*/  LOP3.LUT R26, R25, 0xff00ff, RZ, 0xc0, !PT ;  /* 0x00ff00ff191a7812 */ /* 0x000fe200078ec0ff */
[C---:B--2---:R-:W-:Y:S01]  /*66e0*/  HMMA.16816.F32 R68, R144.reuse, R72, RZ ;  /* 0x000000489044723c */ /* 0x044fe200000018ff */
[----:B------:R-:W-:Y:S01]  /*66f0*/  PRMT R24, R11, 0x5410, R24 ;  /* 0x000054100b187816 */ /* 0x000fe20000000018 */
[----:B------:R-:W-:Y:S01]  /*6700*/  FFMA.FTZ R175, R175, UR17, -R204 ;  /* 0x00000011afaf7c23 */ /* 0x000fe200080108cc */
[--C-:B------:R-:W-:Y:S01]  /*6710*/  FFMA.FTZ R218, R218, UR17, -R216.reuse ;  /* 0x00000011dada7c23 */ /* 0x100fe200080108d8 */
[----:B------:R-:W-:Y:S01]  /*6720*/  MUFU.EX2 R180, R180 ;  /* 0x000000b400b47308 */ /* 0x000fe20000000800 */
[----:B---3--:R-:W-:Y:S01]  /*6730*/  F2FP.F16.F32.PACK_AB R25, R184, R187 ;  /* 0x000000bbb819723e */ /* 0x008fe200000000ff */
[--C-:B------:R-:W-:Y:S01]  /*6740*/  FFMA.FTZ R217, R217, UR17, -R216.reuse ;  /* 0x00000011d9d97c23 */ /* 0x100fe200080108d8 */
[--C-:B------:R-:W-:Y:S01]  /*6750*/  HSET2.LE.AND R24, R24, R173.reuse, PT ;  /* 0x000000ad18187233 */ /* 0x100fe20003803000 */
[C---:B------:R-:W-:Y:S01]  /*6760*/  HMMA.16816.F32 R100, R144.reuse, R104, RZ ;  /* 0x000000689064723c */ /* 0x040fe200000018ff */
[--C-:B------:R-:W-:Y:S01]  /*6770*/  FFMA.FTZ R210, R210, UR17, -R216.reuse ;  /* 0x00000011d2d27c23 */ /* 0x100fe200080108d8 */
[----:B------:R-:W-:Y:S01]  /*6780*/  FFMA.FTZ R241, R209, UR17, -R216 ;  /* 0x00000011d1f17c23 */ /* 0x000fe200080108d8 */
[--C-:B------:R-:W-:Y:S01]  /*6790*/  FFMA.FTZ R208, R208, UR17, -R204.reuse ;  /* 0x00000011d0d07c23 */ /* 0x100fe200080108cc */
[----:B------:R-:W2:Y:S01]  /*67a0*/  MUFU.EX2 R182, R182 ;  /* 0x000000b600b67308 */ /* 0x000ea20000000800 */
[----:B------:R-:W-:Y:S01]  /*67b0*/  FFMA.FTZ R206, R206, UR17, -R204 ;  /* 0x00000011cece7c23 */ /* 0x000fe200080108cc */
[----:B------:R-:W-:Y:S01]  /*67c0*/  FADD.FTZ R195, R196, R195 ;  /* 0x000000c3c4c37221 */ /* 0x000fe20000010000 */
[----:B------:R-:W-:Y:S01]  /*67d0*/  FADD.FTZ R190, R191, R190 ;  /* 0x000000bebfbe7221 */ /* 0x000fe20000010000 */
[C---:B----4-:R-:W-:Y:S02]  /*67e0*/  HMMA.16816.F32 R132, R144.reuse, R136, RZ ;  /* 0x000000889084723c */ /* 0x050fe400000018ff */
[----:B------:R-:W-:Y:S01]  /*67f0*/  FADD.FTZ R192, R192, R195 ;  /* 0x000000c3c0c07221 */ /* 0x000fe20000010000 */
[----:B------:R-:W-:Y:S01]  /*6800*/  FADD.FTZ R190, R186, R190 ;  /* 0x000000bebabe7221 */ /* 0x000fe20000010000 */
[----:B------:R-:W3:Y:S02]  /*6810*/  MUFU.EX2 R181, R181 ;  /* 0x000000b500b57308 */ /* 0x000ee40000000800 */
[----:B------:R-:W-:Y:S01]  /*6820*/  FADD.FTZ R192, R189, R192 ;  /* 0x000000c0bdc07221 */ /* 0x000fe20000010000 */
[----:B------:R-:W-:Y:S01]  /*6830*/  FADD.FTZ R185, R185, R190 ;  /* 0x000000beb9b97221 */ /* 0x000fe20000010000 */
[C---:B-1----:R-:W-:Y:S01]  /*6840*/  HMMA.16816.F32 R148, R144.reuse, R4, RZ ;  /* 0x000000049094723c */ /* 0x042fe200000018ff */
[----:B------:R-:W-:Y:S01]  /*6850*/  PRMT R4, R16, 0x5410, R9 ;  /* 0x0000541010047816 */ /* 0x000fe20000000009 */
[----:B------:R-:W-:Y:S01]  /*6860*/  FADD.FTZ R187, R187, R192 ;  /* 0x000000c0bbbb7221 */ /* 0x000fe20000010000 */
[----:B------:R-:W-:Y:S01]  /*6870*/  SHF.R.U32.HI R5, RZ, 0x18, R10 ;  /* 0x00000018ff057819 */ /* 0x000fe2000001160a */
[----:B------:R-:W1:Y:S01]  /*6880*/  LDSM.16.MT88.4 R16, [R172+0x14800] ;  /* 0x01480000ac10783b */ /* 0x000e620000004200 */
[----:B------:R-:W-:Y:S01]  /*6890*/  MUFU.EX2 R203, R203 ;  /* 0x000000cb00cb7308 */ /* 0x000fe20000000800 */
[--C-:B------:R-:W-:Y:S01]  /*68a0*/  HSET2.LE.AND R27, R4, R173.reuse, PT ;  /* 0x000000ad041b7233 */ /* 0x100fe20003803000 */
[----:B--2---:R-:W-:Y:S01]  /*68b0*/  FADD.FTZ R185, R182, R185 ;  /* 0x000000b9b6b97221 */ /* 0x004fe20000010000 */
[----:B------:R-:W-:Y:S01]  /*68c0*/  PRMT R5, R8, 0x5410, R5 ;  /* 0x0000541008057816 */ /* 0x000fe20000000005 */
[C---:B------:R-:W-:Y:S01]  /*68d0*/  HMMA.16816.F32 R160, R144.reuse, R156, RZ ;  /* 0x0000009c90a0723c */ /* 0x040fe200000018ff */
[----:B------:R-:W2:Y:S01]  /*68e0*/  LDSM.16.MT88.4 R8, [R172+0x16800] ;  /* 0x01680000ac08783b */ /* 0x000ea20000004200 */
[--C-:B------:R-:W-:Y:S01]  /*68f0*/  HSET2.LE.AND R4, R26, R173.reuse, PT ;  /* 0x000000ad1a047233 */ /* 0x100fe20003803000 */
[----:B------:R-:W-:Y:S01]  /*6900*/  FADD.FTZ R187, R184, R187 ;  /* 0x000000bbb8bb7221 */ /* 0x000fe20000010000 */
[----:B------:R-:W-:Y:S01]  /*6910*/  HSET2.LE.AND R5, R5, R173, PT ;  /* 0x000000ad05057233 */ /* 0x000fe20003803000 */
[----:B------:R-:W-:Y:S01]  /*6920*/  MUFU.EX2 R205, R205 ;  /* 0x000000cd00cd7308 */ /* 0x000fe20000000800 */
[C---:B---3--:R-:W-:Y:S01]  /*6930*/  F2FP.F16.F32.PACK_AB R26, R181.reuse, R182 ;  /* 0x000000b6b51a723e */ /* 0x048fe200000000ff */
[----:B------:R-:W-:Y:S01]  /*6940*/  FADD.FTZ R181, R181, R185 ;  /* 0x000000b9b5b57221 */ /* 0x000fe20000010000 */
[----:B------:R-:W-:Y:S02]  /*6950*/  HMMA.16816.F32 R44, R144, R48, RZ ;  /* 0x00000030902c723c */ /* 0x000fe400000018ff */
[----:B------:R-:W-:Y:S01]  /*6960*/  LOP3.LUT R5, R26, R5, RZ, 0xc0, !PT ;  /* 0x000000051a057212 */ /* 0x000fe200078ec0ff */
[----:B------:R-:W-:-:S02]  /*6970*/  FADD.FTZ R181, R179, R181 ;  /* 0x000000b5b3b57221 */ /* 0x000fc40000010000 */
[----:B------:R-:W-:Y:S03]  /*6980*/  MUFU.EX2 R198, R198 ;  /* 0x000000c600c67308 */ /* 0x000fe60000000800 */
[C---:B------:R-:W-:Y:S05]  /*6990*/  HMMA.16816.F32 R52, R144.reuse, R56, RZ ;  /* 0x000000389034723c */ /* 0x040fea00000018ff */
[----:B------:R-:W-:Y:S03]  /*69a0*/  MUFU.EX2 R199, R199 ;  /* 0x000000c700c77308 */ /* 0x000fe60000000800 */
[C---:B------:R-:W-:Y:S05]  /*69b0*/  HMMA.16816.F32 R60, R144.reuse, R64, RZ ;  /* 0x00000040903c723c */ /* 0x040fea00000018ff */
[----:B------:R-:W-:Y:S03]  /*69c0*/  MUFU.EX2 R200, R200 ;  /* 0x000000c800c87308 */ /* 0x000fe60000000800 */
[C---:B------:R-:W-:Y:S05]  /*69d0*/  HMMA.16816.F32 R76, R144.reuse, R80, RZ ;  /* 0x00000050904c723c */ /* 0x040fea00000018ff */
[----:B------:R-:W-:Y:S03]  /*69e0*/  MUFU.EX2 R201, R201 ;  /* 0x000000c900c97308 */ /* 0x000fe60000000800 */
[C---:B------:R-:W-:Y:S05]  /*69f0*/  HMMA.16816.F32 R84, R144.reuse, R88, RZ ;  /* 0x000000589054723c */ /* 0x040fea00000018ff */
[----:B------:R-:W3:Y:S03]  /*6a00*/  MUFU.EX2 R202, R202 ;  /* 0x000000ca00ca7308 */ /* 0x000ee60000000800 */
[C---:B------:R-:W-:Y:S05]  /*6a10*/  HMMA.16816.F32 R92, R144.reuse, R96, RZ ;  /* 0x00000060905c723c */ /* 0x040fea00000018ff */
[----:B------:R-:W4:Y:S03]  /*6a20*/  MUFU.EX2 R207, R207 ;  /* 0x000000cf00cf7308 */ /* 0x000f260000000800 */
[C---:B------:R-:W-:Y:S05]  /*6a30*/  HMMA.16816.F32 R108, R144.reuse, R112, RZ ;  /* 0x00000070906c723c */ /* 0x040fea00000018ff */
        /* <DEDUP_REMOVED lines=12> */
[----:B------:R-:W4:Y:S03]  /*6b00*/  MUFU.EX2 R208, R208 ;  /* 0x000000d000d07308 */ /* 0x000f260000000800 */
[C---:B------:R-:W-:Y:S05]  /*6b10*/  HMMA.16816.F32 R156, R144.reuse, R158, RZ ;  /* 0x0000009e909c723c */ /* 0x040fea00000018ff */
[----:B------:R-:W4:Y:S03]  /*6b20*/  MUFU.EX2 R206, R206 ;  /* 0x000000ce00ce7308 */ /* 0x000f260000000800 */
        /* <DEDUP_REMOVED lines=16> */
[----:B---3--:R-:W-:Y:S01]  /*6c30*/  FADD.FTZ R178, R202, R178 ;  /* 0x000000b2cab27221 */ /* 0x008fe20000010000 */
[----:B------:R-:W-:Y:S01]  /*6c40*/  LOP3.LUT R6, R6, R27, RZ, 0xc0, !PT ;  /* 0x0000001b06067212 */ /* 0x000fe200078ec0ff */
[----:B------:R-:W-:Y:S01]  /*6c50*/  FADD.FTZ R183, R180, R183 ;  /* 0x000000b7b4b77221 */ /* 0x000fe20000010000 */
[----:B------:R-:W-:-:S02]  /*6c60*/  LOP3.LUT R4, R25, R24, RZ, 0xc0, !PT ;  /* 0x0000001819047212 */ /* 0x000fc400078ec0ff */
[----:B------:R-:W-:Y:S05]  /*6c70*/  LDSM.16.MT88.4 R24, [R219+0x12800] ;  /* 0x01280000db18783b */ /* 0x000fea0000004200 */
[C---:B-----5:R-:W-:Y:S08]  /*6c80*/  HMMA.16816.F32 R36, R4.reuse, R12, R36 ;  /* 0x0000000c0424723c */ /* 0x060ff00000001824 */
        /* <DEDUP_REMOVED lines=17> */
[----:B--2---:R-:W-:Y:S01]  /*6da0*/  HMMA.16816.F32 R108, R4, R8, R108 ;  /* 0x00000008046c723c */ /* 0x004fe2000000186c */
[----:B------:R-:W-:-:S05]  /*6db0*/  IMAD.U32 R8, RZ, RZ, UR22 ;  /* 0x00000016ff087e24 */ /* 0x000fca000f8e00ff */
[----:B------:R-:W-:Y:S02]  /*6dc0*/  LOP3.LUT R8, R8, UR29, R239, 0x96, !PT ;  /* 0x0000001d08087c12 */ /* 0x000fe4000f8e96ef */
[----:B-----5:R-:W-:Y:S03]  /*6dd0*/  HMMA.16816.F32 R84, R4, R20, R84 ;  /* 0x000000140454723c */ /* 0x020fe60000001854 */
[----:B------:R-:W-:-:S05]  /*6de0*/  IMAD.WIDE.U32 R20, R8, -0x326172a9, RZ ;  /* 0xcd9e8d5708147825 */ /* 0x000fca00078e00ff */
[----:B------:R-:W-:Y:S01]  /*6df0*/  HMMA.16816.F32 R112, R4, R10, R112 ;  /* 0x0000000a0470723c */ /* 0x000fe20000001870 */
[----:B------:R-:W2:Y:S01]  /*6e00*/  LDSM.16.MT88.4 R8, [R219+0x16800] ;  /* 0x01680000db08783b */ /* 0x000ea20000004200 */
[----:B------:R-:W-:Y:S02]  /*6e10*/  LOP3.LUT R21, R242, UR16, R21, 0x96, !PT ;  /* 0x00000010f2157c12 */ /* 0x000fe4000f8e9615 */
[----:B------:R-:W-:-:S04]  /*6e20*/  LOP3.LUT R20, R20, UR15, R231, 0x96, !PT ;  /* 0x0000000f14147c12 */ /* 0x000fc8000f8e96e7 */
[----:B------:R-:W-:Y:S01]  /*6e30*/  HMMA.16816.F32 R48, R4, R34, R48 ;  /* 0x000000220430723c */ /* 0x000fe20000001830 */
[----:B------:R-:W-:-:S04]  /*6e40*/  IMAD.WIDE.U32 R34, R21, -0x2daee0ad, RZ ;  /* 0xd2511f5315227825 */ /* 0x000fc800078e00ff */
[----:B------:R-:W-:-:S03]  /*6e50*/  IMAD.WIDE.U32 R20, R20, -0x2daee0ad, RZ ;  /* 0xd2511f5314147825 */ /* 0x000fc600078e00ff */
[----:B---3--:R-:W-:Y:S02]  /*6e60*/  HMMA.16816.F32 R116, R4, R12, R116 ;  /* 0x0000000c0474723c */ /* 0x008fe40000001874 */
[----:B------:R-:W-:-:S06]  /*6e70*/  LOP3.LUT R34, R34, UR26, R21, 0x96, !PT ;  /* 0x0000001a22227c12 */ /* 0x000fcc000f8e9615 */
[C---:B------:R-:W-:Y:S01]  /*6e80*/  HMMA.16816.F32 R120, R4.reuse, R14, R120 ;  /* 0x0000000e0478723c */ /* 0x040fe20000001878 */
[----:B------:R-:W3:Y:S07]  /*6e90*/  LDSM.16.MT88.4 R12, [R197+0x16800] ;  /* 0x01680000c50c783b */ /* 0x000eee0000004200 */
[----:B------:R-:W-:Y:S01]  /*6ea0*/  HMMA.16816.F32 R88, R4, R22, R88 ;  /* 0x000000160458723c */ /* 0x000fe20000001858 */
[----:B------:R-:W-:Y:S01]  /*6eb0*/  LOP3.LUT R22, R236, UR27, R35, 0x96, !PT ;  /* 0x0000001bec167c12 */ /* 0x000fe2000f8e9623 */
[----:B------:R-:W-:-:S04]  /*6ec0*/  IMAD.WIDE.U32 R34, R34, -0x326172a9, RZ ;  /* 0xcd9e8d5722227825 */ /* 0x000fc800078e00ff */
[----:B------:R-:W-:Y:S02]  /*6ed0*/  IMAD.WIDE.U32 R22, R22, -0x326172a9, RZ ;  /* 0xcd9e8d5716167825 */ /* 0x000fe400078e00ff */
[----:B------:R-:W-:Y:S01]  /*6ee0*/  HMMA.16816.F32 R160, R4, R168, R160 ;  /* 0x000000a804a0723c */ /* 0x000fe200000018a0 */
[----:B------:R-:W-:-:S07]  /*6ef0*/  LOP3.LUT R168, R22, UR13, R35, 0x96, !PT ;  /* 0x0000000d16a87c12 */ /* 0x000fce000f8e9623 */
[----:B-1----:R-:W-:Y:S01]  /*6f00*/  HMMA.16816.F32 R124, R4, R16, R124 ;  /* 0x00000010047c723c */ /* 0x002fe2000000187c */
[----:B------:R-:W-:Y:S01]  /*6f10*/  LOP3.LUT R16, R230, UR14, R23, 0x96, !PT ;  /* 0x0000000ee6107c12 */ /* 0x000fe2000f8e9617 */
[----:B------:R-:W-:-:S04]  /*6f20*/  IMAD.WIDE.U32 R168, R168, -0x2daee0ad, RZ ;  /* 0xd2511f53a8a87825 */ /* 0x000fc800078e00ff */
[----:B------:R-:W-:Y:S02]  /*6f30*/  IMAD.WIDE.U32 R16, R16, -0x2daee0ad, RZ ;  /* 0xd2511f5310107825 */ /* 0x000fe400078e00ff */
[C---:B------:R-:W-:Y:S01]  /*6f40*/  HMMA.16816.F32 R44, R4.reuse, R32, R44 ;  /* 0x00000020042c723c */ /* 0x040fe2000000182c */
[----:B------:R-:W-:Y:S02]  /*6f50*/  LOP3.LUT R16, R16, UR24, R169, 0x96, !PT ;  /* 0x0000001810107c12 */ /* 0x000fe4000f8e96a9 */
[----:B------:R-:W-:Y:S02]  /*6f60*/  LOP3.LUT R32, R20, UR25, R17, 0x96, !PT ;  /* 0x0000001914207c12 */ /* 0x000fe4000f8e9611 */
[----:B------:R-:W-:Y:S01]  /*6f70*/  LDSM.16.MT88.4 R20, [R172+0x11000] ;  /* 0x01100000ac14783b */ /* 0x000fe20000004200 */
[----:B------:R-:W-:Y:S02]  /*6f80*/  IMAD.WIDE.U32 R16, R16, -0x326172a9, RZ ;  /* 0xcd9e8d5710107825 */ /* 0x000fe400078e00ff */
[----:B------:R-:W-:Y:S02]  /*6f90*/  HMMA.16816.F32 R60, R4, R28, R60 ;  /* 0x0000001c043c723c */ /* 0x000fe4000000183c */
[----:B------:R-:W-:Y:S01]  /*6fa0*/  IMAD.WIDE.U32 R32, R32, -0x326172a9, RZ ;  /* 0xcd9e8d5720207825 */ /* 0x000fe200078e00ff */
[----:B------:R-:W-:-:S05]  /*6fb0*/  PRMT R28, R16, 0x7772, RZ ;  /* 0x00007772101c7816 */ /* 0x000fca00000000ff */
[C---:B--2---:R-:W-:Y:S01]  /*6fc0*/  HMMA.16816.F32 R152, R4.reuse, R10, R152 ;  /* 0x0000000a0498723c */ /* 0x044fe20000001898 */
[----:B------:R-:W-:Y:S01]  /*6fd0*/  PRMT R11, R16, 0x7773, RZ ;  /* 0x00007773100b7816 */ /* 0x000fe200000000ff */
[----:B------:R-:W-:Y:S01]  /*6fe0*/  IMAD.MOV.U32 R10, RZ, RZ, R16 ;  /* 0x000000ffff0a7224 */ /* 0x000fe200078e0010 */
[----:B------:R-:W-:Y:S01]  /*6ff0*/  LOP3.LUT R33, R34, UR12, R33, 0x96, !PT ;  /* 0x0000000c22217c12 */ /* 0x000fe2000f8e9621 */
[----:B------:R-:W-:Y:S01]  /*7000*/  UMOV UR12, 0xffffffff ;  /* 0xffffffff000c7882 */ /* 0x000fe20000000000 */
[----:B------:R-:W-:Y:S02]  /*7010*/  PRMT R28, R28, 0x5410, R11 ;  /* 0x000054101c1c7816 */ /* 0x000fe4000000000b */
[----:B------:R-:W-:Y:S01]  /*7020*/  LOP3.LUT R10, R10, 0xff, RZ, 0xc0, !PT ;  /* 0x000000ff0a0a7812 */ /* 0x000fe200078ec0ff */
[----:B------:R-:W-:Y:S01]  /*7030*/  HMMA.16816.F32 R140, R4, R8, R140 ;  /* 0x00000008048c723c */ /* 0x000fe2000000188c */
[----:B------:R-:W-:Y:S01]  /*7040*/  LOP3.LUT R9, R32, UR4, R17, 0x96, !PT ;  /* 0x0000000420097c12 */ /* 0x000fe2000f8e9611 */
[----:B------:R-:W-:Y:S01]  /*7050*/  IMAD.IADD R32, R188, 0x1, R0 ;  /* 0x00000001bc207824 */ /* 0x000fe200078e0200 */
[----:B------:R-:W-:-:S02]  /*7060*/  PRMT R8, R16, 0x7771, RZ ;  /* 0x0000777110087816 */ /* 0x000fc400000000ff */
[C---:B------:R-:W-:Y:S02]  /*7070*/  LOP3.LUT R11, R9.reuse, 0xffff, RZ, 0xc0, !PT ;  /* 0x0000ffff090b7812 */ /* 0x040fe400078ec0ff */
[C---:B------:R-:W-:Y:S01]  /*7080*/  LOP3.LUT R29, R9.reuse, 0xff, RZ, 0xc0, !PT ;  /* 0x000000ff091d7812 */ /* 0x040fe200078ec0ff */
[----:B------:R-:W-:Y:S01]  /*7090*/  HMMA.16816.F32 R64, R4, R30, R64 ;  /* 0x0000001e0440723c */ /* 0x000fe20000001840 */
[----:B------:R-:W-:-:S04]  /*70a0*/  PRMT R30, R9, 0x7632, R30 ;  /* 0x00007632091e7816 */ /* 0x000fc8000000001e */
[----:B------:R-:W-:-:S03]  /*70b0*/  LOP3.LUT R30, R30, 0xff, RZ, 0xc0, !PT ;  /* 0x000000ff1e1e7812 */ /* 0x000fc600078ec0ff */
[C---:B---3--:R-:W-:Y:S01]  /*70c0*/  HMMA.16816.F32 R148, R4.reuse, R12, R148 ;  /* 0x0000000c0494723c */ /* 0x048fe20000001894 */
[----:B------:R-:W-:Y:S02]  /*70d0*/  SHF.R.U32.HI R13, RZ, 0x18, R9 ;  /* 0x00000018ff0d7819 */ /* 0x000fe40000011609 */
[----:B------:R-:W-:Y:S02]  /*70e0*/  SHF.R.U32.HI R9, RZ, 0x8, R11 ;  /* 0x00000008ff097819 */ /* 0x000fe4000001160b */
[----:B------:R-:W-:Y:S02]  /*70f0*/  PRMT R12, R10, 0x5410, R8 ;  /* 0x000054100a0c7816 */ /* 0x000fe40000000008 */
[----:B------:R-:W-:Y:S01]  /*7100*/  PRMT R29, R29, 0x5410, R9 ;  /* 0x000054101d1d7816 */ /* 0x000fe20000000009 */
[----:B------:R-:W-:Y:S01]  /*7110*/  HMMA.16816.F32 R128, R4, R18, R128 ;  /* 0x000000120480723c */ /* 0x000fe20000001880 */
[----:B------:R-:W1:Y:S01]  /*7120*/  LDSM.16.MT88.4 R8, [R172+0x17000] ;  /* 0x01700000ac08783b */ /* 0x000e620000004200 */
[----:B------:R-:W-:-:S02]  /*7130*/  PRMT R13, R30, 0x5410, R13 ;  /* 0x000054101e0d7816 */ /* 0x000fc4000000000d */
[----:B------:R-:W-:Y:S01]  /*7140*/  LOP3.LUT R30, R28, 0xff00ff, RZ, 0xc0, !PT ;  /* 0x00ff00ff1c1e7812 */ /* 0x000fe200078ec0ff */
[----:B------:R-:W2:Y:S01]  /*7150*/  LDSM.16.MT88.4 R16, [R172+0x15000] ;  /* 0x01500000ac10783b */ /* 0x000ea20000004200 */
[--C-:B------:R-:W-:Y:S02]  /*7160*/  HSET2.LE.AND R31, R12, R173.reuse, PT ;  /* 0x000000ad0c1f7233 */ /* 0x100fe40003803000 */
[C---:B------:R-:W-:Y:S01]  /*7170*/  HMMA.16816.F32 R156, R4.reuse, R170, R156 ;  /* 0x000000aa049c723c */ /* 0x040fe2000000189c */
[--C-:B------:R-:W-:Y:S02]  /*7180*/  HSET2.LE.AND R12, R30, R173.reuse, PT ;  /* 0x000000ad1e0c7233 */ /* 0x100fe40003803000 */
[--C-:B------:R-:W-:Y:S02]  /*7190*/  HSET2.LE.AND R29, R29, R173.reuse, PT ;  /* 0x000000ad1d1d7233 */ /* 0x100fe40003803000 */
[----:B------:R-:W-:Y:S02]  /*71a0*/  HSET2.LE.AND R13, R13, R173, PT ;  /* 0x000000ad0d0d7233 */ /* 0x000fe40003803000 */
[----:B------:R-:W-:Y:S01]  /*71b0*/  F2FP.F16.F32.PACK_AB R28, R199, R198 ;  /* 0x000000c6c71c723e */ /* 0x000fe200000000ff */
[----:B------:R-:W-:Y:S01]  /*71c0*/  HMMA.16816.F32 R76, R4, R24, R76 ;  /* 0x00000018044c723c */ /* 0x000fe2000000184c */
[C---:B----4-:R-:W-:Y:S01]  /*71d0*/  F2FP.F16.F32.PACK_AB R30, R207.reuse, R202 ;  /* 0x000000cacf1e723e */ /* 0x050fe200000000ff */
[----:B------:R-:W-:Y:S01]  /*71e0*/  FADD.FTZ R198, R198, R183 ;  /* 0x000000b7c6c67221 */ /* 0x000fe20000010000 */
[----:B------:R-:W-:-:S02]  /*71f0*/  FADD.FTZ R207, R207, R178 ;  /* 0x000000b2cfcf7221 */ /* 0x000fc40000010000 */
[----:B------:R-:W-:Y:S01]  /*7200*/  LOP3.LUT R13, R30, R13, RZ, 0xc0, !PT ;  /* 0x0000000d1e0d7212 */ /* 0x000fe200078ec0ff */
[----:B------:R-:W-:Y:S01]  /*7210*/  FADD.FTZ R198, R199, R198 ;  /* 0x000000c6c7c67221 */ /* 0x000fe20000010000 */
[----:B------:R-:W-:Y:S01]  /*7220*/  FADD.FTZ R207, R203, R207 ;  /* 0x000000cfcbcf7221 */ /* 0x000fe20000010000 */
[C---:B------:R-:W-:Y:S01]  /*7230*/  HMMA.16816.F32 R80, R4.reuse, R26, R80 ;  /* 0x0000001a0450723c */ /* 0x040fe20000001850 */
[----:B------:R-:W-:Y:S07]  /*7240*/  LDSM.16.MT88.4 R24, [R172+0x13000] ;  /* 0x01300000ac18783b */ /* 0x000fee0000004200 */
[----:B------:R-:W-:Y:S01]  /*7250*/  HMMA.16816.F32 R144, R4, R14, R144 ;  /* 0x0000000e0490723c */ /* 0x000fe20000001890 */
[----:B------:R-:W3:Y:S01]  /*7260*/  LDSM.16.MT88.4 R4, [R32+0x11000] ;  /* 0x011000002004783b */ /* 0x000ee20000004200 */
[C---:B------:R-:W-:Y:S01]  /*7270*/  F2FP.F16.F32.PACK_AB R15, R205.reuse, R203 ;  /* 0x000000cbcd0f723e */ /* 0x040fe200000000ff */
        /* <DEDUP_REMOVED lines=8> */
[----:B------:R-:W-:Y:S01]  /*7300*/  FADD.FTZ R205, R206, R205 ;  /* 0x000000cdcecd7221 */ /* 0x000fe20000010000 */
[----:B------:R-:W-:Y:S03]  /*7310*/  LDSM.16.MT88.4 R28, [R32+0x15000] ;  /* 0x01500000201c783b */ /* 0x000fe60000004200 */
[----:B------:R-:W-:-:S02]  /*7320*/  FADD.FTZ R205, R204, R205 ;  /* 0x000000cdcccd7221 */ /* 0x000fc40000010000 */
        /* <DEDUP_REMOVED lines=21> */
[----:B-1----:R-:W-:Y:S01]  /*7480*/  HMMA.16816.F32 R116, R12, R8, R116 ;  /* 0x000000080c74723c */ /* 0x002fe20000001874 */
[----:B------:R-:W-:Y:S01]  /*7490*/  IMAD.WIDE.U32 R8, R33, -0x2daee0ad, RZ ;  /* 0xd2511f5321087825 */ /* 0x000fe200078e00ff */
[----:B------:R-:W-:-:S04]  /*74a0*/  F2FP.F16.F32.PACK_AB R33, R241, R210 ;  /* 0x000000d2f121723e */ /* 0x000fc800000000ff */
[----:B------:R-:W-:Y:S02]  /*74b0*/  LOP3.LUT R168, R168, UR23, R9, 0x96, !PT ;  /* 0x00000017a8a87c12 */ /* 0x000fe4000f8e9609 */
[----:B------:R-:W-:Y:S01]  /*74c0*/  HMMA.16816.F32 R108, R12, R28, R108 ;  /* 0x0000001c0c6c723c */ /* 0x000fe2000000186c */
[----:B------:R-:W-:-:S07]  /*74d0*/  PRMT R9, R8, 0x7773, RZ ;  /* 0x0000777308097816 */ /* 0x000fce00000000ff */
[C---:B------:R-:W-:Y:S01]  /*74e0*/  HMMA.16816.F32 R112, R12.reuse, R30, R112 ;  /* 0x0000001e0c70723c */ /* 0x040fe20000001870 */
[----:B------:R-:W1:Y:S07]  /*74f0*/  LDSM.16.MT88.4 R28, [R197+0x17000] ;  /* 0x01700000c51c783b */ /* 0x000e6e0000004200 */
[----:B--2---:R-:W-:Y:S01]  /*7500*/  HMMA.16816.F32 R96, R12, R18, R96 ;  /* 0x000000120c60723c */ /* 0x004fe20000001860 */
[----:B------:R-:W-:Y:S01]  /*7510*/  IMAD.MOV.U32 R18, RZ, RZ, R8 ;  /* 0x000000ffff127224 */ /* 0x000fe200078e0008 */
[----:B------:R-:W-:-:S04]  /*7520*/  LOP3.LUT R19, R168, 0xffff, RZ, 0xc0, !PT ;  /* 0x0000ffffa8137812 */ /* 0x000fc800078ec0ff */
[----:B------:R-:W-:Y:S02]  /*7530*/  LOP3.LUT R18, R18, 0xff, RZ, 0xc0, !PT ;  /* 0x000000ff12127812 */ /* 0x000fe400078ec0ff */
[C---:B------:R-:W-:Y:S01]  /*7540*/  HMMA.16816.F32 R92, R12.reuse, R16, R92 ;  /* 0x000000100c5c723c */ /* 0x040fe2000000185c */
[C---:B------:R-:W-:Y:S02]  /*7550*/  PRMT R16, R8.reuse, 0x7772, RZ ;  /* 0x0000777208107816 */ /* 0x040fe400000000ff */
[----:B------:R-:W-:Y:S02]  /*7560*/  PRMT R17, R8, 0x7771, RZ ;  /* 0x0000777108117816 */ /* 0x000fe400000000ff */
[----:B------:R-:W-:Y:S02]  /*7570*/  PRMT R16, R16, 0x5410, R9 ;  /* 0x0000541010107816 */ /* 0x000fe40000000009 */
[----:B------:R-:W-:Y:S01]  /*7580*/  SHF.R.U32.HI R19, RZ, 0x8, R19 ;  /* 0x00000008ff137819 */ /* 0x000fe20000011613 */
[----:B---3--:R-:W-:Y:S01]  /*7590*/  HMMA.16816.F32 R124, R12, R4, R124 ;  /* 0x000000040c7c723c */ /* 0x008fe2000000187c */
[----:B------:R-:W-:-:S02]  /*75a0*/  LOP3.LUT R4, R168, 0xff, RZ, 0xc0, !PT ;  /* 0x000000ffa8047812 */ /* 0x000fc400078ec0ff */
[----:B------:R-:W-:Y:S02]  /*75b0*/  PRMT R5, R168, 0x7632, R5 ;  /* 0x00007632a8057816 */ /* 0x000fe40000000005 */
[----:B------:R-:W-:Y:S02]  /*75c0*/  PRMT R4, R4, 0x5410, R19 ;  /* 0x0000541004047816 */ /* 0x000fe40000000013 */
[----:B------:R-:W-:Y:S01]  /*75d0*/  SHF.R.U32.HI R168, RZ, 0x18, R168 ;  /* 0x00000018ffa87819 */ /* 0x000fe200000116a8 */
[----:B------:R-:W-:Y:S01]  /*75e0*/  HMMA.16816.F32 R128, R12, R6, R128 ;  /* 0x000000060c80723c */ /* 0x000fe20000001880 */
[----:B------:R-:W-:Y:S02]  /*75f0*/  LOP3.LUT R7, R16, 0xff00ff, RZ, 0xc0, !PT ;  /* 0x00ff00ff10077812 */ /* 0x000fe400078ec0ff */
[----:B------:R-:W-:Y:S02]  /*7600*/  PRMT R6, R18, 0x5410, R17 ;  /* 0x0000541012067816 */ /* 0x000fe40000000011 */
[----:B------:R-:W-:Y:S01]  /*7610*/  LDSM.16.MT88.4 R16, [R172+0x17800] ;  /* 0x01780000ac10783b */ /* 0x000fe20000004200 */
[----:B------:R-:W-:-:S02]  /*7620*/  LOP3.LUT R5, R5, 0xff, RZ, 0xc0, !PT ;  /* 0x000000ff05057812 */ /* 0x000fc400078ec0ff */
[C---:B------:R-:W-:Y:S01]  /*7630*/  HMMA.16816.F32 R68, R12.reuse, R24, R68 ;  /* 0x000000180c44723c */ /* 0x040fe20000001844 */
[--C-:B------:R-:W-:Y:S02]  /*7640*/  HSET2.LE.AND R7, R7, R173.reuse, PT ;  /* 0x000000ad07077233 */ /* 0x100fe40003803000 */
[----:B------:R-:W-:Y:S02]  /*7650*/  PRMT R5, R5, 0x5410, R168 ;  /* 0x0000541005057816 */ /* 0x000fe400000000a8 */
[--C-:B------:R-:W-:Y:S01]  /*7660*/  HSET2.LE.AND R6, R6, R173.reuse, PT ;  /* 0x000000ad06067233 */ /* 0x100fe20003803000 */
[----:B------:R-:W-:Y:S01]  /*7670*/  LDSM.16.MT88.4 R168, [R32+0x15800] ;  /* 0x0158000020a8783b */ /* 0x000fe20000004200 */
[--C-:B------:R-:W-:Y:S01]  /*7680*/  HSET2.LE.AND R4, R4, R173.reuse, PT ;  /* 0x000000ad04047233 */ /* 0x100fe20003803000 */
[----:B------:R-:W-:Y:S01]  /*7690*/  HMMA.16816.F32 R72, R12, R26, R72 ;  /* 0x0000001a0c48723c */ /* 0x000fe20000001848 */
[----:B------:R-:W-:Y:S01]  /*76a0*/  HSET2.LE.AND R5, R5, R173, PT ;  /* 0x000000ad05057233 */ /* 0x000fe20003803000 */
[----:B------:R-:W2:Y:S01]  /*76b0*/  LDSM.16.MT88.4 R24, [R0+0x11000] ;  /* 0x011000000018783b */ /* 0x000ea20000004200 */
[----:B------:R-:W-:-:S05]  /*76c0*/  LOP3.LUT R6, R33, R6, RZ, 0xc0, !PT ;  /* 0x0000000621067212 */ /* 0x000fca00078ec0ff */
[C---:B----4-:R-:W-:Y:S08]  /*76d0*/  HMMA.16816.F32 R76, R12.reuse, R20, R76 ;  /* 0x000000140c4c723c */ /* 0x050ff0000000184c */
[C---:B------:R-:W-:Y:S01]  /*76e0*/  HMMA.16816.F32 R80, R12.reuse, R22, R80 ;  /* 0x000000160c50723c */ /* 0x040fe20000001850 */
[----:B------:R-:W3:Y:S07]  /*76f0*/  LDSM.16.MT88.4 R20, [R197+0x13000] ;  /* 0x01300000c514783b */ /* 0x000eee0000004200 */
[C---:B------:R-:W-:Y:S01]  /*7700*/  HMMA.16816.F32 R120, R12.reuse, R10, R120 ;  /* 0x0000000a0c78723c */ /* 0x040fe20000001878 */
[----:B------:R-:W4:Y:S07]  /*7710*/  LDSM.16.MT88.4 R8, [R172+0x15800] ;  /* 0x01580000ac08783b */ /* 0x000f2e0000004200 */
[----:B-1----:R-:W-:Y:S01]  /*7720*/  HMMA.16816.F32 R148, R12, R28, R148 ;  /* 0x0000001c0c94723c */ /* 0x002fe20000001894 */
[C---:B------:R-:W-:Y:S01]  /*7730*/  F2FP.F16.F32.PACK_AB R28, R240.reuse, R204 ;  /* 0x000000ccf01c723e */ /* 0x040fe200000000ff */
[----:B------:R-:W-:Y:S01]  /*7740*/  FADD.FTZ R240, R240, R205 ;  /* 0x000000cdf0f07221 */ /* 0x000fe20000010000 */
[----:B------:R-:W-:Y:S01]  /*7750*/  F2FP.F16.F32.PACK_AB R29, R217, R218 ;  /* 0x000000dad91d723e */ /* 0x000fe200000000ff */
[----:B------:R-:W-:Y:S01]  /*7760*/  FADD.FTZ R218, R218, R200 ;  /* 0x000000c8dada7221 */ /* 0x000fe20000010000 */
[----:B------:R-:W-:-:S02]  /*7770*/  LOP3.LUT R7, R28, R7, RZ, 0xc0, !PT ;  /* 0x000000071c077212 */ /* 0x000fc400078ec0ff */
[----:B------:R-:W-:Y:S01]  /*7780*/  F2FP.F16.F32.PACK_AB R28, R206, R208 ;  /* 0x000000d0ce1c723e */ /* 0x000fe200000000ff */
[C---:B------:R-:W-:Y:S01]  /*7790*/  HMMA.16816.F32 R144, R12.reuse, R30, R144 ;  /* 0x0000001e0c90723c */ /* 0x040fe20000001890 */
[----:B------:R-:W-:Y:S01]  /*77a0*/  LOP3.LUT R4, R29, R4, RZ, 0xc0, !PT ;  /* 0x000000041d047212 */ /* 0x000fe200078ec0ff */
[----:B------:R-:W-:Y:S01]  /*77b0*/  FADD.FTZ R218, R217, R218 ;  /* 0x000000dad9da7221 */ /* 0x000fe20000010000 */
[----:B------:R-:W-:Y:S02]  /*77c0*/  LOP3.LUT R5, R28, R5, RZ, 0xc0, !PT ;  /* 0x000000051c057212 */ /* 0x000fe400078ec0ff */
[----:B------:R-:W-:Y:S01]  /*77d0*/  LDSM.16.MT88.4 R28, [R197+0x11800] ;  /* 0x01180000c51c783b */ /* 0x000fe20000004200 */
[----:B------:R-:W-:Y:S02]  /*77e0*/  FADD.FTZ R218, R210, R218 ;  /* 0x000000dad2da7221 */ /* 0x000fe40000010000 */
[----:B--2---:R-:W-:Y:S02]  /*77f0*/  HMMA.16816.F32 R160, R12, R24, R160 ;  /* 0x000000180ca0723c */ /* 0x004fe400000018a0 */
[----:B------:R-:W-:-:S06]  /*7800*/  FADD.FTZ R241, R241, R218 ;  /* 0x000000daf1f17221 */ /* 0x000fcc0000010000 */
[C---:B------:R-:W-:Y:S01]  /*7810*/  HMMA.16816.F32 R156, R12.reuse, R26, R156 ;  /* 0x0000001a0c9c723c */ /* 0x040fe2000000189c */
[----:B------:R-:W1:Y:S07]  /*7820*/  LDSM.16.MT88.4 R24, [R172+0x11800] ;  /* 0x01180000ac18783b */ /* 0x000e6e0000004200 */
[C---:B---3--:R-:W-:Y:S08]  /*7830*/  HMMA.16816.F32 R84, R12.reuse, R20, R84 ;  /* 0x000000140c54723c */ /* 0x048ff00000001854 */
[----:B------:R-:W-:Y:S01]  /*7840*/  HMMA.16816.F32 R88, R12, R22, R88 ;  /* 0x000000160c58723c */ /* 0x000fe20000001858 */
[----:B------:R-:W2:Y:S04]  /*7850*/  LDSM.16.MT88.4 R20, [R172+0x13800] ;  /* 0x01380000ac14783b */ /* 0x000ea80000004200 */
[----:B------:R-:W3:Y:S03]  /*7860*/  LDSM.16.MT88.4 R12, [R32+0x11800] ;  /* 0x01180000200c783b */ /* 0x000ee60000004200 */
[C---:B----4-:R-:W-:Y:S01]  /*7870*/  HMMA.16816.F32 R100, R4.reuse, R8, R100 ;  /* 0x000000080464723c */ /* 0x050fe20000001864 */
[----:B------:R-:W-:Y:S04]  /*7880*/  LDSM.16.MT88.4 R172, [R32+0x13800] ;  /* 0x0138000020ac783b */ /* 0x000fe80000004200 */
[----:B------:R-:W-:Y:S03]  /*7890*/  LDSM.16.MT88.4 R32, [R32+0x17800] ;  /* 0x017800002020783b */ /* 0x000fe60000004200 */
        /* <DEDUP_REMOVED lines=35> */
[C---:B------:R-:W-:Y:S08]  /*7ad0*/  HMMA.16816.F32 R128, R4.reuse, R10, R128 ;  /* 0x0000000a0480723c */ /* 0x040ff00000001880 */
[C---:B-----5:R-:W-:Y:S08]  /*7ae0*/  HMMA.16816.F32 R148, R4.reuse, R16, R148 ;  /* 0x000000100494723c */ /* 0x060ff00000001894 */
        /* <DEDUP_REMOVED lines=44> */
[----:B------:R-:W-:Y:S01]  /*7db0*/  LEA.HI.X R15, R7, R225, R6, 0x1, P1 ;  /* 0x000000e1070f7211 */ /* 0x000fe200008f0c06 */
[----:B------:R-:W-:Y:S01]  /*7dc0*/  UISETP.GE.U32.AND UP0, UPT, UR19, 0x3, UPT ;  /* 0x000000031300788c */ /* 0x000fe2000bf06070 */
[----:B------:R-:W-:-:S02]  /*7dd0*/  ISETP.GE.AND P1, PT, R233, UR4, PT ;  /* 0x00000004e9007c0c */ /* 0x000fc4000bf26270 */
[----:B------:R-:W-:Y:S02]  /*7de0*/  LEA.HI.X R13, R5, R225, R4, 0x1, P0 ;  /* 0x000000e1050d7211 */ /* 0x000fe400000f0c04 */
[----:B------:R-:W-:Y:S02]  /*7df0*/  ISETP.GE.AND P0, PT, R232, UR4, PT ;  /* 0x00000004e8007c0c */ /* 0x000fe4000bf06270 */
[C---:B------:R-:W-:Y:S01]  /*7e00*/  IADD3 R210, PT, PT, R192.reuse, R216, RZ ;  /* 0x000000d8c0d27210 */ /* 0x040fe20007ffe0ff */
        /* <DEDUP_REMOVED lines=82> */
[----:B------:R-:W2:Y:S04]  /*8330*/  LDSM.16.M88.4 R4, [R214+0x8000] ;  /* 0x00800000d604783b */ /* 0x000ea80000000200 */
[----:B------:R-:W3:Y:S04]  /*8340*/  LDSM.16.M88.4 R180, [R214+0x8800] ;  /* 0x00880000d6b4783b */ /* 0x000ee80000000200 */
[----:B------:R-:W4:Y:S04]  /*8350*/  LDSM.16.M88.4 R172, [R214+0x9000] ;  /* 0x00900000d6ac783b */ /* 0x000f280000000200 */
[----:B------:R-:W5:Y:S04]  /*8360*/  LDSM.16.M88.4 R16, [R214+0x9800] ;  /* 0x00980000d610783b */ /* 0x000f680000000200 */
        /* <DEDUP_REMOVED lines=9> */
[C---:B---3--:R-:W-:Y:S03]  /*8400*/  HMMA.16816.F32 R184, R32.reuse, R180, RZ ;  /* 0x000000b420b8723c */ /* 0x048fe600000018ff */
[----:B------:R-:W0:Y:S05]  /*8410*/  LDGDEPBAR ;  /* 0x00000000000079af */ /* 0x000e2a0000000000 */
[C---:B----4-:R-:W-:Y:S08]  /*8420*/  HMMA.16816.F32 R176, R32.reuse, R172, RZ ;  /* 0x000000ac20b0723c */ /* 0x050ff000000018ff */
[C---:B------:R-:W-:Y:S08]  /*8430*/  HMMA.16816.F32 R4, R32.reuse, R6, RZ ;  /* 0x000000062004723c */ /* 0x040ff000000018ff */
[C---:B------:R-:W-:Y:S08]  /*8440*/  HMMA.16816.F32 R180, R32.reuse, R182, RZ ;  /* 0x000000b620b4723c */ /* 0x040ff000000018ff */
[C---:B------:R-:W-:Y:S08]  /*8450*/  HMMA.16816.F32 R172, R32.reuse, R174, RZ ;  /* 0x000000ae20ac723c */ /* 0x040ff000000018ff */
[C---:B-----5:R-:W-:Y:S08]  /*8460*/  HMMA.16816.F32 R168, R32.reuse, R16, RZ ;  /* 0x0000001020a8723c */ /* 0x060ff000000018ff */
[----:B------:R-:W-:Y:S01]  /*8470*/  HMMA.16816.F32 R32, R32, R18, RZ ;  /* 0x000000122020723c */ /* 0x000fe200000018ff */
        /* <DEDUP_REMOVED lines=8> */
[C---:B------:R-:W-:Y:S01]  /*8500*/  HMMA.16816.F32 R172, R20.reuse, R30, R172 ;  /* 0x0000001e14ac723c */ /* 0x040fe200000018ac */
[----:B------:R-:W4:Y:S07]  /*8510*/  LDSM.16.M88.4 R28, [R167+0x9800] ;  /* 0x00980000a71c783b */ /* 0x000f2e0000000200 */
[C---:B------:R-:W-:Y:S08]  /*8520*/  HMMA.16816.F32 R168, R20.reuse, R196, R168 ;  /* 0x000000c414a8723c */ /* 0x040ff000000018a8 */
[----:B------:R-:W-:Y:S01]  /*8530*/  HMMA.16816.F32 R32, R20, R198, R32 ;  /* 0x000000c61420723c */ /* 0x000fe20000001820 */
[----:B------:R-:W5:Y:S04]  /*8540*/  LDSM.16.M88.4 R20, [R208] ;  /* 0x00000000d014783b */ /* 0x000f680000000200 */
[----:B------:R-:W5:Y:S03]  /*8550*/  LDSM.16.M88.4 R196, [R192+0x9000] ;  /* 0x00900000c0c4783b */ /* 0x000f660000000200 */
[C---:B-1----:R-:W-:Y:S08]  /*8560*/  HMMA.16816.F32 R8, R12.reuse, R188, R8 ;  /* 0x000000bc0c08723c */ /* 0x042ff00000001808 */
[C---:B------:R-:W-:Y:S01]  /*8570*/  HMMA.16816.F32 R4, R12.reuse, R190, R4 ;  /* 0x000000be0c04723c */ /* 0x040fe20000001804 */
[----:B------:R-:W1:Y:S07]  /*8580*/  LDSM.16.M88.4 R188, [R192+0x9800] ;  /* 0x00980000c0bc783b */ /* 0x000e6e0000000200 */
[C---:B--2---:R-:W-:Y:S08]  /*8590*/  HMMA.16816.F32 R184, R12.reuse, R24, R184 ;  /* 0x000000180cb8723c */ /* 0x044ff000000018b8 */
[C---:B------:R-:W-:Y:S01]  /*85a0*/  HMMA.16816.F32 R180, R12.reuse, R26, R180 ;  /* 0x0000001a0cb4723c */ /* 0x040fe200000018b4 */
[----:B------:R-:W-:Y:S07]  /*85b0*/  LDSM.16.M88.4 R24, [R216+0x2000] ;  /* 0x00200000d818783b */ /* 0x000fee0000000200 */
[C---:B---3--:R-:W-:Y:S08]  /*85c0*/  HMMA.16816.F32 R176, R12.reuse, R16, R176 ;  /* 0x000000100cb0723c */ /* 0x048ff000000018b0 */
[C---:B------:R-:W-:Y:S01]  /*85d0*/  HMMA.16816.F32 R172, R12.reuse, R18, R172 ;  /* 0x000000120cac723c */ /* 0x040fe200000018ac */
[----:B------:R-:W2:Y:S07]  /*85e0*/  LDSM.16.M88.4 R16, [R214+0xa000] ;  /* 0x00a00000d610783b */ /* 0x000eae0000000200 */
        /* <DEDUP_REMOVED lines=15> */
[----:B------:R-:W-:Y:S04]  /*86e0*/  LDSM.16.M88.4 R20, [R210+0x2000] ;  /* 0x00200000d214783b */ /* 0x000fe80000000200 */
[----:B------:R-:W-:Y:S03]  /*86f0*/  LDSM.16.M88.4 R188, [R209+0xb000] ;  /* 0x00b00000d1bc783b */ /* 0x000fe60000000200 */
[C---:B--2---:R-:W-:Y:S08]  /*8700*/  HMMA.16816.F32 R8, R24.reuse, R16, R8 ;  /* 0x000000101808723c */ /* 0x044ff00000001808 */
        /* <DEDUP_REMOVED lines=54> */
[C---:B----4-:R-:W-:Y:S08]  /*8a70*/  HMMA.16816.F32 R184, R24.reuse, R204, R184 ;  /* 0x000000cc18b8723c */ /* 0x050ff000000018b8 */
[C---:B------:R-:W-:Y:S01]  /*8a80*/  HMMA.16816.F32 R180, R24.reuse, R206, R180 ;  /* 0x000000ce18b4723c */ /* 0x040fe200000018b4 */
[----:B------:R-:W-:Y:S07]  /*8a90*/  LDSM.16.M88.4 R204, [R167+0xc000] ;  /* 0x00c00000a7cc783b */ /* 0x000fee0000000200 */
[C---:B--2---:R-:W-:Y:S08]  /*8aa0*/  HMMA.16816.F32 R176, R24.reuse, R196, R176 ;  /* 0x000000c418b0723c */ /* 0x044ff000000018b0 */
[----:B------:R-:W-:Y:S01]  /*8ab0*/  HMMA.16816.F32 R172, R24, R198, R172 ;  /* 0x000000c618ac723c */ /* 0x000fe200000018ac */
[----:B------:R-:W2:Y:S07]  /*8ac0*/  LDSM.16.M88.4 R196, [R195+0x4000] ;  /* 0x00400000c3c4783b */ /* 0x000eae0000000200 */
[C---:B---3--:R-:W-:Y:S08]  /*8ad0*/  HMMA.16816.F32 R8, R12.reuse, R188, R8 ;  /* 0x000000bc0c08723c */ /* 0x048ff00000001808 */
[C---:B------:R-:W-:Y:S01]  /*8ae0*/  HMMA.16816.F32 R4, R12.reuse, R190, R4 ;  /* 0x000000be0c04723c */ /* 0x040fe20000001804 */
[----:B------:R-:W3:Y:S07]  /*8af0*/  LDSM.16.M88.4 R188, [R167+0xd000] ;  /* 0x00d00000a7bc783b */ /* 0x000eee0000000200 */
[C---:B-----5:R-:W-:Y:S08]  /*8b00*/  HMMA.16816.F32 R184, R12.reuse, R20, R184 ;  /* 0x000000140cb8723c */ /* 0x060ff000000018b8 */
[C---:B------:R-:W-:Y:S01]  /*8b10*/  HMMA.16816.F32 R180, R12.reuse, R22, R180 ;  /* 0x000000160cb4723c */ /* 0x040fe200000018b4 */
[----:B------:R-:W-:Y:S07]  /*8b20*/  LDSM.16.M88.4 R20, [R208+0x4000] ;  /* 0x00400000d014783b */ /* 0x000fee0000000200 */
[C---:B-1----:R-:W-:Y:S08]  /*8b30*/  HMMA.16816.F32 R176, R12.reuse, R16, R176 ;  /* 0x000000100cb0723c */ /* 0x042ff000000018b0 */
[----:B------:R-:W-:Y:S01]  /*8b40*/  HMMA.16816.F32 R172, R12, R18, R172 ;  /* 0x000000120cac723c */ /* 0x000fe200000018ac */
[----:B------:R-:W1:Y:S07]  /*8b50*/  LDSM.16.M88.4 R16, [R192+0xc000] ;  /* 0x00c00000c010783b */ /* 0x000e6e0000000200 */
[C---:B------:R-:W-:Y:S08]  /*8b60*/  HMMA.16816.F32 R168, R24.reuse, R200, R168 ;  /* 0x000000c818a8723c */ /* 0x040ff000000018a8 */
[----:B------:R-:W-:Y:S01]  /*8b70*/  HMMA.16816.F32 R32, R24, R202, R32 ;  /* 0x000000ca1820723c */ /* 0x000fe20000001820 */
[----:B------:R-:W4:Y:S04]  /*8b80*/  LDSM.16.M88.4 R24, [R167+0xc800] ;  /* 0x00c80000a718783b */ /* 0x000f280000000200 */
[----:B------:R-:W5:Y:S03]  /*8b90*/  LDSM.16.M88.4 R200, [R167+0xd800] ;  /* 0x00d80000a7c8783b */ /* 0x000f660000000200 */
[----:B--2---:R-:W-:Y:S08]  /*8ba0*/  HMMA.16816.F32 R8, R196, R204, R8 ;  /* 0x000000ccc408723c */ /* 0x004ff00000001808 */
[C---:B------:R-:W-:Y:S08]  /*8bb0*/  HMMA.16816.F32 R168, R12.reuse, R28, R168 ;  /* 0x0000001c0ca8723c */ /* 0x040ff000000018a8 */
[----:B------:R-:W-:Y:S01]  /*8bc0*/  HMMA.16816.F32 R32, R12, R30, R32 ;  /* 0x0000001e0c20723c */ /* 0x000fe20000001820 */
[----:B------:R-:W2:Y:S04]  /*8bd0*/  LDSM.16.M88.4 R28, [R192+0xc800] ;  /* 0x00c80000c01c783b */ /* 0x000ea80000000200 */
[----:B------:R-:W2:Y:S03]  /*8be0*/  LDSM.16.M88.4 R12, [R192+0xd000] ;  /* 0x00d00000c00c783b */ /* 0x000ea60000000200 */
[C---:B------:R-:W-:Y:S01]  /*8bf0*/  HMMA.16816.F32 R4, R196.reuse, R206, R4 ;  /* 0x000000cec404723c */ /* 0x040fe20000001804 */
[----:B------:R-:W-:Y:S07]  /*8c00*/  LDSM.16.M88.4 R204, [R214+0xe000] ;  /* 0x00e00000d6cc783b */ /* 0x000fee0000000200 */
[C---:B---3--:R-:W-:Y:S08]  /*8c10*/  HMMA.16816.F32 R176, R196.reuse, R188, R176 ;  /* 0x000000bcc4b0723c */ /* 0x048ff000000018b0 */
[----:B------:R-:W-:Y:S01]  /*8c20*/  HMMA.16816.F32 R172, R196, R190, R172 ;  /* 0x000000bec4ac723c */ /* 0x000fe200000018ac */
[----:B------:R-:W-:Y:S04]  /*8c30*/  LDSM.16.M88.4 R188, [R216+0x6000] ;  /* 0x00600000d8bc783b */ /* 0x000fe80000000200 */
[----:B------:R-:W-:Y:S03]  /*8c40*/  LDSM.16.M88.4 R216, [R167+0xe000] ;  /* 0x00e00000a7d8783b */ /* 0x000fe60000000200 */
[C---:B-1----:R-:W-:Y:S08]  /*8c50*/  HMMA.16816.F32 R8, R20.reuse, R16, R8 ;  /* 0x000000101408723c */ /* 0x042ff00000001808 */
[----:B------:R-:W-:Y:S01]  /*8c60*/  HMMA.16816.F32 R4, R20, R18, R4 ;  /* 0x000000121404723c */ /* 0x000fe20000001804 */
[----:B------:R-:W1:Y:S07]  /*8c70*/  LDSM.16.M88.4 R16, [R214+0xe800] ;  /* 0x00e80000d610783b */ /* 0x000e6e0000000200 */
[C---:B----4-:R-:W-:Y:S08]  /*8c80*/  HMMA.16816.F32 R184, R196.reuse, R24, R184 ;  /* 0x00000018c4b8723c */ /* 0x050ff000000018b8 */
[C---:B------:R-:W-:Y:S01]  /*8c90*/  HMMA.16816.F32 R180, R196.reuse, R26, R180 ;  /* 0x0000001ac4b4723c */ /* 0x040fe200000018b4 */
[----:B------:R-:W3:Y:S07]  /*8ca0*/  LDSM.16.M88.4 R24, [R192+0xd800] ;  /* 0x00d80000c018783b */ /* 0x000eee0000000200 */
[C---:B-----5:R-:W-:Y:S08]  /*8cb0*/  HMMA.16816.F32 R168, R196.reuse, R200, R168 ;  /* 0x000000c8c4a8723c */ /* 0x060ff000000018a8 */
[----:B------:R-:W-:Y:S01]  /*8cc0*/  HMMA.16816.F32 R32, R196, R202, R32 ;  /* 0x000000cac420723c */ /* 0x000fe20000001820 */
[----:B------:R-:W4:Y:S04]  /*8cd0*/  LDSM.16.M88.4 R196, [R214+0xf800] ;  /* 0x00f80000d6c4783b */ /* 0x000f280000000200 */
[----:B------:R-:W5:Y:S03]  /*8ce0*/  LDSM.16.M88.4 R200, [R214+0xf000] ;  /* 0x00f00000d6c8783b */ /* 0x000f660000000200 */
[C---:B--2---:R-:W-:Y:S08]  /*8cf0*/  HMMA.16816.F32 R184, R20.reuse, R28, R184 ;  /* 0x0000001c14b8723c */ /* 0x044ff000000018b8 */
[C---:B------:R-:W-:Y:S01]  /*8d00*/  HMMA.16816.F32 R180, R20.reuse, R30, R180 ;  /* 0x0000001e14b4723c */ /* 0x040fe200000018b4 */
[----:B------:R-:W-:Y:S07]  /*8d10*/  LDSM.16.M88.4 R28, [R209+0xe000] ;  /* 0x00e00000d11c783b */ /* 0x000fee0000000200 */
[C---:B------:R-:W-:Y:S08]  /*8d20*/  HMMA.16816.F32 R176, R20.reuse, R12, R176 ;  /* 0x0000000c14b0723c */ /* 0x040ff000000018b0 */
[----:B------:R-:W-:Y:S01]  /*8d30*/  HMMA.16816.F32 R172, R20, R14, R172 ;  /* 0x0000000e14ac723c */ /* 0x000fe200000018ac */
[----:B------:R-:W2:Y:S07]  /*8d40*/  LDSM.16.M88.4 R12, [R210+0x6000] ;  /* 0x00600000d20c783b */ /* 0x000eae0000000200 */
[C---:B-1----:R-:W-:Y:S08]  /*8d50*/  HMMA.16816.F32 R184, R188.reuse, R16, R184 ;  /* 0x00000010bcb8723c */ /* 0x042ff000000018b8 */
[----:B------:R-:W-:Y:S01]  /*8d60*/  HMMA.16816.F32 R180, R188, R18, R180 ;  /* 0x00000012bcb4723c */ /* 0x000fe200000018b4 */
[----:B------:R-:W1:Y:S07]  /*8d70*/  LDSM.16.M88.4 R16, [R209+0xf800] ;  /* 0x00f80000d110783b */ /* 0x000e6e0000000200 */
[C---:B---3--:R-:W-:Y:S08]  /*8d80*/  HMMA.16816.F32 R168, R20.reuse, R24, R168 ;  /* 0x0000001814a8723c */ /* 0x048ff000000018a8 */
[----:B------:R-:W-:Y:S01]  /*8d90*/  HMMA.16816.F32 R32, R20, R26, R32 ;  /* 0x0000001a1420723c */ /* 0x000fe20000001820 */
[----:B------:R-:W3:Y:S04]  /*8da0*/  LDSM.16.M88.4 R20, [R209+0xf000] ;  /* 0x00f00000d114783b */ /* 0x000ee80000000200 */
[----:B------:R-:W3:Y:S03]  /*8db0*/  LDSM.16.M88.4 R24, [R209+0xe800] ;  /* 0x00e80000d118783b */ /* 0x000ee60000000200 */
[C---:B------:R-:W-:Y:S08]  /*8dc0*/  HMMA.16816.F32 R8, R188.reuse, R204, R8 ;  /* 0x000000ccbc08723c */ /* 0x040ff00000001808 */
[C---:B------:R-:W-:Y:S01]  /*8dd0*/  HMMA.16816.F32 R4, R188.reuse, R206, R4 ;  /* 0x000000cebc04723c */ /* 0x040fe20000001804 */
[----:B------:R-:W-:Y:S07]  /*8de0*/  LDSM.16.M88.4 R204, [R195+0x6000] ;  /* 0x00600000c3cc783b */ /* 0x000fee0000000200 */
[C---:B----4-:R-:W-:Y:S08]  /*8df0*/  HMMA.16816.F32 R168, R188.reuse, R196, R168 ;  /* 0x000000c4bca8723c */ /* 0x050ff000000018a8 */
[C---:B------:R-:W-:Y:S01]  /*8e00*/  HMMA.16816.F32 R32, R188.reuse, R198, R32 ;  /* 0x000000c6bc20723c */ /* 0x040fe20000001820 */
[----:B------:R-:W4:Y:S07]  /*8e10*/  LDSM.16.M88.4 R196, [R167+0xf000] ;  /* 0x00f00000a7c4783b */ /* 0x000f2e0000000200 */
[C---:B-----5:R-:W-:Y:S08]  /*8e20*/  HMMA.16816.F32 R176, R188.reuse, R200, R176 ;  /* 0x000000c8bcb0723c */ /* 0x060ff000000018b0 */
[----:B------:R-:W-:Y:S01]  /*8e30*/  HMMA.16816.F32 R172, R188, R202, R172 ;  /* 0x000000cabcac723c */ /* 0x000fe200000018ac */
[----:B------:R-:W5:Y:S04]  /*8e40*/  LDSM.16.M88.4 R200, [R167+0xe800] ;  /* 0x00e80000a7c8783b */ /* 0x000f680000000200 */
[----:B------:R-:W5:Y:S03]  /*8e50*/  LDSM.16.M88.4 R188, [R167+0xf800] ;  /* 0x00f80000a7bc783b */ /* 0x000f660000000200 */
[C---:B--2---:R-:W-:Y:S08]  /*8e60*/  HMMA.16816.F32 R8, R12.reuse, R28, R8 ;  /* 0x0000001c0c08723c */ /* 0x044ff00000001808 */
[C---:B------:R-:W-:Y:S01]  /*8e70*/  HMMA.16816.F32 R4, R12.reuse, R30, R4 ;  /* 0x0000001e0c04723c */ /* 0x040fe20000001804 */
[----:B------:R-:W-:Y:S07]  /*8e80*/  LDSM.16.M88.4 R28, [R208+0x6000] ;  /* 0x00600000d01c783b */ /* 0x000fee0000000200 */
[C---:B-1----:R-:W-:Y:S08]  /*8e90*/  HMMA.16816.F32 R168, R12.reuse, R16, R168 ;  /* 0x000000100ca8723c */ /* 0x042ff000000018a8 */
[C---:B------:R-:W-:Y:S01]  /*8ea0*/  HMMA.16816.F32 R32, R12.reuse, R18, R32 ;  /* 0x000000120c20723c */ /* 0x040fe20000001820 */
[----:B------:R-:W1:Y:S07]  /*8eb0*/  LDSM.16.M88.4 R16, [R192+0xf000] ;  /* 0x00f00000c010783b */ /* 0x000e6e0000000200 */
[C---:B---3--:R-:W-:Y:S08]  /*8ec0*/  HMMA.16816.F32 R176, R12.reuse, R20, R176 ;  /* 0x000000140cb0723c */ /* 0x048ff000000018b0 */
[C---:B------:R-:W-:Y:S08]  /*8ed0*/  HMMA.16816.F32 R184, R12.reuse, R24, R184 ;  /* 0x000000180cb8723c */ /* 0x040ff000000018b8 */
[C---:B------:R-:W-:Y:S01]  /*8ee0*/  HMMA.16816.F32 R180, R12.reuse, R26, R180 ;  /* 0x0000001a0cb4723c */ /* 0x040fe200000018b4 */
[----:B------:R-:W2:Y:S07]  /*8ef0*/  LDSM.16.M88.4 R24, [R192+0xe000] ;  /* 0x00e00000c018783b */ /* 0x000eae0000000200 */
[----:B------:R-:W-:Y:S01]  /*8f00*/  HMMA.16816.F32 R172, R12, R22, R172 ;  /* 0x000000160cac723c */ /* 0x000fe200000018ac */
[----:B------:R-:W3:Y:S04]  /*8f10*/  LDSM.16.M88.4 R20, [R192+0xe800] ;  /* 0x00e80000c014783b */ /* 0x000ee80000000200 */
[----:B------:R-:W3:Y:S01]  /*8f20*/  LDSM.16.M88.4 R12, [R192+0xf800] ;  /* 0x00f80000c00c783b */ /* 0x000ee20000000200 */
[----:B------:R-:W-:-:S04]  /*8f30*/  DEPBAR.LE SB0, 0x0 ;  /* 0x000080000000791a */ /* 0x000fc80000000000 */
[C---:B----4-:R-:W-:Y:S08]  /*8f40*/  HMMA.16816.F32 R176, R204.reuse, R196, R176 ;  /* 0x000000c4ccb0723c */ /* 0x050ff000000018b0 */
[C---:B------:R-:W-:Y:S08]  /*8f50*/  HMMA.16816.F32 R8, R204.reuse, R216, R8 ;  /* 0x000000d8cc08723c */ /* 0x040ff00000001808 */
[C---:B------:R-:W-:Y:S08]  /*8f60*/  HMMA.16816.F32 R4, R204.reuse, R218, R4 ;  /* 0x000000dacc04723c */ /* 0x040ff00000001804 */
[C---:B-----5:R-:W-:Y:S08]  /*8f70*/  HMMA.16816.F32 R184, R204.reuse, R200, R184 ;  /* 0x000000c8ccb8723c */ /* 0x060ff000000018b8 */
[C---:B------:R-:W-:Y:S08]  /*8f80*/  HMMA.16816.F32 R180, R204.reuse, R202, R180 ;  /* 0x000000caccb4723c */ /* 0x040ff000000018b4 */
[C---:B------:R-:W-:Y:S08]  /*8f90*/  HMMA.16816.F32 R172, R204.reuse, R198, R172 ;  /* 0x000000c6ccac723c */ /* 0x040ff000000018ac */
[C---:B------:R-:W-:Y:S08]  /*8fa0*/  HMMA.16816.F32 R168, R204.reuse, R188, R168 ;  /* 0x000000bccca8723c */ /* 0x040ff000000018a8 */
[----:B------:R-:W-:Y:S08]  /*8fb0*/  HMMA.16816.F32 R32, R204, R190, R32 ;  /* 0x000000becc20723c */ /* 0x000ff00000001820 */
[----:B-1----:R-:W-:Y:S01]  /*8fc0*/  HMMA.16816.F32 R176, R28, R16, R176 ;  /* 0x000000101cb0723c */ /* 0x002fe200000018b0 */
[----:B------:R-:W-:-:S05]  /*8fd0*/  IMAD.U32 R16, RZ, RZ, UR19 ;  /* 0x00000013ff107e24 */ /* 0x000fca000f8e00ff */
[----:B------:R-:W-:Y:S02]  /*8fe0*/  LEA R16, R16, R193, 0x6 ;  /* 0x000000c110107211 */ /* 0x000fe400078e30ff */
[C---:B--2---:R-:W-:Y:S08]  /*8ff0*/  HMMA.16816.F32 R8, R28.reuse, R24, R8 ;  /* 0x000000181c08723c */ /* 0x044ff00000001808 */
[C---:B------:R-:W-:Y:S08]  /*9000*/  HMMA.16816.F32 R4, R28.reuse, R26, R4 ;  /* 0x0000001a1c04723c */ /* 0x040ff00000001804 */
[C---:B---3--:R-:W-:Y:S08]  /*9010*/  HMMA.16816.F32 R184, R28.reuse, R20, R184 ;  /* 0x000000141cb8723c */ /* 0x048ff000000018b8 */
[C---:B------:R-:W-:Y:S08]  /*9020*/  HMMA.16816.F32 R180, R28.reuse, R22, R180 ;  /* 0x000000161cb4723c */ /* 0x040ff000000018b4 */
[C---:B------:R-:W-:Y:S08]  /*9030*/  HMMA.16816.F32 R172, R28.reuse, R18, R172 ;  /* 0x000000121cac723c */ /* 0x040ff000000018ac */
[----:B------:R-:W-:Y:S01]  /*9040*/  HMMA.16816.F32 R168, R28, R12, R168 ;  /* 0x0000000c1ca8723c */ /* 0x000fe200000018a8 */
[----:B------:R-:W-:-:S05]  /*9050*/  VIADD R12, R16, 0xffffff80 ;  /* 0xffffff80100c7836 */ /* 0x000fca0000000000 */
[----:B------:R-:W-:Y:S01]  /*9060*/  I2FP.F32.U32 R13, R12 ;  /* 0x0000000c000d7245 */ /* 0x000fe20000201000 */
[----:B------:R-:W-:Y:S01]  /*9070*/  BAR.SYNC.DEFER_BLOCKING 0x0 ;  /* 0x0000000000007b1d */ /* 0x000fe20000010000 */
[CC--:B------:R-:W-:Y:S01]  /*9080*/  ISETP.GE.AND P4, PT, R12.reuse, R166.reuse, PT ;  /* 0x000000a60c00720c */ /* 0x0c0fe20003f86270 */
[----:B------:R-:W-:Y:S01]  /*9090*/  HMMA.16816.F32 R32, R28, R14, R32 ;  /* 0x0000000e1c20723c */ /* 0x000fe20000001820 */
[----:B------:R-:W-:Y:S01]  /*90a0*/  ISETP.GE.AND P5, PT, R12, R165, PT ;  /* 0x000000a50c00720c */ /* 0x000fe20003fa6270 */
[C---:B------:R-:W-:Y:S02]  /*90b0*/  VIADD R12, R16.reuse, 0xffffff81 ;  /* 0xffffff81100c7836 */ /* 0x040fe40000000000 */
[C---:B------:R-:W-:Y:S01]  /*90c0*/  FFMA.FTZ R14, R13.reuse, UR5, R8 ;  /* 0x000000050d0e7c23 */ /* 0x040fe20008010008 */
[----:B------:R-:W-:Y:S01]  /*90d0*/  P2R R17, PR, RZ, 0x10 ;  /* 0x00000010ff117803 */ /* 0x000fe20000000000 */
[----:B------:R-:W-:Y:S01]  /*90e0*/  FFMA.FTZ R10, R13, UR5, R10 ;  /* 0x000000050d0a7c23 */ /* 0x000fe2000801000a */
[----:B------:R-:W-:Y:S01]  /*90f0*/  VIADD R8, R16, 0xffffffb8 ;  /* 0xffffffb810087836 */ /* 0x000fe20000000000 */
[----:B------:R-:W-:Y:S01]  /*9100*/  ISETP.GE.AND P6, PT, R12, R166, PT ;  /* 0x000000a60c00720c */ /* 0x000fe20003fc6270 */
[----:B------:R-:W-:-:S12]  /*9110*/  BRA.U !UP0, `(.L_x_502) ;  /* 0x0000000508b47547 */ /* 0x000fd8000b800000 */
        /* <DEDUP_REMOVED lines=109> */
.L_x_502:
[-C--:B------:R-:W-:Y:S01]  /*97f0*/  ISETP.GE.AND P1, PT, R12, R165.reuse, PT ;  /* 0x000000a50c00720c */ /* 0x080fe20003f26270 */
[C---:B------:R-:W-:Y:S01]  /*9800*/  VIADD R15, R16.reuse, 0xffffff89 ;  /* 0xffffff89100f7836 */ /* 0x040fe20000000000 */
[----:B------:R-:W-:Y:S01]  /*9810*/  I2FP.F32.U32 R13, R12 ;  /* 0x0000000c000d7245 */ /* 0x000fe20000201000 */
[C---:B------:R-:W-:Y:S01]  /*9820*/  VIADD R167, R16.reuse, 0xffffff91 ;  /* 0xffffff9110a77836 */ /* 0x040fe20000000000 */
[----:B------:R-:W-:Y:S01]  /*9830*/  I2FP.F32.U32 R12, R8 ;  /* 0x00000008000c7245 */ /* 0x000fe20000201000 */
[----:B------:R-:W-:Y:S01]  /*9840*/  USHF.L.U32 UR22, UR19, 0x1, URZ ;  /* 0x0000000113167899 */ /* 0x000fe200080006ff */
[----:B------:R-:W-:Y:S01]  /*9850*/  ISETP.NE.AND P4, PT, R17, RZ, PT ;  /* 0x000000ff1100720c */ /* 0x000fe20003f85270 */
[C---:B------:R-:W-:Y:S01]  /*9860*/  FFMA.FTZ R17, R13.reuse, UR5, R9 ;  /* 0x000000050d117c23 */ /* 0x040fe20008010009 */
[----:B-1----:R-:W-:Y:S01]  /*9870*/  IADD3 R18, PT, PT, R16, -0x78, RZ ;  /* 0xffffff8810127810 */ /* 0x002fe20007ffe0ff */
[----:B------:R-:W-:Y:S01]  /*9880*/  FFMA.FTZ R32, R12, UR5, R32 ;  /* 0x000000050c207c23 */ /* 0x000fe20008010020 */
[----:B------:R-:W-:Y:S01]  /*9890*/  ISETP.GE.AND P2, PT, R8, R166, PT ;  /* 0x000000a60800720c */ /* 0x000fe20003f46270 */
[----:B------:R-:W-:Y:S01]  /*98a0*/  FFMA.FTZ R34, R12, UR5, R34 ;  /* 0x000000050c227c23 */ /* 0x000fe20008010022 */
[----:B------:R-:W-:Y:S01]  /*98b0*/  ISETP.GE.AND P0, PT, R8, R165, PT ;  /* 0x000000a50800720c */ /* 0x000fe20003f06270 */
[----:B------:R-:W-:Y:S01]  /*98c0*/  FFMA.FTZ R8, R13, UR5, R11 ;  /* 0x000000050d087c23 */ /* 0x000fe2000801000b */
[----:B------:R-:W-:Y:S01]  /*98d0*/  IADD3 R13, PT, PT, R16, -0x70, RZ ;  /* 0xffffff90100d7810 */ /* 0x000fe20007ffe0ff */
[----:B------:R-:W-:Y:S01]  /*98e0*/  UIADD3 UR4, UPT, UPT, UR22, -0x4, URZ ;  /* 0xfffffffc16047890 */ /* 0x000fe2000fffe0ff */
[----:B------:R-:W-:Y:S01]  /*98f0*/  FSEL R11, R14, -INF , !P4 ;  /* 0xff8000000e0b7808 */ /* 0x000fe20006000000 */
[----:B------:R-:W1:Y:S01]  /*9900*/  LDCU UR23, c[0x0][0x45c] ;  /* 0x00008b80ff1777ac */ /* 0x000e620008000800 */
[----:B------:R-:W-:-:S02]  /*9910*/  I2FP.F32.U32 R14, R18 ;  /* 0x00000012000e7245 */ /* 0x000fc40000201000 */
[----:B------:R-:W-:Y:S01]  /*9920*/  FSEL R9, R10, -INF , !P5 ;  /* 0xff8000000a097808 */ /* 0x000fe20006800000 */
[----:B------:R-:W-:Y:S01]  /*9930*/  UIADD3 UR8, UPT, UPT, UR28, -0x61c88647, URZ ;  /* 0x9e3779b91c087890 */ /* 0x000fe2000fffe0ff */
[----:B------:R-:W-:Y:S01]  /*9940*/  FSEL R10, R17, -INF , !P6 ;  /* 0xff800000110a7808 */ /* 0x000fe20007000000 */
[----:B------:R-:W-:Y:S01]  /*9950*/  FFMA.FTZ R17, R14, UR5, R4 ;  /* 0x000000050e117c23 */ /* 0x000fe20008010004 */
[----:B------:R-:W-:Y:S01]  /*9960*/  FSEL R8, R8, -INF , !P1 ;  /* 0xff80000008087808 */ /* 0x000fe20004800000 */
[----:B------:R-:W-:Y:S01]  /*9970*/  FFMA.FTZ R14, R14, UR5, R6 ;  /* 0x000000050e0e7c23 */ /* 0x000fe20008010006 */
[----:B------:R-:W-:Y:S01]  /*9980*/  FSEL R188, R32, -INF , !P2 ;  /* 0xff80000020bc7808 */ /* 0x000fe20005000000 */
[----:B------:R-:W-:Y:S01]  /*9990*/  UIADD3 UR12, UPT, UPT, UR28, 0x3c6ef372, URZ ;  /* 0x3c6ef3721c0c7890 */ /* 0x000fe2000fffe0ff */
[CC--:B------:R-:W-:Y:S01]  /*99a0*/  ISETP.GE.AND P6, PT, R13.reuse, R166.reuse, PT ;  /* 0x000000a60d00720c */ /* 0x0c0fe20003fc6270 */
[----:B------:R-:W-:Y:S01]  /*99b0*/  UIADD3 UR17, UPT, UPT, UR29, 0x76cf5d0a, URZ ;  /* 0x76cf5d0a1d117890 */ /* 0x000fe2000fffe0ff */
[-C--:B------:R-:W-:Y:S01]  /*99c0*/  ISETP.GE.AND P1, PT, R13, R165.reuse, PT ;  /* 0x000000a50d00720c */ /* 0x080fe20003f26270 */
[----:B------:R-:W-:Y:S01]  /*99d0*/  UIADD3 UR16, UPT, UPT, UR29, 0x32370b8f, URZ ;  /* 0x32370b8f1d107890 */ /* 0x000fe2000fffe0ff */
[CC--:B------:R-:W-:Y:S01]  /*99e0*/  ISETP.GE.AND P5, PT, R15.reuse, R166.reuse, PT ;  /* 0x000000a60f00720c */ /* 0x0c0fe20003fa6270 */
[----:B------:R-:W-:Y:S01]  /*99f0*/  UIADD3 UR11, UPT, UPT, UR28, -0x255992d5, URZ ;  /* 0xdaa66d2b1c0b7890 */ /* 0x000fe2000fffe0ff */
[----:B------:R-:W-:Y:S01]  /*9a00*/  ISETP.GE.AND P2, PT, R15, R165, PT ;  /* 0x000000a50f00720c */ /* 0x000fe20003f46270 */
[----:B------:R-:W-:Y:S01]  /*9a10*/  UIADD3 UR14, UPT, UPT, UR29, -0x56f99767, URZ ;  /* 0xa90668991d0e7890 */ /* 0x000fe2000fffe0ff */
[----:B------:R-:W-:Y:S01]  /*9a20*/  I2FP.F32.U32 R13, R13 ;  /* 0x0000000d000d7245 */ /* 0x000fe20000201000 */
[----:B------:R-:W-:Y:S01]  /*9a30*/  UIADD3 UR15, UPT, UPT, UR29, -0x126145ec, URZ ;  /* 0xed9eba141d0f7890 */ /* 0x000fe2000fffe0ff */
[----:B------:R-:W-:Y:S01]  /*9a40*/  I2FP.F32.U32 R15, R15 ;  /* 0x0000000f000f7245 */ /* 0x000fe20000201000 */
[----:B------:R-:W-:Y:S01]  /*9a50*/  UIADD3 UR9, UPT, UPT, UR28, -0x4ab325aa, URZ ;  /* 0xb54cda561c097890 */ /* 0x000fe2000fffe0ff */
[CC--:B------:R-:W-:Y:S01]  /*9a60*/  ISETP.GE.AND P3, PT, R18.reuse, R166.reuse, PT ;  /* 0x000000a61200720c */ /* 0x0c0fe20003f66270 */
[C---:B------:R-:W-:Y:S01]  /*9a70*/  FFMA.FTZ R184, R13.reuse, UR5, R184 ;  /* 0x000000050db87c23 */ /* 0x040fe200080100b8 */
[-C--:B------:R-:W-:Y:S01]  /*9a80*/  ISETP.GE.AND P4, PT, R18, R165.reuse, PT ;  /* 0x000000a51200720c */ /* 0x080fe20003f86270 */
[----:B------:R-:W-:Y:S01]  /*9a90*/  FFMA.FTZ R186, R13, UR5, R186 ;  /* 0x000000050dba7c23 */ /* 0x000fe200080100ba */
[C---:B------:R-:W-:Y:S01]  /*9aa0*/  FFMA.FTZ R6, R15.reuse, UR5, R5 ;  /* 0x000000050f067c23 */ /* 0x040fe20008010005 */
[----:B------:R-:W-:Y:S01]  /*9ab0*/  FFMA.FTZ R4, R15, UR5, R7 ;  /* 0x000000050f047c23 */ /* 0x000fe20008010007 */
[C---:B------:R-:W-:Y:S01]  /*9ac0*/  VIADD R13, R16.reuse, 0xffffff99 ;  /* 0xffffff99100d7836 */ /* 0x040fe20000000000 */
[C---:B------:R-:W-:Y:S01]  /*9ad0*/  IADD3 R15, PT, PT, R16.reuse, -0x68, RZ ;  /* 0xffffff98100f7810 */ /* 0x040fe20007ffe0ff */
[----:B------:R-:W-:Y:S01]  /*9ae0*/  UIADD3 UR10, UPT, UPT, UR28, 0x1715609d, URZ ;  /* 0x1715609d1c0a7890 */ /* 0x000fe2000fffe0ff */
[----:B------:R-:W-:Y:S01]  /*9af0*/  FSEL R7, R17, -INF , !P3 ;  /* 0xff80000011077808 */ /* 0x000fe20005800000 */
[----:B------:R-:W-:Y:S01]  /*9b00*/  VIADD R17, R16, 0xffffffa8 ;  /* 0xffffffa810117836 */ /* 0x000fe20000000000 */
[----:B------:R-:W-:Y:S01]  /*9b10*/  FSEL R5, R14, -INF , !P4 ;  /* 0xff8000000e057808 */ /* 0x000fe20006000000 */
[----:B------:R-:W-:Y:S01]  /*9b20*/  UIADD3 UR13, UPT, UPT, UR29, 0x646e171e, URZ ;  /* 0x646e171e1d0d7890 */ /* 0x000fe2000fffe0ff */
[C---:B------:R-:W-:Y:S01]  /*9b30*/  ISETP.GE.AND P3, PT, R167.reuse, R166, PT ;  /* 0x000000a6a700720c */ /* 0x040fe20003f66270 */
[----:B------:R-:W-:Y:S01]  /*9b40*/  UIADD3 UR22, UPT, UPT, UR22, -0x3, URZ ;  /* 0xfffffffd16167890 */ /* 0x000fe2000fffe0ff */
[----:B------:R-:W-:-:S02]  /*9b50*/  ISETP.GE.AND P4, PT, R167, R165, PT ;  /* 0x000000a5a700720c */ /* 0x000fc40003f86270 */
[----:B------:R-:W-:Y:S02]  /*9b60*/  I2FP.F32.U32 R167, R167 ;  /* 0x000000a700a77245 */ /* 0x000fe40000201000 */
[----:B------:R-:W-:Y:S02]  /*9b70*/  FSEL R210, R184, -INF , !P6 ;  /* 0xff800000b8d27808 */ /* 0x000fe40007000000 */
[----:B------:R-:W-:Y:S01]  /*9b80*/  FSEL R190, R186, -INF , !P1 ;  /* 0xff800000babe7808 */ /* 0x000fe20004800000 */
[C---:B------:R-:W-:Y:S01]  /*9b90*/  FFMA.FTZ R185, R167.reuse, UR5, R185 ;  /* 0x00000005a7b97c23 */ /* 0x040fe200080100b9 */
[----:B------:R-:W-:Y:S01]  /*9ba0*/  I2FP.F32.U32 R14, R15 ;  /* 0x0000000f000e7245 */ /* 0x000fe20000201000 */
[----:B------:R-:W-:Y:S01]  /*9bb0*/  FFMA.FTZ R167, R167, UR5, R187 ;  /* 0x00000005a7a77c23 */ /* 0x000fe200080100bb */
[CC--:B------:R-:W-:Y:S02]  /*9bc0*/  ISETP.GE.AND P6, PT, R13.reuse, R166.reuse, PT ;  /* 0x000000a60d00720c */ /* 0x0c0fe40003fc6270 */
[----:B------:R-:W-:Y:S01]  /*9bd0*/  ISETP.GE.AND P1, PT, R13, R165, PT ;  /* 0x000000a50d00720c */ /* 0x000fe20003f26270 */
[C---:B------:R-:W-:Y:S01]  /*9be0*/  FFMA.FTZ R180, R14.reuse, UR5, R180 ;  /* 0x000000050eb47c23 */ /* 0x040fe200080100b4 */
[----:B------:R-:W-:Y:S01]  /*9bf0*/  I2FP.F32.U32 R13, R13 ;  /* 0x0000000d000d7245 */ /* 0x000fe20000201000 */
[----:B------:R-:W-:Y:S01]  /*9c00*/  FFMA.FTZ R182, R14, UR5, R182 ;  /* 0x000000050eb67c23 */ /* 0x000fe200080100b6 */
[----:B------:R-:W-:Y:S01]  /*9c10*/  FSEL R6, R6, -INF , !P5 ;  /* 0xff80000006067808 */ /* 0x000fe20006800000 */
[----:B------:R-:W-:Y:S01]  /*9c20*/  VIADD R14, R16, 0xffffffb1 ;  /* 0xffffffb1100e7836 */ /* 0x000fe20000000000 */
[----:B------:R-:W-:Y:S01]  /*9c30*/  FSEL R4, R4, -INF , !P2 ;  /* 0xff80000004047808 */ /* 0x000fe20005000000 */
[----:B------:R-:W-:Y:S01]  /*9c40*/  FFMA.FTZ R181, R13, UR5, R181 ;  /* 0x000000050db57c23 */ /* 0x000fe200080100b5 */
[----:B------:R-:W-:Y:S01]  /*9c50*/  ISETP.GE.AND P5, PT, R15, R166, PT ;  /* 0x000000a60f00720c */ /* 0x000fe20003fa6270 */
[----:B------:R-:W-:Y:S01]  /*9c60*/  FFMA.FTZ R183, R13, UR5, R183 ;  /* 0x000000050db77c23 */ /* 0x000fe200080100b7 */
[----:B------:R-:W-:-:S02]  /*9c70*/  ISETP.GE.AND P2, PT, R15, R165, PT ;  /* 0x000000a50f00720c */ /* 0x000fc40003f46270 */
[C---:B------:R-:W-:Y:S02]  /*9c80*/  IADD3 R19, PT, PT, R16.reuse, -0x60, RZ ;  /* 0xffffffa010137810 */ /* 0x040fe40007ffe0ff */
[----:B------:R-:W-:Y:S02]  /*9c90*/  IADD3 R13, PT, PT, R16, -0x5f, RZ ;  /* 0xffffffa1100d7810 */ /* 0x000fe40007ffe0ff */
[----:B------:R-:W-:Y:S02]  /*9ca0*/  FSEL R209, R185, -INF , !P3 ;  /* 0xff800000b9d17808 */ /* 0x000fe40005800000 */
[----:B------:R-:W-:Y:S02]  /*9cb0*/  FSEL R167, R167, -INF , !P4 ;  /* 0xff800000a7a77808 */ /* 0x000fe40006000000 */
[C---:B------:R-:W-:Y:S02]  /*9cc0*/  ISETP.GE.AND P3, PT, R19.reuse, R166, PT ;  /* 0x000000a61300720c */ /* 0x040fe40003f66270 */
[----:B------:R-:W-:-:S02]  /*9cd0*/  ISETP.GE.AND P4, PT, R19, R165, PT ;  /* 0x000000a51300720c */ /* 0x000fc40003f86270 */
[----:B------:R-:W-:Y:S02]  /*9ce0*/  FSEL R197, R180, -INF , !P5 ;  /* 0xff800000b4c57808 */ /* 0x000fe40006800000 */
[----:B------:R-:W-:Y:S02]  /*9cf0*/  FSEL R191, R182, -INF , !P2 ;  /* 0xff800000b6bf7808 */ /* 0x000fe40005000000 */
[----:B------:R-:W-:Y:S02]  /*9d00*/  FMNMX3.FTZ R24, R164, R11, R10, !PT ;  /* 0x0000000ba4187276 */ /* 0x000fe4000781000a */
[----:B------:R-:W-:Y:S02]  /*9d10*/  I2FP.F32.U32 R19, R19 ;  /* 0x0000001300137245 */ /* 0x000fe40000201000 */
[C---:B------:R-:W-:Y:S02]  /*9d20*/  ISETP.GE.AND P5, PT, R13.reuse, R166, PT ;  /* 0x000000a60d00720c */ /* 0x040fe40003fa6270 */
[----:B------:R-:W-:Y:S01]  /*9d30*/  ISETP.GE.AND P2, PT, R13, R165, PT ;  /* 0x000000a50d00720c */ /* 0x000fe20003f46270 */
[----:B------:R-:W-:Y:S01]  /*9d40*/  FFMA.FTZ R176, R19, UR5, R176 ;  /* 0x0000000513b07c23 */ /* 0x000fe200080100b0 */
[----:B------:R-:W-:-:S02]  /*9d50*/  IADD3 R18, PT, PT, R16, -0x57, RZ ;  /* 0xffffffa910127810 */ /* 0x000fc40007ffe0ff */
[----:B------:R-:W-:Y:S02]  /*9d60*/  I2FP.F32.U32 R13, R13 ;  /* 0x0000000d000d7245 */ /* 0x000fe40000201000 */
[----:B------:R-:W-:Y:S02]  /*9d70*/  FSEL R196, R181, -INF , !P6 ;  /* 0xff800000b5c47808 */ /* 0x000fe40007000000 */
[----:B------:R-:W-:Y:S01]  /*9d80*/  FSEL R189, R183, -INF , !P1 ;  /* 0xff800000b7bd7808 */ /* 0x000fe20004800000 */
[----:B------:R-:W-:Y:S01]  /*9d90*/  FFMA.FTZ R177, R13, UR5, R177 ;  /* 0x000000050db17c23 */ /* 0x000fe200080100b1 */
[C---:B------:R-:W-:Y:S02]  /*9da0*/  ISETP.GE.AND P6, PT, R17.reuse, R166, PT ;  /* 0x000000a61100720c */ /* 0x040fe40003fc6270 */
[----:B------:R-:W-:Y:S02]  /*9db0*/  ISETP.GE.AND P1, PT, R17, R165, PT ;  /* 0x000000a51100720c */ /* 0x000fe40003f26270 */
[----:B------:R-:W-:-:S02]  /*9dc0*/  FMNMX3.FTZ R24, R24, R7, R6, !PT ;  /* 0x0000000718187276 */ /* 0x000fc40007810006 */
[----:B------:R-:W-:Y:S02]  /*9dd0*/  I2FP.F32.U32 R17, R17 ;  /* 0x0000001100117245 */ /* 0x000fe40000201000 */
[----:B------:R-:W-:Y:S02]  /*9de0*/  IADD3 R15, PT, PT, R16, -0x50, RZ ;  /* 0xffffffb0100f7810 */ /* 0x000fe40007ffe0ff */
[----:B------:R-:W-:Y:S01]  /*9df0*/  I2FP.F32.U32 R23, R18 ;  /* 0x0000001200177245 */ /* 0x000fe20000201000 */
[C---:B------:R-:W-:Y:S01]  /*9e00*/  FFMA.FTZ R172, R17.reuse, UR5, R172 ;  /* 0x0000000511ac7c23 */ /* 0x040fe200080100ac */
[----:B------:R-:W-:Y:S01]  /*9e10*/  FMNMX3.FTZ R24, R24, R210, R209, !PT ;  /* 0x000000d218187276 */ /* 0x000fe200078100d1 */
[----:B------:R-:W-:Y:S01]  /*9e20*/  FFMA.FTZ R174, R17, UR5, R174 ;  /* 0x0000000511ae7c23 */ /* 0x000fe200080100ae */
[----:B------:R-:W-:Y:S01]  /*9e30*/  IADD3 R20, PT, PT, R16, -0x47, RZ ;  /* 0xffffffb910147810 */ /* 0x000fe20007ffe0ff */
[C---:B------:R-:W-:Y:S01]  /*9e40*/  FFMA.FTZ R173, R23.reuse, UR5, R173 ;  /* 0x0000000517ad7c23 */ /* 0x040fe200080100ad */
[----:B------:R-:W-:Y:S01]  /*9e50*/  I2FP.F32.U32 R22, R15 ;  /* 0x0000000f00167245 */ /* 0x000fe20000201000 */
[----:B------:R-:W-:Y:S01]  /*9e60*/  FFMA.FTZ R175, R23, UR5, R175 ;  /* 0x0000000517af7c23 */ /* 0x000fe200080100af */
[----:B------:R-:W-:-:S02]  /*9e70*/  I2FP.F32.U32 R21, R14 ;  /* 0x0000000e00157245 */ /* 0x000fc40000201000 */
[----:B------:R-:W-:Y:S01]  /*9e80*/  FSEL R187, R176, -INF , !P3 ;  /* 0xff800000b0bb7808 */ /* 0x000fe20005800000 */
[----:B------:R-:W-:Y:S01]  /*9e90*/  FFMA.FTZ R168, R22, UR5, R168 ;  /* 0x0000000516a87c23 */ /* 0x000fe200080100a8 */
[----:B------:R-:W-:Y:S01]  /*9ea0*/  ISETP.GE.AND P3, PT, R18, R166, PT ;  /* 0x000000a61200720c */ /* 0x000fe20003f66270 */
[----:B------:R-:W-:Y:S01]  /*9eb0*/  FFMA.FTZ R169, R21, UR5, R169 ;  /* 0x0000000515a97c23 */ /* 0x000fe200080100a9 */
[----:B------:R-:W-:Y:S02]  /*9ec0*/  FSEL R186, R177, -INF , !P5 ;  /* 0xff800000b1ba7808 */ /* 0x000fe40006800000 */
[----:B------:R-:W-:Y:S02]  /*9ed0*/  FMNMX3.FTZ R24, R24, R197, R196, !PT ;  /* 0x000000c518187276 */ /* 0x000fe400078100c4 */
[----:B------:R-:W-:Y:S02]  /*9ee0*/  I2FP.F32.U32 R16, R20 ;  /* 0x0000001400107245 */ /* 0x000fe40000201000 */
[----:B------:R-:W-:-:S02]  /*9ef0*/  FSEL R185, R172, -INF , !P6 ;  /* 0xff800000acb97808 */ /* 0x000fc40007000000 */
[-C--:B------:R-:W-:Y:S01]  /*9f00*/  ISETP.GE.AND P5, PT, R15, R166.reuse, PT ;  /* 0x000000a60f00720c */ /* 0x080fe20003fa6270 */
[----:B------:R-:W-:Y:S01]  /*9f10*/  FFMA.FTZ R33, R16, UR5, R33 ;  /* 0x0000000510217c23 */ /* 0x000fe20008010021 */
[-C--:B------:R-:W-:Y:S01]  /*9f20*/  ISETP.GE.AND P6, PT, R14, R166.reuse, PT ;  /* 0x000000a60e00720c */ /* 0x080fe20003fc6270 */
[----:B------:R-:W-:Y:S01]  /*9f30*/  FFMA.FTZ R35, R16, UR5, R35 ;  /* 0x0000000510237c23 */ /* 0x000fe20008010023 */
[----:B------:R-:W-:Y:S01]  /*9f40*/  FSEL R184, R173, -INF , !P3 ;  /* 0xff800000adb87808 */ /* 0x000fe20005800000 */
[----:B------:R-:W-:Y:S01]  /*9f50*/  VIADD R16, R0, 0x10000 ;  /* 0x0001000000107836 */ /* 0x000fe20000000000 */
[----:B------:R-:W-:Y:S02]  /*9f60*/  FMNMX3.FTZ R24, R24, R187, R186, !PT ;  /* 0x000000bb18187276 */ /* 0x000fe400078100ba */
[----:B------:R-:W-:Y:S02]  /*9f70*/  ISETP.GE.AND P3, PT, R20, R166, PT ;  /* 0x000000a61400720c */ /* 0x000fe40003f66270 */
[----:B------:R-:W-:Y:S01]  /*9f80*/  FSEL R183, R168, -INF , !P5 ;  /* 0xff800000a8b77808 */ /* 0x000fe20006800000 */
[----:B------:R-:W-:Y:S01]  /*9f90*/  FFMA.FTZ R168, R13, UR5, R179 ;  /* 0x000000050da87c23 */ /* 0x000fe200080100b3 */
[----:B------:R-:W-:Y:S01]  /*9fa0*/  FSEL R182, R169, -INF , !P6 ;  /* 0xff800000a9b67808 */ /* 0x000fe20007000000 */
[----:B------:R-:W-:Y:S01]  /*9fb0*/  FFMA.FTZ R169, R19, UR5, R178 ;  /* 0x0000000513a97c23 */ /* 0x000fe200080100b2 */
[----:B------:R-:W-:Y:S01]  /*9fc0*/  FMNMX3.FTZ R24, R24, R185, R184, !PT ;  /* 0x000000b918187276 */ /* 0x000fe200078100b8 */
[----:B------:R-:W-:Y:S01]  /*9fd0*/  FFMA.FTZ R179, R22, UR5, R170 ;  /* 0x0000000516b37c23 */ /* 0x000fe200080100aa */
[----:B------:R-:W-:Y:S01]  /*9fe0*/  FSEL R180, R33, -INF , !P3 ;  /* 0xff80000021b47808 */ /* 0x000fe20005800000 */
[----:B------:R-:W-:Y:S01]  /*9ff0*/  FFMA.FTZ R178, R21, UR5, R171 ;  /* 0x0000000515b27c23 */ /* 0x000fe200080100ab */
[----:B------:R-:W-:-:S02]  /*a000*/  FMNMX3.FTZ R24, R24, R183, R182, !PT ;  /* 0x000000b718187276 */ /* 0x000fc400078100b6 */
[----:B------:R-:W-:Y:S02]  /*a010*/  ISETP.GE.AND P6, PT, R15, R165, PT ;  /* 0x000000a50f00720c */ /* 0x000fe40003fc6270 */
[----:B------:R-:W-:Y:S02]  /*a020*/  FMNMX3.FTZ R15, R3, R9, R8, !PT ;  /* 0x00000009030f7276 */ /* 0x000fe40007810008 */
[----:B------:R-:W-:Y:S02]  /*a030*/  ISETP.GE.AND P3, PT, R14, R165, PT ;  /* 0x000000a50e00720c */ /* 0x000fe40003f66270 */
[----:B------:R-:W-:Y:S02]  /*a040*/  FMNMX3.FTZ R14, R24, R188, R180, !PT ;  /* 0x000000bc180e7276 */ /* 0x000fe400078100b4 */
[----:B------:R-:W-:Y:S02]  /*a050*/  FMNMX3.FTZ R15, R15, R5, R4, !PT ;  /* 0x000000050f0f7276 */ /* 0x000fe40007810004 */
[----:B------:R-:W-:Y:S01]  /*a060*/  ISETP.GE.AND P5, PT, R18, R165, PT ;  /* 0x000000a51200720c */ /* 0x000fe20003fa6270 */
[----:B------:R-:W2:Y:S01]  /*a070*/  SHFL.BFLY PT, R12, R14, 0x2, 0x1f ;  /* 0x0c401f000e0c7f89 */ /* 0x000ea200000e0000 */
[----:B------:R-:W-:-:S02]  /*a080*/  FMNMX3.FTZ R15, R15, R190, R167, !PT ;  /* 0x000000be0f0f7276 */ /* 0x000fc400078100a7 */
[----:B------:R-:W-:Y:S02]  /*a090*/  FSEL R169, R169, -INF , !P4 ;  /* 0xff800000a9a97808 */ /* 0x000fe40006000000 */
[----:B------:R-:W-:Y:S02]  /*a0a0*/  FSEL R168, R168, -INF , !P2 ;  /* 0xff800000a8a87808 */ /* 0x000fe40005000000 */
[----:B------:R-:W-:Y:S02]  /*a0b0*/  FMNMX3.FTZ R15, R15, R191, R189, !PT ;  /* 0x000000bf0f0f7276 */ /* 0x000fe400078100bd */
[----:B------:R-:W-:Y:S02]  /*a0c0*/  FSEL R171, R174, -INF , !P1 ;  /* 0xff800000aeab7808 */ /* 0x000fe40004800000 */
[----:B------:R-:W-:Y:S02]  /*a0d0*/  FSEL R170, R175, -INF , !P5 ;  /* 0xff800000afaa7808 */ /* 0x000fe40006800000 */
[----:B------:R-:W-:-:S02]  /*a0e0*/  FMNMX3.FTZ R15, R15, R169, R168, !PT ;  /* 0x000000a90f0f7276 */ /* 0x000fc400078100a8 */
[----:B------:R-:W-:Y:S02]  /*a0f0*/  ISETP.GE.AND P4, PT, R20, R165, PT ;  /* 0x000000a51400720c */ /* 0x000fe40003f86270 */
[----:B------:R-:W-:Y:S02]  /*a100*/  FSEL R179, R179, -INF , !P6 ;  /* 0xff800000b3b37808 */ /* 0x000fe40007000000 */
[----:B------:R-:W-:Y:S02]  /*a110*/  FSEL R178, R178, -INF , !P3 ;  /* 0xff800000b2b27808 */ /* 0x000fe40005800000 */
[----:B------:R-:W-:Y:S02]  /*a120*/  FMNMX3.FTZ R15, R15, R171, R170, !PT ;  /* 0x000000ab0f0f7276 */ /* 0x000fe400078100aa */
[----:B------:R-:W-:Y:S02]  /*a130*/  FSEL R176, R34, -INF , !P0 ;  /* 0xff80000022b07808 */ /* 0x000fe40004000000 */
[----:B------:R-:W-:-:S02]  /*a140*/  FSEL R175, R35, -INF , !P4 ;  /* 0xff80000023af7808 */ /* 0x000fc40006000000 */
[----:B------:R-:W-:Y:S02]  /*a150*/  FMNMX3.FTZ R15, R15, R179, R178, !PT ;  /* 0x000000b30f0f7276 */ /* 0x000fe400078100b2 */
[----:B--2---:R-:W-:Y:S02]  /*a160*/  FMNMX.FTZ R14, R14, R12, !PT ;  /* 0x0000000c0e0e7209 */ /* 0x004fe40007810000 */
[----:B------:R-:W-:Y:S02]  /*a170*/  FMNMX3.FTZ R15, R15, R176, R175, !PT ;  /* 0x000000b00f0f7276 */ /* 0x000fe400078100af */
[----:B------:R-:W-:Y:S01]  /*a180*/  MOV R13, UR4 ;  /* 0x00000004000d7c02 */ /* 0x000fe20008000f00 */
[----:B------:R-:W2:Y:S01]  /*a190*/  SHFL.BFLY PT, R206, R14, 0x1, 0x1f ;  /* 0x0c201f000ece7f89 */ /* 0x000ea200000e0000 */
[----:B------:R-:W-:Y:S01]  /*a1a0*/  UIADD3 UR4, UPT, UPT, UR28, 0x78dde6e4, URZ ;  /* 0x78dde6e41c047890 */ /* 0x000fe2000fffe0ff */
[----:B------:R-:W-:Y:S02]  /*a1b0*/  IADD3 R172, PT, PT, R0, 0x10040, RZ ;  /* 0x0001004000ac7810 */ /* 0x000fe40007ffe0ff */
[----:B------:R-:W3:Y:S01]  /*a1c0*/  SHFL.BFLY PT, R12, R15, 0x2, 0x1f ;  /* 0x0c401f000f0c7f89 */ /* 0x000ee200000e0000 */
[----:B------:R-:W-:-:S05]  /*a1d0*/  LOP3.LUT R13, R13, UR29, R239, 0x96, !PT ;  /* 0x0000001d0d0d7c12 */ /* 0x000fca000f8e96ef */
[----:B------:R-:W-:-:S05]  /*a1e0*/  IMAD.WIDE.U32 R218, R13, -0x326172a9, RZ ;  /* 0xcd9e8d570dda7825 */ /* 0x000fca00078e00ff */
[----:B------:R-:W-:Y:S02]  /*a1f0*/  LOP3.LUT R216, R242, UR8, R219, 0x96, !PT ;  /* 0x00000008f2d87c12 */ /* 0x000fe4000f8e96db */
[----:B------:R-:W-:-:S03]  /*a200*/  LOP3.LUT R218, R218, UR12, R231, 0x96, !PT ;  /* 0x0000000cdada7c12 */ /* 0x000fc6000f8e96e7 */
[----:B------:R-:W-:Y:S01]  /*a210*/  IMAD.WIDE.U32 R216, R216, -0x2daee0ad, RZ ;  /* 0xd2511f53d8d87825 */ /* 0x000fe200078e00ff */
[----:B--2---:R-:W-:-:S03]  /*a220*/  FMNMX.FTZ R206, R14, R206, !PT ;  /* 0x000000ce0ece7209 */ /* 0x004fc60007810000 */
[----:B------:R-:W-:Y:S01]  /*a230*/  IMAD.WIDE.U32 R218, R218, -0x2daee0ad, RZ ;  /* 0xd2511f53dada7825 */ /* 0x000fe200078e00ff */
[----:B------:R-:W-:Y:S02]  /*a240*/  LOP3.LUT R198, R236, UR17, R217, 0x96, !PT ;  /* 0x00000011ecc67c12 */ /* 0x000fe4000f8e96d9 */
[----:B---3--:R-:W-:Y:S01]  /*a250*/  FMNMX.FTZ R12, R15, R12, !PT ;  /* 0x0000000c0f0c7209 */ /* 0x008fe20007810000 */
[C---:B-1----:R-:W-:Y:S01]  /*a260*/  FMUL.FTZ R181, R206.reuse, UR23 ;  /* 0x00000017ceb57c20 */ /* 0x042fe20008410000 */
[----:B------:R-:W-:Y:S01]  /*a270*/  FSETP.NEU.FTZ.AND P1, PT, R206, -INF , PT ;  /* 0xff800000ce00780b */ /* 0x000fe20003f3d000 */
[----:B------:R-:W-:Y:S01]  /*a280*/  IMAD.WIDE.U32 R198, R198, -0x326172a9, RZ ;  /* 0xcd9e8d57c6c67825 */ /* 0x000fe200078e00ff */
[----:B------:R-:W-:Y:S01]  /*a290*/  LOP3.LUT R216, R216, UR16, R219, 0x96, !PT ;  /* 0x00000010d8d87c12 */ /* 0x000fe2000f8e96db */
[----:B------:R-:W1:Y:S01]  /*a2a0*/  SHFL.BFLY PT, R205, R12, 0x1, 0x1f ;  /* 0x0c201f000ccd7f89 */ /* 0x000e6200000e0000 */
[----:B------:R-:W-:-:S03]  /*a2b0*/  FSEL R181, R181, RZ, P1 ;  /* 0x000000ffb5b57208 */ /* 0x000fc60000800000 */
[----:B------:R-:W-:-:S04]  /*a2c0*/  IMAD.WIDE.U32 R216, R216, -0x326172a9, RZ ;  /* 0xcd9e8d57d8d87825 */ /* 0x000fc800078e00ff */
[----:B------:R-:W-:Y:S01]  /*a2d0*/  FFMA.FTZ R203, R10, UR23, -R181 ;  /* 0x000000170acb7c23 */ /* 0x000fe200080108b5 */
[----:B------:R-:W-:Y:S01]  /*a2e0*/  LOP3.LUT R10, R230, UR11, R199, 0x96, !PT ;  /* 0x0000000be60a7c12 */ /* 0x000fe2000f8e96c7 */
[----:B------:R-:W-:Y:S01]  /*a2f0*/  FFMA.FTZ R204, R11, UR23, -R181 ;  /* 0x000000170bcc7c23 */ /* 0x000fe200080108b5 */
[----:B------:R-:W-:Y:S01]  /*a300*/  LOP3.LUT R198, R198, UR4, R217, 0x96, !PT ;  /* 0x00000004c6c67c12 */ /* 0x000fe2000f8e96d9 */
[--C-:B------:R-:W-:Y:S01]  /*a310*/  FFMA.FTZ R202, R7, UR23, -R181.reuse ;  /* 0x0000001707ca7c23 */ /* 0x100fe200080108b5 */
[--C-:B------:R-:W-:Y:S01]  /*a320*/  FFMA.FTZ R201, R6, UR23, -R181.reuse ;  /* 0x0000001706c97c23 */ /* 0x100fe200080108b5 */
[----:B------:R-:W-:Y:S01]  /*a330*/  IMAD.WIDE.U32 R10, R10, -0x2daee0ad, RZ ;  /* 0xd2511f530a0a7825 */ /* 0x000fe200078e00ff */
[----:B------:R-:W-:Y:S03]  /*a340*/  MUFU.EX2 R203, R203 ;  /* 0x000000cb00cb7308 */ /* 0x000fe60000000800 */
[--C-:B------:R-:W-:Y:S01]  /*a350*/  FFMA.FTZ R209, R209, UR23, -R181.reuse ;  /* 0x00000017d1d17c23 */ /* 0x100fe200080108b5 */
[----:B------:R-:W-:Y:S01]  /*a360*/  FFMA.FTZ R214, R197, UR23, -R181 ;  /* 0x00000017c5d67c23 */ /* 0x000fe200080108b5 */
[----:B------:R-:W-:Y:S01]  /*a370*/  IMAD.WIDE.U32 R198, R198, -0x2daee0ad, RZ ;  /* 0xd2511f53c6c67825 */ /* 0x000fe200078e00ff */
[----:B------:R-:W-:-:S03]  /*a380*/  LOP3.LUT R218, R218, UR15, R11, 0x96, !PT ;  /* 0x0000000fdada7c12 */ /* 0x000fc6000f8e960b */
[--C-:B------:R-:W-:Y:S01]  /*a390*/  FFMA.FTZ R217, R210, UR23, -R181.reuse ;  /* 0x00000017d2d97c23 */ /* 0x100fe200080108b5 */
[----:B------:R-:W-:Y:S01]  /*a3a0*/  FSEL R11, R206, RZ, P1 ;  /* 0x000000ffce0b7208 */ /* 0x000fe20000800000 */
[----:B------:R-:W-:Y:S01]  /*a3b0*/  FFMA.FTZ R222, R186, UR23, -R181 ;  /* 0x00000017bade7c23 */ /* 0x000fe200080108b5 */
[----:B------:R-:W-:Y:S01]  /*a3c0*/  MUFU.EX2 R204, R204 ;  /* 0x000000cc00cc7308 */ /* 0x000fe20000000800 */
[----:B------:R-:W-:-:S04]  /*a3d0*/  IMAD.WIDE.U32 R218, R218, -0x326172a9, RZ ;  /* 0xcd9e8d57dada7825 */ /* 0x000fc800078e00ff */
[----:B------:R-:W-:Y:S01]  /*a3e0*/  FFMA.FTZ R221, R187, UR23, -R181 ;  /* 0x00000017bbdd7c23 */ /* 0x000fe200080108b5 */
[----:B-1----:R-:W-:Y:S01]  /*a3f0*/  FMNMX.FTZ R205, R12, R205, !PT ;  /* 0x000000cd0ccd7209 */ /* 0x002fe20007810000 */
[----:B------:R-:W-:Y:S01]  /*a400*/  FADD.FTZ R11, R164, -R11 ;  /* 0x8000000ba40b7221 */ /* 0x000fe20000010000 */
[----:B------:R-:W-:Y:S01]  /*a410*/  LOP3.LUT R12, R10, UR14, R199, 0x96, !PT ;  /* 0x0000000e0a0c7c12 */ /* 0x000fe2000f8e96c7 */
[----:B------:R-:W-:Y:S01]  /*a420*/  FFMA.FTZ R223, R185, UR23, -R181 ;  /* 0x00000017b9df7c23 */ /* 0x000fe200080108b5 */
[C---:B------:R-:W-:Y:S01]  /*a430*/  FSETP.NEU.FTZ.AND P0, PT, R205.reuse, -INF , PT ;  /* 0xff800000cd00780b */ /* 0x040fe20003f1d000 */
[----:B------:R-:W-:Y:S01]  /*a440*/  FMUL.FTZ R177, R205, UR23 ;  /* 0x00000017cdb17c20 */ /* 0x000fe20008410000 */
[----:B------:R-:W-:Y:S01]  /*a450*/  MUFU.EX2 R202, R202 ;  /* 0x000000ca00ca7308 */ /* 0x000fe20000000800 */
[----:B------:R-:W-:Y:S01]  /*a460*/  IMAD.WIDE.U32 R12, R12, -0x326172a9, RZ ;  /* 0xcd9e8d570c0c7825 */ /* 0x000fe200078e00ff */
[----:B------:R-:W-:-:S03]  /*a470*/  R2P PR, R213, 0x6 ;  /* 0x00000006d5007804 */ /* 0x000fc60000000000 */
[--C-:B------:R-:W-:Y:S01]  /*a480*/  FFMA.FTZ R224, R184, UR23, -R181.reuse ;  /* 0x00000017b8e07c23 */ /* 0x100fe200080108b5 */
[----:B------:R-:W-:Y:S01]  /*a490*/  FSEL R177, R177, RZ, P0 ;  /* 0x000000ffb1b17208 */ /* 0x000fe20000000000 */
[--C-:B------:R-:W-:Y:S01]  /*a4a0*/  FFMA.FTZ R249, R183, UR23, -R181.reuse ;  /* 0x00000017b7f97c23 */ /* 0x100fe200080108b5 */
[----:B------:R-:W-:Y:S01]  /*a4b0*/  PRMT R10, R12, 0x7773, RZ ;  /* 0x000077730c0a7816 */ /* 0x000fe200000000ff */
[----:B------:R-:W-:Y:S01]  /*a4c0*/  FFMA.FTZ R248, R182, UR23, -R181 ;  /* 0x00000017b6f87c23 */ /* 0x000fe200080108b5 */
[----:B------:R-:W-:Y:S01]  /*a4d0*/  PRMT R7, R12, 0x7772, RZ ;  /* 0x000077720c077816 */ /* 0x000fe200000000ff */
[--C-:B------:R-:W-:Y:S01]  /*a4e0*/  FFMA.FTZ R195, R8, UR23, -R177.reuse ;  /* 0x0000001708c37c23 */ /* 0x100fe200080108b1 */
[----:B------:R-:W-:Y:S02]  /*a4f0*/  IMAD.MOV.U32 R8, RZ, RZ, R12 ;  /* 0x000000ffff087224 */ /* 0x000fe400078e000c */
[----:B------:R-:W-:Y:S01]  /*a500*/  FFMA.FTZ R192, R5, UR23, -R177 ;  /* 0x0000001705c07c23 */ /* 0x000fe200080108b1 */
[----:B------:R-:W-:Y:S01]  /*a510*/  LOP3.LUT R5, R218, UR9, R13, 0x96, !PT ;  /* 0x00000009da057c12 */ /* 0x000fe2000f8e960d */
[--C-:B------:R-:W-:Y:S01]  /*a520*/  FFMA.FTZ R207, R4, UR23, -R177.reuse ;  /* 0x0000001704cf7c23 */ /* 0x100fe200080108b1 */
[----:B------:R-:W-:Y:S01]  /*a530*/  PRMT R7, R7, 0x5410, R10 ;  /* 0x0000541007077816 */ /* 0x000fe2000000000a */
[--C-:B------:R-:W-:Y:S01]  /*a540*/  FFMA.FTZ R200, R9, UR23, -R177.reuse ;  /* 0x0000001709c87c23 */ /* 0x100fe200080108b1 */
[----:B------:R-:W-:Y:S01]  /*a550*/  PRMT R6, R12, 0x7771, RZ ;  /* 0x000077710c067816 */ /* 0x000fe200000000ff */
[----:B------:R-:W1:Y:S01]  /*a560*/  LDC R9, c[0x0][0x4f8] ;  /* 0x00013e00ff097b82 */ /* 0x000e620000000800 */
[----:B------:R-:W-:Y:S01]  /*a570*/  LOP3.LUT R8, R8, 0xff, RZ, 0xc0, !PT ;  /* 0x000000ff08087812 */ /* 0x000fe200078ec0ff */
[----:B------:R-:W-:Y:S01]  /*a580*/  MUFU.EX2 R201, R201 ;  /* 0x000000c900c97308 */ /* 0x000fe20000000800 */
[----:B------:R-:W-:Y:S01]  /*a590*/  LOP3.LUT R10, R5, 0xffff, RZ, 0xc0, !PT ;  /* 0x0000ffff050a7812 */ /* 0x000fe200078ec0ff */
[----:B------:R-:W-:Y:S01]  /*a5a0*/  LDSM.16.MT88.4 R12, [R0+0x10000] ;  /* 0x01000000000c783b */ /* 0x000fe20000004200 */
[----:B------:R-:W-:Y:S01]  /*a5b0*/  PRMT R6, R8, 0x5410, R6 ;  /* 0x0000541008067816 */ /* 0x000fe20000000006 */
[--C-:B------:R-:W-:Y:S01]  /*a5c0*/  FFMA.FTZ R218, R191, UR23, -R177.reuse ;  /* 0x00000017bfda7c23 */ /* 0x100fe200080108b1 */
[----:B------:R-:W-:Y:S01]  /*a5d0*/  SHF.R.U32.HI R4, RZ, 0x8, R10 ;  /* 0x00000008ff047819 */ /* 0x000fe2000001160a */
[--C-:B------:R-:W-:Y:S01]  /*a5e0*/  FFMA.FTZ R210, R189, UR23, -R177.reuse ;  /* 0x00000017bdd27c23 */ /* 0x100fe200080108b1 */
[----:B------:R-:W-:Y:S01]  /*a5f0*/  LOP3.LUT R8, R5, 0xff, RZ, 0xc0, !PT ;  /* 0x000000ff05087812 */ /* 0x000fe200078ec0ff */
[----:B------:R-:W-:Y:S01]  /*a600*/  MUFU.EX2 R200, R200 ;  /* 0x000000c800c87308 */ /* 0x000fe20000000800 */
[----:B------:R-:W-:Y:S01]  /*a610*/  FSEL R10, R205, RZ, P0 ;  /* 0x000000ffcd0a7208 */ /* 0x000fe20000000000 */
[--C-:B------:R-:W-:Y:S01]  /*a620*/  FFMA.FTZ R220, R167, UR23, -R177.reuse ;  /* 0x00000017a7dc7c23 */ /* 0x100fe200080108b1 */
[----:B------:R-:W-:Y:S01]  /*a630*/  PRMT R4, R8, 0x5410, R4 ;  /* 0x0000541008047816 */ /* 0x000fe20000000004 */
[--C-:B------:R-:W-:Y:S01]  /*a640*/  FFMA.FTZ R244, R171, UR23, -R177.reuse ;  /* 0x00000017abf47c23 */ /* 0x100fe200080108b1 */
[----:B------:R-:W-:Y:S01]  /*a650*/  SEL R208, R2, 0xffffffe0, !P1 ;  /* 0xffffffe002d07807 */ /* 0x000fe20004800000 */
[----:B------:R-:W-:Y:S01]  /*a660*/  FADD.FTZ R8, R3, -R10 ;  /* 0x8000000a03087221 */ /* 0x000fe20000010000 */
[----:B------:R-:W-:Y:S01]  /*a670*/  FMUL.FTZ R3, R11, UR23 ;  /* 0x000000170b037c20 */ /* 0x000fe20008410000 */
[----:B------:R-:W-:Y:S01]  /*a680*/  @P2 IADD3 R172, PT, PT, R16, -0x40, RZ ;  /* 0xffffffc010ac2810 */ /* 0x000fe20007ffe0ff */
[----:B------:R-:W-:Y:S01]  /*a690*/  MUFU.EX2 R195, R195 ;  /* 0x000000c300c37308 */ /* 0x000fe20000000800 */
[----:B------:R-:W-:Y:S01]  /*a6a0*/  FMUL.FTZ R8, R8, UR23 ;  /* 0x0000001708087c20 */ /* 0x000fe20008410000 */
[----:B------:R-:W-:Y:S01]  /*a6b0*/  IADD3 R173, PT, PT, R0, R208, RZ ;  /* 0x000000d000ad7210 */ /* 0x000fe20007ffe0ff */
[----:B------:R-:W-:Y:S01]  /*a6c0*/  FFMA.FTZ R245, R170, UR23, -R177 ;  /* 0x00000017aaf57c23 */ /* 0x000fe200080108b1 */
[----:B------:R-:W2:Y:S01]  /*a6d0*/  LDSM.16.MT88.4 R28, [R172] ;  /* 0x00000000ac1c783b */ /* 0x000ea20000004200 */
[----:B-1----:R-:W-:Y:S01]  /*a6e0*/  LOP3.LUT R174, R9, 0xff, RZ, 0xc0, !PT ;  /* 0x000000ff09ae7812 */ /* 0x002fe200078ec0ff */
[----:B------:R-:W-:Y:S01]  /*a6f0*/  IMAD.IADD R208, R208, 0x1, R172 ;  /* 0x00000001d0d07824 */ /* 0x000fe200078e02ac */
[----:B------:R-:W-:Y:S01]  /*a700*/  PRMT R9, R5, 0x7632, R9 ;  /* 0x0000763205097816 */ /* 0x000fe20000000009 */
[----:B------:R-:W1:Y:S01]  /*a710*/  MUFU.EX2 R3, R3 ;  /* 0x0000000300037308 */ /* 0x000e620000000800 */
[----:B------:R-:W3:Y:S01]  /*a720*/  LDSM.16.MT88.4 R20, [R173+0x10000] ;  /* 0x01000000ad14783b */ /* 0x000ee20000004200 */
[----:B------:R-:W-:Y:S01]  /*a730*/  SHF.R.U32.HI R5, RZ, 0x18, R5 ;  /* 0x00000018ff057819 */ /* 0x000fe20000011605 */
[--C-:B------:R-:W-:Y:S01]  /*a740*/  FFMA.FTZ R246, R169, UR23, -R177.reuse ;  /* 0x00000017a9f67c23 */ /* 0x100fe200080108b1 */
[----:B------:R-:W-:Y:S01]  /*a750*/  LOP3.LUT R9, R9, 0xff, RZ, 0xc0, !PT ;  /* 0x000000ff09097812 */ /* 0x000fe200078ec0ff */
[----:B------:R-:W-:Y:S01]  /*a760*/  LDSM.16.MT88.4 R164, [R208+0x800] ;  /* 0x00080000d0a4783b */ /* 0x000fe20000004200 */
[----:B------:R-:W-:Y:S01]  /*a770*/  LEA R174, R174, R174, 0x10 ;  /* 0x000000aeaeae7211 */ /* 0x000fe200078e80ff */
[----:B------:R-:W-:Y:S01]  /*a780*/  FFMA.FTZ R247, R168, UR23, -R177 ;  /* 0x00000017a8f77c23 */ /* 0x000fe200080108b1 */
[----:B------:R-:W4:Y:S01]  /*a790*/  MUFU.EX2 R2, R8 ;  /* 0x0000000800027308 */ /* 0x000f220000000800 */
[----:B------:R-:W-:Y:S01]  /*a7a0*/  LOP3.LUT R7, R7, 0xff00ff, RZ, 0xc0, !PT ;  /* 0x00ff00ff07077812 */ /* 0x000fe200078ec0ff */
[----:B------:R-:W-:Y:S01]  /*a7b0*/  LDSM.16.MT88.4 R168, [R0+0x15000] ;  /* 0x0150000000a8783b */ /* 0x000fe20000004200 */
[----:B------:R-:W-:Y:S01]  /*a7c0*/  PRMT R5, R9, 0x5410, R5 ;  /* 0x0000541009057816 */ /* 0x000fe20000000005 */
[--C-:B------:R-:W-:Y:S01]  /*a7d0*/  FFMA.FTZ R250, R188, UR23, -R181.reuse ;  /* 0x00000017bcfa7c23 */ /* 0x100fe200080108b5 */
[--C-:B------:R-:W-:Y:S01]  /*a7e0*/  HSET2.LE.AND R6, R6, R174.reuse, PT ;  /* 0x000000ae06067233 */ /* 0x100fe20003803000 */
[----:B------:R-:W-:Y:S01]  /*a7f0*/  FFMA.FTZ R251, R180, UR23, -R181 ;  /* 0x00000017b4fb7c23 */ /* 0x000fe200080108b5 */
[--C-:B------:R-:W-:Y:S01]  /*a800*/  HSET2.LE.AND R7, R7, R174.reuse, PT ;  /* 0x000000ae07077233 */ /* 0x100fe20003803000 */
[----:B------:R-:W-:Y:S01]  /*a810*/  MUFU.EX2 R192, R192 ;  /* 0x000000c000c07308 */ /* 0x000fe20000000800 */
[-C--:B-1----:R-:W-:Y:S01]  /*a820*/  FMUL.FTZ R24, R44, R3.reuse ;  /* 0x000000032c187220 */ /* 0x082fe20000410000 */
[-C--:B------:R-:W-:Y:S01]  /*a830*/  FMUL.FTZ R25, R45, R3.reuse ;  /* 0x000000032d197220 */ /* 0x080fe20000410000 */
[-C--:B------:R-:W-:Y:S01]  /*a840*/  FMUL.FTZ R16, R36, R3.reuse ;  /* 0x0000000324107220 */ /* 0x080fe20000410000 */
[-C--:B------:R-:W-:Y:S01]  /*a850*/  FMUL.FTZ R17, R37, R3.reuse ;  /* 0x0000000325117220 */ /* 0x080fe20000410000 */
[--C-:B------:R-:W-:Y:S01]  /*a860*/  HSET2.LE.AND R4, R4, R174.reuse, PT ;  /* 0x000000ae04047233 */ /* 0x100fe20003803000 */
[-C--:B------:R-:W-:Y:S01]  /*a870*/  FMUL.FTZ R48, R48, R3.reuse ;  /* 0x0000000330307220 */ /* 0x080fe20000410000 */
[----:B------:R-:W-:Y:S01]  /*a880*/  HSET2.LE.AND R5, R5, R174, PT ;  /* 0x000000ae05057233 */ /* 0x000fe20003803000 */
[----:B------:R-:W1:Y:S01]  /*a890*/  MUFU.EX2 R207, R207 ;  /* 0x000000cf00cf7308 */ /* 0x000e620000000800 */
[-C--:B----4-:R-:W-:Y:S01]  /*a8a0*/  FMUL.FTZ R26, R46, R2.reuse ;  /* 0x000000022e1a7220 */ /* 0x090fe20000410000 */
[-C--:B------:R-:W-:Y:S01]  /*a8b0*/  FMUL.FTZ R27, R47, R2.reuse ;  /* 0x000000022f1b7220 */ /* 0x080fe20000410000 */
[-C--:B------:R-:W-:Y:S01]  /*a8c0*/  FMUL.FTZ R18, R38, R2.reuse ;  /* 0x0000000226127220 */ /* 0x080fe20000410000 */
[----:B------:R-:W-:Y:S01]  /*a8d0*/  LDSM.16.MT88.4 R44, [R0+0x12000] ;  /* 0x01200000002c783b */ /* 0x000fe20000004200 */
[----:B------:R-:W-:Y:S01]  /*a8e0*/  FMUL.FTZ R19, R39, R2 ;  /* 0x0000000227137220 */ /* 0x000fe20000410000 */
[----:B------:R-:W-:Y:S01]  /*a8f0*/  F2FP.F16.F32.PACK_AB R11, R201, R202 ;  /* 0x000000cac90b723e */ /* 0x000fe200000000ff */
[-C--:B------:R-:W-:Y:S01]  /*a900*/  FMUL.FTZ R49, R49, R3.reuse ;  /* 0x0000000331317220 */ /* 0x080fe20000410000 */
[----:B------:R-:W4:Y:S01]  /*a910*/  LDSM.16.MT88.4 R36, [R208] ;  /* 0x00000000d024783b */ /* 0x000f220000004200 */
[----:B------:R-:W-:Y:S01]  /*a920*/  F2FP.F16.F32.PACK_AB R9, R203, R204 ;  /* 0x000000cccb09723e */ /* 0x000fe200000000ff */
[----:B------:R-:W-:Y:S01]  /*a930*/  FMUL.FTZ R50, R50, R2 ;  /* 0x0000000232327220 */ /* 0x000fe20000410000 */
[----:B------:R-:W-:Y:S01]  /*a940*/  F2FP.F16.F32.PACK_AB R8, R195, R200 ;  /* 0x000000c8c308723e */ /* 0x000fe200000000ff */
[----:B------:R-:W-:Y:S01]  /*a950*/  FMUL.FTZ R51, R51, R2 ;  /* 0x0000000233337220 */ /* 0x000fe20000410000 */
[----:B------:R-:W-:Y:S01]  /*a960*/  LOP3.LUT R6, R11, R6, RZ, 0xc0, !PT ;  /* 0x000000060b067212 */ /* 0x000fe200078ec0ff */
[-C--:B------:R-:W-:Y:S01]  /*a970*/  FMUL.FTZ R40, R40, R3.reuse ;  /* 0x0000000328287220 */ /* 0x080fe20000410000 */
[----:B------:R-:W-:Y:S01]  /*a980*/  LOP3.LUT R4, R9, R4, RZ, 0xc0, !PT ;  /* 0x0000000409047212 */ /* 0x000fe200078ec0ff */
[----:B------:R-:W-:Y:S01]  /*a990*/  FMUL.FTZ R41, R41, R3 ;  /* 0x0000000329297220 */ /* 0x000fe20000410000 */
[----:B-1----:R-:W-:Y:S01]  /*a9a0*/  F2FP.F16.F32.PACK_AB R10, R207, R192 ;  /* 0x000000c0cf0a723e */ /* 0x002fe200000000ff */
[-C--:B------:R-:W-:Y:S01]  /*a9b0*/  FMUL.FTZ R42, R42, R2.reuse ;  /* 0x000000022a2a7220 */ /* 0x080fe20000410000 */
[----:B------:R-:W-:Y:S01]  /*a9c0*/  LOP3.LUT R5, R8, R5, RZ, 0xc0, !PT ;  /* 0x0000000508057212 */ /* 0x000fe200078ec0ff */
[-C--:B------:R-:W-:Y:S01]  /*a9d0*/  FMUL.FTZ R43, R43, R2.reuse ;  /* 0x000000022b2b7220 */ /* 0x080fe20000410000 */
[----:B------:R-:W-:Y:S01]  /*a9e0*/  LOP3.LUT R7, R10, R7, RZ, 0xc0, !PT ;  /* 0x000000070a077212 */ /* 0x000fe200078ec0ff */
        /* <DEDUP_REMOVED lines=10> */
[----:B------:R-:W-:Y:S01]  /*aa90*/  LDSM.16.MT88.4 R52, [R173+0x12000] ;  /* 0x01200000ad34783b */ /* 0x000fe20000004200 */
        /* <DEDUP_REMOVED lines=75> */
[C---:B--2---:R-:W-:Y:S01]  /*af50*/  HMMA.16816.F32 R56, R4.reuse, R60, R56 ;  /* 0x0000003c0438723c */ /* 0x044fe20000001838 */
[-C--:B------:R-:W-:Y:S01]  /*af60*/  FMUL.FTZ R137, R137, R3.reuse ;  /* 0x0000000389897220 */ /* 0x080fe20000410000 */
[-C--:B------:R-:W-:Y:S01]  /*af70*/  FMUL.FTZ R138, R138, R2.reuse ;  /* 0x000000028a8a7220 */ /* 0x080fe20000410000 */
[-C--:B------:R-:W-:Y:S01]  /*af80*/  FMUL.FTZ R139, R139, R2.reuse ;  /* 0x000000028b8b7220 */ /* 0x080fe20000410000 */
[----:B------:R-:W-:Y:S01]  /*af90*/  LDSM.16.MT88.4 R160, [R208+0x6000] ;  /* 0x00600000d0a0783b */ /* 0x000fe20000004200 */
[----:B------:R-:W-:Y:S01]  /*afa0*/  MUFU.EX2 R217, R217 ;  /* 0x000000d900d97308 */ /* 0x000fe20000000800 */
        /* <DEDUP_REMOVED lines=8> */
[----:B------:R-:W2:Y:S01]  /*b030*/  LDSM.16.MT88.4 R100, [R208+0x4000] ;  /* 0x00400000d064783b */ /* 0x000ea20000004200 */
[-C--:B------:R-:W-:Y:S01]  /*b040*/  FMUL.FTZ R158, R158, R2.reuse ;  /* 0x000000029e9e7220 */ /* 0x080fe20000410000 */
[C---:B------:R-:W-:Y:S01]  /*b050*/  HMMA.16816.F32 R48, R4.reuse, R52, R48 ;  /* 0x000000340430723c */ /* 0x040fe20000001830 */
[-C--:B------:R-:W-:Y:S01]  /*b060*/  FMUL.FTZ R159, R159, R2.reuse ;  /* 0x000000029f9f7220 */ /* 0x080fe20000410000 */
[-C--:B------:R-:W-:Y:S01]  /*b070*/  FMUL.FTZ R152, R152, R3.reuse ;  /* 0x0000000398987220 */ /* 0x080fe20000410000 */
[-C--:B------:R-:W-:Y:S01]  /*b080*/  FMUL.FTZ R153, R153, R3.reuse ;  /* 0x0000000399997220 */ /* 0x080fe20000410000 */
[-C--:B------:R-:W-:Y:S01]  /*b090*/  FMUL.FTZ R154, R154, R2.reuse ;  /* 0x000000029a9a7220 */ /* 0x080fe20000410000 */
[----:B------:R-:W5:Y:S01]  /*b0a0*/  MUFU.EX2 R210, R210 ;  /* 0x000000d200d27308 */ /* 0x000f620000000800 */
        /* <DEDUP_REMOVED lines=10> */
[C---:B---3--:R-:W-:Y:S01]  /*b150*/  HMMA.16816.F32 R80, R4.reuse, R84, R80 ;  /* 0x000000540450723c */ /* 0x048fe20000001850 */
[-C--:B------:R-:W-:Y:S01]  /*b160*/  FMUL.FTZ R146, R146, R2.reuse ;  /* 0x0000000292927220 */ /* 0x080fe20000410000 */
[-C--:B------:R-:W-:Y:S01]  /*b170*/  FMUL.FTZ R147, R147, R2.reuse ;  /* 0x0000000293937220 */ /* 0x080fe20000410000 */
[--C-:B------:R-:W-:Y:S01]  /*b180*/  FFMA.FTZ R252, R179, UR23, -R177.reuse ;  /* 0x00000017b3fc7c23 */ /* 0x100fe200080108b1 */
[--C-:B------:R-:W-:Y:S01]  /*b190*/  FFMA.FTZ R178, R178, UR23, -R177.reuse ;  /* 0x00000017b2b27c23 */ /* 0x100fe200080108b1 */
[----:B------:R-:W-:Y:S01]  /*b1a0*/  MUFU.EX2 R221, R221 ;  /* 0x000000dd00dd7308 */ /* 0x000fe20000000800 */
        /* <DEDUP_REMOVED lines=8> */
[----:B------:R-:W3:Y:S02]  /*b230*/  LDSM.16.MT88.4 R124, [R172+0x6000] ;  /* 0x00600000ac7c783b */ /* 0x000ee40000004200 */
[C---:B----4-:R-:W-:Y:S05]  /*b240*/  HMMA.16816.F32 R72, R4.reuse, R76, R72 ;  /* 0x0000004c0448723c */ /* 0x050fea0000001848 */
        /* <DEDUP_REMOVED lines=8> */
[C---:B-1----:R-:W-:Y:S05]  /*b2d0*/  HMMA.16816.F32 R104, R4.reuse, R108, R104 ;  /* 0x0000006c0468723c */ /* 0x042fea0000001868 */
[----:B------:R-:W-:Y:S03]  /*b2e0*/  MUFU.EX2 R244, R244 ;  /* 0x000000f400f47308 */ /* 0x000fe60000000800 */
[C---:B------:R-:W-:Y:S01]  /*b2f0*/  HMMA.16816.F32 R108, R4.reuse, R110, R128 ;  /* 0x0000006e046c723c */ /* 0x040fe20000001880 */
[----:B------:R-:W-:Y:S01]  /*b300*/  LOP3.LUT R128, R216, UR10, R219, 0x96, !PT ;  /* 0x0000000ad8807c12 */ /* 0x000fe2000f8e96db */
[----:B------:R-:W-:Y:S01]  /*b310*/  FFMA.FTZ R219, R190, UR23, -R177 ;  /* 0x00000017bedb7c23 */ /* 0x000fe200080108b1 */
[-C--:B------:R-:W-:Y:S01]  /*b320*/  FMUL.FTZ R130, R150, R2.reuse ;  /* 0x0000000296827220 */ /* 0x080fe20000410000 */
[----:B------:R-:W-:Y:S01]  /*b330*/  FMUL.FTZ R131, R151, R2 ;  /* 0x0000000297837220 */ /* 0x000fe20000410000 */
[----:B------:R1:W3:Y:S01]  /*b340*/  MUFU.EX2 R216, R209 ;  /* 0x000000d100d87308 */ /* 0x0002e20000000800 */
[----:B------:R-:W-:Y:S01]  /*b350*/  IMAD.WIDE.U32 R128, R128, -0x2daee0ad, RZ ;  /* 0xd2511f5380807825 */ /* 0x000fe200078e00ff */
[----:B-----5:R-:W-:Y:S01]  /*b360*/  F2FP.F16.F32.PACK_AB R151, R210, R218 ;  /* 0x000000dad297723e */ /* 0x020fe200000000ff */
[C---:B--2---:R-:W-:Y:S05]  /*b370*/  HMMA.16816.F32 R96, R4.reuse, R100, R96 ;  /* 0x000000640460723c */ /* 0x044fea0000001860 */
[----:B------:R-:W2:Y:S03]  /*b380*/  MUFU.EX2 R219, R219 ;  /* 0x000000db00db7308 */ /* 0x000ea60000000800 */
[C---:B------:R-:W-:Y:S01]  /*b390*/  HMMA.16816.F32 R100, R4.reuse, R102, R120 ;  /* 0x000000660464723c */ /* 0x040fe20000001878 */
[-C--:B------:R-:W-:Y:S01]  /*b3a0*/  FMUL.FTZ R120, R140, R3.reuse ;  /* 0x000000038c787220 */ /* 0x080fe20000410000 */
[----:B------:R-:W-:Y:S01]  /*b3b0*/  FMUL.FTZ R121, R141, R3 ;  /* 0x000000038d797220 */ /* 0x000fe20000410000 */
[-C--:B------:R-:W-:Y:S01]  /*b3c0*/  FMUL.FTZ R122, R142, R2.reuse ;  /* 0x000000028e7a7220 */ /* 0x080fe20000410000 */
[----:B------:R-:W-:Y:S01]  /*b3d0*/  FMUL.FTZ R123, R143, R2 ;  /* 0x000000028f7b7220 */ /* 0x000fe20000410000 */
[----:B------:R-:W-:Y:S01]  /*b3e0*/  MUFU.EX2 R245, R245 ;  /* 0x000000f500f57308 */ /* 0x000fe20000000800 */
[----:B-1----:R-:W-:Y:S01]  /*b3f0*/  FFMA.FTZ R209, R196, UR23, -R181 ;  /* 0x00000017c4d17c23 */ /* 0x002fe200080108b5 */
[----:B------:R-:W1:Y:S01]  /*b400*/  LDSM.16.MT88.4 R140, [R173+0x10800] ;  /* 0x01080000ad8c783b */ /* 0x000e620000004200 */
[----:B------:R-:W-:Y:S01]  /*b410*/  HMMA.16816.F32 R88, R4, R92, R88 ;  /* 0x0000005c0458723c */ /* 0x000fe20000001858 */
[----:B---3--:R-:W-:-:S04]  /*b420*/  F2FP.F16.F32.PACK_AB R150, R216, R217 ;  /* 0x000000d9d896723e */ /* 0x008fc800000000ff */
[----:B------:R-:W3:Y:S03]  /*b430*/  MUFU.EX2 R209, R209 ;  /* 0x000000d100d17308 */ /* 0x000ee60000000800 */
[C---:B------:R-:W-:Y:S01]  /*b440*/  HMMA.16816.F32 R92, R4.reuse, R94, R112 ;  /* 0x0000005e045c723c */ /* 0x040fe20000001870 */
[-C--:B------:R-:W-:Y:S01]  /*b450*/  FMUL.FTZ R112, R132, R3.reuse ;  /* 0x0000000384707220 */ /* 0x080fe20000410000 */
[-C--:B------:R-:W-:Y:S01]  /*b460*/  FMUL.FTZ R113, R133, R3.reuse ;  /* 0x0000000385717220 */ /* 0x080fe20000410000 */
[-C--:B------:R-:W-:Y:S01]  /*b470*/  FMUL.FTZ R114, R134, R2.reuse ;  /* 0x0000000286727220 */ /* 0x080fe20000410000 */
[----:B------:R-:W-:Y:S01]  /*b480*/  FMUL.FTZ R115, R135, R2 ;  /* 0x0000000287737220 */ /* 0x000fe20000410000 */
[----:B------:R-:W-:Y:S01]  /*b490*/  PRMT R134, R128, 0x7771, RZ ;  /* 0x0000777180867816 */ /* 0x000fe200000000ff */
[----:B------:R-:W-:Y:S01]  /*b4a0*/  MUFU.EX2 R246, R246 ;  /* 0x000000f600f67308 */ /* 0x000fe20000000800 */
[----:B------:R-:W-:Y:S01]  /*b4b0*/  LOP3.LUT R133, R198, UR13, R129, 0x96, !PT ;  /* 0x0000000dc6857c12 */ /* 0x000fe2000f8e9681 */
[C---:B------:R-:W-:Y:S01]  /*b4c0*/  HMMA.16816.F32 R120, R4.reuse, R124, R120 ;  /* 0x0000007c0478723c */ /* 0x040fe20000001878 */
[----:B------:R-:W-:Y:S01]  /*b4d0*/  MOV R125, R128 ;  /* 0x00000080007d7202 */ /* 0x000fe20000000f00 */
[-C--:B------:R-:W-:Y:S01]  /*b4e0*/  FMUL.FTZ R129, R149, R3.reuse ;  /* 0x0000000395817220 */ /* 0x080fe20000410000 */
[----:B------:R-:W-:Y:S01]  /*b4f0*/  PRMT R124, R128, 0x7773, RZ ;  /* 0x00007773807c7816 */ /* 0x000fe200000000ff */
[----:B------:R-:W-:Y:S01]  /*b500*/  FFMA.FTZ R2, R240, R2, R200 ;  /* 0x00000002f0027223 */ /* 0x000fe200000100c8 */
[----:B------:R-:W-:Y:S01]  /*b510*/  LOP3.LUT R125, R125, 0xff, RZ, 0xc0, !PT ;  /* 0x000000ff7d7d7812 */ /* 0x000fe200078ec0ff */
[----:B------:R-:W5:Y:S01]  /*b520*/  MUFU.EX2 R247, R247 ;  /* 0x000000f700f77308 */ /* 0x000f620000000800 */
[----:B------:R-:W-:Y:S01]  /*b530*/  PRMT R132, R128, 0x7772, RZ ;  /* 0x0000777280847816 */ /* 0x000fe200000000ff */
[C---:B----4-:R-:W-:Y:S01]  /*b540*/  HMMA.16816.F32 R112, R4.reuse, R116, R112 ;  /* 0x000000740470723c */ /* 0x050fe20000001870 */
[----:B------:R-:W-:Y:S01]  /*b550*/  PRMT R134, R125, 0x5410, R134 ;  /* 0x000054107d867816 */ /* 0x000fe20000000086 */
[-C--:B------:R-:W-:Y:S01]  /*b560*/  FMUL.FTZ R128, R148, R3.reuse ;  /* 0x0000000394807220 */ /* 0x080fe20000410000 */
[----:B------:R-:W-:Y:S01]  /*b570*/  PRMT R132, R132, 0x5410, R124 ;  /* 0x0000541084847816 */ /* 0x000fe2000000007c */
[----:B------:R-:W-:Y:S01]  /*b580*/  FFMA.FTZ R3, R241, R3, R204 ;  /* 0x00000003f1037223 */ /* 0x000fe200000100cc */
[----:B--2---:R-:W-:Y:S01]  /*b590*/  F2FP.F16.F32.PACK_AB R149, R220, R219 ;  /* 0x000000dbdc95723e */ /* 0x004fe200000000ff */
[----:B------:R-:W-:Y:S01]  /*b5a0*/  MUFU.EX2 R249, R249 ;  /* 0x000000f900f97308 */ /* 0x000fe20000000800 */
[--C-:B------:R-:W-:Y:S01]  /*b5b0*/  HSET2.LE.AND R134, R134, R174.reuse, PT ;  /* 0x000000ae86867233 */ /* 0x100fe20003803000 */
[C---:B------:R-:W-:Y:S01]  /*b5c0*/  HMMA.16816.F32 R116, R4.reuse, R118, R136 ;  /* 0x000000760474723c */ /* 0x040fe20000001888 */
[----:B------:R-:W-:Y:S01]  /*b5d0*/  LOP3.LUT R138, R133, 0xffff, RZ, 0xc0, !PT ;  /* 0x0000ffff858a7812 */ /* 0x000fe200078ec0ff */
[----:B------:R-:W-:Y:S01]  /*b5e0*/  FADD.FTZ R3, R203, R3 ;  /* 0x00000003cb037221 */ /* 0x000fe20000010000 */
[----:B------:R-:W-:Y:S01]  /*b5f0*/  PRMT R136, R133, 0x7632, R136 ;  /* 0x0000763285887816 */ /* 0x000fe20000000088 */
[----:B------:R-:W-:Y:S01]  /*b600*/  FADD.FTZ R2, R195, R2 ;  /* 0x00000002c3027221 */ /* 0x000fe20000010000 */
[----:B------:R-:W-:Y:S01]  /*b610*/  LOP3.LUT R137, R133, 0xff, RZ, 0xc0, !PT ;  /* 0x000000ff85897812 */ /* 0x000fe200078ec0ff */
[----:B------:R-:W2:Y:S01]  /*b620*/  MUFU.EX2 R248, R248 ;  /* 0x000000f800f87308 */ /* 0x000ea20000000800 */
[----:B------:R-:W-:Y:S01]  /*b630*/  SHF.R.U32.HI R138, RZ, 0x8, R138 ;  /* 0x00000008ff8a7819 */ /* 0x000fe2000001168a */
[C---:B------:R-:W-:Y:S01]  /*b640*/  HMMA.16816.F32 R8, R4.reuse, R12, R8 ;  /* 0x0000000c0408723c */ /* 0x040fe20000001808 */
[----:B------:R-:W-:Y:S01]  /*b650*/  LOP3.LUT R136, R136, 0xff, RZ, 0xc0, !PT ;  /* 0x000000ff88887812 */ /* 0x000fe200078ec0ff */
[----:B------:R-:W-:Y:S01]  /*b660*/  FADD.FTZ R202, R202, R3 ;  /* 0x00000003caca7221 */ /* 0x000fe20000010000 */
[----:B---3--:R-:W-:Y:S01]  /*b670*/  F2FP.F16.F32.PACK_AB R139, R209, R214 ;  /* 0x000000d6d18b723e */ /* 0x008fe200000000ff */
[----:B------:R-:W-:Y:S01]  /*b680*/  FADD.FTZ R192, R192, R2 ;  /* 0x00000002c0c07221 */ /* 0x000fe20000010000 */
[----:B------:R-:W-:Y:S01]  /*b690*/  SHF.R.U32.HI R133, RZ, 0x18, R133 ;  /* 0x00000018ff857819 */ /* 0x000fe20000011685 */
[----:B------:R-:W-:Y:S01]  /*b6a0*/  MUFU.EX2 R250, R250 ;  /* 0x000000fa00fa7308 */ /* 0x000fe20000000800 */
[----:B------:R-:W-:Y:S01]  /*b6b0*/  LOP3.LUT R135, R132, 0xff00ff, RZ, 0xc0, !PT ;  /* 0x00ff00ff84877812 */ /* 0x000fe200078ec0ff */
[C---:B------:R-:W-:Y:S01]  /*b6c0*/  HMMA.16816.F32 R12, R4.reuse, R14, R156 ;  /* 0x0000000e040c723c */ /* 0x040fe2000000189c */
[----:B------:R-:W-:Y:S01]  /*b6d0*/  PRMT R148, R137, 0x5410, R138 ;  /* 0x0000541089947816 */ /* 0x000fe2000000008a */
[----:B------:R-:W-:Y:S01]  /*b6e0*/  LDSM.16.MT88.4 R156, [R0+0x10800] ;  /* 0x01080000009c783b */ /* 0x000fe20000004200 */
[----:B------:R-:W-:Y:S01]  /*b6f0*/  PRMT R132, R136, 0x5410, R133 ;  /* 0x0000541088847816 */ /* 0x000fe20000000085 */
[----:B------:R-:W-:Y:S01]  /*b700*/  FADD.FTZ R202, R201, R202 ;  /* 0x000000cac9ca7221 */ /* 0x000fe20000010000 */
[----:B------:R-:W-:Y:S01]  /*b710*/  LOP3.LUT R134, R139, R134, RZ, 0xc0, !PT ;  /* 0x000000868b867212 */ /* 0x000fe200078ec0ff */
[----:B------:R-:W-:Y:S01]  /*b720*/  MUFU.EX2 R251, R251 ;  /* 0x000000fb00fb7308 */ /* 0x000fe20000000800 */
[----:B------:R-:W3:Y:S01]  /*b730*/  LDSM.16.MT88.4 R136, [R172+0x800] ;  /* 0x00080000ac88783b */ /* 0x000ee20000004200 */
[--C-:B------:R-:W-:Y:S01]  /*b740*/  HSET2.LE.AND R135, R135, R174.reuse, PT ;  /* 0x000000ae87877233 */ /* 0x100fe20003803000 */
[C---:B------:R-:W-:Y:S01]  /*b750*/  HMMA.16816.F32 R124, R4.reuse, R126, R152 ;  /* 0x0000007e047c723c */ /* 0x040fe20000001898 */
[--C-:B------:R-:W-:Y:S01]  /*b760*/  HSET2.LE.AND R148, R148, R174.reuse, PT ;  /* 0x000000ae94947233 */ /* 0x100fe20003803000 */
[----:B------:R-:W-:Y:S01]  /*b770*/  LDSM.16.MT88.4 R152, [R173+0x12800] ;  /* 0x01280000ad98783b */ /* 0x000fe20000004200 */
[----:B------:R-:W-:Y:S01]  /*b780*/  HSET2.LE.AND R133, R132, R174, PT ;  /* 0x000000ae84857233 */ /* 0x000fe20003803000 */
[----:B------:R-:W-:Y:S01]  /*b790*/  FADD.FTZ R192, R207, R192 ;  /* 0x000000c0cfc07221 */ /* 0x000fe20000010000 */
[----:B------:R-:W-:Y:S01]  /*b7a0*/  LOP3.LUT R135, R151, R135, RZ, 0xc0, !PT ;  /* 0x0000008797877212 */ /* 0x000fe200078ec0ff */
[----:B------:R-:W-:Y:S01]  /*b7b0*/  MUFU.EX2 R252, R252 ;  /* 0x000000fc00fc7308 */ /* 0x000fe20000000800 */
[----:B------:R-:W-:Y:S01]  /*b7c0*/  LOP3.LUT R132, R150, R148, RZ, 0xc0, !PT ;  /* 0x0000009496847212 */ /* 0x000fe200078ec0ff */
[----:B------:R-:W-:Y:S01]  /*b7d0*/  HMMA.16816.F32 R128, R4, R160, R128 ;  /* 0x000000a00480723c */ /* 0x000fe20000001880 */
[----:B------:R-:W-:Y:S01]  /*b7e0*/  LOP3.LUT R133, R149, R133, RZ, 0xc0, !PT ;  /* 0x0000008595857212 */ /* 0x000fe200078ec0ff */
[----:B------:R-:W-:Y:S01]  /*b7f0*/  FADD.FTZ R217, R217, R202 ;  /* 0x000000cad9d97221 */ /* 0x000fe20000010000 */
[----:B------:R-:W4:Y:S01]  /*b800*/  LDSM.16.MT88.4 R148, [R208+0x2800] ;  /* 0x00280000d094783b */ /* 0x000f220000004200 */
[----:B------:R-:W-:Y:S01]  /*b810*/  FADD.FTZ R219, R219, R192 ;  /* 0x000000c0dbdb7221 */ /* 0x000fe20000010000 */
[----:B------:R-:W-:Y:S01]  /*b820*/  MOV R3, R205 ;  /* 0x000000cd00037202 */ /* 0x000fe20000000f00 */
[----:B------:R-:W2:Y:S01]  /*b830*/  MUFU.EX2 R189, R178 ;  /* 0x000000b200bd7308 */ /* 0x000ea20000000800 */
[----:B------:R-:W-:Y:S01]  /*b840*/  FADD.FTZ R217, R216, R217 ;  /* 0x000000d9d8d97221 */ /* 0x000fe20000010000 */
[----:B-1----:R-:W-:Y:S01]  /*b850*/  HMMA.16816.F32 R16, R132, R140, R16 ;  /* 0x0000008c8410723c */ /* 0x002fe20000001810 */
[----:B------:R-:W-:-:S02]  /*b860*/  FADD.FTZ R219, R220, R219 ;  /* 0x000000dbdcdb7221 */ /* 0x000fc40000010000 */
[----:B------:R-:W-:Y:S02]  /*b870*/  FADD.FTZ R214, R214, R217 ;  /* 0x000000d9d6d67221 */ /* 0x000fe40000010000 */
[----:B------:R-:W-:Y:S01]  /*b880*/  FADD.FTZ R218, R218, R219 ;  /* 0x000000dbdada7221 */ /* 0x000fe20000010000 */
[----:B------:R1:W-:Y:S01]  /*b890*/  MUFU.EX2 R183, R176 ;  /* 0x000000b000b77308 */ /* 0x0003e20000000800 */
[----:B------:R-:W-:Y:S01]  /*b8a0*/  FADD.FTZ R214, R209, R214 ;  /* 0x000000d6d1d67221 */ /* 0x000fe20000010000 */
[----:B------:R-:W-:Y:S01]  /*b8b0*/  HMMA.16816.F32 R20, R132, R142, R20 ;  /* 0x0000008e8414723c */ /* 0x000fe20000001814 */
[----:B------:R-:W5:Y:S01]  /*b8c0*/  LDSM.16.MT88.4 R140, [R173+0x14800] ;  /* 0x01480000ad8c783b */ /* 0x000f620000004200 */
[----:B------:R-:W-:-:S04]  /*b8d0*/  FADD.FTZ R218, R210, R218 ;  /* 0x000000dad2da7221 */ /* 0x000fc80000010000 */
[----:B------:R-:W2:Y:S02]  /*b8e0*/  MUFU.EX2 R197, R175 ;  /* 0x000000af00c57308 */ /* 0x000ea40000000800 */
[----:B------:R-:W-:Y:S01]  /*b8f0*/  HMMA.16816.F32 R4, R4, R162, R144 ;  /* 0x000000a20404723c */ /* 0x000fe20000001890 */
[----:B------:R-:W2:Y:S04]  /*b900*/  LDSM.16.MT88.4 R144, [R0+0x14800] ;  /* 0x014800000090783b */ /* 0x000ea80000004200 */
[----:B------:R-:W-:Y:S03]  /*b910*/  LDSM.16.MT88.4 R160, [R0+0x12800] ;  /* 0x0128000000a0783b */ /* 0x000fe60000004200 */
[C---:B---3--:R-:W-:Y:S01]  /*b920*/  HMMA.16816.F32 R24, R132.reuse, R136, R24 ;  /* 0x000000888418723c */ /* 0x048fe20000001818 */
[----:B-1----:R-:W-:Y:S07]  /*b930*/  LDSM.16.MT88.4 R176, [R172+0x5800] ;  /* 0x00580000acb0783b */ /* 0x002fee0000004200 */
[C---:B------:R-:W-:Y:S01]  /*b940*/  HMMA.16816.F32 R28, R132.reuse, R138, R28 ;  /* 0x0000008a841c723c */ /* 0x040fe2000000181c */
[----:B------:R-:W1:Y:S07]  /*b950*/  LDSM.16.MT88.4 R136, [R172+0x4800] ;  /* 0x00480000ac88783b */ /* 0x000e6e0000004200 */
[C---:B----4-:R-:W-:Y:S08]  /*b960*/  HMMA.16816.F32 R64, R132.reuse, R148, R64 ;  /* 0x000000948440723c */ /* 0x050ff00000001840 */
[C---:B------:R-:W-:Y:S08]  /*b970*/  HMMA.16816.F32 R48, R132.reuse, R152, R48 ;  /* 0x000000988430723c */ /* 0x040ff00000001830 */
[C---:B-----5:R-:W-:Y:S08]  /*b980*/  HMMA.16816.F32 R80, R132.reuse, R140, R80 ;  /* 0x0000008c8450723c */ /* 0x060ff00000001850 */
[C---:B------:R-:W-:Y:S01]  /*b990*/  HMMA.16816.F32 R84, R132.reuse, R142, R84 ;  /* 0x0000008e8454723c */ /* 0x040fe20000001854 */
[----:B------:R-:W3:Y:S07]  /*b9a0*/  LDSM.16.MT88.4 R140, [R0+0x16800] ;  /* 0x01680000008c783b */ /* 0x000eee0000004200 */
[----:B--2---:R-:W-:Y:S01]  /*b9b0*/  HMMA.16816.F32 R72, R132, R144, R72 ;  /* 0x000000908448723c */ /* 0x004fe20000001848 */
[----:B------:R-:W-:-:S04]  /*b9c0*/  MOV R144, UR22 ;  /* 0x0000001600907c02 */ /* 0x000fc80008000f00 */
[----:B------:R-:W-:-:S03]  /*b9d0*/  LOP3.LUT R144, R144, UR29, R239, 0x96, !PT ;  /* 0x0000001d90907c12 */ /* 0x000fc6000f8e96ef */
[----:B-1----:R-:W-:Y:S02]  /*b9e0*/  HMMA.16816.F32 R88, R132, R136, R88 ;  /* 0x000000888458723c */ /* 0x002fe40000001858 */
[----:B------:R-:W-:-:S05]  /*b9f0*/  IMAD.WIDE.U32 R148, R144, -0x326172a9, RZ ;  /* 0xcd9e8d5790947825 */ /* 0x000fca00078e00ff */
[----:B------:R-:W-:Y:S01]  /*ba00*/  LOP3.LUT R190, R242, UR8, R149, 0x96, !PT ;  /* 0x00000008f2be7c12 */ /* 0x000fe2000f8e9695 */
[----:B------:R-:W-:Y:S01]  /*ba10*/  HMMA.16816.F32 R92, R132, R138, R92 ;  /* 0x0000008a845c723c */ /* 0x000fe2000000185c */
[----:B------:R-:W1:Y:S01]  /*ba20*/  LDSM.16.MT88.4 R136, [R173+0x16800] ;  /* 0x01680000ad88783b */ /* 0x000e620000004200 */
[----:B------:R-:W-:Y:S01]  /*ba30*/  LOP3.LUT R148, R148, UR12, R231, 0x96, !PT ;  /* 0x0000000c94947c12 */ /* 0x000fe2000f8e96e7 */
[----:B------:R-:W-:Y:S01]  /*ba40*/  UIADD3 UR12, UPT, UPT, UR19, -0x3, URZ ;  /* 0xfffffffd130c7890 */ /* 0x000fe2000fffe0ff */
[----:B------:R-:W-:-:S04]  /*ba50*/  IMAD.WIDE.U32 R190, R190, -0x2daee0ad, RZ ;  /* 0xd2511f53bebe7825 */ /* 0x000fc800078e00ff */
[----:B------:R-:W-:Y:S01]  /*ba60*/  HMMA.16816.F32 R52, R132, R154, R52 ;  /* 0x0000009a8434723c */ /* 0x000fe20000001834 */
[----:B------:R-:W2:Y:S01]  /*ba70*/  LDSM.16.MT88.4 R152, [R208+0x4800] ;  /* 0x00480000d098783b */ /* 0x000ea20000004200 */
[----:B------:R-:W-:-:S05]  /*ba80*/  IMAD.WIDE.U32 R148, R148, -0x2daee0ad, RZ ;  /* 0xd2511f5394947825 */ /* 0x000fca00078e00ff */
[----:B------:R-:W-:Y:S01]  /*ba90*/  LOP3.LUT R190, R190, UR16, R149, 0x96, !PT ;  /* 0x00000010bebe7c12 */ /* 0x000fe2000f8e9695 */
[C---:B------:R-:W-:Y:S01]  /*baa0*/  HMMA.16816.F32 R76, R132.reuse, R146, R76 ;  /* 0x00000092844c723c */ /* 0x040fe2000000184c */
[----:B------:R-:W4:Y:S07]  /*bab0*/  LDSM.16.MT88.4 R144, [R172+0x6800] ;  /* 0x00680000ac90783b */ /* 0x000f2e0000004200 */
        /* <DEDUP_REMOVED lines=8> */
[C---:B------:R-:W-:Y:S03]  /*bb40*/  HMMA.16816.F32 R8, R132.reuse, R156, R8 ;  /* 0x0000009c8408723c */ /* 0x040fe60000001808 */
[----:B------:R-:W-:Y:S01]  /*bb50*/  IMAD.WIDE.U32 R186, R186, -0x2daee0ad, RZ ;  /* 0xd2511f53baba7825 */ /* 0x000fe200078e00ff */
[----:B------:R-:W-:Y:S02]  /*bb60*/  LOP3.LUT R185, R148, UR15, R141, 0x96, !PT ;  /* 0x0000000f94b97c12 */ /* 0x000fe4000f8e968d */
[----:B------:R-:W-:Y:S02]  /*bb70*/  LDSM.16.MT88.4 R148, [R208+0x6800] ;  /* 0x00680000d094783b */ /* 0x000fe40000004200 */
[----:B------:R-:W-:Y:S01]  /*bb80*/  HMMA.16816.F32 R12, R132, R158, R12 ;  /* 0x0000009e840c723c */ /* 0x000fe2000000180c */
[----:B------:R-:W-:Y:S01]  /*bb90*/  LOP3.LUT R140, R140, UR14, R187, 0x96, !PT ;  /* 0x0000000e8c8c7c12 */ /* 0x000fe2000f8e96bb */
[----:B------:R-:W3:Y:S01]  /*bba0*/  LDSM.16.MT88.4 R156, [R172+0x2800] ;  /* 0x00280000ac9c783b */ /* 0x000ee20000004200 */
[----:B------:R-:W-:-:S04]  /*bbb0*/  IMAD.WIDE.U32 R184, R185, -0x326172a9, RZ ;  /* 0xcd9e8d57b9b87825 */ /* 0x000fc800078e00ff */
[----:B------:R-:W-:Y:S01]  /*bbc0*/  IMAD.WIDE.U32 R140, R140, -0x326172a9, RZ ;  /* 0xcd9e8d578c8c7825 */ /* 0x000fe200078e00ff */
[C---:B------:R-:W-:Y:S08]  /*bbd0*/  HMMA.16816.F32 R32, R132.reuse, R164, R32 ;  /* 0x000000a48420723c */ /* 0x040ff00000001820 */
[C---:B------:R-:W-:Y:S01]  /*bbe0*/  HMMA.16816.F32 R36, R132.reuse, R166, R36 ;  /* 0x000000a68424723c */ /* 0x040fe20000001824 */
[----:B------:R-:W5:Y:S07]  /*bbf0*/  LDSM.16.MT88.4 R164, [R173+0x11000] ;  /* 0x01100000ada4783b */ /* 0x000f6e0000004200 */
[C---:B-1----:R-:W-:Y:S08]  /*bc00*/  HMMA.16816.F32 R112, R132.reuse, R136, R112 ;  /* 0x000000888470723c */ /* 0x042ff00000001870 */
[----:B------:R-:W-:Y:S01]  /*bc10*/  HMMA.16816.F32 R136, R132, R138, R116 ;  /* 0x0000008a8488723c */ /* 0x000fe20000001874 */
[----:B------:R-:W-:-:S02]  /*bc20*/  LOP3.LUT R116, R184, UR9, R141, 0x96, !PT ;  /* 0x00000009b8747c12 */ /* 0x000fc4000f8e968d */
[C---:B------:R-:W-:Y:S02]  /*bc30*/  PRMT R117, R140.reuse, 0x7771, RZ ;  /* 0x000077718c757816 */ /* 0x040fe400000000ff */
[C---:B------:R-:W-:Y:S02]  /*bc40*/  PRMT R118, R140.reuse, 0x7773, RZ ;  /* 0x000077738c767816 */ /* 0x040fe400000000ff */
[----:B------:R-:W-:Y:S01]  /*bc50*/  PRMT R119, R140, 0x7772, RZ ;  /* 0x000077728c777816 */ /* 0x000fe200000000ff */
[----:B--2---:R-:W-:Y:S01]  /*bc60*/  HMMA.16816.F32 R96, R132, R152, R96 ;  /* 0x000000988460723c */ /* 0x004fe20000001860 */
[----:B------:R-:W-:Y:S01]  /*bc70*/  IMAD.MOV.U32 R152, RZ, RZ, R140 ;  /* 0x000000ffff987224 */ /* 0x000fe200078e008c */
[----:B------:R-:W-:Y:S02]  /*bc80*/  LOP3.LUT R184, R190, UR10, R185, 0x96, !PT ;  /* 0x0000000abeb87c12 */ /* 0x000fe4000f8e96b9 */
[----:B------:R-:W-:-:S04]  /*bc90*/  PRMT R118, R119, 0x5410, R118 ;  /* 0x0000541077767816 */ /* 0x000fc80000000076 */
[C---:B------:R-:W-:Y:S08]  /*bca0*/  HMMA.16816.F32 R108, R132.reuse, R142, R108 ;  /* 0x0000008e846c723c */ /* 0x040ff0000000186c */
[----:B----4-:R-:W-:Y:S01]  /*bcb0*/  HMMA.16816.F32 R140, R132, R144, R120 ;  /* 0x00000090848c723c */ /* 0x010fe20000001878 */
[C---:B------:R-:W-:Y:S02]  /*bcc0*/  LOP3.LUT R121, R116.reuse, 0xffff, RZ, 0xc0, !PT ;  /* 0x0000ffff74797812 */ /* 0x040fe400078ec0ff */
[----:B------:R-:W-:-:S02]  /*bcd0*/  LOP3.LUT R144, R116, 0xff, RZ, 0xc0, !PT ;  /* 0x000000ff74907812 */ /* 0x000fc400078ec0ff */
[----:B------:R-:W-:Y:S02]  /*bce0*/  SHF.R.U32.HI R121, RZ, 0x8, R121 ;  /* 0x00000008ff797819 */ /* 0x000fe40000011679 */
[----:B------:R-:W-:Y:S01]  /*bcf0*/  LOP3.LUT R120, R152, 0xff, RZ, 0xc0, !PT ;  /* 0x000000ff98787812 */ /* 0x000fe200078ec0ff */
[C---:B------:R-:W-:Y:S01]  /*bd00*/  HMMA.16816.F32 R124, R132.reuse, R146, R124 ;  /* 0x00000092847c723c */ /* 0x040fe2000000187c */
[--C-:B------:R-:W-:Y:S02]  /*bd10*/  PRMT R144, R144, 0x5410, R121.reuse ;  /* 0x0000541090907816 */ /* 0x100fe40000000079 */
[----:B------:R-:W-:Y:S02]  /*bd20*/  PRMT R121, R116, 0x7632, R121 ;  /* 0x0000763274797816 */ /* 0x000fe40000000079 */
[----:B------:R-:W-:Y:S02]  /*bd30*/  SHF.R.U32.HI R145, RZ, 0x18, R116 ;  /* 0x00000018ff917819 */ /* 0x000fe40000011674 */
[----:B------:R-:W-:Y:S01]  /*bd40*/  LOP3.LUT R121, R121, 0xff, RZ, 0xc0, !PT ;  /* 0x000000ff79797812 */ /* 0x000fe200078ec0ff */
[----:B---3--:R-:W-:Y:S01]  /*bd50*/  HMMA.16816.F32 R56, R132, R156, R56 ;  /* 0x0000009c8438723c */ /* 0x008fe20000001838 */
[----:B------:R-:W-:-:S02]  /*bd60*/  PRMT R120, R120, 0x5410, R117 ;  /* 0x0000541078787816 */ /* 0x000fc40000000075 */
[----:B------:R-:W-:Y:S02]  /*bd70*/  LOP3.LUT R147, R118, 0xff00ff, RZ, 0xc0, !PT ;  /* 0x00ff00ff76937812 */ /* 0x000fe400078ec0ff */
[----:B------:R-:W-:Y:S01]  /*bd80*/  PRMT R145, R121, 0x5410, R145 ;  /* 0x0000541079917816 */ /* 0x000fe20000000091 */
[----:B------:R-:W-:Y:S01]  /*bd90*/  LDSM.16.MT88.4 R116, [R208+0x1000] ;  /* 0x00100000d074783b */ /* 0x000fe20000004200 */
[--C-:B------:R-:W-:Y:S01]  /*bda0*/  HSET2.LE.AND R146, R120, R174.reuse, PT ;  /* 0x000000ae78927233 */ /* 0x100fe20003803000 */
[----:B------:R-:W-:Y:S01]  /*bdb0*/  HMMA.16816.F32 R60, R132, R158, R60 ;  /* 0x0000009e843c723c */ /* 0x000fe2000000183c */
[--C-:B------:R-:W-:Y:S01]  /*bdc0*/  HSET2.LE.AND R147, R147, R174.reuse, PT ;  /* 0x000000ae93937233 */ /* 0x100fe20003803000 */
[----:B------:R-:W1:Y:S01]  /*bdd0*/  LDSM.16.MT88.4 R156, [R0+0x11000] ;  /* 0x01100000009c783b */ /* 0x000e620000004200 */
[--C-:B------:R-:W-:Y:S02]  /*bde0*/  HSET2.LE.AND R144, R144, R174.reuse, PT ;  /* 0x000000ae90907233 */ /* 0x100fe40003803000 */
[----:B------:R-:W-:-:S02]  /*bdf0*/  HSET2.LE.AND R145, R145, R174, PT ;  /* 0x000000ae91917233 */ /* 0x000fc40003803000 */
[----:B------:R-:W-:Y:S01]  /*be00*/  F2FP.F16.F32.PACK_AB R122, R224, R223 ;  /* 0x000000dfe07a723e */ /* 0x000fe200000000ff */
[C---:B------:R-:W-:Y:S01]  /*be10*/  HMMA.16816.F32 R40, R132.reuse, R160, R40 ;  /* 0x000000a08428723c */ /* 0x040fe20000001828 */
[----:B------:R-:W-:Y:S02]  /*be20*/  F2FP.F16.F32.PACK_AB R120, R245, R244 ;  /* 0x000000f4f578723e */ /* 0x000fe400000000ff */
[----:B------:R-:W-:Y:S01]  /*be30*/  F2FP.F16.F32.PACK_AB R160, R247, R246 ;  /* 0x000000f6f7a0723e */ /* 0x000fe200000000ff */
[----:B------:R-:W-:Y:S01]  /*be40*/  FADD.FTZ R246, R246, R218 ;  /* 0x000000daf6f67221 */ /* 0x000fe20000010000 */
[----:B------:R-:W-:Y:S02]  /*be50*/  LOP3.LUT R146, R122, R146, RZ, 0xc0, !PT ;  /* 0x000000927a927212 */ /* 0x000fe400078ec0ff */
[----:B------:R-:W-:Y:S01]  /*be60*/  LOP3.LUT R147, R120, R147, RZ, 0xc0, !PT ;  /* 0x0000009378937212 */ /* 0x000fe200078ec0ff */
[----:B------:R-:W-:Y:S01]  /*be70*/  HMMA.16816.F32 R128, R132, R148, R128 ;  /* 0x000000948480723c */ /* 0x000fe20000001880 */
[----:B------:R-:W-:Y:S01]  /*be80*/  F2FP.F16.F32.PACK_AB R148, R222, R221 ;  /* 0x000000ddde94723e */ /* 0x000fe200000000ff */
[----:B------:R-:W2:Y:S01]  /*be90*/  LDSM.16.MT88.4 R120, [R0+0x13000] ;  /* 0x013000000078783b */ /* 0x000ea20000004200 */
[----:B------:R-:W-:Y:S01]  /*bea0*/  LOP3.LUT R145, R160, R145, RZ, 0xc0, !PT ;  /* 0x00000091a0917212 */ /* 0x000fe200078ec0ff */
[----:B------:R-:W-:Y:S01]  /*beb0*/  FADD.FTZ R221, R221, R214 ;  /* 0x000000d6dddd7221 */ /* 0x000fe20000010000 */
[----:B------:R-:W-:Y:S01]  /*bec0*/  LOP3.LUT R144, R148, R144, RZ, 0xc0, !PT ;  /* 0x0000009094907212 */ /* 0x000fe200078ec0ff */
[----:B------:R-:W-:-:S02]  /*bed0*/  FADD.FTZ R246, R247, R246 ;  /* 0x000000f6f7f67221 */ /* 0x000fc40000010000 */
[----:B------:R-:W-:Y:S01]  /*bee0*/  HMMA.16816.F32 R44, R132, R162, R44 ;  /* 0x000000a2842c723c */ /* 0x000fe2000000182c */
[----:B------:R-:W-:Y:S01]  /*bef0*/  FADD.FTZ R221, R222, R221 ;  /* 0x000000dddedd7221 */ /* 0x000fe20000010000 */
[----:B------:R-:W-:-:S03]  /*bf00*/  FADD.FTZ R244, R244, R246 ;  /* 0x000000f6f4f47221 */ /* 0x000fc60000010000 */
[----:B------:R-:W-:Y:S01]  /*bf10*/  FADD.FTZ R223, R223, R221 ;  /* 0x000000dddfdf7221 */ /* 0x000fe20000010000 */
[----:B------:R-:W-:Y:S02]  /*bf20*/  FADD.FTZ R244, R245, R244 ;  /* 0x000000f4f5f47221 */ /* 0x000fe40000010000 */
[----:B------:R-:W-:Y:S01]  /*bf30*/  HMMA.16816.F32 R100, R132, R154, R100 ;  /* 0x0000009a8464723c */ /* 0x000fe20000001864 */
[----:B------:R-:W-:Y:S01]  /*bf40*/  LDSM.16.MT88.4 R152, [R172+0x1000] ;  /* 0x00100000ac98783b */ /* 0x000fe20000004200 */
[----:B------:R-:W-:-:S06]  /*bf50*/  FADD.FTZ R223, R224, R223 ;  /* 0x000000dfe0df7221 */ /* 0x000fcc0000010000 */
[----:B------:R-:W-:Y:S08]  /*bf60*/  HMMA.16816.F32 R148, R132, R150, R4 ;  /* 0x000000968494723c */ /* 0x000ff00000001804 */
[C---:B-----5:R-:W-:Y:S01]  /*bf70*/  HMMA.16816.F32 R132, R144.reuse, R164, R16 ;  /* 0x000000a49084723c */ /* 0x060fe20000001810 */
[----:B------:R-:W3:Y:S07]  /*bf80*/  LDSM.16.MT88.4 R16, [R172+0x3000] ;  /* 0x00300000ac10783b */ /* 0x000eee0000004200 */
[C---:B-1----:R-:W-:Y:S01]  /*bf90*/  HMMA.16816.F32 R160, R144.reuse, R156, R8 ;  /* 0x0000009c90a0723c */ /* 0x042fe20000001808 */
[----:B------:R-:W-:Y:S07]  /*bfa0*/  LDSM.16.MT88.4 R8, [R208+0x3000] ;  /* 0x00300000d008783b */ /* 0x000fee0000004200 */
[C---:B------:R-:W-:Y:S01]  /*bfb0*/  HMMA.16816.F32 R156, R144.reuse, R158, R12 ;  /* 0x0000009e909c723c */ /* 0x040fe2000000180c */
[----:B------:R-:W1:Y:S07]  /*bfc0*/  LDSM.16.MT88.4 R12, [R173+0x13000] ;  /* 0x01300000ad0c783b */ /* 0x000e6e0000004200 */
[C---:B------:R-:W-:Y:S08]  /*bfd0*/  HMMA.16816.F32 R32, R144.reuse, R116, R32 ;  /* 0x000000749020723c */ /* 0x040ff00000001820 */
        /* <DEDUP_REMOVED lines=8> */
[C---:B------:R-:W-:Y:S01]  /*c060*/  HMMA.16816.F32 R20, R144.reuse, R166, R20 ;  /* 0x000000a69014723c */ /* 0x040fe20000001814 */
[----:B------:R-:W5:Y:S07]  /*c070*/  LDSM.16.MT88.4 R164, [R173+0x15000] ;  /* 0x01500000ada4783b */ /* 0x000f6e0000004200 */
[C---:B-1----:R-:W-:Y:S08]  /*c080*/  HMMA.16816.F32 R44, R144.reuse, R14, R52 ;  /* 0x0000000e902c723c */ /* 0x042ff00000001834 */
[C---:B----4-:R-:W-:Y:S01]  /*c090*/  HMMA.16816.F32 R52, R144.reuse, R118, R92 ;  /* 0x000000769034723c */ /* 0x050fe2000000185c */
[----:B------:R-:W1:Y:S07]  /*c0a0*/  LDSM.16.MT88.4 R92, [R172+0x7000] ;  /* 0x00700000ac5c783b */ /* 0x000e6e0000004200 */
[C---:B------:R-:W-:Y:S08]  /*c0b0*/  HMMA.16816.F32 R88, R144.reuse, R116, R88 ;  /* 0x000000749058723c */ /* 0x040ff00000001858 */
[C---:B--2---:R-:W-:Y:S08]  /*c0c0*/  HMMA.16816.F32 R116, R144.reuse, R120, R96 ;  /* 0x000000789074723c */ /* 0x044ff00000001860 */
[C---:B------:R-:W-:Y:S01]  /*c0d0*/  HMMA.16816.F32 R120, R144.reuse, R122, R100 ;  /* 0x0000007a9078723c */ /* 0x040fe20000001864 */
[----:B------:R-:W2:Y:S07]  /*c0e0*/  LDSM.16.MT88.4 R100, [R208+0x7000] ;  /* 0x00700000d064783b */ /* 0x000eae0000004200 */
[----:B---3--:R-:W-:Y:S01]  /*c0f0*/  HMMA.16816.F32 R112, R144, R60, R112 ;  /* 0x0000003c9070723c */ /* 0x008fe20000001870 */
        /* <DEDUP_REMOVED lines=9> */
[----:B------:R-:W-:Y:S02]  /*c190*/  SHF.R.U32.HI R97, RZ, 0x8, R97 ;  /* 0x00000008ff617819 */ /* 0x000fe40000011661 */
[----:B------:R-:W-:Y:S02]  /*c1a0*/  LOP3.LUT R98, R64, 0xff, RZ, 0xc0, !PT ;  /* 0x000000ff40627812 */ /* 0x000fe400078ec0ff */
[----:B------:R-:W-:Y:S01]  /*c1b0*/  LDSM.16.MT88.4 R64, [R0+0x13800] ;  /* 0x013800000040783b */ /* 0x000fe20000004200 */
[C---:B------:R-:W-:Y:S08]  /*c1c0*/  HMMA.16816.F32 R24, R144.reuse, R152, R24 ;  /* 0x000000989018723c */ /* 0x040ff00000001818 */
[C---:B------:R-:W-:Y:S01]  /*c1d0*/  HMMA.16816.F32 R28, R144.reuse, R154, R28 ;  /* 0x0000009a901c723c */ /* 0x040fe2000000181c */
[----:B------:R-:W3:Y:S07]  /*c1e0*/  LDSM.16.MT88.4 R152, [R0+0x17000] ;  /* 0x017000000098783b */ /* 0x000eee0000004200 */
[----:B-----5:R-:W-:Y:S01]  /*c1f0*/  HMMA.16816.F32 R84, R144, R166, R84 ;  /* 0x000000a69054723c */ /* 0x020fe20000001854 */
[----:B------:R-:W-:-:S02]  /*c200*/  PRMT R166, R60, 0x7771, RZ ;  /* 0x000077713ca67816 */ /* 0x000fc400000000ff */
[----:B------:R-:W-:Y:S02]  /*c210*/  LOP3.LUT R167, R96, 0xff00ff, RZ, 0xc0, !PT ;  /* 0x00ff00ff60a77812 */ /* 0x000fe400078ec0ff */
[----:B------:R-:W-:-:S03]  /*c220*/  PRMT R166, R98, 0x5410, R166 ;  /* 0x0000541062a67816 */ /* 0x000fc600000000a6 */
[----:B------:R-:W-:Y:S01]  /*c230*/  HMMA.16816.F32 R136, R144, R62, R136 ;  /* 0x0000003e9088723c */ /* 0x000fe20000001888 */
[----:B------:R-:W4:Y:S01]  /*c240*/  LDSM.16.MT88.4 R60, [R0+0x11800] ;  /* 0x01180000003c783b */ /* 0x000f220000004200 */
[--C-:B------:R-:W-:Y:S02]  /*c250*/  HSET2.LE.AND R166, R166, R174.reuse, PT ;  /* 0x000000aea6a67233 */ /* 0x100fe40003803000 */
[----:B------:R-:W-:-:S04]  /*c260*/  HSET2.LE.AND R167, R167, R174, PT ;  /* 0x000000aea7a77233 */ /* 0x000fc80003803000 */
[C---:B-1----:R-:W-:Y:S01]  /*c270*/  HMMA.16816.F32 R140, R144.reuse, R92, R140 ;  /* 0x0000005c908c723c */ /* 0x042fe2000000188c */
[C---:B------:R-:W-:Y:S02]  /*c280*/  LOP3.LUT R92, R186.reuse, 0xff, RZ, 0xc0, !PT ;  /* 0x000000ffba5c7812 */ /* 0x040fe400078ec0ff */
[----:B------:R-:W-:Y:S02]  /*c290*/  PRMT R93, R186, 0x7632, R93 ;  /* 0x00007632ba5d7816 */ /* 0x000fe4000000005d */
[----:B------:R-:W-:Y:S02]  /*c2a0*/  PRMT R92, R92, 0x5410, R97 ;  /* 0x000054105c5c7816 */ /* 0x000fe40000000061 */
[----:B------:R-:W-:Y:S01]  /*c2b0*/  LOP3.LUT R93, R93, 0xff, RZ, 0xc0, !PT ;  /* 0x000000ff5d5d7812 */ /* 0x000fe200078ec0ff */
[----:B------:R-:W-:Y:S01]  /*c2c0*/  HMMA.16816.F32 R80, R144, R164, R80 ;  /* 0x000000a49050723c */ /* 0x000fe20000001850 */
[----:B------:R-:W-:Y:S01]  /*c2d0*/  SHF.R.U32.HI R165, RZ, 0x18, R186 ;  /* 0x00000018ffa57819 */ /* 0x000fe200000116ba */
[----:B------:R-:W-:Y:S01]  /*c2e0*/  LDSM.16.MT88.4 R96, [R0+0x15800] ;  /* 0x015800000060783b */ /* 0x000fe20000004200 */
[----:B------:R-:W-:-:S02]  /*c2f0*/  HSET2.LE.AND R92, R92, R174, PT ;  /* 0x000000ae5c5c7233 */ /* 0x000fc40003803000 */
[----:B------:R-:W-:Y:S01]  /*c300*/  PRMT R165, R93, 0x5410, R165 ;  /* 0x000054105da57816 */ /* 0x000fe200000000a5 */
[----:B------:R-:W-:Y:S01]  /*c310*/  LDSM.16.MT88.4 R184, [R173+0x17800] ;  /* 0x01780000adb8783b */ /* 0x000fe20000004200 */
[----:B------:R-:W-:Y:S01]  /*c320*/  F2FP.F16.F32.PACK_AB R164, R248, R249 ;  /* 0x000000f9f8a4723e */ /* 0x000fe200000000ff */
[C---:B------:R-:W-:Y:S01]  /*c330*/  HMMA.16816.F32 R72, R144.reuse, R168, R72 ;  /* 0x000000a89048723c */ /* 0x040fe20000001848 */
[----:B------:R-:W-:Y:S01]  /*c340*/  F2FP.F16.F32.PACK_AB R93, R189, R252 ;  /* 0x000000fcbd5d723e */ /* 0x000fe200000000ff */
[----:B------:R-:W-:Y:S01]  /*c350*/  FADD.FTZ R249, R249, R223 ;  /* 0x000000dff9f97221 */ /* 0x000fe20000010000 */
[----:B------:R-:W-:Y:S01]  /*c360*/  HSET2.LE.AND R165, R165, R174, PT ;  /* 0x000000aea5a57233 */ /* 0x000fe20003803000 */
[----:B------:R-:W-:Y:S01]  /*c370*/  FADD.FTZ R252, R252, R244 ;  /* 0x000000f4fcfc7221 */ /* 0x000fe20000010000 */
[----:B------:R-:W-:Y:S01]  /*c380*/  LOP3.LUT R164, R164, R92, RZ, 0xc0, !PT ;  /* 0x0000005ca4a47212 */ /* 0x000fe200078ec0ff */
[----:B------:R-:W-:Y:S01]  /*c390*/  FADD.FTZ R249, R248, R249 ;  /* 0x000000f9f8f97221 */ /* 0x000fe20000010000 */
[----:B------:R-:W-:Y:S01]  /*c3a0*/  F2FP.F16.F32.PACK_AB R92, R251, R250 ;  /* 0x000000fafb5c723e */ /* 0x000fe200000000ff */
[----:B------:R-:W-:Y:S01]  /*c3b0*/  HMMA.16816.F32 R76, R144, R170, R76 ;  /* 0x000000aa904c723c */ /* 0x000fe2000000184c */
[----:B------:R-:W-:Y:S01]  /*c3c0*/  LOP3.LUT R165, R93, R165, RZ, 0xc0, !PT ;  /* 0x000000a55da57212 */ /* 0x000fe200078ec0ff */
[----:B------:R-:W-:Y:S01]  /*c3d0*/  FADD.FTZ R249, R250, R249 ;  /* 0x000000f9faf97221 */ /* 0x000fe20000010000 */
[----:B------:R-:W-:-:S03]  /*c3e0*/  LOP3.LUT R166, R92, R166, RZ, 0xc0, !PT ;  /* 0x000000a65ca67212 */ /* 0x000fc600078ec0ff */
[----:B------:R-:W-:Y:S02]  /*c3f0*/  FADD.FTZ R241, R251, R249 ;  /* 0x000000f9fbf17221 */ /* 0x000fe40000010000 */
[C---:B--2---:R-:W-:Y:S01]  /*c400*/  HMMA.16816.F32 R168, R144.reuse, R100, R128 ;  /* 0x0000006490a8723c */ /* 0x044fe20000001880 */
[----:B------:R1:W2:Y:S07]  /*c410*/  LDSM.16.MT88.4 R128, [R0+0x17800] ;  /* 0x017800000080783b */ /* 0x0002ae0000004200 */
[C---:B------:R-:W-:Y:S08]  /*c420*/  HMMA.16816.F32 R8, R144.reuse, R10, R68 ;  /* 0x0000000a9008723c */ /* 0x040ff00000001844 */
[----:B---3--:R-:W-:Y:S01]  /*c430*/  HMMA.16816.F32 R104, R144, R152, R104 ;  /* 0x000000989068723c */ /* 0x008fe20000001868 */
[----:B-1----:R-:W-:-:S07]  /*c440*/  F2FP.F16.F32.PACK_AB R0, R197, R183 ;  /* 0x000000b7c500723e */ /* 0x002fce00000000ff */
[C---:B------:R-:W-:Y:S01]  /*c450*/  HMMA.16816.F32 R68, R144.reuse, R154, R108 ;  /* 0x0000009a9044723c */ /* 0x040fe2000000186c */
[----:B------:R-:W-:Y:S01]  /*c460*/  LDSM.16.MT88.4 R108, [R172+0x3800] ;  /* 0x00380000ac6c783b */ /* 0x000fe20000004200 */
[----:B------:R-:W-:Y:S02]  /*c470*/  LOP3.LUT R167, R0, R167, RZ, 0xc0, !PT ;  /* 0x000000a700a77212 */ /* 0x000fe400078ec0ff */
[----:B------:R-:W-:Y:S02]  /*c480*/  MOV R0, R197 ;  /* 0x000000c500007202 */ /* 0x000fe40000000f00 */
[----:B------:R-:W1:Y:S02]  /*c490*/  LDSM.16.MT88.4 R196, [R173+0x11800] ;  /* 0x01180000adc4783b */ /* 0x000e640000004200 */
[----:B------:R-:W-:Y:S08]  /*c4a0*/  HMMA.16816.F32 R152, R144, R94, R124 ;  /* 0x0000005e9098723c */ /* 0x000ff0000000187c */
[C---:B----4-:R-:W-:Y:S08]  /*c4b0*/  HMMA.16816.F32 R160, R164.reuse, R60, R160 ;  /* 0x0000003ca4a0723c */ /* 0x050ff000000018a0 */
[----:B------:R-:W-:Y:S08]  /*c4c0*/  HMMA.16816.F32 R156, R164, R62, R156 ;  /* 0x0000003ea49c723c */ /* 0x000ff0000000189c */
[----:B------:R-:W-:Y:S01]  /*c4d0*/  HMMA.16816.F32 R144, R144, R102, R148 ;  /* 0x000000669090723c */ /* 0x000fe20000001894 */
[----:B------:R-:W3:Y:S04]  /*c4e0*/  LDSM.16.MT88.4 R100, [R173+0x13800] ;  /* 0x01380000ad64783b */ /* 0x000ee80000004200 */
[----:B------:R-:W-:Y:S03]  /*c4f0*/  LDSM.16.MT88.4 R148, [R208+0x1800] ;  /* 0x00180000d094783b */ /* 0x000fe60000004200 */
[C---:B------:R-:W-:Y:S01]  /*c500*/  HMMA.16816.F32 R60, R164.reuse, R64, R40 ;  /* 0x00000040a43c723c */ /* 0x040fe20000001828 */
[----:B------:R-:W-:Y:S01]  /*c510*/  MOV R43, R189 ;  /* 0x000000bd002b7202 */ /* 0x000fe20000000f00 */
[----:B------:R-:W-:Y:S01]  /*c520*/  IMAD.MOV.U32 R42, RZ, RZ, R183 ;  /* 0x000000ffff2a7224 */ /* 0x000fe200078e00b7 */
[----:B------:R-:W4:Y:S04]  /*c530*/  LDSM.16.MT88.4 R188, [R173+0x15800] ;  /* 0x01580000adbc783b */ /* 0x000f280000004200 */
[----:B------:R-:W5:Y:S01]  /*c540*/  LDSM.16.MT88.4 R180, [R172+0x1800] ;  /* 0x00180000acb4783b */ /* 0x000f620000004200 */
[C---:B--2---:R-:W-:Y:S03]  /*c550*/  HMMA.16816.F32 R124, R164.reuse, R128, R104 ;  /* 0x00000080a47c723c */ /* 0x044fe60000001868 */
[----:B------:R-:W2:Y:S05]  /*c560*/  LDSM.16.MT88.4 R172, [R172+0x7800] ;  /* 0x00780000acac783b */ /* 0x000eaa0000004200 */
[C---:B------:R-:W-:Y:S08]  /*c570*/  HMMA.16816.F32 R64, R164.reuse, R66, R36 ;  /* 0x00000042a440723c */ /* 0x040ff00000001824 */
[C---:B------:R-:W-:Y:S08]  /*c580*/  HMMA.16816.F32 R92, R164.reuse, R96, R72 ;  /* 0x00000060a45c723c */ /* 0x040ff00000001848 */
[C---:B------:R-:W-:Y:S08]  /*c590*/  HMMA.16816.F32 R128, R164.reuse, R130, R68 ;  /* 0x00000082a480723c */ /* 0x040ff00000001844 */
[C---:B------:R-:W-:Y:S08]  /*c5a0*/  HMMA.16816.F32 R96, R164.reuse, R98, R76 ;  /* 0x00000062a460723c */ /* 0x040ff0000000184c */
[----:B-1----:R-:W-:Y:S01]  /*c5b0*/  HMMA.16816.F32 R36, R164, R196, R132 ;  /* 0x000000c4a424723c */ /* 0x002fe20000001884 */
[----:B------:R-:W-:Y:S01]  /*c5c0*/  MOV R197, R42 ;  /* 0x0000002a00c57202 */ /* 0x000fe20000000f00 */
[----:B------:R-:W-:-:S04]  /*c5d0*/  IMAD.MOV.U32 R196, RZ, RZ, R43 ;  /* 0x000000ffffc47224 */ /* 0x000fc800078e002b */
[----:B------:R-:W-:Y:S02]  /*c5e0*/  FADD.FTZ R252, R196, R252 ;  /* 0x000000fcc4fc7221 */ /* 0x000fe40000010000 */
[----:B---3--:R-:W-:Y:S02]  /*c5f0*/  HMMA.16816.F32 R68, R164, R100, R48 ;  /* 0x00000064a444723c */ /* 0x008fe40000001830 */
[----:B------:R-:W-:-:S04]  /*c600*/  FADD.FTZ R252, R197, R252 ;  /* 0x000000fcc5fc7221 */ /* 0x000fc80000010000 */
[----:B------:R-:W-:Y:S02]  /*c610*/  FADD.FTZ R240, R0, R252 ;  /* 0x000000fc00f07221 */ /* 0x000fe40000010000 */
[C---:B------:R-:W-:Y:S08]  /*c620*/  HMMA.16816.F32 R72, R164.reuse, R102, R44 ;  /* 0x00000066a448723c */ /* 0x040ff0000000182c */
[C---:B----4-:R-:W-:Y:S08]  /*c630*/  HMMA.16816.F32 R100, R164.reuse, R188, R80 ;  /* 0x000000bca464723c */ /* 0x050ff00000001850 */
[C---:B------:R-:W-:Y:S08]  /*c640*/  HMMA.16816.F32 R76, R164.reuse, R108, R56 ;  /* 0x0000006ca44c723c */ /* 0x040ff00000001838 */
[C---:B------:R-:W-:Y:S01]  /*c650*/  HMMA.16816.F32 R40, R164.reuse, R198, R20 ;  /* 0x000000c6a428723c */ /* 0x040fe20000001814 */
[----:B------:R-:W1:Y:S07]  /*c660*/  LDSM.16.MT88.4 R20, [R208+0x3800] ;  /* 0x00380000d014783b */ /* 0x000e6e0000004200 */
        /* <DEDUP_REMOVED lines=12> */
[C---:B--2---:R-:W-:Y:S08]  /*c730*/  HMMA.16816.F32 R140, R164.reuse, R172, R140 ;  /* 0x000000aca48c723c */ /* 0x044ff0000000188c */
[C---:B------:R-:W-:Y:S08]  /*c740*/  HMMA.16816.F32 R152, R164.reuse, R174, R152 ;  /* 0x000000aea498723c */ /* 0x040ff00000001898 */
[C---:B-1----:R-:W-:Y:S08]  /*c750*/  HMMA.16816.F32 R84, R164.reuse, R20, R12 ;  /* 0x00000014a454723c */ /* 0x042ff0000000180c */
[C---:B------:R-:W-:Y:S08]  /*c760*/  HMMA.16816.F32 R88, R164.reuse, R22, R8 ;  /* 0x00000016a458723c */ /* 0x040ff00000001808 */
[C---:B---3--:R-:W-:Y:S08]  /*c770*/  HMMA.16816.F32 R116, R164.reuse, R16, R116 ;  /* 0x00000010a474723c */ /* 0x048ff00000001874 */
[C---:B------:R-:W-:Y:S08]  /*c780*/  HMMA.16816.F32 R120, R164.reuse, R18, R120 ;  /* 0x00000012a478723c */ /* 0x040ff00000001878 */
[C---:B----4-:R-:W-:Y:S08]  /*c790*/  HMMA.16816.F32 R148, R164.reuse, R4, R168 ;  /* 0x00000004a494723c */ /* 0x050ff000000018a8 */
[----:B------:R-:W-:Y:S01]  /*c7a0*/  HMMA.16816.F32 R144, R164, R6, R144 ;  /* 0x00000006a490723c */ /* 0x000fe20000001890 */
[----:B------:R-:W-:-:S15]  /*c7b0*/  MOV R164, R206 ;  /* 0x000000ce00a47202 */ /* 0x000fde0000000f00 */
[----:B------:R-:W-:-:S04]  /*c7c0*/  NOP ;  /* 0x0000000000007918 */ /* 0x000fc80000000000 */
.L_x_501:
        /* <DEDUP_REMOVED lines=25> */
.L_x_506:
        /* <DEDUP_REMOVED lines=106> */
.L_x_504:
        /* <DEDUP_REMOVED lines=141> */
[----:B------:R-:W-:Y:S01]  /*d8d0*/  LDSM.16.M88.4 R200, [R204+0xa000] ;  /* 0x00a00000ccc8783b */ /* 0x000fe20000000200 */
[C---:B-1----:R-:W-:Y:S08]  /*d8e0*/  HMMA.16816.F32 R12, R32.reuse, R16, RZ ;  /* 0x00000010200c723c */ /* 0x042ff000000018ff */
[C---:B------:R-:W-:Y:S08]  /*d8f0*/  HMMA.16816.F32 R16, R32.reuse, R18, RZ ;  /* 0x000000122010723c */ /* 0x040ff000000018ff */
[C---:B---3--:R-:W-:Y:S08]  /*d900*/  HMMA.16816.F32 R20, R32.reuse, R24, RZ ;  /* 0x000000182014723c */ /* 0x048ff000000018ff */
[C---:B------:R-:W-:Y:S08]  /*d910*/  HMMA.16816.F32 R24, R32.reuse, R26, RZ ;  /* 0x0000001a2018723c */ /* 0x040ff000000018ff */
[C---:B----4-:R-:W-:Y:S08]  /*d920*/  HMMA.16816.F32 R28, R32.reuse, R164, RZ ;  /* 0x000000a4201c723c */ /* 0x050ff000000018ff */
[----:B------:R-:W-:Y:S01]  /*d930*/  HMMA.16816.F32 R32, R32, R166, RZ ;  /* 0x000000a62020723c */ /* 0x000fe200000018ff */
[----:B------:R-:W-:Y:S07]  /*d940*/  LDSM.16.M88.4 R164, [R207] ;  /* 0x00000000cfa4783b */ /* 0x000fee0000000200 */
[C---:B-----5:R-:W-:Y:S08]  /*d950*/  HMMA.16816.F32 R4, R168.reuse, R172, R4 ;  /* 0x000000aca804723c */ /* 0x060ff00000001804 */
[C---:B------:R-:W-:Y:S01]  /*d960*/  HMMA.16816.F32 R8, R168.reuse, R174, R8 ;  /* 0x000000aea808723c */ /* 0x040fe20000001808 */
        /* <DEDUP_REMOVED lines=8> */
[----:B------:R-:W-:Y:S01]  /*d9f0*/  HMMA.16816.F32 R32, R168, R186, R32 ;  /* 0x000000baa820723c */ /* 0x000fe20000001820 */
[----:B------:R-:W4:Y:S04]  /*da00*/  LDSM.16.M88.4 R168, [R3+0x8800] ;  /* 0x0088000003a8783b */ /* 0x000f280000000200 */
[----:B------:R-:W-:Y:S03]  /*da10*/  LDSM.16.M88.4 R184, [R218+UR6+0xa800] ;  /* 0x00a80006dab8783b */ /* 0x000fe60008000200 */
        /* <DEDUP_REMOVED lines=8> */
[----:B------:R-:W-:Y:S07]  /*daa0*/  LDSM.16.M88.4 R176, [R219+0x2000] ;  /* 0x00200000dbb0783b */ /* 0x000fee0000000200 */
[C---:B---3--:R-:W-:Y:S08]  /*dab0*/  HMMA.16816.F32 R28, R164.reuse, R180, R28 ;  /* 0x000000b4a41c723c */ /* 0x048ff0000000181c */
[----:B------:R-:W-:Y:S01]  /*dac0*/  HMMA.16816.F32 R32, R164, R182, R32 ;  /* 0x000000b6a420723c */ /* 0x000fe20000001820 */
[----:B------:R-:W2:Y:S04]  /*dad0*/  LDSM.16.M88.4 R164, [R3+0x9800] ;  /* 0x0098000003a4783b */ /* 0x000ea80000000200 */
[----:B------:R-:W3:Y:S03]  /*dae0*/  LDSM.16.M88.4 R180, [R218+UR6+0xa000] ;  /* 0x00a00006dab4783b */ /* 0x000ee60008000200 */
[C---:B------:R-:W-:Y:S08]  /*daf0*/  HMMA.16816.F32 R4, R192.reuse, R196, R4 ;  /* 0x000000c4c004723c */ /* 0x040ff00000001804 */
[C---:B------:R-:W-:Y:S01]  /*db00*/  HMMA.16816.F32 R8, R192.reuse, R198, R8 ;  /* 0x000000c6c008723c */ /* 0x040fe20000001808 */
[----:B------:R-:W-:Y:S07]  /*db10*/  LDSM.16.M88.4 R196, [R217+0x2000] ;  /* 0x00200000d9c4783b */ /* 0x000fee0000000200 */
[C---:B----4-:R-:W-:Y:S08]  /*db20*/  HMMA.16816.F32 R12, R192.reuse, R168, R12 ;  /* 0x000000a8c00c723c */ /* 0x050ff0000000180c */
[C---:B------:R-:W-:Y:S01]  /*db30*/  HMMA.16816.F32 R16, R192.reuse, R170, R16 ;  /* 0x000000aac010723c */ /* 0x040fe20000001810 */
[----:B------:R-:W4:Y:S07]  /*db40*/  LDSM.16.M88.4 R168, [R218+UR6+0xb800] ;  /* 0x00b80006daa8783b */ /* 0x000f2e0008000200 */
        /* <DEDUP_REMOVED lines=29> */
[C---:B-----5:R-:W-:Y:S08]  /*dd20*/  HMMA.16816.F32 R28, R196.reuse, R192, R28 ;  /* 0x000000c0c41c723c */ /* 0x060ff0000000181c */
[----:B------:R-:W-:Y:S01]  /*dd30*/  HMMA.16816.F32 R32, R196, R194, R32 ;  /* 0x000000c2c420723c */ /* 0x000fe20000001820 */
[----:B------:R-:W2:Y:S04]  /*dd40*/  LDSM.16.M88.4 R192, [R3+0xa800] ;  /* 0x00a8000003c0783b */ /* 0x000ea80000000200 */
[----:B------:R-:W5:Y:S03]  /*dd50*/  LDSM.16.M88.4 R196, [R3+0xb000] ;  /* 0x00b0000003c4783b */ /* 0x000f660000000200 */
[C---:B---3--:R-:W-:Y:S08]  /*dd60*/  HMMA.16816.F32 R4, R180.reuse, R184, R4 ;  /* 0x000000b8b404723c */ /* 0x048ff00000001804 */
[C---:B------:R-:W-:Y:S01]  /*dd70*/  HMMA.16816.F32 R8, R180.reuse, R186, R8 ;  /* 0x000000bab408723c */ /* 0x040fe20000001808 */
[----:B------:R-:W-:Y:S07]  /*dd80*/  LDSM.16.M88.4 R184, [R218+UR6+0xc000] ;  /* 0x00c00006dab8783b */ /* 0x000fee0008000200 */
[C---:B----4-:R-:W-:Y:S08]  /*dd90*/  HMMA.16816.F32 R12, R180.reuse, R168, R12 ;  /* 0x000000a8b40c723c */ /* 0x050ff0000000180c */
[C---:B------:R-:W-:Y:S01]  /*dda0*/  HMMA.16816.F32 R16, R180.reuse, R170, R16 ;  /* 0x000000aab410723c */ /* 0x040fe20000001810 */
[----:B------:R-:W3:Y:S07]  /*ddb0*/  LDSM.16.M88.4 R168, [R3+0xb800] ;  /* 0x00b8000003a8783b */ /* 0x000eee0000000200 */
[C---:B------:R-:W-:Y:S08]  /*ddc0*/  HMMA.16816.F32 R20, R180.reuse, R176, R20 ;  /* 0x000000b0b414723c */ /* 0x040ff00000001814 */
[C---:B------:R-:W-:Y:S01]  /*ddd0*/  HMMA.16816.F32 R24, R180.reuse, R178, R24 ;  /* 0x000000b2b418723c */ /* 0x040fe20000001818 */
[----:B------:R-:W4:Y:S07]  /*dde0*/  LDSM.16.M88.4 R176, [R219+0x4000] ;  /* 0x00400000dbb0783b */ /* 0x000f2e0000000200 */
[C---:B-1----:R-:W-:Y:S08]  /*ddf0*/  HMMA.16816.F32 R28, R180.reuse, R164, R28 ;  /* 0x000000a4b41c723c */ /* 0x042ff0000000181c */
[----:B------:R-:W-:Y:S01]  /*de00*/  HMMA.16816.F32 R32, R180, R166, R32 ;  /* 0x000000a6b420723c */ /* 0x000fe20000001820 */
[----:B------:R-:W1:Y:S04]  /*de10*/  LDSM.16.M88.4 R164, [R218+UR6+0xd000] ;  /* 0x00d00006daa4783b */ /* 0x000e680008000200 */
[----:B------:R-:W1:Y:S03]  /*de20*/  LDSM.16.M88.4 R180, [R218+UR6+0xd800] ;  /* 0x00d80006dab4783b */ /* 0x000e660008000200 */
[C---:B------:R-:W-:Y:S08]  /*de30*/  HMMA.16816.F32 R4, R172.reuse, R188, R4 ;  /* 0x000000bcac04723c */ /* 0x040ff00000001804 */
[C---:B------:R-:W-:Y:S01]  /*de40*/  HMMA.16816.F32 R8, R172.reuse, R190, R8 ;  /* 0x000000beac08723c */ /* 0x040fe20000001808 */
[----:B------:R-:W-:Y:S07]  /*de50*/  LDSM.16.M88.4 R188, [R217+0x4000] ;  /* 0x00400000d9bc783b */ /* 0x000fee0000000200 */
[C---:B--2---:R-:W-:Y:S08]  /*de60*/  HMMA.16816.F32 R12, R172.reuse, R192, R12 ;  /* 0x000000c0ac0c723c */ /* 0x044ff0000000180c */
[C---:B------:R-:W-:Y:S01]  /*de70*/  HMMA.16816.F32 R16, R172.reuse, R194, R16 ;  /* 0x000000c2ac10723c */ /* 0x040fe20000001810 */
[----:B------:R-:W2:Y:S07]  /*de80*/  LDSM.16.M88.4 R192, [R204+0xc000] ;  /* 0x00c00000ccc0783b */ /* 0x000eae0000000200 */
[C---:B-----5:R-:W-:Y:S08]  /*de90*/  HMMA.16816.F32 R20, R172.reuse, R196, R20 ;  /* 0x000000c4ac14723c */ /* 0x060ff00000001814 */
[C---:B------:R-:W-:Y:S01]  /*dea0*/  HMMA.16816.F32 R24, R172.reuse, R198, R24 ;  /* 0x000000c6ac18723c */ /* 0x040fe20000001818 */
[----:B------:R-:W-:Y:S07]  /*deb0*/  LDSM.16.M88.4 R196, [R218+UR6+0xf000] ;  /* 0x00f00006dac4783b */ /* 0x000fee0008000200 */
[C---:B---3--:R-:W-:Y:S08]  /*dec0*/  HMMA.16816.F32 R28, R172.reuse, R168, R28 ;  /* 0x000000a8ac1c723c */ /* 0x048ff0000000181c */
[----:B------:R-:W-:Y:S01]  /*ded0*/  HMMA.16816.F32 R32, R172, R170, R32 ;  /* 0x000000aaac20723c */ /* 0x000fe20000001820 */
[----:B------:R-:W3:Y:S04]  /*dee0*/  LDSM.16.M88.4 R168, [R204+0xc800] ;  /* 0x00c80000cca8783b */ /* 0x000ee80000000200 */
[----:B------:R-:W5:Y:S03]  /*def0*/  LDSM.16.M88.4 R172, [R204+0xd000] ;  /* 0x00d00000ccac783b */ /* 0x000f660000000200 */
        /* <DEDUP_REMOVED lines=13> */
[C---:B--2---:R-:W-:Y:S08]  /*dfd0*/  HMMA.16816.F32 R4, R188.reuse, R192, R4 ;  /* 0x000000c0bc04723c */ /* 0x044ff00000001804 */
[C---:B------:R-:W-:Y:S01]  /*dfe0*/  HMMA.16816.F32 R8, R188.reuse, R194, R8 ;  /* 0x000000c2bc08723c */ /* 0x040fe20000001808 */
[----:B------:R-:W-:Y:S07]  /*dff0*/  LDSM.16.M88.4 R192, [R218+UR6+0xe800] ;  /* 0x00e80006dac0783b */ /* 0x000fee0008000200 */
[C---:B---3--:R-:W-:Y:S08]  /*e000*/  HMMA.16816.F32 R12, R188.reuse, R168, R12 ;  /* 0x000000a8bc0c723c */ /* 0x048ff0000000180c */
[C---:B------:R-:W-:Y:S01]  /*e010*/  HMMA.16816.F32 R16, R188.reuse, R170, R16 ;  /* 0x000000aabc10723c */ /* 0x040fe20000001810 */
[----:B------:R-:W2:Y:S07]  /*e020*/  LDSM.16.M88.4 R168, [R205+0xc800] ;  /* 0x00c80000cda8783b */ /* 0x000eae0000000200 */
[C---:B-----5:R-:W-:Y:S08]  /*e030*/  HMMA.16816.F32 R20, R188.reuse, R172, R20 ;  /* 0x000000acbc14723c */ /* 0x060ff00000001814 */
[C---:B------:R-:W-:Y:S01]  /*e040*/  HMMA.16816.F32 R24, R188.reuse, R174, R24 ;  /* 0x000000aebc18723c */ /* 0x040fe20000001818 */
[----:B------:R-:W3:Y:S07]  /*e050*/  LDSM.16.M88.4 R172, [R205+0xd000] ;  /* 0x00d00000cdac783b */ /* 0x000eee0000000200 */
[C---:B----4-:R-:W-:Y:S08]  /*e060*/  HMMA.16816.F32 R28, R188.reuse, R184, R28 ;  /* 0x000000b8bc1c723c */ /* 0x050ff0000000181c */
        /* <DEDUP_REMOVED lines=12> */
[C---:B------:R-:W-:Y:S08]  /*e130*/  HMMA.16816.F32 R28, R164.reuse, R180, R28 ;  /* 0x000000b4a41c723c */ /* 0x040ff0000000181c */
[----:B------:R-:W-:Y:S01]  /*e140*/  HMMA.16816.F32 R32, R164, R182, R32 ;  /* 0x000000b6a420723c */ /* 0x000fe20000001820 */
[----:B------:R-:W3:Y:S04]  /*e150*/  LDSM.16.M88.4 R164, [R3+0xd800] ;  /* 0x00d8000003a4783b */ /* 0x000ee80000000200 */
[----:B------:R-:W5:Y:S03]  /*e160*/  LDSM.16.M88.4 R180, [R218+UR6+0xe000] ;  /* 0x00e00006dab4783b */ /* 0x000f660008000200 */
[C---:B----4-:R-:W-:Y:S08]  /*e170*/  HMMA.16816.F32 R4, R184.reuse, R188, R4 ;  /* 0x000000bcb804723c */ /* 0x050ff00000001804 */
[C---:B------:R-:W-:Y:S01]  /*e180*/  HMMA.16816.F32 R8, R184.reuse, R190, R8 ;  /* 0x000000beb808723c */ /* 0x040fe20000001808 */
[----:B------:R-:W-:Y:S07]  /*e190*/  LDSM.16.M88.4 R188, [R204+0xe000] ;  /* 0x00e00000ccbc783b */ /* 0x000fee0000000200 */
[C---:B-1----:R-:W-:Y:S08]  /*e1a0*/  HMMA.16816.F32 R12, R184.reuse, R176, R12 ;  /* 0x000000b0b80c723c */ /* 0x042ff0000000180c */
[C---:B------:R-:W-:Y:S01]  /*e1b0*/  HMMA.16816.F32 R16, R184.reuse, R178, R16 ;  /* 0x000000b2b810723c */ /* 0x040fe20000001810 */
[----:B------:R-:W1:Y:S07]  /*e1c0*/  LDSM.16.M88.4 R176, [R218+UR6+0xf800] ;  /* 0x00f80006dab0783b */ /* 0x000e6e0008000200 */
[C---:B--2---:R-:W-:Y:S08]  /*e1d0*/  HMMA.16816.F32 R20, R184.reuse, R168, R20 ;  /* 0x000000a8b814723c */ /* 0x044ff00000001814 */
[C---:B------:R-:W-:Y:S01]  /*e1e0*/  HMMA.16816.F32 R24, R184.reuse, R170, R24 ;  /* 0x000000aab818723c */ /* 0x040fe20000001818 */
[----:B------:R-:W2:Y:S07]  /*e1f0*/  LDSM.16.M88.4 R168, [R217+0x6000] ;  /* 0x00600000d9a8783b */ /* 0x000eae0000000200 */
[C---:B---3--:R-:W-:Y:S08]  /*e200*/  HMMA.16816.F32 R28, R184.reuse, R164, R28 ;  /* 0x000000a4b81c723c */ /* 0x048ff0000000181c */
[----:B------:R-:W-:Y:S01]  /*e210*/  HMMA.16816.F32 R32, R184, R166, R32 ;  /* 0x000000a6b820723c */ /* 0x000fe20000001820 */
[----:B------:R-:W3:Y:S04]  /*e220*/  LDSM.16.M88.4 R164, [R204+0xe800] ;  /* 0x00e80000cca4783b */ /* 0x000ee80000000200 */
[----:B------:R-:W-:Y:S03]  /*e230*/  LDSM.16.M88.4 R184, [R204+0xf800] ;  /* 0x00f80000ccb8783b */ /* 0x000fe60000000200 */
[C---:B-----5:R-:W-:Y:S08]  /*e240*/  HMMA.16816.F32 R4, R172.reuse, R180, R4 ;  /* 0x000000b4ac04723c */ /* 0x060ff00000001804 */
[C---:B------:R-:W-:Y:S01]  /*e250*/  HMMA.16816.F32 R8, R172.reuse, R182, R8 ;  /* 0x000000b6ac08723c */ /* 0x040fe20000001808 */
[----:B------:R-:W4:Y:S07]  /*e260*/  LDSM.16.M88.4 R180, [R204+0xf000] ;  /* 0x00f00000ccb4783b */ /* 0x000f2e0000000200 */
[C---:B------:R-:W-:Y:S08]  /*e270*/  HMMA.16816.F32 R12, R172.reuse, R192, R12 ;  /* 0x000000c0ac0c723c */ /* 0x040ff0000000180c */
[C---:B------:R-:W-:Y:S01]  /*e280*/  HMMA.16816.F32 R16, R172.reuse, R194, R16 ;  /* 0x000000c2ac10723c */ /* 0x040fe20000001810 */
[----:B------:R-:W-:Y:S07]  /*e290*/  LDSM.16.M88.4 R192, [R207+0x6000] ;  /* 0x00600000cfc0783b */ /* 0x000fee0000000200 */
[C---:B------:R-:W-:Y:S08]  /*e2a0*/  HMMA.16816.F32 R20, R172.reuse, R196, R20 ;  /* 0x000000c4ac14723c */ /* 0x040ff00000001814 */
[C---:B------:R-:W-:Y:S01]  /*e2b0*/  HMMA.16816.F32 R24, R172.reuse, R198, R24 ;  /* 0x000000c6ac18723c */ /* 0x040fe20000001818 */
[----:B------:R-:W5:Y:S07]  /*e2c0*/  LDSM.16.M88.4 R196, [R205+0xe000] ;  /* 0x00e00000cdc4783b */ /* 0x000f6e0000000200 */
[C---:B-1----:R-:W-:Y:S08]  /*e2d0*/  HMMA.16816.F32 R28, R172.reuse, R176, R28 ;  /* 0x000000b0ac1c723c */ /* 0x042ff0000000181c */
[----:B------:R-:W-:Y:S01]  /*e2e0*/  HMMA.16816.F32 R32, R172, R178, R32 ;  /* 0x000000b2ac20723c */ /* 0x000fe20000001820 */
[----:B------:R-:W1:Y:S04]  /*e2f0*/  LDSM.16.M88.4 R172, [R205+0xe800] ;  /* 0x00e80000cdac783b */ /* 0x000e680000000200 */
[----:B------:R-:W1:Y:S03]  /*e300*/  LDSM.16.M88.4 R176, [R205+0xf000] ;  /* 0x00f00000cdb0783b */ /* 0x000e660000000200 */
[C---:B--2---:R-:W-:Y:S08]  /*e310*/  HMMA.16816.F32 R4, R168.reuse, R188, R4 ;  /* 0x000000bca804723c */ /* 0x044ff00000001804 */
[C---:B------:R-:W-:Y:S01]  /*e320*/  HMMA.16816.F32 R8, R168.reuse, R190, R8 ;  /* 0x000000bea808723c */ /* 0x040fe20000001808 */
[----:B------:R-:W-:Y:S04]  /*e330*/  LDSM.16.M88.4 R188, [R206+0x6000] ;  /* 0x00600000cebc783b */ /* 0x000fe80000000200 */
[----:B------:R-:W2:Y:S03]  /*e340*/  LDSM.16.M88.4 R204, [R3+0xe000] ;  /* 0x00e0000003cc783b */ /* 0x000ea60000000200 */
[C---:B---3--:R-:W-:Y:S08]  /*e350*/  HMMA.16816.F32 R12, R168.reuse, R164, R12 ;  /* 0x000000a4a80c723c */ /* 0x048ff0000000180c */
[C---:B------:R-:W-:Y:S01]  /*e360*/  HMMA.16816.F32 R16, R168.reuse, R166, R16 ;  /* 0x000000a6a810723c */ /* 0x040fe20000001810 */
[----:B------:R-:W3:Y:S07]  /*e370*/  LDSM.16.M88.4 R164, [R3+0xe800] ;  /* 0x00e8000003a4783b */ /* 0x000eee0000000200 */
[C---:B----4-:R-:W-:Y:S08]  /*e380*/  HMMA.16816.F32 R20, R168.reuse, R180, R20 ;  /* 0x000000b4a814723c */ /* 0x050ff00000001814 */
[C---:B------:R-:W-:Y:S08]  /*e390*/  HMMA.16816.F32 R24, R168.reuse, R182, R24 ;  /* 0x000000b6a818723c */ /* 0x040ff00000001818 */
[C---:B------:R-:W-:Y:S08]  /*e3a0*/  HMMA.16816.F32 R28, R168.reuse, R184, R28 ;  /* 0x000000b8a81c723c */ /* 0x040ff0000000181c */
[----:B------:R-:W-:Y:S01]  /*e3b0*/  HMMA.16816.F32 R32, R168, R186, R32 ;  /* 0x000000baa820723c */ /* 0x000fe20000001820 */
[----:B------:R-:W4:Y:S07]  /*e3c0*/  LDSM.16.M88.4 R168, [R3+0xf000] ;  /* 0x00f0000003a8783b */ /* 0x000f2e0000000200 */
[C---:B-----5:R-:W-:Y:S08]  /*e3d0*/  HMMA.16816.F32 R4, R192.reuse, R196, R4 ;  /* 0x000000c4c004723c */ /* 0x060ff00000001804 */
[C---:B------:R-:W-:Y:S08]  /*e3e0*/  HMMA.16816.F32 R8, R192.reuse, R198, R8 ;  /* 0x000000c6c008723c */ /* 0x040ff00000001808 */
[C---:B-1----:R-:W-:Y:S08]  /*e3f0*/  HMMA.16816.F32 R12, R192.reuse, R172, R12 ;  /* 0x000000acc00c723c */ /* 0x042ff0000000180c */
[C---:B------:R-:W-:Y:S08]  /*e400*/  HMMA.16816.F32 R16, R192.reuse, R174, R16 ;  /* 0x000000aec010723c */ /* 0x040ff00000001810 */
[C---:B------:R-:W-:Y:S01]  /*e410*/  HMMA.16816.F32 R20, R192.reuse, R176, R20 ;  /* 0x000000b0c014723c */ /* 0x040fe20000001814 */
[----:B------:R-:W-:Y:S07]  /*e420*/  IMAD.U32 R176, RZ, RZ, UR12 ;  /* 0x0000000cffb07e24 */ /* 0x000fee000f8e00ff */
[C---:B------:R-:W-:Y:S08]  /*e430*/  HMMA.16816.F32 R24, R192.reuse, R178, R24 ;  /* 0x000000b2c018723c */ /* 0x040ff00000001818 */
[C---:B------:R-:W-:Y:S08]  /*e440*/  HMMA.16816.F32 R28, R192.reuse, R200, R28 ;  /* 0x000000c8c01c723c */ /* 0x040ff0000000181c */
[----:B------:R-:W-:Y:S03]  /*e450*/  HMMA.16816.F32 R32, R192, R202, R32 ;  /* 0x000000cac020723c */ /* 0x000fe60000001820 */
[----:B------:R-:W-:Y:S05]  /*e460*/  IMAD.SHL.U32 R194, R213, 0x2, RZ ;  /* 0x00000002d5c27824 */ /* 0x000fea00078e00ff */
[C---:B--2---:R-:W-:Y:S05]  /*e470*/  HMMA.16816.F32 R4, R188.reuse, R204, R4 ;  /* 0x000000ccbc04723c */ /* 0x044fea0000001804 */
[----:B------:R-:W-:Y:S03]  /*e480*/  LOP3.LUT R193, R194, 0x6, RZ, 0xc0, !PT ;  /* 0x00000006c2c17812 */ /* 0x000fe600078ec0ff */
[C---:B------:R-:W-:Y:S03]  /*e490*/  HMMA.16816.F32 R8, R188.reuse, R206, R8 ;  /* 0x000000cebc08723c */ /* 0x040fe60000001808 */
[----:B------:R-:W-:Y:S04]  /*e4a0*/  IMAD R176, R176, 0x40, R193 ;  /* 0x00000040b0b07824 */ /* 0x000fe800078e02c1 */
[C---:B------:R-:W-:Y:S01]  /*e4b0*/  VIADD R172, R176.reuse, 0x1 ;  /* 0x00000001b0ac7836 */ /* 0x040fe20000000000 */
[----:B------:R-:W-:Y:S01]  /*e4c0*/  I2FP.F32.U32 R177, R176 ;  /* 0x000000b000b17245 */ /* 0x000fe20000201000 */
[C---:B---3--:R-:W-:Y:S03]  /*e4d0*/  HMMA.16816.F32 R12, R188.reuse, R164, R12 ;  /* 0x000000a4bc0c723c */ /* 0x048fe6000000180c */
[----:B------:R-:W-:Y:S01]  /*e4e0*/  I2FP.F32.U32 R165, R172 ;  /* 0x000000ac00a57245 */ /* 0x000fe20000201000 */
[C---:B------:R-:W-:Y:S01]  /*e4f0*/  VIADD R178, R176.reuse, 0x8 ;  /* 0x00000008b0b27836 */ /* 0x040fe20000000000 */
[----:B------:R1:W2:Y:S01]  /*e500*/  LDSM.16.M88.4 R172, [R3+0xf800] ;  /* 0x00f8000003ac783b */ /* 0x0002a20000000200 */
[C---:B------:R-:W-:Y:S02]  /*e510*/  VIADD R164, R176.reuse, 0x9 ;  /* 0x00000009b0a47836 */ /* 0x040fe40000000000 */
[----:B------:R-:W-:Y:S01]  /*e520*/  FFMA.FTZ R4, R177, UR5, R4 ;  /* 0x00000005b1047c23 */ /* 0x000fe20008010004 */
[C---:B------:R-:W-:Y:S01]  /*e530*/  HMMA.16816.F32 R16, R188.reuse, R166, R16 ;  /* 0x000000a6bc10723c */ /* 0x040fe20000001810 */
[----:B------:R-:W-:Y:S04]  /*e540*/  DEPBAR.LE SB0, 0x0 ;  /* 0x000080000000791a */ /* 0x000fe80000000000 */
[----:B------:R-:W-:Y:S01]  /*e550*/  BAR.SYNC.DEFER_BLOCKING 0x0 ;  /* 0x0000000000007b1d */ /* 0x000fe20000010000 */
[C---:B------:R-:W-:Y:S02]  /*e560*/  VIADD R166, R176.reuse, 0x10 ;  /* 0x00000010b0a67836 */ /* 0x040fe40000000000 */
[C---:B------:R-:W-:Y:S01]  /*e570*/  FFMA.FTZ R5, R165.reuse, UR5, R5 ;  /* 0x00000005a5057c23 */ /* 0x040fe20008010005 */
[C---:B----4-:R-:W-:Y:S05]  /*e580*/  HMMA.16816.F32 R20, R188.reuse, R168, R20 ;  /* 0x000000a8bc14723c */ /* 0x050fea0000001814 */
[----:B------:R-:W-:Y:S01]  /*e590*/  FFMA.FTZ R7, R165, UR5, R7 ;  /* 0x00000005a5077c23 */ /* 0x000fe20008010007 */
[----:B------:R-:W-:Y:S01]  /*e5a0*/  I2FP.F32.U32 R165, R164 ;  /* 0x000000a400a57245 */ /* 0x000fe20000201000 */
[C---:B------:R-:W-:Y:S01]  /*e5b0*/  VIADD R164, R176.reuse, 0x11 ;  /* 0x00000011b0a47836 */ /* 0x040fe20000000000 */
[C---:B------:R-:W-:Y:S03]  /*e5c0*/  HMMA.16816.F32 R24, R188.reuse, R170, R24 ;  /* 0x000000aabc18723c */ /* 0x040fe60000001818 */
[C---:B------:R-:W-:Y:S01]  /*e5d0*/  FFMA.FTZ R9, R165.reuse, UR5, R9 ;  /* 0x00000005a5097c23 */ /* 0x040fe20008010009 */
[----:B-1----:R-:W-:Y:S01]  /*e5e0*/  I2FP.F32.U32 R3, R178 ;  /* 0x000000b200037245 */ /* 0x002fe20000201000 */
[----:B------:R-:W-:Y:S01]  /*e5f0*/  FFMA.FTZ R11, R165, UR5, R11 ;  /* 0x00000005a50b7c23 */ /* 0x000fe2000801000b */
[----:B------:R-:W-:Y:S01]  /*e600*/  I2FP.F32.U32 R165, R164 ;  /* 0x000000a400a57245 */ /* 0x000fe20000201000 */
[C---:B------:R-:W-:Y:S02]  /*e610*/  VIADD R164, R176.reuse, 0x19 ;  /* 0x00000019b0a47836 */ /* 0x040fe40000000000 */
[----:B------:R-:W-:Y:S01]  /*e620*/  FFMA.FTZ R6, R177, UR5, R6 ;  /* 0x00000005b1067c23 */ /* 0x000fe20008010006 */
[C---:B------:R-:W-:Y:S01]  /*e630*/  FFMA.FTZ R8, R3.reuse, UR5, R8 ;  /* 0x0000000503087c23 */ /* 0x040fe20008010008 */
[----:B------:R-:W-:Y:S01]  /*e640*/  FFMA.FTZ R10, R3, UR5, R10 ;  /* 0x00000005030a7c23 */ /* 0x000fe2000801000a */
[----:B------:R-:W-:Y:S01]  /*e650*/  I2FP.F32.U32 R3, R166 ;  /* 0x000000a600037245 */ /* 0x000fe20000201000 */
[----:B------:R-:W-:Y:S01]  /*e660*/  VIADD R166, R176, 0x18 ;  /* 0x00000018b0a67836 */ /* 0x000fe20000000000 */
[----:B------:R-:W-:Y:S01]  /*e670*/  FMNMX3.FTZ R170, R2, R6, R7, !PT ;  /* 0x0000000602aa7276 */ /* 0x000fe20007810007 */
[C---:B------:R-:W-:Y:S01]  /*e680*/  FFMA.FTZ R13, R165.reuse, UR5, R13 ;  /* 0x00000005a50d7c23 */ /* 0x040fe2000801000d */
[----:B------:R-:W-:Y:S01]  /*e690*/  FFMA.FTZ R15, R165, UR5, R15 ;  /* 0x00000005a50f7c23 */ /* 0x000fe2000801000f */
[----:B------:R-:W-:Y:S01]  /*e6a0*/  I2FP.F32.U32 R165, R164 ;  /* 0x000000a400a57245 */ /* 0x000fe20000201000 */
[C---:B------:R-:W-:Y:S01]  /*e6b0*/  FFMA.FTZ R12, R3.reuse, UR5, R12 ;  /* 0x00000005030c7c23 */ /* 0x040fe2000801000c */
[----:B------:R-:W-:Y:S01]  /*e6c0*/  FMNMX3.FTZ R170, R170, R10, R11, !PT ;  /* 0x0000000aaaaa7276 */ /* 0x000fe2000781000b */
[----:B------:R-:W-:Y:S01]  /*e6d0*/  FFMA.FTZ R14, R3, UR5, R14 ;  /* 0x00000005030e7c23 */ /* 0x000fe2000801000e */
[----:B------:R-:W-:Y:S01]  /*e6e0*/  I2FP.F32.U32 R3, R166 ;  /* 0x000000a600037245 */ /* 0x000fe20000201000 */
[----:B------:R-:W-:Y:S01]  /*e6f0*/  VIADD R166, R176, 0x20 ;  /* 0x00000020b0a67836 */ /* 0x000fe20000000000 */
[C---:B--2---:R-:W-:Y:S03]  /*e700*/  HMMA.16816.F32 R28, R188.reuse, R172, R28 ;  /* 0x000000acbc1c723c */ /* 0x044fe6000000181c */
[----:B------:R-:W-:Y:S01]  /*e710*/  FMNMX3.FTZ R170, R170, R14, R15, !PT ;  /* 0x0000000eaaaa7276 */ /* 0x000fe2000781000f */
[C---:B------:R-:W-:Y:S01]  /*e720*/  FFMA.FTZ R16, R3.reuse, UR5, R16 ;  /* 0x0000000503107c23 */ /* 0x040fe20008010010 */
[----:B------:R-:W-:Y:S01]  /*e730*/  FFMA.FTZ R18, R3, UR5, R18 ;  /* 0x0000000503127c23 */ /* 0x000fe20008010012 */
[----:B------:R-:W-:Y:S01]  /*e740*/  I2FP.F32.U32 R3, R166 ;  /* 0x000000a600037245 */ /* 0x000fe20000201000 */
[C---:B------:R-:W-:Y:S02]  /*e750*/  VIADD R166, R176.reuse, 0x28 ;  /* 0x00000028b0a67836 */ /* 0x040fe40000000000 */
[C---:B------:R-:W-:Y:S01]  /*e760*/  FFMA.FTZ R17, R165.reuse, UR5, R17 ;  /* 0x00000005a5117c23 */ /* 0x040fe20008010011 */
[C---:B------:R-:W-:Y:S02]  /*e770*/  VIADD R164, R176.reuse, 0x21 ;  /* 0x00000021b0a47836 */ /* 0x040fe40000000000 */
[----:B------:R-:W-:Y:S01]  /*e780*/  FFMA.FTZ R19, R165, UR5, R19 ;  /* 0x00000005a5137c23 */ /* 0x000fe20008010013 */
[C---:B------:R-:W-:Y:S01]  /*e790*/  FFMA.FTZ R20, R3.reuse, UR5, R20 ;  /* 0x0000000503147c23 */ /* 0x040fe20008010014 */
[----:B------:R-:W-:Y:S01]  /*e7a0*/  FFMA.FTZ R22, R3, UR5, R22 ;  /* 0x0000000503167c23 */ /* 0x000fe20008010016 */
[----:B------:R-:W-:Y:S01]  /*e7b0*/  I2FP.F32.U32 R3, R166 ;  /* 0x000000a600037245 */ /* 0x000fe20000201000 */
[----:B------:R-:W-:Y:S01]  /*e7c0*/  VIADD R165, R176, 0x29 ;  /* 0x00000029b0a57836 */ /* 0x000fe20000000000 */
[----:B------:R-:W-:Y:S01]  /*e7d0*/  FMNMX3.FTZ R166, R0, R4, R5, !PT ;  /* 0x0000000400a67276 */ /* 0x000fe20007810005 */
[----:B------:R-:W-:Y:S03]  /*e7e0*/  HMMA.16816.F32 R32, R188, R174, R32 ;  /* 0x000000aebc20723c */ /* 0x000fe60000001820 */
[----:B------:R-:W-:Y:S01]  /*e7f0*/  FMNMX3.FTZ R166, R166, R8, R9, !PT ;  /* 0x00000008a6a67276 */ /* 0x000fe20007810009 */
[C---:B------:R-:W-:Y:S01]  /*e800*/  FFMA.FTZ R24, R3.reuse, UR5, R24 ;  /* 0x0000000503187c23 */ /* 0x040fe20008010018 */
[----:B------:R-:W-:Y:S01]  /*e810*/  I2FP.F32.U32 R164, R164 ;  /* 0x000000a400a47245 */ /* 0x000fe20000201000 */
[----:B------:R-:W-:Y:S01]  /*e820*/  FFMA.FTZ R26, R3, UR5, R26 ;  /* 0x00000005031a7c23 */ /* 0x000fe2000801001a */
[----:B------:R-:W-:Y:S01]  /*e830*/  I2FP.F32.U32 R165, R165 ;  /* 0x000000a500a57245 */ /* 0x000fe20000201000 */
[----:B------:R-:W-:Y:S01]  /*e840*/  VIADD R169, R176, 0x30 ;  /* 0x00000030b0a97836 */ /* 0x000fe20000000000 */
[----:B------:R-:W-:Y:S01]  /*e850*/  FMNMX3.FTZ R166, R166, R12, R13, !PT ;  /* 0x0000000ca6a67276 */ /* 0x000fe2000781000d */
[----:B------:R-:W-:Y:S01]  /*e860*/  VIADD R3, R176, 0x31 ;  /* 0x00000031b0037836 */ /* 0x000fe20000000000 */
[----:B------:R-:W-:Y:S01]  /*e870*/  FMNMX3.FTZ R170, R170, R18, R19, !PT ;  /* 0x00000012aaaa7276 */ /* 0x000fe20007810013 */
[----:B------:R-:W-:Y:S01]  /*e880*/  FFMA.FTZ R21, R164, UR5, R21 ;  /* 0x00000005a4157c23 */ /* 0x000fe20008010015 */
[----:B------:R-:W-:Y:S01]  /*e890*/  FMNMX3.FTZ R166, R166, R16, R17, !PT ;  /* 0x00000010a6a67276 */ /* 0x000fe20007810011 */
[----:B------:R-:W-:Y:S01]  /*e8a0*/  FFMA.FTZ R23, R164, UR5, R23 ;  /* 0x00000005a4177c23 */ /* 0x000fe20008010017 */
[----:B------:R-:W-:Y:S01]  /*e8b0*/  I2FP.F32.U32 R169, R169 ;  /* 0x000000a900a97245 */ /* 0x000fe20000201000 */
[C---:B------:R-:W-:Y:S01]  /*e8c0*/  FFMA.FTZ R25, R165.reuse, UR5, R25 ;  /* 0x00000005a5197c23 */ /* 0x040fe20008010019 */
[----:B------:R-:W-:Y:S01]  /*e8d0*/  I2FP.F32.U32 R3, R3 ;  /* 0x0000000300037245 */ /* 0x000fe20000201000 */
[----:B------:R-:W-:Y:S01]  /*e8e0*/  FFMA.FTZ R27, R165, UR5, R27 ;  /* 0x00000005a51b7c23 */ /* 0x000fe2000801001b */
[----:B------:R-:W-:Y:S01]  /*e8f0*/  FMNMX3.FTZ R166, R166, R20, R21, !PT ;  /* 0x00000014a6a67276 */ /* 0x000fe20007810015 */
[----:B------:R-:W-:Y:S01]  /*e900*/  VIADD R165, R176, 0x38 ;  /* 0x00000038b0a57836 */ /* 0x000fe20000000000 */
[----:B------:R-:W-:Y:S01]  /*e910*/  FMNMX3.FTZ R170, R170, R22, R23, !PT ;  /* 0x00000016aaaa7276 */ /* 0x000fe20007810017 */
[----:B------:R-:W-:Y:S01]  /*e920*/  VIADD R164, R176, 0x39 ;  /* 0x00000039b0a47836 */ /* 0x000fe20000000000 */
[----:B------:R-:W-:Y:S01]  /*e930*/  FMNMX3.FTZ R166, R166, R24, R25, !PT ;  /* 0x00000018a6a67276 */ /* 0x000fe20007810019 */
[----:B------:R-:W-:Y:S01]  /*e940*/  FFMA.FTZ R28, R169, UR5, R28 ;  /* 0x00000005a91c7c23 */ /* 0x000fe2000801001c */
[----:B------:R-:W-:Y:S01]  /*e950*/  I2FP.F32.U32 R165, R165 ;  /* 0x000000a500a57245 */ /* 0x000fe20000201000 */
[----:B------:R-:W-:Y:S01]  /*e960*/  FFMA.FTZ R29, R3, UR5, R29 ;  /* 0x00000005031d7c23 */ /* 0x000fe2000801001d */
[----:B------:R-:W-:Y:S03]  /*e970*/  I2FP.F32.U32 R164, R164 ;  /* 0x000000a400a47245 */ /* 0x000fe60000201000 */
[----:B------:R-:W-:Y:S01]  /*e980*/  FFMA.FTZ R32, R165, UR5, R32 ;  /* 0x00000005a5207c23 */ /* 0x000fe20008010020 */
[----:B------:R-:W-:Y:S01]  /*e990*/  FMNMX3.FTZ R166, R166, R28, R29, !PT ;  /* 0x0000001ca6a67276 */ /* 0x000fe2000781001d */
[----:B------:R-:W-:Y:S05]  /*e9a0*/  FFMA.FTZ R33, R164, UR5, R33 ;  /* 0x00000005a4217c23 */ /* 0x000fea0008010021 */
[----:B------:R-:W-:Y:S01]  /*e9b0*/  FMNMX3.FTZ R168, R166, R32, R33, !PT ;  /* 0x00000020a6a87276 */ /* 0x000fe20007810021 */
[----:B------:R-:W-:Y:S06]  /*e9c0*/  BRA.U.ANY UP0, `(.L_x_506) ;  /* 0xffffffdd00e47547 */ /* 0x000fec000b93ffff */
.L_x_505:
[----:B------:R-:W2:Y:S01]  /*e9d0*/  SHFL.BFLY PT, R166, R168, 0x2, 0x1f ;  /* 0x0c401f00a8a67f89 */ /* 0x000ea200000e0000 */
[----:B------:R-:W-:Y:S01]  /*e9e0*/  FFMA.FTZ R31, R3, UR5, R31 ;  /* 0x00000005031f7c23 */ /* 0x000fe2000801001f */
[----:B------:R-:W-:Y:S01]  /*e9f0*/  FFMA.FTZ R30, R169, UR5, R30 ;  /* 0x00000005a91e7c23 */ /* 0x000fe2000801001e */
[----:B------:R-:W-:Y:S01]  /*ea00*/  FMNMX3.FTZ R3, R170, R26, R27, !PT ;  /* 0x0000001aaa037276 */ /* 0x000fe2000781001b */
[----:B------:R-:W-:Y:S01]  /*ea10*/  FFMA.FTZ R34, R165, UR5, R34 ;  /* 0x00000005a5227c23 */ /* 0x000fe20008010022 */
[----:B------:R-:W-:Y:S01]  /*ea20*/  FFMA.FTZ R35, R164, UR5, R35 ;  /* 0x00000005a4237c23 */ /* 0x000fe20008010023 */
[----:B------:R-:W-:Y:S01]  /*ea30*/  USHF.L.U32 UR24, UR12, 0x1, URZ ;  /* 0x000000010c187899 */ /* 0x000fe200080006ff */
[----:B------:R-:W-:Y:S01]  /*ea40*/  FMNMX3.FTZ R3, R3, R30, R31, !PT ;  /* 0x0000001e03037276 */ /* 0x000fe2000781001f */
[----:B------:R-:W-:Y:S01]  /*ea50*/  UIADD3 UR14, UPT, UPT, UR28, -0x61c88647, URZ ;  /* 0x9e3779b91c0e7890 */ /* 0x000fe2000fffe0ff */
[----:B------:R-:W3:Y:S01]  /*ea60*/  LDC R203, c[0x0][0x4f8] ;  /* 0x00013e00ffcb7b82 */ /* 0x000ee20000000800 */
[----:B------:R-:W-:Y:S01]  /*ea70*/  UIADD3 UR9, UPT, UPT, UR28, 0x3c6ef372, URZ ;  /* 0x3c6ef3721c097890 */ /* 0x000fe2000fffe0ff */
[----:B------:R-:W-:Y:S01]  /*ea80*/  FMNMX3.FTZ R3, R3, R34, R35, !PT ;  /* 0x0000002203037276 */ /* 0x000fe20007810023 */
[----:B------:R-:W-:Y:S01]  /*ea90*/  UIADD3 UR22, UPT, UPT, UR29, 0x76cf5d0a, URZ ;  /* 0x76cf5d0a1d167890 */ /* 0x000fe2000fffe0ff */
[----:B------:R-:W-:Y:S01]  /*eaa0*/  MOV R167, UR24 ;  /* 0x0000001800a77c02 */ /* 0x000fe20008000f00 */
[----:B------:R-:W-:Y:S02]  /*eab0*/  UIADD3 UR19, UPT, UPT, UR29, 0x32370b8f, URZ ;  /* 0x32370b8f1d137890 */ /* 0x000fe4000fffe0ff */
[----:B------:R-:W4:Y:S01]  /*eac0*/  SHFL.BFLY PT, R165, R3, 0x2, 0x1f ;  /* 0x0c401f0003a57f89 */ /* 0x000f2200000e0000 */
[----:B------:R-:W-:Y:S01]  /*ead0*/  LOP3.LUT R167, R167, UR29, R239, 0x96, !PT ;  /* 0x0000001da7a77c12 */ /* 0x000fe2000f8e96ef */
[----:B------:R-:W-:Y:S02]  /*eae0*/  UIADD3 UR11, UPT, UPT, UR28, -0x255992d5, URZ ;  /* 0xdaa66d2b1c0b7890 */ /* 0x000fe4000fffe0ff */
[----:B------:R-:W-:Y:S02]  /*eaf0*/  UIADD3 UR8, UPT, UPT, UR28, 0x78dde6e4, URZ ;  /* 0x78dde6e41c087890 */ /* 0x000fe4000fffe0ff */
[----:B-1----:R-:W-:Y:S01]  /*eb00*/  IMAD.WIDE.U32 R182, R167, -0x326172a9, RZ ;  /* 0xcd9e8d57a7b67825 */ /* 0x002fe200078e00ff */
        /* <DEDUP_REMOVED lines=11> */
[----:B------:R-:W-:Y:S01]  /*ebc0*/  UIADD3 UR12, UPT, UPT, UR12, -0x1, URZ ;  /* 0xffffffff0c0c7890 */ /* 0x000fe2000fffe0ff */
[----:B--2---:R-:W-:Y:S02]  /*ebd0*/  FMNMX.FTZ R166, R168, R166, !PT ;  /* 0x000000a6a8a67209 */ /* 0x004fe40007810000 */
[----:B----4-:R-:W-:Y:S02]  /*ebe0*/  FMNMX.FTZ R165, R3, R165, !PT ;  /* 0x000000a503a57209 */ /* 0x010fe40007810000 */
[----:B------:R-:W-:Y:S01]  /*ebf0*/  LOP3.LUT R184, R184, UR19, R183, 0x96, !PT ;  /* 0x00000013b8b87c12 */ /* 0x000fe2000f8e96b7 */
[----:B------:R-:W1:Y:S01]  /*ec00*/  SHFL.BFLY PT, R164, R166, 0x1, 0x1f ;  /* 0x0c201f00a6a47f89 */ /* 0x000e6200000e0000 */
[----:B---3--:R-:W-:Y:S07]  /*ec10*/  LOP3.LUT R203, R203, 0xff, RZ, 0xc0, !PT ;  /* 0x000000ffcbcb7812 */ /* 0x008fee00078ec0ff */
[----:B------:R-:W2:Y:S01]  /*ec20*/  SHFL.BFLY PT, R3, R165, 0x1, 0x1f ;  /* 0x0c201f00a5037f89 */ /* 0x000ea200000e0000 */
[----:B------:R-:W-:Y:S02]  /*ec30*/  LEA R203, R203, R203, 0x10 ;  /* 0x000000cbcbcb7211 */ /* 0x000fe400078e80ff */
[----:B-1----:R-:W-:Y:S02]  /*ec40*/  FMNMX.FTZ R164, R166, R164, !PT ;  /* 0x000000a4a6a47209 */ /* 0x002fe40007810000 */
[----:B------:R-:W-:Y:S02]  /*ec50*/  LOP3.LUT R166, R216, 0x200, R210, 0xf8, !PT ;  /* 0x00000200d8a67812 */ /* 0x000fe400078ef8d2 */
[C---:B------:R-:W-:Y:S01]  /*ec60*/  FSETP.NEU.FTZ.AND P0, PT, R164.reuse, -INF , PT ;  /* 0xff800000a400780b */ /* 0x040fe20003f1d000 */
[C---:B------:R-:W-:Y:S01]  /*ec70*/  FMUL.FTZ R205, R164.reuse, UR4 ;  /* 0x00000004a4cd7c20 */ /* 0x040fe20008410000 */
[----:B--2---:R-:W-:Y:S01]  /*ec80*/  FMNMX.FTZ R3, R165, R3, !PT ;  /* 0x00000003a5037209 */ /* 0x004fe20007810000 */
[----:B------:R-:W-:Y:S01]  /*ec90*/  FADD.FTZ R0, -R164, R0 ;  /* 0x00000000a4007221 */ /* 0x000fe20000010100 */
[----:B------:R-:W-:Y:S02]  /*eca0*/  LEA R166, R166, UR6, 0x1 ;  /* 0x00000006a6a67c11 */ /* 0x000fe4000f8e08ff */
[----:B------:R-:W-:Y:S01]  /*ecb0*/  FSEL R205, R205, RZ, P0 ;  /* 0x000000ffcdcd7208 */ /* 0x000fe20000000000 */
[C---:B------:R-:W-:Y:S01]  /*ecc0*/  FMUL.FTZ R204, R3.reuse, UR4 ;  /* 0x0000000403cc7c20 */ /* 0x040fe20008410000 */
[----:B------:R-:W-:Y:S01]  /*ecd0*/  FSETP.NEU.FTZ.AND P0, PT, R3, -INF , PT ;  /* 0xff8000000300780b */ /* 0x000fe20003f1d000 */
[----:B------:R-:W1:Y:S01]  /*ece0*/  LDSM.16.MT88.4 R172, [R166+0x10000] ;  /* 0x01000000a6ac783b */ /* 0x000e620000004200 */
[----:B------:R-:W-:Y:S01]  /*ecf0*/  IADD3 R167, PT, PT, R166, R208, RZ ;  /* 0x000000d0a6a77210 */ /* 0x000fe20007ffe0ff */
[----:B------:R-:W-:Y:S01]  /*ed00*/  FFMA.FTZ R198, R8, UR4, -R205 ;  /* 0x0000000408c67c23 */ /* 0x000fe200080108cd */
[----:B------:R-:W-:Y:S01]  /*ed10*/  LOP3.LUT R8, R236, UR22, R185, 0x96, !PT ;  /* 0x00000016ec087c12 */ /* 0x000fe2000f8e96b9 */
[----:B------:R-:W-:Y:S04]  /*ed20*/  IMAD.WIDE.U32 R184, R184, -0x326172a9, RZ ;  /* 0xcd9e8d57b8b87825 */ /* 0x000fe800078e00ff */
[--C-:B------:R-:W-:Y:S01]  /*ed30*/  FFMA.FTZ R197, R9, UR4, -R205.reuse ;  /* 0x0000000409c57c23 */ /* 0x100fe200080108cd */
        /* <DEDUP_REMOVED lines=13> */
[----:B------:R-:W2:Y:S01]  /*ee10*/  LDSM.16.MT88.4 R176, [R167+0x10000] ;  /* 0x01000000a7b0783b */ /* 0x000ea20000004200 */
        /* <DEDUP_REMOVED lines=50> */
[C---:B------:R-:W-:Y:S01]  /*f140*/  FMUL.FTZ R41, R2.reuse, R41 ;  /* 0x0000002902297220 */ /* 0x040fe20000410000 */
[----:B------:R-:W-:Y:S01]  /*f150*/  F2FP.F16.F32.PACK_AB R7, R197, R198 ;  /* 0x000000c6c507723e */ /* 0x000fe200000000ff */
[C---:B------:R-:W-:Y:S01]  /*f160*/  FMUL.FTZ R44, R2.reuse, R44 ;  /* 0x0000002c022c7220 */ /* 0x040fe20000410000 */
        /* <DEDUP_REMOVED lines=9> */
[----:B------:R-:W-:Y:S01]  /*f200*/  FMUL.FTZ R49, R2, R49 ;  /* 0x0000003102317220 */ /* 0x000fe20000410000 */
[----:B---3--:R-:W-:Y:S01]  /*f210*/  F2FP.F16.F32.PACK_AB R4, R200, R202 ;  /* 0x000000cac804723e */ /* 0x008fe200000000ff */
[C---:B------:R-:W-:Y:S01]  /*f220*/  FMUL.FTZ R17, R2.reuse, R153 ;  /* 0x0000009902117220 */ /* 0x040fe20000410000 */
        /* <DEDUP_REMOVED lines=10> */
[----:B------:R-:W-:Y:S01]  /*f2d0*/  FMUL.FTZ R11, R0, R159 ;  /* 0x0000009f000b7220 */ /* 0x000fe20000410000 */
[----:B------:R-:W-:Y:S01]  /*f2e0*/  LOP3.LUT R182, R184, UR10, R183, 0x96, !PT ;  /* 0x0000000ab8b67c12 */ /* 0x000fe2000f8e96b7 */
        /* <DEDUP_REMOVED lines=9> */
[----:B------:R-:W4:Y:S01]  /*f380*/  MUFU.EX2 R217, R217 ;  /* 0x000000d900d97308 */ /* 0x000f220000000800 */
[----:B------:R-:W5:Y:S01]  /*f390*/  LDSM.16.MT88.4 R172, [R166+0x12000] ;  /* 0x01200000a6ac783b */ /* 0x000f620000004200 */
[C---:B------:R-:W-:Y:S01]  /*f3a0*/  FMUL.FTZ R43, R0.reuse, R43 ;  /* 0x0000002b002b7220 */ /* 0x040fe20000410000 */
[C---:B------:R-:W-:Y:S01]  /*f3b0*/  FMUL.FTZ R46, R0.reuse, R46 ;  /* 0x0000002e002e7220 */ /* 0x040fe20000410000 */
[C---:B------:R-:W-:Y:S01]  /*f3c0*/  FMUL.FTZ R47, R0.reuse, R47 ;  /* 0x0000002f002f7220 */ /* 0x040fe20000410000 */
[C---:B------:R-:W-:Y:S01]  /*f3d0*/  FMUL.FTZ R50, R0.reuse, R50 ;  /* 0x0000003200327220 */ /* 0x040fe20000410000 */
[C---:B--2---:R-:W-:Y:S04]  /*f3e0*/  HMMA.16816.F32 R36, R168.reuse, R176, R36 ;  /* 0x000000b0a824723c */ /* 0x044fe80000001824 */
[----:B------:R-:W-:Y:S01]  /*f3f0*/  MUFU.EX2 R218, R218 ;  /* 0x000000da00da7308 */ /* 0x000fe20000000800 */
[----:B------:R-:W-:Y:S01]  /*f400*/  LDSM.16.MT88.4 R184, [R167+0x12800] ;  /* 0x01280000a7b8783b */ /* 0x000fe20000004200 */
[----:B------:R-:W-:Y:S01]  /*f410*/  FMUL.FTZ R51, R0, R51 ;  /* 0x0000003300337220 */ /* 0x000fe20000410000 */
[----:B------:R-:W-:Y:S01]  /*f420*/  FMUL.FTZ R53, R2, R53 ;  /* 0x0000003502357220 */ /* 0x000fe20000410000 */
[C---:B------:R-:W-:Y:S01]  /*f430*/  FMUL.FTZ R54, R0.reuse, R54 ;  /* 0x0000003600367220 */ /* 0x040fe20000410000 */
[----:B------:R-:W-:Y:S01]  /*f440*/  FMUL.FTZ R55, R0, R55 ;  /* 0x0000003700377220 */ /* 0x000fe20000410000 */
[C---:B------:R-:W-:Y:S04]  /*f450*/  HMMA.16816.F32 R40, R168.reuse, R178, R40 ;  /* 0x000000b2a828723c */ /* 0x040fe80000001828 */
[----:B------:R-:W-:Y:S01]  /*f460*/  MUFU.EX2 R219, R219 ;  /* 0x000000db00db7308 */ /* 0x000fe20000000800 */
[----:B------:R-:W-:Y:S01]  /*f470*/  LDSM.16.MT88.4 R176, [R192+0x800] ;  /* 0x00080000c0b0783b */ /* 0x000fe20000004200 */
[----:B----4-:R-:W-:Y:S01]  /*f480*/  F2FP.F16.F32.PACK_AB R188, R217, R216 ;  /* 0x000000d8d9bc723e */ /* 0x010fe200000000ff */
[C---:B------:R-:W-:Y:S01]  /*f490*/  FMUL.FTZ R56, R2.reuse, R56 ;  /* 0x0000003802387220 */ /* 0x040fe20000410000 */
[----:B------:R-:W-:Y:S01]  /*f4a0*/  FMUL.FTZ R57, R2, R57 ;  /* 0x0000003902397220 */ /* 0x000fe20000410000 */
[C---:B------:R-:W-:Y:S01]  /*f4b0*/  FMUL.FTZ R58, R0.reuse, R58 ;  /* 0x0000003a003a7220 */ /* 0x040fe20000410000 */
[----:B------:R-:W-:Y:S01]  /*f4c0*/  FMUL.FTZ R59, R0, R59 ;  /* 0x0000003b003b7220 */ /* 0x000fe20000410000 */
[C---:B------:R-:W-:Y:S01]  /*f4d0*/  FMUL.FTZ R60, R2.reuse, R60 ;  /* 0x0000003c023c7220 */ /* 0x040fe20000410000 */
[----:B------:R-:W-:Y:S01]  /*f4e0*/  FMUL.FTZ R61, R2, R61 ;  /* 0x0000003d023d7220 */ /* 0x000fe20000410000 */
[C---:B---3--:R-:W-:Y:S01]  /*f4f0*/  HMMA.16816.F32 R44, R168.reuse, R160, R44 ;  /* 0x000000a0a82c723c */ /* 0x048fe2000000182c */
[----:B------:R-:W-:Y:S02]  /*f500*/  MUFU.EX2 R245, R245 ;  /* 0x000000f500f57308 */ /* 0x000fe40000000800 */
        /* <DEDUP_REMOVED lines=13> */
[C---:B-1----:R-:W-:Y:S04]  /*f5e0*/  HMMA.16816.F32 R52, R168.reuse, R156, R52 ;  /* 0x0000009ca834723c */ /* 0x042fe80000001834 */
[----:B------:R-:W-:Y:S01]  /*f5f0*/  MUFU.EX2 R207, R207 ;  /* 0x000000cf00cf7308 */ /* 0x000fe20000000800 */
[C---:B------:R-:W-:Y:S01]  /*f600*/  FMUL.FTZ R72, R2.reuse, R72 ;  /* 0x0000004802487220 */ /* 0x040fe20000410000 */
[----:B------:R-:W-:Y:S01]  /*f610*/  FMUL.FTZ R73, R2, R73 ;  /* 0x0000004902497220 */ /* 0x000fe20000410000 */
[C---:B------:R-:W-:Y:S01]  /*f620*/  FMUL.FTZ R74, R0.reuse, R74 ;  /* 0x0000004a004a7220 */ /* 0x040fe20000410000 */
[----:B------:R-:W-:Y:S01]  /*f630*/  FMUL.FTZ R75, R0, R75 ;  /* 0x0000004b004b7220 */ /* 0x000fe20000410000 */
[C---:B------:R-:W-:Y:S01]  /*f640*/  FMUL.FTZ R76, R2.reuse, R76 ;  /* 0x0000004c024c7220 */ /* 0x040fe20000410000 */
[C---:B------:R-:W-:Y:S01]  /*f650*/  HMMA.16816.F32 R56, R168.reuse, R158, R56 ;  /* 0x0000009ea838723c */ /* 0x040fe20000001838 */
[----:B------:R-:W1:Y:S03]  /*f660*/  LDSM.16.MT88.4 R156, [R165+0x2000] ;  /* 0x00200000a59c783b */ /* 0x000e660000004200 */
[----:B------:R-:W3:Y:S01]  /*f670*/  MUFU.EX2 R206, R206 ;  /* 0x000000ce00ce7308 */ /* 0x000ee20000000800 */
        /* <DEDUP_REMOVED lines=96> */
[----:B---3--:R-:W-:Y:S01]  /*fc80*/  F2FP.F16.F32.PACK_AB R150, R206, R207 ;  /* 0x000000cfce96723e */ /* 0x008fe200000000ff */
[----:B------:R-:W-:Y:S01]  /*fc90*/  FFMA.FTZ R201, R2, R241, R201 ;  /* 0x000000f102c97223 */ /* 0x000fe200000100c9 */
[----:B------:R-:W-:Y:S01]  /*fca0*/  FFMA.FTZ R202, R0, R240, R202 ;  /* 0x000000f000ca7223 */ /* 0x000fe200000100ca */
[C---:B--2---:R-:W-:Y:S03]  /*fcb0*/  HMMA.16816.F32 R116, R168.reuse, R160, R116 ;  /* 0x000000a0a874723c */ /* 0x044fe60000001874 */
[----:B------:R-:W-:Y:S01]  /*fcc0*/  MOV R0, R164 ;  /* 0x000000a400007202 */ /* 0x000fe20000000f00 */
[----:B------:R-:W-:Y:S01]  /*fcd0*/  FADD.FTZ R201, R199, R201 ;  /* 0x000000c9c7c97221 */ /* 0x000fe20000010000 */
[----:B------:R-:W-:Y:S03]  /*fce0*/  FADD.FTZ R202, R200, R202 ;  /* 0x000000cac8ca7221 */ /* 0x000fe60000010000 */
[C---:B------:R-:W-:Y:S01]  /*fcf0*/  HMMA.16816.F32 R120, R168.reuse, R162, R120 ;  /* 0x000000a2a878723c */ /* 0x040fe20000001878 */
[----:B------:R-:W2:Y:S02]  /*fd00*/  LDSM.16.MT88.4 R160, [R165+0x6000] ;  /* 0x00600000a5a0783b */ /* 0x000ea40000004200 */
[----:B------:R-:W-:Y:S01]  /*fd10*/  FADD.FTZ R198, R198, R201 ;  /* 0x000000c9c6c67221 */ /* 0x000fe20000010000 */
[----:B------:R-:W-:Y:S03]  /*fd20*/  FADD.FTZ R196, R196, R202 ;  /* 0x000000cac4c47221 */ /* 0x000fe60000010000 */
[----:B------:R-:W-:Y:S01]  /*fd30*/  FADD.FTZ R198, R197, R198 ;  /* 0x000000c6c5c67221 */ /* 0x000fe20000010000 */
[C---:B-1----:R-:W-:Y:S03]  /*fd40*/  HMMA.16816.F32 R124, R168.reuse, R156, R124 ;  /* 0x0000009ca87c723c */ /* 0x042fe6000000187c */
[----:B------:R-:W-:Y:S05]  /*fd50*/  FADD.FTZ R196, R195, R196 ;  /* 0x000000c4c3c47221 */ /* 0x000fea0000010000 */
[C---:B------:R-:W-:Y:S01]  /*fd60*/  HMMA.16816.F32 R128, R168.reuse, R158, R128 ;  /* 0x0000009ea880723c */ /* 0x040fe20000001880 */
[----:B------:R-:W1:Y:S07]  /*fd70*/  LDSM.16.MT88.4 R156, [R192+0x6000] ;  /* 0x00600000c09c783b */ /* 0x000e6e0000004200 */
[C---:B----4-:R-:W-:Y:S03]  /*fd80*/  HMMA.16816.F32 R132, R168.reuse, R172, R132 ;  /* 0x000000aca884723c */ /* 0x050fe60000001884 */
[----:B------:R-:W-:Y:S05]  /*fd90*/  IMAD.WIDE.U32 R172, R182, -0x2daee0ad, RZ ;  /* 0xd2511f53b6ac7825 */ /* 0x000fea00078e00ff */
[C---:B------:R-:W-:Y:S03]  /*fda0*/  HMMA.16816.F32 R136, R168.reuse, R174, R136 ;  /* 0x000000aea888723c */ /* 0x040fe60000001888 */
[----:B------:R-:W-:Y:S02]  /*fdb0*/  MOV R16, R172 ;  /* 0x000000ac00107202 */ /* 0x000fe40000000f00 */
[----:B------:R-:W-:Y:S02]  /*fdc0*/  LOP3.LUT R180, R180, UR15, R173, 0x96, !PT ;  /* 0x0000000fb4b47c12 */ /* 0x000fe4000f8e96ad */
[----:B------:R-:W-:Y:S01]  /*fdd0*/  PRMT R173, R172, 0x7773, RZ ;  /* 0x00007773acad7816 */ /* 0x000fe200000000ff */
[C---:B--2---:R-:W-:Y:S03]  /*fde0*/  HMMA.16816.F32 R140, R168.reuse, R160, R140 ;  /* 0x000000a0a88c723c */ /* 0x044fe6000000188c */
[----:B------:R-:W-:Y:S01]  /*fdf0*/  LOP3.LUT R160, R16, 0xff, RZ, 0xc0, !PT ;  /* 0x000000ff10a07812 */ /* 0x000fe200078ec0ff */
[----:B------:R-:W-:Y:S01]  /*fe00*/  FMUL.FTZ R16, R2, R152 ;  /* 0x0000009802107220 */ /* 0x000fe20000410000 */
[----:B------:R-:W-:Y:S01]  /*fe10*/  LOP3.LUT R175, R180, 0xffff, RZ, 0xc0, !PT ;  /* 0x0000ffffb4af7812 */ /* 0x000fe200078ec0ff */
[----:B------:R-:W2:Y:S01]  /*fe20*/  LDSM.16.MT88.4 R152, [R166+0x10800] ;  /* 0x01080000a698783b */ /* 0x000ea20000004200 */
[----:B------:R-:W-:Y:S02]  /*fe30*/  PRMT R174, R172, 0x7772, RZ ;  /* 0x00007772acae7816 */ /* 0x000fe400000000ff */
[----:B------:R-:W-:Y:S02]  /*fe40*/  LOP3.LUT R161, R180, 0xff, RZ, 0xc0, !PT ;  /* 0x000000ffb4a17812 */ /* 0x000fe400078ec0ff */
[C---:B------:R-:W-:Y:S03]  /*fe50*/  HMMA.16816.F32 R16, R168.reuse, R162, R16 ;  /* 0x000000a2a810723c */ /* 0x040fe60000001810 */
[----:B------:R-:W-:Y:S02]  /*fe60*/  PRMT R172, R172, 0x7771, RZ ;  /* 0x00007771acac7816 */ /* 0x000fe400000000ff */
[----:B------:R-:W-:Y:S02]  /*fe70*/  SHF.R.U32.HI R175, RZ, 0x8, R175 ;  /* 0x00000008ffaf7819 */ /* 0x000fe400000116af */
[----:B------:R-:W-:Y:S01]  /*fe80*/  PRMT R174, R174, 0x5410, R173 ;  /* 0x00005410aeae7816 */ /* 0x000fe200000000ad */
[C---:B-1----:R-:W-:Y:S03]  /*fe90*/  HMMA.16816.F32 R12, R168.reuse, R156, R12 ;  /* 0x0000009ca80c723c */ /* 0x042fe6000000180c */
[----:B------:R-:W-:Y:S02]  /*fea0*/  PRMT R172, R160, 0x5410, R172 ;  /* 0x00005410a0ac7816 */ /* 0x000fe400000000ac */
[--C-:B------:R-:W-:Y:S02]  /*feb0*/  PRMT R173, R161, 0x5410, R175.reuse ;  /* 0x00005410a1ad7816 */ /* 0x100fe400000000af */
[----:B------:R-:W-:Y:S01]  /*fec0*/  PRMT R175, R180, 0x7632, R175 ;  /* 0x00007632b4af7816 */ /* 0x000fe200000000af */
[----:B------:R-:W-:Y:S01]  /*fed0*/  HMMA.16816.F32 R144, R168, R158, R144 ;  /* 0x0000009ea890723c */ /* 0x000fe20000001890 */
[----:B------:R-:W1:Y:S02]  /*fee0*/  LDSM.16.MT88.4 R160, [R167+0x10800] ;  /* 0x01080000a7a0783b */ /* 0x000e640000004200 */
[----:B------:R-:W-:Y:S02]  /*fef0*/  SHF.R.U32.HI R180, RZ, 0x18, R180 ;  /* 0x00000018ffb47819 */ /* 0x000fe400000116b4 */
[----:B------:R-:W-:Y:S02]  /*ff00*/  LOP3.LUT R175, R175, 0xff, RZ, 0xc0, !PT ;  /* 0x000000ffafaf7812 */ /* 0x000fe400078ec0ff */
[----:B------:R-:W-:Y:S02]  /*ff10*/  LOP3.LUT R151, R174, 0xff00ff, RZ, 0xc0, !PT ;  /* 0x00ff00ffae977812 */ /* 0x000fe400078ec0ff */
[----:B------:R-:W-:Y:S01]  /*ff20*/  PRMT R149, R175, 0x5410, R180 ;  /* 0x00005410af957816 */ /* 0x000fe200000000b4 */
[----:B------:R-:W-:Y:S01]  /*ff30*/  LDSM.16.MT88.4 R168, [R192+0x2800] ;  /* 0x00280000c0a8783b */ /* 0x000fe20000004200 */
[--C-:B------:R-:W-:Y:S02]  /*ff40*/  HSET2.LE.AND R172, R172, R203.reuse, PT ;  /* 0x000000cbacac7233 */ /* 0x100fe40003803000 */
[--C-:B------:R-:W-:Y:S02]  /*ff50*/  HSET2.LE.AND R148, R173, R203.reuse, PT ;  /* 0x000000cbad947233 */ /* 0x100fe40003803000 */
[--C-:B------:R-:W-:Y:S02]  /*ff60*/  HSET2.LE.AND R151, R151, R203.reuse, PT ;  /* 0x000000cb97977233 */ /* 0x100fe40003803000 */
        /* <DEDUP_REMOVED lines=9> */
[----:B------:R-:W3:Y:S01]  /*10000*/  LDSM.16.MT88.4 R172, [R165+0x800] ;  /* 0x00080000a5ac783b */ /* 0x000ee20000004200 */
[----:B------:R-:W-:Y:S01]  /*10010*/  LOP3.LUT R148, R157, R148, RZ, 0xc0, !PT ;  /* 0x000000949d947212 */ /* 0x000fe200078ec0ff */
[----:B------:R-:W-:Y:S01]  /*10020*/  FADD.FTZ R245, R244, R245 ;  /* 0x000000f5f4f57221 */ /* 0x000fe20000010000 */
[----:B------:R-:W-:Y:S01]  /*10030*/  LOP3.LUT R149, R156, R149, RZ, 0xc0, !PT ;  /* 0x000000959c957212 */ /* 0x000fe200078ec0ff */
[----:B------:R-:W-:Y:S01]  /*10040*/  FADD.FTZ R207, R207, R218 ;  /* 0x000000dacfcf7221 */ /* 0x000fe20000010000 */
[----:B------:R-:W-:Y:S01]  /*10050*/  MOV R2, R3 ;  /* 0x0000000300027202 */ /* 0x000fe20000000f00 */
[----:B------:R-:W-:Y:S02]  /*10060*/  FADD.FTZ R216, R216, R245 ;  /* 0x000000f5d8d87221 */ /* 0x000fe40000010000 */
[----:B------:R-:W4:Y:S01]  /*10070*/  LDSM.16.MT88.4 R156, [R165+0x2800] ;  /* 0x00280000a59c783b */ /* 0x000f220000004200 */
[----:B------:R-:W-:Y:S01]  /*10080*/  FADD.FTZ R207, R206, R207 ;  /* 0x000000cfcecf7221 */ /* 0x000fe20000010000 */
[C---:B--2---:R-:W-:Y:S05]  /*10090*/  HMMA.16816.F32 R4, R148.reuse, R152, R4 ;  /* 0x000000989404723c */ /* 0x044fea0000001804 */
[----:B------:R-:W-:Y:S01]  /*100a0*/  FADD.FTZ R216, R217, R216 ;  /* 0x000000d8d9d87221 */ /* 0x000fe20000010000 */
[----:B------:R-:W-:Y:S02]  /*100b0*/  LDSM.16.MT88.4 R188, [R167+0x14800] ;  /* 0x01480000a7bc783b */ /* 0x000fe40000004200 */
[C---:B------:R-:W-:Y:S06]  /*100c0*/  HMMA.16816.F32 R8, R148.reuse, R154, R8 ;  /* 0x0000009a9408723c */ /* 0x040fec0000001808 */
[----:B------:R-:W2:Y:S02]  /*100d0*/  LDSM.16.MT88.4 R152, [R166+0x14800] ;  /* 0x01480000a698783b */ /* 0x000ea40000004200 */
[C---:B-1----:R-:W-:Y:S08]  /*100e0*/  HMMA.16816.F32 R36, R148.reuse, R160, R36 ;  /* 0x000000a09424723c */ /* 0x042ff00000001824 */
[C---:B------:R-:W-:Y:S01]  /*100f0*/  HMMA.16816.F32 R40, R148.reuse, R162, R40 ;  /* 0x000000a29428723c */ /* 0x040fe20000001828 */
[----:B------:R-:W1:Y:S07]  /*10100*/  LDSM.16.MT88.4 R160, [R165+0x4800] ;  /* 0x00480000a5a0783b */ /* 0x000e6e0000004200 */
        /* <DEDUP_REMOVED lines=9> */
[C---:B------:R-:W-:Y:S03]  /*101a0*/  HMMA.16816.F32 R68, R148.reuse, R184, R68 ;  /* 0x000000b89444723c */ /* 0x040fe60000001844 */
[--C-:B------:R-:W-:Y:S01]  /*101b0*/  FFMA.FTZ R185, R25, UR4, -R205.reuse ;  /* 0x0000000419b97c23 */ /* 0x100fe200080108cd */
[--C-:B------:R-:W-:Y:S04]  /*101c0*/  FFMA.FTZ R184, R24, UR4, -R205.reuse ;  /* 0x0000000418b87c23 */ /* 0x100fe800080108cd */
[C---:B------:R-:W-:Y:S01]  /*101d0*/  HMMA.16816.F32 R72, R148.reuse, R186, R72 ;  /* 0x000000ba9448723c */ /* 0x040fe20000001848 */
[----:B------:R-:W-:Y:S02]  /*101e0*/  MUFU.EX2 R185, R185 ;  /* 0x000000b900b97308 */ /* 0x000fe40000000800 */
[--C-:B------:R-:W-:Y:S01]  /*101f0*/  FFMA.FTZ R186, R26, UR4, -R204.reuse ;  /* 0x000000041aba7c23 */ /* 0x100fe200080108cc */
[--C-:B------:R-:W-:Y:S04]  /*10200*/  FFMA.FTZ R187, R27, UR4, -R204.reuse ;  /* 0x000000041bbb7c23 */ /* 0x100fe800080108cc */
[C---:B----4-:R-:W-:Y:S03]  /*10210*/  HMMA.16816.F32 R76, R148.reuse, R156, R76 ;  /* 0x0000009c944c723c */ /* 0x050fe6000000184c */
[----:B------:R-:W-:Y:S05]  /*10220*/  MUFU.EX2 R186, R186 ;  /* 0x000000ba00ba7308 */ /* 0x000fea0000000800 */
[C---:B------:R-:W-:Y:S01]  /*10230*/  HMMA.16816.F32 R80, R148.reuse, R158, R80 ;  /* 0x0000009e9450723c */ /* 0x040fe20000001850 */
[----:B------:R-:W4:Y:S04]  /*10240*/  LDSM.16.MT88.4 R156, [R166+0x16800] ;  /* 0x01680000a69c783b */ /* 0x000f280000004200 */
[----:B------:R-:W5:Y:S03]  /*10250*/  MUFU.EX2 R187, R187 ;  /* 0x000000bb00bb7308 */ /* 0x000f660000000800 */
[C---:B------:R-:W-:Y:S07]  /*10260*/  HMMA.16816.F32 R84, R148.reuse, R168, R84 ;  /* 0x000000a89454723c */ /* 0x040fee0000001854 */
[----:B------:R-:W4:Y:S01]  /*10270*/  MUFU.EX2 R184, R184 ;  /* 0x000000b800b87308 */ /* 0x000f220000000800 */
[C---:B------:R-:W-:Y:S08]  /*10280*/  HMMA.16816.F32 R88, R148.reuse, R170, R88 ;  /* 0x000000aa9458723c */ /* 0x040ff00000001858 */
        /* <DEDUP_REMOVED lines=10> */
[C---:B-1----:R-:W-:Y:S01]  /*10330*/  HMMA.16816.F32 R108, R148.reuse, R160, R108 ;  /* 0x000000a0946c723c */ /* 0x042fe2000000186c */
[----:B------:R-:W-:Y:S02]  /*10340*/  MOV R160, UR24 ;  /* 0x0000001800a07c02 */ /* 0x000fe40008000f00 */
[----:B------:R-:W1:Y:S02]  /*10350*/  MUFU.EX2 R189, R189 ;  /* 0x000000bd00bd7308 */ /* 0x000e640000000800 */
[----:B------:R-:W-:Y:S03]  /*10360*/  LOP3.LUT R160, R239, UR29, R160, 0x96, !PT ;  /* 0x0000001defa07c12 */ /* 0x000fe6000f8e96a0 */
[C---:B------:R-:W-:Y:S05]  /*10370*/  HMMA.16816.F32 R112, R148.reuse, R162, R112 ;  /* 0x000000a29470723c */ /* 0x040fea0000001870 */
[----:B------:R-:W-:Y:S01]  /*10380*/  MUFU.EX2 R190, R190 ;  /* 0x000000be00be7308 */ /* 0x000fe20000000800 */
[----:B------:R-:W-:Y:S02]  /*10390*/  IMAD.WIDE.U32 R168, R160, -0x326172a9, RZ ;  /* 0xcd9e8d57a0a87825 */ /* 0x000fe400078e00ff */
[----:B------:R-:W1:Y:S01]  /*103a0*/  LDSM.16.MT88.4 R160, [R165+0x6800] ;  /* 0x00680000a5a0783b */ /* 0x000e620000004200 */
[C---:B---3--:R-:W-:Y:S06]  /*103b0*/  HMMA.16816.F32 R116, R148.reuse, R172, R116 ;  /* 0x000000ac9474723c */ /* 0x048fec0000001874 */
[----:B------:R-:W3:Y:S01]  /*103c0*/  MUFU.EX2 R191, R191 ;  /* 0x000000bf00bf7308 */ /* 0x000ee20000000800 */
[----:B------:R-:W-:Y:S02]  /*103d0*/  LOP3.LUT R248, R242, UR14, R169, 0x96, !PT ;  /* 0x0000000ef2f87c12 */ /* 0x000fe4000f8e96a9 */
[----:B-----5:R-:W-:Y:S02]  /*103e0*/  F2FP.F16.F32.PACK_AB R172, R187, R186 ;  /* 0x000000babbac723e */ /* 0x020fe400000000ff */
[----:B------:R-:W-:Y:S01]  /*103f0*/  LOP3.LUT R168, R231, UR9, R168, 0x96, !PT ;  /* 0x00000009e7a87c12 */ /* 0x000fe2000f8e96a8 */
[C---:B------:R-:W-:Y:S03]  /*10400*/  HMMA.16816.F32 R120, R148.reuse, R174, R120 ;  /* 0x000000ae9478723c */ /* 0x040fe60000001878 */
[----:B------:R-:W-:Y:S05]  /*10410*/  IMAD.WIDE.U32 R248, R248, -0x2daee0ad, RZ ;  /* 0xd2511f53f8f87825 */ /* 0x000fea00078e00ff */
[C---:B----4-:R-:W-:Y:S03]  /*10420*/  HMMA.16816.F32 R124, R148.reuse, R156, R124 ;  /* 0x0000009c947c723c */ /* 0x050fe6000000187c */
[----:B------:R-:W-:Y:S01]  /*10430*/  LOP3.LUT R24, R236, UR22, R249, 0x96, !PT ;  /* 0x00000016ec187c12 */ /* 0x000fe2000f8e96f9 */
[----:B------:R-:W-:Y:S04]  /*10440*/  IMAD.WIDE.U32 R156, R168, -0x2daee0ad, RZ ;  /* 0xd2511f53a89c7825 */ /* 0x000fe800078e00ff */
[C---:B------:R-:W-:Y:S03]  /*10450*/  HMMA.16816.F32 R128, R148.reuse, R158, R128 ;  /* 0x0000009e9480723c */ /* 0x040fe60000001880 */
[----:B------:R-:W-:Y:S01]  /*10460*/  IMAD.WIDE.U32 R246, R24, -0x326172a9, RZ ;  /* 0xcd9e8d5718f67825 */ /* 0x000fe200078e00ff */
[----:B------:R-:W-:Y:S04]  /*10470*/  LOP3.LUT R248, R248, UR19, R157, 0x96, !PT ;  /* 0x00000013f8f87c12 */ /* 0x000fe8000f8e969d */
[C---:B--2---:R-:W-:Y:S03]  /*10480*/  HMMA.16816.F32 R132, R148.reuse, R152, R132 ;  /* 0x000000989484723c */ /* 0x044fe60000001884 */
[----:B------:R-:W-:Y:S01]  /*10490*/  LOP3.LUT R24, R230, UR11, R247, 0x96, !PT ;  /* 0x0000000be6187c12 */ /* 0x000fe2000f8e96f7 */
[----:B------:R-:W-:Y:S04]  /*104a0*/  IMAD.WIDE.U32 R248, R248, -0x326172a9, RZ ;  /* 0xcd9e8d57f8f87825 */ /* 0x000fe800078e00ff */
[C---:B------:R-:W-:Y:S01]  /*104b0*/  HMMA.16816.F32 R136, R148.reuse, R154, R136 ;  /* 0x0000009a9488723c */ /* 0x040fe20000001888 */
[----:B------:R-:W-:Y:S02]  /*104c0*/  LDSM.16.MT88.4 R152, [R166+0x11000] ;  /* 0x01100000a698783b */ /* 0x000fe40000004200 */
[----:B------:R-:W-:Y:S01]  /*104d0*/  IMAD.WIDE.U32 R250, R24, -0x2daee0ad, RZ ;  /* 0xd2511f5318fa7825 */ /* 0x000fe200078e00ff */
[----:B------:R-:W-:Y:S04]  /*104e0*/  LOP3.LUT R246, R246, UR8, R249, 0x96, !PT ;  /* 0x00000008f6f67c12 */ /* 0x000fe8000f8e96f9 */
[C---:B-1----:R-:W-:Y:S01]  /*104f0*/  HMMA.16816.F32 R140, R148.reuse, R160, R140 ;  /* 0x000000a0948c723c */ /* 0x042fe2000000188c */
[----:B------:R-:W1:Y:S02]  /*10500*/  LDSM.16.MT88.4 R24, [R192+0x6800] ;  /* 0x00680000c018783b */ /* 0x000e640000004200 */
[----:B------:R-:W-:Y:S05]  /*10510*/  IMAD.WIDE.U32 R246, R246, -0x2daee0ad, RZ ;  /* 0xd2511f53f6f67825 */ /* 0x000fea00078e00ff */
[C---:B------:R-:W-:Y:S03]  /*10520*/  HMMA.16816.F32 R16, R148.reuse, R162, R16 ;  /* 0x000000a29410723c */ /* 0x040fe60000001810 */
[----:B------:R-:W-:Y:S02]  /*10530*/  LOP3.LUT R168, R250, UR16, R247, 0x96, !PT ;  /* 0x00000010faa87c12 */ /* 0x000fe4000f8e96f7 */
[----:B------:R-:W-:Y:S03]  /*10540*/  LOP3.LUT R250, R156, UR17, R251, 0x96, !PT ;  /* 0x000000119cfa7c12 */ /* 0x000fe6000f8e96fb */
[----:B------:R-:W-:Y:S04]  /*10550*/  IMAD.WIDE.U32 R168, R168, -0x326172a9, RZ ;  /* 0xcd9e8d57a8a87825 */ /* 0x000fe800078e00ff */
[----:B------:R-:W-:Y:S01]  /*10560*/  IMAD.WIDE.U32 R250, R250, -0x326172a9, RZ ;  /* 0xcd9e8d57fafa7825 */ /* 0x000fe200078e00ff */
[----:B------:R-:W-:Y:S02]  /*10570*/  MOV R20, R168 ;  /* 0x000000a800147202 */ /* 0x000fe40000000f00 */
[----:B------:R-:W-:Y:S02]  /*10580*/  PRMT R158, R168, 0x7773, RZ ;  /* 0x00007773a89e7816 */ /* 0x000fe400000000ff */
[----:B------:R-:W-:Y:S02]  /*10590*/  LOP3.LUT R157, R20, 0xff, RZ, 0xc0, !PT ;  /* 0x000000ff149d7812 */ /* 0x000fe400078ec0ff */
[----:B------:R-:W-:Y:S02]  /*105a0*/  LOP3.LUT R20, R250, UR13, R169, 0x96, !PT ;  /* 0x0000000dfa147c12 */ /* 0x000fe4000f8e96a9 */
[C---:B------:R-:W-:Y:S02]  /*105b0*/  PRMT R156, R168.reuse, 0x7771, RZ ;  /* 0x00007771a89c7816 */ /* 0x040fe400000000ff */
[----:B------:R-:W-:Y:S02]  /*105c0*/  PRMT R21, R168, 0x7772, RZ ;  /* 0x00007772a8157816 */ /* 0x000fe400000000ff */
[C---:B------:R-:W-:Y:S02]  /*105d0*/  LOP3.LUT R168, R20.reuse, 0xffff, RZ, 0xc0, !PT ;  /* 0x0000ffff14a87812 */ /* 0x040fe400078ec0ff */
[----:B------:R-:W-:Y:S02]  /*105e0*/  PRMT R21, R21, 0x5410, R158 ;  /* 0x0000541015157816 */ /* 0x000fe4000000009e */
[----:B------:R-:W-:Y:S02]  /*105f0*/  PRMT R22, R157, 0x5410, R156 ;  /* 0x000054109d167816 */ /* 0x000fe4000000009c */
[C---:B------:R-:W-:Y:S01]  /*10600*/  PRMT R161, R20.reuse, 0x7632, R161 ;  /* 0x0000763214a17816 */ /* 0x040fe200000000a1 */
[----:B------:R-:W2:Y:S01]  /*10610*/  LDSM.16.MT88.4 R156, [R167+0x11000] ;  /* 0x01100000a79c783b */ /* 0x000ea20000004200 */
[C---:B-1----:R-:W-:Y:S03]  /*10620*/  HMMA.16816.F32 R12, R148.reuse, R24, R12 ;  /* 0x00000018940c723c */ /* 0x042fe6000000180c */
[----:B------:R-:W-:Y:S02]  /*10630*/  LOP3.LUT R23, R20, 0xff, RZ, 0xc0, !PT ;  /* 0x000000ff14177812 */ /* 0x000fe400078ec0ff */
[----:B------:R-:W-:Y:S02]  /*10640*/  SHF.R.U32.HI R168, RZ, 0x8, R168 ;  /* 0x00000008ffa87819 */ /* 0x000fe400000116a8 */
[----:B------:R-:W-:Y:S01]  /*10650*/  SHF.R.U32.HI R160, RZ, 0x18, R20 ;  /* 0x00000018ffa07819 */ /* 0x000fe20000011614 */
[----:B------:R-:W-:Y:S01]  /*10660*/  HMMA.16816.F32 R144, R148, R26, R144 ;  /* 0x0000001a9490723c */ /* 0x000fe20000001890 */
[----:B------:R-:W-:Y:S02]  /*10670*/  LDSM.16.MT88.4 R148, [R167+0x13000] ;  /* 0x01300000a794783b */ /* 0x000fe40000004200 */
[----:B------:R-:W-:Y:S02]  /*10680*/  LOP3.LUT R161, R161, 0xff, RZ, 0xc0, !PT ;  /* 0x000000ffa1a17812 */ /* 0x000fe400078ec0ff */
[----:B------:R-:W-:Y:S02]  /*10690*/  PRMT R168, R23, 0x5410, R168 ;  /* 0x0000541017a87816 */ /* 0x000fe400000000a8 */
[--C-:B------:R-:W-:Y:S02]  /*106a0*/  HSET2.LE.AND R22, R22, R203.reuse, PT ;  /* 0x000000cb16167233 */ /* 0x100fe40003803000 */
[----:B------:R-:W-:Y:S02]  /*106b0*/  LOP3.LUT R23, R21, 0xff00ff, RZ, 0xc0, !PT ;  /* 0x00ff00ff15177812 */ /* 0x000fe400078ec0ff */
[----:B------:R-:W-:Y:S02]  /*106c0*/  PRMT R21, R161, 0x5410, R160 ;  /* 0x00005410a1157816 */ /* 0x000fe400000000a0 */
[----:B------:R-:W-:Y:S01]  /*106d0*/  F2FP.F16.F32.PACK_AB R20, R185, R184 ;  /* 0x000000b8b914723e */ /* 0x000fe200000000ff */
[----:B------:R-:W1:Y:S01]  /*106e0*/  LDSM.16.MT88.4 R160, [R165+0x1000] ;  /* 0x00100000a5a0783b */ /* 0x000e620000004200 */
[--C-:B------:R-:W-:Y:S02]  /*106f0*/  HSET2.LE.AND R23, R23, R203.reuse, PT ;  /* 0x000000cb17177233 */ /* 0x100fe40003803000 */
[----:B------:R-:W-:Y:S02]  /*10700*/  LOP3.LUT R22, R20, R22, RZ, 0xc0, !PT ;  /* 0x0000001614167212 */ /* 0x000fe400078ec0ff */
[--C-:B------:R-:W-:Y:S02]  /*10710*/  HSET2.LE.AND R20, R168, R203.reuse, PT ;  /* 0x000000cba8147233 */ /* 0x100fe40003803000 */
[--C-:B------:R-:W-:Y:S01]  /*10720*/  HSET2.LE.AND R21, R21, R203.reuse, PT ;  /* 0x000000cb15157233 */ /* 0x100fe20003803000 */
[----:B------:R-:W4:Y:S01]  /*10730*/  LDSM.16.MT88.4 R168, [R192+0x1000] ;  /* 0x00100000c0a8783b */ /* 0x000f220000004200 */
[----:B------:R-:W-:Y:S01]  /*10740*/  F2FP.F16.F32.PACK_AB R25, R189, R188 ;  /* 0x000000bcbd19723e */ /* 0x000fe200000000ff */
[----:B------:R-:W-:Y:S01]  /*10750*/  FADD.FTZ R188, R188, R207 ;  /* 0x000000cfbcbc7221 */ /* 0x000fe20000010000 */
[----:B---3--:R-:W-:Y:S01]  /*10760*/  F2FP.F16.F32.PACK_AB R24, R191, R190 ;  /* 0x000000bebf18723e */ /* 0x008fe200000000ff */
[----:B------:R-:W-:Y:S01]  /*10770*/  FADD.FTZ R190, R190, R216 ;  /* 0x000000d8bebe7221 */ /* 0x000fe20000010000 */
[----:B------:R-:W-:Y:S01]  /*10780*/  LOP3.LUT R23, R172, R23, RZ, 0xc0, !PT ;  /* 0x00000017ac177212 */ /* 0x000fe200078ec0ff */
[----:B------:R-:W-:Y:S01]  /*10790*/  FADD.FTZ R188, R189, R188 ;  /* 0x000000bcbdbc7221 */ /* 0x000fe20000010000 */
[----:B------:R-:W-:Y:S01]  /*107a0*/  LOP3.LUT R20, R25, R20, RZ, 0xc0, !PT ;  /* 0x0000001419147212 */ /* 0x000fe200078ec0ff */
[----:B------:R-:W-:Y:S01]  /*107b0*/  LDSM.16.MT88.4 R172, [R167+0x15000] ;  /* 0x01500000a7ac783b */ /* 0x000fe20000004200 */
[----:B------:R-:W-:Y:S01]  /*107c0*/  LOP3.LUT R21, R24, R21, RZ, 0xc0, !PT ;  /* 0x0000001518157212 */ /* 0x000fe200078ec0ff */
[----:B------:R-:W-:Y:S01]  /*107d0*/  FADD.FTZ R190, R191, R190 ;  /* 0x000000bebfbe7221 */ /* 0x000fe20000010000 */
[----:B------:R-:W-:Y:S03]  /*107e0*/  FADD.FTZ R184, R184, R188 ;  /* 0x000000bcb8b87221 */ /* 0x000fe60000010000 */
[----:B------:R-:W-:Y:S01]  /*107f0*/  FADD.FTZ R186, R186, R190 ;  /* 0x000000bebaba7221 */ /* 0x000fe20000010000 */
[----:B------:R-:W-:Y:S01]  /*10800*/  FADD.FTZ R184, R185, R184 ;  /* 0x000000b8b9b87221 */ /* 0x000fe20000010000 */
[C---:B------:R-:W-:Y:S01]  /*10810*/  HMMA.16816.F32 R4, R20.reuse, R152, R4 ;  /* 0x000000981404723c */ /* 0x040fe20000001804 */
[----:B------:R-:W3:Y:S04]  /*10820*/  LDSM.16.MT88.4 R24, [R166+0x13000] ;  /* 0x01300000a618783b */ /* 0x000ee80000004200 */
[----:B------:R-:W-:Y:S03]  /*10830*/  FADD.FTZ R186, R187, R186 ;  /* 0x000000babbba7221 */ /* 0x000fe60000010000 */
        /* <DEDUP_REMOVED lines=8> */
[C---:B----4-:R-:W-:Y:S08]  /*108c0*/  HMMA.16816.F32 R52, R20.reuse, R168, R52 ;  /* 0x000000a81434723c */ /* 0x050ff00000001834 */
[C---:B------:R-:W-:Y:S01]  /*108d0*/  HMMA.16816.F32 R56, R20.reuse, R170, R56 ;  /* 0x000000aa1438723c */ /* 0x040fe20000001838 */
[----:B------:R-:W-:Y:S07]  /*108e0*/  LDSM.16.MT88.4 R168, [R167+0x15800] ;  /* 0x01580000a7a8783b */ /* 0x000fee0000004200 */
[C---:B---3--:R-:W-:Y:S08]  /*108f0*/  HMMA.16816.F32 R60, R20.reuse, R24, R60 ;  /* 0x00000018143c723c */ /* 0x048ff0000000183c */
[C---:B------:R-:W-:Y:S01]  /*10900*/  HMMA.16816.F32 R64, R20.reuse, R26, R64 ;  /* 0x0000001a1440723c */ /* 0x040fe20000001840 */
[----:B------:R-:W3:Y:S07]  /*10910*/  LDSM.16.MT88.4 R24, [R166+0x17000] ;  /* 0x01700000a618783b */ /* 0x000eee0000004200 */
[C---:B------:R-:W-:Y:S08]  /*10920*/  HMMA.16816.F32 R68, R20.reuse, R148, R68 ;  /* 0x000000941444723c */ /* 0x040ff00000001844 */
[C---:B------:R-:W-:Y:S01]  /*10930*/  HMMA.16816.F32 R72, R20.reuse, R150, R72 ;  /* 0x000000961448723c */ /* 0x040fe20000001848 */
[----:B------:R-:W4:Y:S07]  /*10940*/  LDSM.16.MT88.4 R148, [R167+0x17000] ;  /* 0x01700000a794783b */ /* 0x000f2e0000004200 */
[C---:B-----5:R-:W-:Y:S08]  /*10950*/  HMMA.16816.F32 R76, R20.reuse, R152, R76 ;  /* 0x00000098144c723c */ /* 0x060ff0000000184c */
[C---:B------:R-:W-:Y:S01]  /*10960*/  HMMA.16816.F32 R80, R20.reuse, R154, R80 ;  /* 0x0000009a1450723c */ /* 0x040fe20000001850 */
[----:B------:R-:W5:Y:S07]  /*10970*/  LDSM.16.MT88.4 R152, [R165+0x7000] ;  /* 0x00700000a598783b */ /* 0x000f6e0000004200 */
[C---:B--2---:R-:W-:Y:S08]  /*10980*/  HMMA.16816.F32 R84, R20.reuse, R156, R84 ;  /* 0x0000009c1454723c */ /* 0x044ff00000001854 */
[C---:B------:R-:W-:Y:S01]  /*10990*/  HMMA.16816.F32 R88, R20.reuse, R158, R88 ;  /* 0x0000009e1458723c */ /* 0x040fe20000001858 */
[----:B------:R-:W-:Y:S07]  /*109a0*/  LDSM.16.MT88.4 R156, [R166+0x11800] ;  /* 0x01180000a69c783b */ /* 0x000fee0000004200 */
[C---:B-1----:R-:W-:Y:S08]  /*109b0*/  HMMA.16816.F32 R92, R20.reuse, R160, R92 ;  /* 0x000000a0145c723c */ /* 0x042ff0000000185c */
[C---:B------:R-:W-:Y:S08]  /*109c0*/  HMMA.16816.F32 R96, R20.reuse, R162, R96 ;  /* 0x000000a21460723c */ /* 0x040ff00000001860 */
[C---:B------:R-:W-:Y:S08]  /*109d0*/  HMMA.16816.F32 R100, R20.reuse, R172, R100 ;  /* 0x000000ac1464723c */ /* 0x040ff00000001864 */
        /* <DEDUP_REMOVED lines=12> */
[----:B------:R-:W1:Y:S01]  /*10aa0*/  MUFU.EX2 R176, R176 ;  /* 0x000000b000b07308 */ /* 0x000e620000000800 */
[--C-:B------:R-:W-:Y:S01]  /*10ab0*/  FFMA.FTZ R180, R32, UR4, -R205.reuse ;  /* 0x0000000420b47c23 */ /* 0x100fe200080108cd */
[--C-:B------:R-:W-:Y:S01]  /*10ac0*/  FFMA.FTZ R181, R34, UR4, -R204.reuse ;  /* 0x0000000422b57c23 */ /* 0x100fe200080108cc */
[----:B------:R-:W-:Y:S01]  /*10ad0*/  FFMA.FTZ R205, R33, UR4, -R205 ;  /* 0x0000000421cd7c23 */ /* 0x000fe200080108cd */
[----:B------:R-:W-:Y:S01]  /*10ae0*/  FFMA.FTZ R204, R35, UR4, -R204 ;  /* 0x0000000423cc7c23 */ /* 0x000fe200080108cc */
[----:B------:R-:W-:Y:S01]  /*10af0*/  PRMT R30, R28, 0x7771, RZ ;  /* 0x000077711c1e7816 */ /* 0x000fe200000000ff */
[C---:B------:R-:W-:Y:S01]  /*10b00*/  HMMA.16816.F32 R120, R20.reuse, R182, R120 ;  /* 0x000000b61478723c */ /* 0x040fe20000001878 */
[----:B------:R-:W-:Y:S03]  /*10b10*/  LDSM.16.MT88.4 R32, [R167+0x11800] ;  /* 0x01180000a720783b */ /* 0x000fe60000004200 */
[----:B------:R-:W2:Y:S01]  /*10b20*/  MUFU.EX2 R180, R180 ;  /* 0x000000b400b47308 */ /* 0x000ea20000000800 */
[----:B------:R-:W-:Y:S02]  /*10b30*/  LOP3.LUT R246, R246, UR15, R29, 0x96, !PT ;  /* 0x0000000ff6f67c12 */ /* 0x000fe4000f8e961d */
[C---:B------:R-:W-:Y:S02]  /*10b40*/  PRMT R31, R28.reuse, 0x7773, RZ ;  /* 0x000077731c1f7816 */ /* 0x040fe400000000ff */
[----:B------:R-:W-:Y:S01]  /*10b50*/  PRMT R29, R28, 0x7772, RZ ;  /* 0x000077721c1d7816 */ /* 0x000fe200000000ff */
[C---:B---3--:R-:W-:Y:S04]  /*10b60*/  HMMA.16816.F32 R124, R20.reuse, R24, R124 ;  /* 0x00000018147c723c */ /* 0x048fe8000000187c */
[----:B------:R-:W3:Y:S04]  /*10b70*/  MUFU.EX2 R205, R205 ;  /* 0x000000cd00cd7308 */ /* 0x000ee80000000800 */
[C---:B------:R-:W-:Y:S01]  /*10b80*/  HMMA.16816.F32 R128, R20.reuse, R26, R128 ;  /* 0x0000001a1480723c */ /* 0x040fe20000001880 */
[----:B------:R-:W3:Y:S05]  /*10b90*/  LDSM.16.MT88.4 R24, [R192+0x7000] ;  /* 0x00700000c018783b */ /* 0x000eea0000004200 */
[----:B------:R-:W-:Y:S02]  /*10ba0*/  MUFU.EX2 R181, R181 ;  /* 0x000000b500b57308 */ /* 0x000fe40000000800 */
[C---:B----4-:R-:W-:Y:S08]  /*10bb0*/  HMMA.16816.F32 R132, R20.reuse, R148, R132 ;  /* 0x000000941484723c */ /* 0x050ff00000001884 */
[----:B------:R-:W4:Y:S01]  /*10bc0*/  MUFU.EX2 R204, R204 ;  /* 0x000000cc00cc7308 */ /* 0x000f220000000800 */
[----:B------:R-:W-:Y:S02]  /*10bd0*/  MOV R149, R28 ;  /* 0x0000001c00957202 */ /* 0x000fe40000000f00 */
[----:B------:R-:W-:Y:S02]  /*10be0*/  PRMT R148, R246, 0x7632, R148 ;  /* 0x00007632f6947816 */ /* 0x000fe40000000094 */
[----:B------:R-:W-:Y:S01]  /*10bf0*/  LOP3.LUT R149, R149, 0xff, RZ, 0xc0, !PT ;  /* 0x000000ff95957812 */ /* 0x000fe200078ec0ff */
[C---:B------:R-:W-:Y:S04]  /*10c00*/  HMMA.16816.F32 R136, R20.reuse, R150, R136 ;  /* 0x000000961488723c */ /* 0x040fe80000001888 */
[----:B------:R-:W-:Y:S01]  /*10c10*/  MUFU.EX2 R178, R178 ;  /* 0x000000b200b27308 */ /* 0x000fe20000000800 */
[----:B------:R-:W-:Y:S02]  /*10c20*/  LOP3.LUT R148, R148, 0xff, RZ, 0xc0, !PT ;  /* 0x000000ff94947812 */ /* 0x000fe400078ec0ff */
[----:B------:R-:W-:Y:S02]  /*10c30*/  PRMT R30, R149, 0x5410, R30 ;  /* 0x00005410951e7816 */ /* 0x000fe4000000001e */
[----:B------:R-:W-:Y:S01]  /*10c40*/  LOP3.LUT R150, R246, 0xffff, RZ, 0xc0, !PT ;  /* 0x0000fffff6967812 */ /* 0x000fe200078ec0ff */
[C---:B-----5:R-:W-:Y:S04]  /*10c50*/  HMMA.16816.F32 R140, R20.reuse, R152, R140 ;  /* 0x00000098148c723c */ /* 0x060fe8000000188c */
[----:B------:R-:W5:Y:S01]  /*10c60*/  MUFU.EX2 R179, R179 ;  /* 0x000000b300b37308 */ /* 0x000f620000000800 */
[----:B------:R-:W-:Y:S02]  /*10c70*/  SHF.R.U32.HI R150, RZ, 0x8, R150 ;  /* 0x00000008ff967819 */ /* 0x000fe40000011696 */
[----:B-1----:R-:W-:Y:S01]  /*10c80*/  F2FP.F16.F32.PACK_AB R152, R176, R177 ;  /* 0x000000b1b098723e */ /* 0x002fe200000000ff */
[----:B------:R-:W-:Y:S01]  /*10c90*/  FADD.FTZ R177, R177, R184 ;  /* 0x000000b8b1b17221 */ /* 0x000fe20000010000 */
[----:B------:R-:W-:Y:S01]  /*10ca0*/  PRMT R28, R29, 0x5410, R31 ;  /* 0x000054101d1c7816 */ /* 0x000fe2000000001f */
[C---:B------:R-:W-:Y:S03]  /*10cb0*/  HMMA.16816.F32 R16, R20.reuse, R154, R16 ;  /* 0x0000009a1410723c */ /* 0x040fe60000001810 */
[----:B------:R-:W-:Y:S01]  /*10cc0*/  LOP3.LUT R31, R246, 0xff, RZ, 0xc0, !PT ;  /* 0x000000fff61f7812 */ /* 0x000fe200078ec0ff */
[----:B------:R-:W-:Y:S01]  /*10cd0*/  FADD.FTZ R177, R176, R177 ;  /* 0x000000b1b0b17221 */ /* 0x000fe20000010000 */
[----:B------:R-:W-:Y:S02]  /*10ce0*/  SHF.R.U32.HI R29, RZ, 0x18, R246 ;  /* 0x00000018ff1d7819 */ /* 0x000fe400000116f6 */
[----:B------:R-:W-:Y:S01]  /*10cf0*/  PRMT R31, R31, 0x5410, R150 ;  /* 0x000054101f1f7816 */ /* 0x000fe20000000096 */
[----:B--2---:R-:W-:Y:S01]  /*10d00*/  FADD.FTZ R177, R180, R177 ;  /* 0x000000b1b4b17221 */ /* 0x004fe20000010000 */
[C---:B---3--:R-:W-:Y:S03]  /*10d10*/  HMMA.16816.F32 R12, R20.reuse, R24, R12 ;  /* 0x00000018140c723c */ /* 0x048fe6000000180c */
        /* <DEDUP_REMOVED lines=11> */
[----:B----4-:R-:W-:Y:S02]  /*10dd0*/  F2FP.F16.F32.PACK_AB R24, R204, R181 ;  /* 0x000000b5cc18723e */ /* 0x010fe400000000ff */
        /* <DEDUP_REMOVED lines=53> */
.L_x_503:
[----:B------:R-:W1:Y:S01]  /*11130*/  SHFL.BFLY PT, R0, R240, 0x2, 0x1f ;  /* 0x0c401f00f0007f89 */ /* 0x000e6200000e0000 */
[----:B------:R-:W2:Y:S01]  /*11140*/  LDCU UR4, c[0x0][0x4fc] ;  /* 0x00009f80ff0477ac */ /* 0x000ea20008000800 */
[----:B------:R-:W-:Y:S01]  /*11150*/  SHF.L.U32 R5, R213, 0x4, RZ ;  /* 0x00000004d5057819 */ /* 0x000fe200000006ff */
[----:B------:R-:W3:Y:S01]  /*11160*/  S2UR UR12, SR_CTAID.Y ;  /* 0x00000000000c79c3 */ /* 0x000ee20000002600 */
[----:B------:R-:W4:Y:S01]  /*11170*/  SHFL.BFLY PT, R4, R241, 0x2, 0x1f ;  /* 0x0c401f00f1047f89 */ /* 0x000f2200000e0000 */
[----:B------:R-:W-:Y:S01]  /*11180*/  UISETP.NE.AND UP3, UPT, UR18, -0x1, UPT ;  /* 0xffffffff1200788c */ /* 0x000fe2000bf65270 */
[----:B------:R-:W-:Y:S01]  /*11190*/  LOP3.LUT R5, R5, 0x1c0, RZ, 0xc0, !PT ;  /* 0x000001c005057812 */ /* 0x000fe200078ec0ff */
[----:B------:R-:W5:Y:S01]  /*111a0*/  LDCU.U8 UR8, c[0x0][0x549] ;  /* 0x0000a920ff0877ac */ /* 0x000f620008000000 */
[----:B------:R-:W-:Y:S02]  /*111b0*/  LOP3.LUT P1, RZ, R213, 0x10, RZ, 0xc0, !PT ;  /* 0x00000010d5ff7812 */ /* 0x000fe4000782c0ff */
[----:B------:R-:W-:Y:S01]  /*111c0*/  LOP3.LUT R5, R5, 0x38, R194, 0xf8, !PT ;  /* 0x0000003805057812 */ /* 0x000fe200078ef8c2 */
[----:B------:R-:W2:Y:S01]  /*111d0*/  LDCU UR10, c[0x0][0x434] ;  /* 0x00008680ff0a77ac */ /* 0x000ea20008000800 */
[----:B------:R-:W-:-:S02]  /*111e0*/  LOP3.LUT P2, RZ, R213, 0x8, RZ, 0xc0, !PT ;  /* 0x00000008d5ff7812 */ /* 0x000fc4000784c0ff */
[----:B------:R-:W-:Y:S01]  /*111f0*/  LOP3.LUT R5, R5, R193, R212, 0xfe, !PT ;  /* 0x000000c105057212 */ /* 0x000fe200078efed4 */
[----:B------:R-:W3:Y:S01]  /*11200*/  LDCU.U8 UR11, c[0x0][0x548] ;  /* 0x0000a900ff0b77ac */ /* 0x000ee20008000000 */
[----:B------:R-:W-:Y:S02]  /*11210*/  MOV R7, 0x20 ;  /* 0x0000002000077802 */ /* 0x000fe40000000f00 */
[----:B------:R-:W-:Y:S01]  /*11220*/  LOP3.LUT P0, RZ, R213, 0x4, RZ, 0xc0, !PT ;  /* 0x00000004d5ff7812 */ /* 0x000fe2000780c0ff */
[----:B------:R-:W-:Y:S01]  /*11230*/  UISETP.NE.AND UP2, UPT, UR18, -0x1, UPT ;  /* 0xffffffff1200788c */ /* 0x000fe2000bf45270 */
[----:B------:R-:W-:Y:S01]  /*11240*/  MOV R8, 0x10 ;  /* 0x0000001000087802 */ /* 0x000fe20000000f00 */
[----:B------:R-:W2:Y:S01]  /*11250*/  LDCU UR14, c[0x0][0x434] ;  /* 0x00008680ff0e77ac */ /* 0x000ea20008000800 */
[----:B------:R-:W-:Y:S01]  /*11260*/  LEA R5, R5, UR6, 0x1 ;  /* 0x0000000605057c11 */ /* 0x000fe2000f8e08ff */
[----:B-1----:R-:W-:Y:S01]  /*11270*/  FADD.FTZ R240, R0, R240 ;  /* 0x000000f000f07221 */ /* 0x002fe20000010000 */
[----:B------:R-:W-:Y:S01]  /*11280*/  SEL R7, R7, 0xffffffe0, !P2 ;  /* 0xffffffe007077807 */ /* 0x000fe20005000000 */
[----:B-----5:R-:W-:Y:S01]  /*11290*/  UISETP.NE.AND UP1, UPT, UR8, URZ, UPT ;  /* 0x000000ff0800728c */ /* 0x020fe2000bf25270 */
[----:B------:R-:W-:Y:S01]  /*112a0*/  SEL R8, R8, 0xfffffff0, !P0 ;  /* 0xfffffff008087807 */ /* 0x000fe20004000000 */
[----:B----4-:R-:W-:Y:S01]  /*112b0*/  FADD.FTZ R4, R4, R241 ;  /* 0x000000f104047221 */ /* 0x010fe20000010000 */
[----:B------:R-:W1:Y:S01]  /*112c0*/  SHFL.BFLY PT, R2, R240, 0x1, 0x1f ;  /* 0x0c201f00f0027f89 */ /* 0x000e6200000e0000 */
[C---:B------:R-:W-:Y:S01]  /*112d0*/  IADD3 R10, PT, PT, R5.reuse, 0x40, RZ ;  /* 0x00000040050a7810 */ /* 0x040fe20007ffe0ff */
[----:B------:R-:W4:Y:S01]  /*112e0*/  S2UR UR8, SR_CTAID.X ;  /* 0x00000000000879c3 */ /* 0x000f220000002500 */
[C---:B------:R-:W-:Y:S01]  /*112f0*/  IADD3 R9, PT, PT, R5.reuse, R7, RZ ;  /* 0x0000000705097210 */ /* 0x040fe20007ffe0ff */
[----:B------:R-:W5:Y:S01]  /*11300*/  SHFL.BFLY PT, R0, R4, 0x1, 0x1f ;  /* 0x0c201f0004007f89 */ /* 0x000f6200000e0000 */
[----:B------:R-:W-:Y:S01]  /*11310*/  @P1 IADD3 R10, PT, PT, R5, -0x40, RZ ;  /* 0xffffffc0050a1810 */ /* 0x000fe20007ffe0ff */
[----:B---3--:R-:W-:Y:S01]  /*11320*/  UISETP.NE.AND UP0, UPT, UR11, URZ, !UP1 ;  /* 0x000000ff0b00728c */ /* 0x008fe2000cf05270 */
[----:B------:R-:W-:Y:S01]  /*11330*/  IADD3 R11, PT, PT, R8, R9, RZ ;  /* 0x00000009080b7210 */ /* 0x000fe20007ffe0ff */
[----:B------:R-:W2:Y:S01]  /*11340*/  @UP1 LDCU UR9, c[0x0][0x430] ;  /* 0x00008600ff0917ac */ /* 0x000ea20008000800 */
[----:B------:R-:W-:-:S02]  /*11350*/  IADD3 R7, PT, PT, R7, R10, RZ ;  /* 0x0000000a07077210 */ /* 0x000fc40007ffe0ff */
[----:B------:R-:W-:Y:S01]  /*11360*/  IADD3 R12, PT, PT, R8, R10, RZ ;  /* 0x0000000a080c7210 */ /* 0x000fe20007ffe0ff */
[----:B------:R-:W3:Y:S01]  /*11370*/  @UP1 LDCU UR15, c[0x0][0x430] ;  /* 0x00008600ff0f17ac */ /* 0x000ee20008000800 */
[----:B-1----:R-:W-:Y:S01]  /*11380*/  FADD.FTZ R2, R240, R2 ;  /* 0x00000002f0027221 */ /* 0x002fe20000010000 */
[----:B--2---:R-:W-:Y:S01]  /*11390*/  @UP1 UIMAD UR14, UR9, UR10, URZ ;  /* 0x0000000a090e12a4 */ /* 0x004fe2000f8e02ff */
[----:B-----5:R-:W-:Y:S02]  /*113a0*/  FADD.FTZ R4, R4, R0 ;  /* 0x0000000004047221 */ /* 0x020fe40000010000 */
[----:B------:R-:W1:Y:S01]  /*113b0*/  MUFU.RCP R6, R2 ;  /* 0x0000000200067308 */ /* 0x000e620000001000 */
[----:B------:R-:W-:Y:S02]  /*113c0*/  FSETP.NE.FTZ.AND P3, PT, R2, RZ, PT ;  /* 0x000000ff0200720b */ /* 0x000fe40003f75000 */
[----:B------:R-:W-:-:S05]  /*113d0*/  FSETP.NE.FTZ.AND P4, PT, R4, RZ, PT ;  /* 0x000000ff0400720b */ /* 0x000fca0003f95000 */
[----:B------:R-:W2:Y:S01]  /*113e0*/  MUFU.RCP R0, R4 ;  /* 0x0000000400007308 */ /* 0x000ea20000001000 */
[----:B-1----:R-:W-:-:S05]  /*113f0*/  FSEL R6, R6, 1, P3 ;  /* 0x3f80000006067808 */ /* 0x002fca0001800000 */
[----:B------:R-:W-:Y:S01]  /*11400*/  FMUL.FTZ R6, R6, UR4 ;  /* 0x0000000406067c20 */ /* 0x000fe20008410000 */
[----:B--2---:R-:W-:-:S03]  /*11410*/  FSEL R0, R0, 1, P4 ;  /* 0x3f80000000007808 */ /* 0x004fc60002000000 */
[C---:B------:R-:W-:Y:S01]  /*11420*/  FMUL.FTZ R162, R6.reuse, R162 ;  /* 0x000000a206a27220 */ /* 0x040fe20000410000 */
[C---:B------:R-:W-:Y:S01]  /*11430*/  FMUL.FTZ R163, R6.reuse, R163 ;  /* 0x000000a306a37220 */ /* 0x040fe20000410000 */
[C---:B------:R-:W-:Y:S01]  /*11440*/  FMUL.FTZ R158, R6.reuse, R158 ;  /* 0x0000009e069e7220 */ /* 0x040fe20000410000 */
[----:B------:R-:W-:Y:S01]  /*11450*/  FMUL.FTZ R159, R6, R159 ;  /* 0x0000009f069f7220 */ /* 0x000fe20000410000 */
        /* <DEDUP_REMOVED lines=60> */
[----:B------:R-:W1:Y:S01]  /*11820*/  @!UP3 LDCU.64 UR4, c[0x0][0x400] ;  /* 0x00008000ff04b7ac */ /* 0x000e620008000a00 */
[C---:B------:R-:W-:Y:S01]  /*11830*/  FMUL.FTZ R160, R0.reuse, R160 ;  /* 0x000000a000a07220 */ /* 0x040fe20000410000 */
[----:B------:R-:W-:Y:S01]  /*11840*/  FMUL.FTZ R161, R0, R161 ;  /* 0x000000a100a17220 */ /* 0x000fe20000410000 */
        /* <DEDUP_REMOVED lines=11> */
[----:B------:R-:W-:Y:S01]  /*11900*/  F2FP.F16.F32.PACK_AB R160, R161, R160 ;  /* 0x000000a0a1a0723e */ /* 0x000fe200000000ff */
[C---:B------:R-:W-:Y:S01]  /*11910*/  FMUL.FTZ R52, R0.reuse, R52 ;  /* 0x0000003400347220 */ /* 0x040fe20000410000 */
[----:B------:R-:W-:Y:S01]  /*11920*/  F2FP.F16.F32.PACK_AB R162, R163, R162 ;  /* 0x000000a2a3a2723e */ /* 0x000fe200000000ff */
[----:B------:R-:W-:Y:S01]  /*11930*/  FMUL.FTZ R53, R0, R53 ;  /* 0x0000003500357220 */ /* 0x000fe20000410000 */
[----:B------:R-:W-:Y:S01]  /*11940*/  F2FP.F16.F32.PACK_AB R146, R6, R146 ;  /* 0x000000920692723e */ /* 0x000fe200000000ff */
[C---:B------:R-:W-:Y:S01]  /*11950*/  FMUL.FTZ R56, R0.reuse, R56 ;  /* 0x0000003800387220 */ /* 0x040fe20000410000 */
[----:B------:R-:W-:Y:S01]  /*11960*/  F2FP.F16.F32.PACK_AB R156, R157, R156 ;  /* 0x0000009c9d9c723e */ /* 0x000fe200000000ff */
[C---:B------:R-:W-:Y:S01]  /*11970*/  FMUL.FTZ R57, R0.reuse, R57 ;  /* 0x0000003900397220 */ /* 0x040fe20000410000 */
[----:B------:R-:W-:Y:S01]  /*11980*/  F2FP.F16.F32.PACK_AB R158, R159, R158 ;  /* 0x0000009e9f9e723e */ /* 0x000fe200000000ff */
[C---:B------:R-:W-:Y:S01]  /*11990*/  FMUL.FTZ R60, R0.reuse, R60 ;  /* 0x0000003c003c7220 */ /* 0x040fe20000410000 */
        /* <DEDUP_REMOVED lines=11> */
[----:B------:R-:W-:Y:S01]  /*11a50*/  STS [R5], R160 ;  /* 0x000000a005007388 */ /* 0x000fe20000000800 */
[----:B------:R-:W-:Y:S01]  /*11a60*/  F2FP.F16.F32.PACK_AB R46, R47, R46 ;  /* 0x0000002e2f2e723e */ /* 0x000fe200000000ff */
        /* <DEDUP_REMOVED lines=12> */
[----:B------:R-:W-:Y:S01]  /*11b30*/  FMUL.FTZ R80, R0, R80 ;  /* 0x0000005000507220 */ /* 0x000fe20000410000 */
[----:B------:R-:W-:Y:S01]  /*11b40*/  F2FP.F16.F32.PACK_AB R58, R59, R58 ;  /* 0x0000003a3b3a723e */ /* 0x000fe200000000ff */
[----:B------:R-:W-:Y:S01]  /*11b50*/  STS [R9], R36 ;  /* 0x0000002409007388 */ /* 0x000fe20000000800 */
[----:B------:R-:W-:Y:S01]  /*11b60*/  IADD3 R8, PT, PT, R8, R7, RZ ;  /* 0x0000000708087210 */ /* 0x000fe20007ffe0ff */
        /* <DEDUP_REMOVED lines=14> */
[----:B------:R-:W-:Y:S01]  /*11c50*/  STS [R10], R44 ;  /* 0x0000002c0a007388 */ /* 0x000fe20000000800 */
[----:B------:R-:W-:Y:S01]  /*11c60*/  F2FP.F16.F32.PACK_AB R70, R71, R70 ;  /* 0x000000464746723e */ /* 0x000fe200000000ff */
        /* <DEDUP_REMOVED lines=8> */
[----:B-1----:R-:W-:Y:S01]  /*11cf0*/  @!UP3 UIMAD.WIDE.U32 UR16, UR12, UR4, URZ ;  /* 0x000000040c10b2a5 */ /* 0x002fe2000f8e00ff */
[----:B------:R-:W-:Y:S01]  /*11d00*/  F2FP.F16.F32.PACK_AB R78, R79, R78 ;  /* 0x0000004e4f4e723e */ /* 0x000fe200000000ff */
[----:B------:R-:W-:Y:S01]  /*11d10*/  STS [R12+0x400], R50 ;  /* 0x000400320c007388 */ /* 0x000fe20000000800 */
[C---:B------:R-:W-:Y:S01]  /*11d20*/  FMUL.FTZ R100, R0.reuse, R100 ;  /* 0x0000006400647220 */ /* 0x040fe20000410000 */
        /* <DEDUP_REMOVED lines=20> */
[----:B------:R-:W-:Y:S01]  /*11e70*/  @!UP3 UIMAD UR13, UR12, UR5, UR17 ;  /* 0x000000050c0db2a4 */ /* 0x000fe2000f8e0211 */
[C---:B------:R-:W-:Y:S01]  /*11e80*/  FMUL.FTZ R116, R0.reuse, R116 ;  /* 0x0000007400747220 */ /* 0x040fe20000410000 */
[----:B------:R-:W-:Y:S01]  /*11e90*/  STS [R5+0x2400], R62 ;  /* 0x0024003e05007388 */ /* 0x000fe20000000800 */
[C---:B------:R-:W-:Y:S01]  /*11ea0*/  FMUL.FTZ R117, R0.reuse, R117 ;  /* 0x0000007500757220 */ /* 0x040fe20000410000 */
[----:B------:R-:W-:Y:S01]  /*11eb0*/  F2FP.F16.F32.PACK_AB R96, R97, R96 ;  /* 0x000000606160723e */ /* 0x000fe200000000ff */
[----:B------:R-:W1:Y:S01]  /*11ec0*/  @UP3 LDCU.64 UR4, c[0x0][0x408] ;  /* 0x00008100ff0437ac */ /* 0x000e620008000a00 */
        /* <DEDUP_REMOVED lines=46> */
[----:B------:R-:W-:Y:S01]  /*121b0*/  FMUL.FTZ R0, R0, R145 ;  /* 0x0000009100007220 */ /* 0x000fe20000410000 */
[----:B------:R-:W-:Y:S01]  /*121c0*/  F2FP.F16.F32.PACK_AB R132, R133, R132 ;  /* 0x000000848584723e */ /* 0x000fe200000000ff */
[----:B------:R-:W-:Y:S01]  /*121d0*/  STS [R8+0x2000], R88 ;  /* 0x0020005808007388 */ /* 0x000fe20000000800 */
[----:B------:R-:W-:Y:S01]  /*121e0*/  F2FP.F16.F32.PACK_AB R134, R135, R134 ;  /* 0x000000868786723e */ /* 0x000fe200000000ff */
[----:B-1----:R-:W-:Y:S01]  /*121f0*/  @UP3 UIMAD.WIDE.U32 UR22, UR18, UR4, URZ ;  /* 0x00000004121632a5 */ /* 0x002fe2000f8e00ff */
[----:B------:R-:W-:Y:S01]  /*12200*/  F2FP.F16.F32.PACK_AB R136, R137, R136 ;  /* 0x000000888988723e */ /* 0x000fe200000000ff */
[----:B------:R-:W-:Y:S01]  /*12210*/  STS [R8+0x2400], R90 ;  /* 0x0024005a08007388 */ /* 0x000fe20000000800 */
[----:B------:R-:W-:Y:S01]  /*12220*/  F2FP.F16.F32.PACK_AB R138, R139, R138 ;  /* 0x0000008a8b8a723e */ /* 0x000fe200000000ff */
[----:B------:R-:W1:Y:S01]  /*12230*/  S2UR UR4, SR_CTAID.Z ;  /* 0x00000000000479c3 */ /* 0x000e620000002700 */
[----:B------:R-:W-:Y:S01]  /*12240*/  F2FP.F16.F32.PACK_AB R140, R141, R140 ;  /* 0x0000008c8d8c723e */ /* 0x000fe200000000ff */
[----:B------:R-:W-:Y:S01]  /*12250*/  STS [R5+0x4000], R92 ;  /* 0x0040005c05007388 */ /* 0x000fe20000000800 */
[----:B------:R-:W-:Y:S01]  /*12260*/  F2FP.F16.F32.PACK_AB R142, R143, R142 ;  /* 0x0000008e8f8e723e */ /* 0x000fe200000000ff */
[----:B------:R-:W-:Y:S01]  /*12270*/  @UP3 UIMAD UR13, UR18, UR5, UR23 ;  /* 0x00000005120d32a4 */ /* 0x000fe2000f8e0217 */
[----:B------:R-:W-:Y:S01]  /*12280*/  F2FP.F16.F32.PACK_AB R152, R153, R152 ;  /* 0x000000989998723e */ /* 0x000fe200000000ff */
[----:B------:R-:W-:Y:S01]  /*12290*/  STS [R5+0x4400], R94 ;  /* 0x0044005e05007388 */ /* 0x000fe20000000800 */
[----:B------:R-:W-:Y:S01]  /*122a0*/  F2FP.F16.F32.PACK_AB R154, R155, R154 ;  /* 0x0000009a9b9a723e */ /* 0x000fe200000000ff */
[----:B------:R-:W-:Y:S01]  /*122b0*/  @!UP2 UIMAD UR18, UR12, UR10, URZ ;  /* 0x0000000a0c12a2a4 */ /* 0x000fe2000f8e02ff */
[----:B------:R-:W-:Y:S01]  /*122c0*/  F2FP.F16.F32.PACK_AB R148, R149, R148 ;  /* 0x000000949594723e */ /* 0x000fe200000000ff */
[----:B------:R-:W-:Y:S01]  /*122d0*/  STS [R6+0x4000], R96 ;  /* 0x0040006006007388 */ /* 0x000fe20000000800 */
[----:B------:R-:W-:Y:S01]  /*122e0*/  F2FP.F16.F32.PACK_AB R150, R151, R150 ;  /* 0x000000969796723e */ /* 0x000fe200000000ff */
[----:B------:R-:W-:Y:S01]  /*122f0*/  @UP1 UMOV UR5, 0x1 ;  /* 0x0000000100051882 */ /* 0x000fe20000000000 */
[----:B------:R-:W-:Y:S01]  /*12300*/  F2FP.F16.F32.PACK_AB R0, R0, R144 ;  /* 0x000000900000723e */ /* 0x000fe200000000ff */
[----:B------:R-:W-:Y:S01]  /*12310*/  STS [R6+0x4400], R98 ;  /* 0x0044006206007388 */ /* 0x000fe20000000800 */
[----:B------:R-:W-:-:S03]  /*12320*/  @UP3 UMOV UR16, UR22 ;  /* 0x0000001600103c82 */ /* 0x000fc60008000000 */
        /* <DEDUP_REMOVED lines=27> */
[----:B------:R2:W-:Y:S02]  /*124e0*/  STS [R8+0x6000], R0 ;  /* 0x0060000008007388 */ /* 0x0005e40000000800 */
        /* <DEDUP_REMOVED lines=14> */
.L_x_507:
        /* <DEDUP_REMOVED lines=25> */
[----:B-----5:R-:W-:Y:S01]  /*12760*/  @P3 FMUL.FTZ R2, R2, 0.69314718246459960938 ;  /* 0x3f31721802023820 */ /* 0x020fe20000410000 */
[----:B---3--:R-:W-:-:S03]  /*12770*/  @P4 FFMA.FTZ R13, R164, R5, R15 ;  /* 0x00000005a40d4223 */ /* 0x008fc6000001000f */
        /* <DEDUP_REMOVED lines=19> */
.L_x_509:
[----:B------:R-:W-:Y:S05]  /*128b0*/  BSYNC.RECONVERGENT B0 ;  /* 0x0000000000007941 */ /* 0x000fea0003800200 */
.L_x_508:
        /* <DEDUP_REMOVED lines=41> */
.L_x_511:
[----:B------:R-:W-:Y:S05]  /*12b50*/  BSYNC.RECONVERGENT B0 ;  /* 0x0000000000007941 */ /* 0x000fea0003800200 */
.L_x_510:
        /* <DEDUP_REMOVED lines=27> */
.L_x_513:
[----:B------:R-:W-:Y:S05]  /*12d10*/  BSYNC.RECONVERGENT B0 ;  /* 0x0000000000007941 */ /* 0x000fea0003800200 */
.L_x_512:
        /* <DEDUP_REMOVED lines=27> */
.L_x_515:
[----:B------:R-:W-:Y:S05]  /*12ed0*/  BSYNC.RECONVERGENT B0 ;  /* 0x0000000000007941 */ /* 0x000fea0003800200 */
.L_x_514:
        /* <DEDUP_REMOVED lines=27> */
.L_x_516:
        /* <DEDUP_REMOVED lines=15> */
.L_x_1192:


//--------------------- .text._ZN5flash16flash_fwd_kernelI23Flash_fwd_kernel_traitsILi256ELi64ELi64ELi4ELb0ELb0EN7cutlass6half_tE19Flash_kernel_traitsILi256ELi64ELi64ELi4ES3_EELb1ELb1ELb0ELb0ELb0ELb0ELb0ELb1EEEvNS_16Flash_fwd_paramsE --------------------------
	.section	.text._ZN5flash16flash_fwd_kernelI23Flash_fwd_kernel_traitsILi256ELi64ELi64ELi4ELb0ELb0EN7cutlass6half_tE19Flash_kernel_traitsILi256ELi64ELi64ELi4ES3_EELb1ELb1ELb0ELb0ELb0ELb0ELb0ELb1EEEvNS_16Flash_fwd_paramsE,"ax",@progbits
	.align	128
        .global         _ZN5flash16flash_fwd_kernelI23Flash_fwd_kernel_traitsILi256ELi64ELi64ELi4ELb0ELb0EN7cutlass6half_tE19Flash_kernel_traitsILi256ELi64ELi64ELi4ES3_EELb1ELb1ELb0ELb0ELb0ELb0ELb0ELb1EEEvNS_16Flash_fwd_paramsE
        .type           _ZN5flash16flash_fwd_kernelI23Flash_fwd_kernel_traitsILi256ELi64ELi64ELi4ELb0ELb0EN7cutlass6half_tE19Flash_kernel_traitsILi256ELi64ELi64ELi4ES3_EELb1ELb1ELb0ELb0ELb0ELb0ELb0ELb1EEEvNS_16Flash_fwd_paramsE,@function
        .size           _ZN5flash16flash_fwd_kernelI23Flash_fwd_kernel_traitsILi256ELi64ELi64ELi4ELb0ELb0EN7cutlass6half_tE19Flash_kernel_traitsILi256ELi64ELi64ELi4ES3_EELb1ELb1ELb0ELb0ELb0ELb0ELb0ELb1EEEvNS_16Flash_fwd_paramsE,(.L_x_1193 - _ZN5flash16flash_fwd_kernelI23Flash_fwd_kernel_traitsILi256ELi64ELi64ELi4ELb0ELb0EN7cutlass6half_tE19Flash_kernel_traitsILi256ELi64ELi64ELi4ES3_EELb1ELb1ELb0ELb0ELb0ELb0ELb0ELb1EEEvNS_16Flash_fwd_paramsE)
        .other          _ZN5flash16flash_fwd_kernelI23Flash_fwd_kernel_traitsILi256ELi64ELi64ELi4ELb0ELb0EN7cutlass6half_tE19Flash_kernel_traitsILi256ELi64ELi64ELi4ES3_EELb1ELb1ELb0ELb0ELb0ELb0ELb0ELb1EEEvNS_16Flash_fwd_paramsE,@"STO_CUDA_ENTRY STV_DEFAULT"
_ZN5flash16flash_fwd_kernelI23Flash_fwd_kernel_traitsILi256ELi64ELi64ELi4ELb0ELb0EN7cutlass6half_tE19Flash_kernel_traitsILi256ELi64ELi64ELi4ES3_EELb1ELb1ELb0ELb0ELb0ELb0ELb0ELb1EEEvNS_16Flash_fwd_paramsE:
.text._ZN5flash16flash_fwd_kernelI23Flash_fwd_kernel_traitsILi256ELi64ELi64ELi4ELb0ELb0EN7cutlass6half_tE19Flash_kernel_traitsILi256ELi64ELi64ELi4ES3_EELb1ELb1ELb0ELb0ELb0ELb0ELb0ELb1EEEvNS_16Flash_fwd_paramsE:
[----:B------:R-:W1:Y:S01]  /*0000*/  LDC R1, c[0x0][0x37c] ;  /* 0x0000df00ff017b82 */ /* 0x000e620000000800 */
[----:B------:R-:W2:Y:S07]  /*0010*/  LDCU.U8 UR4, c[0x0][0x524] ;  /* 0x0000a480ff0477ac */ /* 0x000eae0008000000 */
[----:B------:R-:W3:Y:S01]  /*0020*/  LDC R17, c[0x0][0x518] ;  /* 0x00014600ff117b82 */ /* 0x000ee20000000800 */
[----:B-1----:R-:W-:Y:S01]  /*0030*/  VIADD R1, R1, 0xffffff10 ;  /* 0xffffff1001017836 */ /* 0x002fe20000000000 */
[----:B------:R-:W1:Y:S01]  /*0040*/  LDCU.64 UR32, c[0x0][0x510] ;  /* 0x0000a200ff2077ac */ /* 0x000e620008000a00 */
[----:B------:R-:W4:Y:S05]  /*0050*/  LDCU.64 UR26, c[0x0][0x358] ;  /* 0x00006b00ff1a77ac */ /* 0x000f2a0008000a00 */
[----:B------:R-:W3:Y:S01]  /*0060*/  LDC R18, c[0x0][0x51c] ;  /* 0x00014700ff127b82 */ /* 0x000ee20000000800 */
[----:B------:R-:W3:Y:S01]  /*0070*/  S2R R210, SR_TID.X ;  /* 0x0000000000d27919 */ /* 0x000ee20000002100 */
[----:B------:R-:W3:Y:S01]  /*0080*/  LDCU.64 UR10, c[0x0][0x460] ;  /* 0x00008c00ff0a77ac */ /* 0x000ee20008000a00 */
[----:B------:R-:W3:Y:S01]  /*0090*/  LDCU.64 UR8, c[0x0][0x470] ;  /* 0x00008e00ff0877ac */ /* 0x000ee20008000a00 */
[----:B--2---:R-:W-:-:S04]  /*00a0*/  ISETP.NE.AND P1, PT, RZ, UR4, PT ;  /* 0x00000004ff007c0c */ /* 0x004fc8000bf25270 */
[----:B------:R-:W-:Y:S01]  /*00b0*/  S2UR UR15, SR_CTAID.X ;  /* 0x00000000000f79c3 */ /* 0x000fe20000002500 */
[----:B------:R-:W2:Y:S01]  /*00c0*/  LDCU.64 UR16, c[0x0][0x460] ;  /* 0x00008c00ff1077ac */ /* 0x000ea20008000a00 */
[----:B-1----:R-:W-:Y:S02]  /*00d0*/  IMAD.U32 R2, RZ, RZ, UR32 ;  /* 0x00000020ff027e24 */ /* 0x002fe4000f8e00ff */
[----:B------:R-:W-:-:S04]  /*00e0*/  IMAD.U32 R3, RZ, RZ, UR33 ;  /* 0x00000021ff037e24 */ /* 0x000fc8000f8e00ff */
[----:B------:R-:W-:Y:S08]  /*00f0*/  S2UR UR12, SR_CTAID.Y ;  /* 0x00000000000c79c3 */ /* 0x000ff00000002600 */
[----:B------:R-:W1:Y:S01]  /*0100*/  S2UR UR34, SR_CTAID.Z ;  /* 0x00000000002279c3 */ /* 0x000e620000002700 */
[----:B----4-:R3:W4:Y:S01]  /*0110*/  @P1 LDG.E.64 R4, desc[UR26][R2.64] ;  /* 0x0000001a02041981 */ /* 0x010722000c1e1b00 */
[----:B------:R-:W2:Y:S01]  /*0120*/  LDCU.U8 UR13, c[0x0][0x532] ;  /* 0x0000a640ff0d77ac */ /* 0x000ea20008000000 */
[----:B------:R-:W2:Y:S05]  /*0130*/  LDCU.64 UR6, c[0x0][0x468] ;  /* 0x00008d00ff0677ac */ /* 0x000eaa0008000a00 */
[----:B------:R-:W4:Y:S01]  /*0140*/  @P1 LDC R0, c[0x0][0x520] ;  /* 0x00014800ff001b82 */ /* 0x000f220000000800 */
[----:B---3--:R-:W-:-:S02]  /*0150*/  @P1 IMAD.MOV.U32 R2, RZ, RZ, R17 ;  /* 0x000000ffff021224 */ /* 0x008fc400078e0011 */
[----:B------:R-:W-:-:S06]  /*0160*/  @P1 IMAD.MOV.U32 R3, RZ, RZ, R18 ;  /* 0x000000ffff031224 */ /* 0x000fcc00078e0012 */
[----:B------:R-:W3:Y:S01]  /*0170*/  @P1 LDG.E.64 R2, desc[UR26][R2.64] ;  /* 0x0000001a02021981 */ /* 0x000ee2000c1e1b00 */
[----:B-1----:R-:W-:Y:S01]  /*0180*/  ULOP3.LUT UR4, UR34, UR15, UR12, 0xfe, !UPT ;  /* 0x0000000f22047292 */ /* 0x002fe2000f8efe0c */
[----:B------:R-:W-:Y:S01]  /*0190*/  ISETP.NE.U32.AND P4, PT, RZ, UR10, PT ;  /* 0x0000000aff007c0c */ /* 0x000fe2000bf85070 */
[----:B------:R-:W-:Y:S02]  /*01a0*/  UISETP.NE.U32.AND UP4, UPT, UR10, URZ, UPT ;  /* 0x000000ff0a00728c */ /* 0x000fe4000bf85070 */
[----:B------:R-:W-:Y:S01]  /*01b0*/  UISETP.NE.U32.AND UP3, UPT, UR8, URZ, UPT ;  /* 0x000000ff0800728c */ /* 0x000fe2000bf65070 */
[----:B------:R-:W-:Y:S01]  /*01c0*/  ISETP.NE.AND.EX P4, PT, RZ, UR11, PT, P4 ;  /* 0x0000000bff007c0c */ /* 0x000fe2000bf85340 */
[----:B------:R-:W-:Y:S01]  /*01d0*/  UISETP.NE.AND.EX UP4, UPT, UR11, URZ, UPT, UP4 ;  /* 0x000000ff0b00728c */ /* 0x000fe2000bf85340 */
[----:B------:R-:W-:Y:S01]  /*01e0*/  LOP3.LUT P3, RZ, R210, UR4, RZ, 0xfc, !PT ;  /* 0x00000004d2ff7c12 */ /* 0x000fe2000f86fcff */
[----:B------:R-:W-:Y:S02]  /*01f0*/  UISETP.NE.AND.EX UP3, UPT, UR9, URZ, UPT, UP3 ;  /* 0x000000ff0900728c */ /* 0x000fe4000bf65330 */
[----:B--2---:R-:W-:Y:S01]  /*0200*/  UIMAD.WIDE.U32 UR16, UR12, 0x4, UR16 ;  /* 0x000000040c1078a5 */ /* 0x004fe2000f8e0010 */
[----:B------:R-:W1:Y:S01]  /*0210*/  LDCU.64 UR4, c[0x0][0x478] ;  /* 0x00008f00ff0477ac */ /* 0x000e620008000a00 */
[----:B------:R-:W-:Y:S01]  /*0220*/  PLOP3.LUT P2, PT, PT, PT, UP4, 0x80, 0x8 ;  /* 0x000000000008781c */ /* 0x000fe20003f4f048 */
[----:B------:R-:W-:-:S02]  /*0230*/  USHF.L.U32 UR11, UR12, 0x2, URZ ;  /* 0x000000020c0b7899 */ /* 0x000fc400080006ff */
[----:B------:R-:W-:-:S05]  /*0240*/  UISETP.NE.AND UP5, UPT, UR13, URZ, UPT ;  /* 0x000000ff0d00728c */ /* 0x000fca000bfa5270 */
[----:B------:R-:W2:Y:S01]  /*0250*/  @!P3 LDC.64 R6, c[0x0][0x528] ;  /* 0x00014a00ff06bb82 */ /* 0x000ea20000000a00 */
[----:B------:R-:W-:Y:S02]  /*0260*/  UISETP.EQ.U32.AND UP2, UPT, UR6, URZ, UPT ;  /* 0x000000ff0600728c */ /* 0x000fe4000bf42070 */
[----:B------:R-:W-:Y:S02]  /*0270*/  USHF.R.U32.HI UR10, URZ, 0x1e, UR12 ;  /* 0x0000001eff0a7899 */ /* 0x000fe4000801160c */
[----:B------:R-:W-:Y:S02]  /*0280*/  UISETP.EQ.OR.EX UP2, UPT, UR7, URZ, !UP5, UP2 ;  /* 0x000000ff0700728c */ /* 0x000fe4000ef42720 */
[----:B-1----:R-:W-:-:S04]  /*0290*/  UISETP.NE.U32.AND UP0, UPT, UR4, URZ, UPT ;  /* 0x000000ff0400728c */ /* 0x002fc8000bf05070 */
[----:B------:R-:W-:Y:S01]  /*02a0*/  UISETP.NE.AND.EX UP0, UPT, UR5, URZ, UPT, UP0 ;  /* 0x000000ff0500728c */ /* 0x000fe2000bf05300 */
[----:B----4-:R-:W-:Y:S02]  /*02b0*/  @P1 R2UR UR32, R4 ;  /* 0x00000000042012ca */ /* 0x010fe400000e0000 */
[----:B------:R-:W-:-:S11]  /*02c0*/  @P1 R2UR UR33, R5 ;  /* 0x00000000052112ca */ /* 0x000fd600000e0000 */
[----:B------:R-:W-:Y:S02]  /*02d0*/  IMAD.U32 R4, RZ, RZ, UR32 ;  /* 0x00000020ff047e24 */ /* 0x000fe4000f8e00ff */
[----:B------:R-:W-:-:S05]  /*02e0*/  IMAD.U32 R5, RZ, RZ, UR33 ;  /* 0x00000021ff057e24 */ /* 0x000fca000f8e00ff */
[----:B--2---:R1:W-:Y:S01]  /*02f0*/  @!P3 STG.E.64 desc[UR26][R6.64], R4 ;  /* 0x000000040600b986 */ /* 0x0043e2000c101b1a */
[----:B---3--:R-:W-:Y:S01]  /*0300*/  @P1 IADD3 R17, P0, PT, R2, R0, RZ ;  /* 0x0000000002111210 */ /* 0x008fe20007f1e0ff */
[----:B------:R-:W-:Y:S01]  /*0310*/  IMAD.U32 R2, RZ, RZ, UR16 ;  /* 0x00000010ff027e24 */ /* 0x000fe2000f8e00ff */
[----:B------:R-:W-:-:S03]  /*0320*/  @UP3 UIADD3 UR16, UP1, UPT, UR11, UR8, URZ ;  /* 0x000000080b103290 */ /* 0x000fc6000ff3e0ff */
[----:B------:R-:W-:Y:S01]  /*0330*/  @P1 IMAD.X R18, RZ, RZ, R3, P0 ;  /* 0x000000ffff121224 */ /* 0x000fe200000e0603 */
[----:B------:R-:W-:Y:S02]  /*0340*/  PLOP3.LUT P1, PT, PT, PT, UP3, 0x80, 0x8 ;  /* 0x000000000008781c */ /* 0x000fe40003f2f038 */
[----:B------:R-:W-:Y:S01]  /*0350*/  MOV R3, UR17 ;  /* 0x0000001100037c02 */ /* 0x000fe20008000f00 */
[----:B------:R-:W-:Y:S02]  /*0360*/  @UP3 UIADD3.X UR17, UPT, UPT, UR10, UR9, URZ, UP1, !UPT ;  /* 0x000000090a113290 */ /* 0x000fe40008ffe4ff */
[----:B------:R-:W-:Y:S01]  /*0370*/  UIADD3 UR9, UP1, UPT, UR11, UR6, URZ ;  /* 0x000000060b097290 */ /* 0x000fe2000ff3e0ff */
[----:B-1----:R-:W-:Y:S02]  /*0380*/  @!P3 IMAD.MOV.U32 R4, RZ, RZ, R17 ;  /* 0x000000ffff04b224 */ /* 0x002fe400078e0011 */
[----:B------:R-:W-:Y:S01]  /*0390*/  @!P3 IMAD.MOV.U32 R5, RZ, RZ, R18 ;  /* 0x000000ffff05b224 */ /* 0x000fe200078e0012 */
[----:B------:R-:W-:-:S04]  /*03a0*/  UIADD3.X UR8, UPT, UPT, UR10, UR7, URZ, UP1, !UPT ;  /* 0x000000070a087290 */ /* 0x000fc80008ffe4ff */
[----:B------:R1:W-:Y:S01]  /*03b0*/  @!P3 STG.E.64 desc[UR26][R6.64+0x8], R4 ;  /* 0x000008040600b986 */ /* 0x0003e2000c101b1a */
[----:B------:R-:W-:-:S03]  /*03c0*/  PLOP3.LUT P3, PT, PT, PT, UP2, 0x80, 0x8 ;  /* 0x000000000008781c */ /* 0x000fc60003f6f028 */
[----:B------:R-:W2:Y:S01]  /*03d0*/  @P4 LDG.E R8, desc[UR26][R2.64] ;  /* 0x0000001a02084981 */ /* 0x000ea2000c1e1900 */
[----:B------:R-:W-:Y:S01]  /*03e0*/  @UP0 UIADD3 UR4, UP1, UPT, UR11, UR4, URZ ;  /* 0x000000040b040290 */ /* 0x000fe2000ff3e0ff */
[----:B------:R-:W-:-:S03]  /*03f0*/  PLOP3.LUT P0, PT, PT, PT, UP0, 0x80, 0x8 ;  /* 0x000000000008781c */ /* 0x000fc60003f0f008 */
[----:B------:R-:W-:Y:S01]  /*0400*/  @UP0 UIADD3.X UR5, UPT, UPT, UR10, UR5, URZ, UP1, !UPT ;  /* 0x000000050a050290 */ /* 0x000fe20008ffe4ff */
[----:B-1----:R1:W3:Y:S01]  /*0410*/  @P2 LDG.E R7, desc[UR26][R2.64+0x4] ;  /* 0x0000041a02072981 */ /* 0x0022e2000c1e1900 */
[----:B------:R-:W-:-:S04]  /*0420*/  IMAD.U32 R4, RZ, RZ, UR4 ;  /* 0x00000004ff047e24 */ /* 0x000fc8000f8e00ff */
[----:B------:R-:W-:Y:S01]  /*0430*/  IMAD.U32 R5, RZ, RZ, UR5 ;  /* 0x00000005ff057e24 */ /* 0x000fe2000f8e00ff */
[----:B------:R-:W4:Y:S04]  /*0440*/  @!UP4 LDCU UR30, c[0x0][0x434] ;  /* 0x00008680ff1ec7ac */ /* 0x000f280008000800 */
[----:B------:R-:W5:Y:S01]  /*0450*/  @P0 LDG.E R4, desc[UR26][R4.64] ;  /* 0x0000001a04040981 */ /* 0x000f62000c1e1900 */
[----:B------:R-:W-:Y:S01]  /*0460*/  UMOV UR20, 0xffffffff ;  /* 0xffffffff00147882 */ /* 0x000fe20000000000 */
[----:B------:R-:W4:Y:S01]  /*0470*/  @!UP0 LDCU.64 UR4, c[0x0][0x488] ;  /* 0x00009100ff0487ac */ /* 0x000f220008000a00 */
[----:B-1----:R-:W-:Y:S02]  /*0480*/  IMAD.U32 R2, RZ, RZ, UR16 ;  /* 0x00000010ff027e24 */ /* 0x002fe4000f8e00ff */
[----:B------:R-:W-:-:S05]  /*0490*/  IMAD.U32 R3, RZ, RZ, UR17 ;  /* 0x00000011ff037e24 */ /* 0x000fca000f8e00ff */
[----:B------:R1:W4:Y:S02]  /*04a0*/  @P1 LDG.E R0, desc[UR26][R2.64] ;  /* 0x0000001a02001981 */ /* 0x000324000c1e1900 */
[----:B-1----:R-:W-:Y:S01]  /*04b0*/  MOV R2, UR9 ;  /* 0x0000000900027c02 */ /* 0x002fe20008000f00 */
        /* <DEDUP_REMOVED lines=10> */
[----:B----4-:R-:W-:-:S04]  /*0560*/  @UP4 UIADD3 UR30, UPT, UPT, UR8, -UR20, URZ ;  /* 0x80000014081e4290 */ /* 0x010fc8000fffe0ff */
[----:B------:R-:W-:Y:S01]  /*0570*/  UISETP.GT.AND UP2, UPT, UR30, UR28, UPT ;  /* 0x0000001c1e00728c */ /* 0x000fe2000bf44270 */
[----:B------:R-:W-:-:S05]  /*0580*/  @P1 R2UR UR13, R0 ;  /* 0x00000000000d12ca */ /* 0x000fca00000e0000 */
[----:B------:R-:W-:Y:S01]  /*0590*/  PLOP3.LUT P1, PT, PT, PT, UP2, 0x80, 0x8 ;  /* 0x000000000008781c */ /* 0x000fe20003f2f028 */
[----:B------:R-:W-:Y:S01]  /*05a0*/  @!UP0 UISETP.NE.U32.AND UP2, UPT, UR4, URZ, UPT ;  /* 0x000000ff0400828c */ /* 0x000fe2000bf45070 */
[----:B------:R-:W2:Y:S01]  /*05b0*/  @!UP1 LDCU UR4, c[0x0][0x438] ;  /* 0x00008700ff0497ac */ /* 0x000ea20008000800 */
[----:B------:R-:W-:Y:S01]  /*05c0*/  @!P3 R2UR UR14, R6 ;  /* 0x00000000060eb2ca */ /* 0x000fe200000e0000 */
[----:B-12---:R-:W-:-:S14]  /*05d0*/  BRA.U !UP1, `(.L_x_517) ;  /* 0x0000000109187547 */ /* 0x006fdc000b800000 */
[----:B------:R-:W-:-:S13]  /*05e0*/  PLOP3.LUT P2, PT, PT, PT, UP5, 0x80, 0x8 ;  /* 0x000000000008781c */ /* 0x000fda0003f4f058 */
[----:B------:R-:W2:Y:S04]  /*05f0*/  @P2 LDG.E R0, desc[UR26][R2.64+0x4] ;  /* 0x0000041a02002981 */ /* 0x000ea8000c1e1900 */
[----:B------:R-:W3:Y:S01]  /*0600*/  @!P2 LDG.E R2, desc[UR26][R2.64] ;  /* 0x0000001a0202a981 */ /* 0x000ee2000c1e1900 */
[----:B--2---:R-:W-:-:S13]  /*0610*/  @P2 R2UR UR4, R0 ;  /* 0x00000000000422ca */ /* 0x004fda00000e0000 */
[----:B------:R-:W-:-:S07]  /*0620*/  @UP5 UIADD3 UR4, UPT, UPT, UR4, -UR14, URZ ;  /* 0x8000000e04045290 */ /* 0x000fce000fffe0ff */
[----:B---3--:R-:W-:Y:S02]  /*0630*/  @!P2 R2UR UR4, R2 ;  /* 0x000000000204a2ca */ /* 0x008fe400000e0000 */
.L_x_517:
[----:B-----5:R-:W-:Y:S01]  /*0640*/  @P0 R2UR UR29, R4 ;  /* 0x00000000041d02ca */ /* 0x020fe200000e0000 */
[----:B------:R-:W-:Y:S01]  /*0650*/  @!UP0 UISETP.NE.AND.EX UP2, UPT, UR5, URZ, UPT, UP2 ;  /* 0x000000ff0500828c */ /* 0x000fe2000bf45320 */
[----:B------:R-:W-:-:S13]  /*0660*/  @!P1 EXIT ;  /* 0x000000000000994d */ /* 0x000fda0003800000 */
        /* <DEDUP_REMOVED lines=12> */
[----:B------:R-:W-:Y:S01]  /*0730*/  ULEA.HI UR4, UR4, UR5, URZ, 0x6 ;  /* 0x0000000504047291 */ /* 0x000fe2000f8f30ff */
[----:B------:R-:W1:Y:S03]  /*0740*/  LDCU UR10, c[0x0][0x3e0] ;  /* 0x00007c00ff0a77ac */ /* 0x000e660008000800 */
[----:B------:R-:W-:-:S04]  /*0750*/  USHF.R.S32.HI UR4, URZ, 0x6, UR4 ;  /* 0x00000006ff047899 */ /* 0x000fc80008011404 */
[----:B------:R-:W-:-:S04]  /*0760*/  UISETP.LT.AND UP0, UPT, UR6, UR4, UPT ;  /* 0x000000040600728c */ /* 0x000fc8000bf01270 */
[----:B------:R-:W-:-:S04]  /*0770*/  USEL UR23, UR6, UR4, UP0 ;  /* 0x0000000406177287 */ /* 0x000fc80008000000 */
[----:B------:R-:W-:Y:S02]  /*0780*/  UISETP.GT.AND UP0, UPT, UR23, URZ, UPT ;  /* 0x000000ff1700728c */ /* 0x000fe4000bf04270 */
[----:B-1----:R-:W-:-:S07]  /*0790*/  UIMAD UR31, UR12, UR10, UR34 ;  /* 0x0000000a0c1f72a4 */ /* 0x002fce000f8e0222 */
[----:B------:R-:W-:Y:S05]  /*07a0*/  BRA.U UP0, `(.L_x_518) ;  /* 0x0000000d00347547 */ /* 0x000fea000b800000 */
[----:B------:R-:W1:Y:S01]  /*07b0*/  LDCU.U8 UR4, c[0x0][0x549] ;  /* 0x0000a920ff0477ac */ /* 0x000e620008000000 */
[----:B------:R-:W2:Y:S01]  /*07c0*/  S2R R6, SR_CTAID.X ;  /* 0x0000000000067919 */ /* 0x000ea20000002500 */
[----:B------:R-:W-:-:S11]  /*07d0*/  UISETP.NE.AND UP0, UPT, UR20, -0x1, UPT ;  /* 0xffffffff1400788c */ /* 0x000fd6000bf05270 */
[----:B------:R-:W3:Y:S01]  /*07e0*/  @!UP0 LDCU.64 UR8, c[0x0][0x400] ;  /* 0x00008000ff0887ac */ /* 0x000ee20008000a00 */
[----:B-1----:R-:W-:Y:S01]  /*07f0*/  UISETP.NE.AND UP1, UPT, UR4, URZ, UPT ;  /* 0x000000ff0400728c */ /* 0x002fe2000bf25270 */
[----:B------:R-:W1:Y:S10]  /*0800*/  @UP0 LDCU.64 UR6, c[0x0][0x408] ;  /* 0x00008100ff0607ac */ /* 0x000e740008000a00 */
[----:B------:R-:W4:Y:S01]  /*0810*/  @UP1 LDCU.64 UR4, c[0x0][0x430] ;  /* 0x00008600ff0417ac */ /* 0x000f220008000a00 */
[----:B---3--:R-:W-:Y:S01]  /*0820*/  @!UP0 UIMAD.WIDE.U32 UR14, UR12, UR8, URZ ;  /* 0x000000080c0e82a5 */ /* 0x008fe2000f8e00ff */
[----:B------:R-:W-:-:S03]  /*0830*/  @UP1 UMOV UR11, 0x1 ;  /* 0x00000001000b1882 */ /* 0x000fc60000000000 */
[----:B------:R-:W-:Y:S02]  /*0840*/  @!UP0 UIMAD UR9, UR12, UR9, UR15 ;  /* 0x000000090c0982a4 */ /* 0x000fe4000f8e020f */
[----:B-1----:R-:W-:Y:S01]  /*0850*/  @UP0 UIMAD.WIDE.U32 UR16, UR20, UR6, URZ ;  /* 0x00000006141002a5 */ /* 0x002fe2000f8e00ff */
[----:B------:R-:W1:Y:S03]  /*0860*/  @UP1 LDCU UR6, c[0x0][0x430] ;  /* 0x00008600ff0617ac */ /* 0x000e660008000800 */
[----:B------:R-:W-:Y:S02]  /*0870*/  @UP0 UIMAD UR9, UR20, UR7, UR17 ;  /* 0x00000007140902a4 */ /* 0x000fe4000f8e0211 */
[----:B----4-:R-:W-:Y:S01]  /*0880*/  @UP1 UIMAD UR8, UR4, UR5, URZ ;  /* 0x00000005040812a4 */ /* 0x010fe2000f8e02ff */
[----:B------:R-:W3:Y:S01]  /*0890*/  LDCU.U8 UR7, c[0x0][0x548] ;  /* 0x0000a900ff0777ac */ /* 0x000ee20008000000 */
[----:B------:R-:W-:Y:S01]  /*08a0*/  @UP0 UMOV UR14, UR16 ;  /* 0x00000010000e0c82 */ /* 0x000fe20008000000 */
[----:B--2---:R-:W-:Y:S09]  /*08b0*/  BRA.U UP1, `(.L_x_519) ;  /* 0x0000000101247547 */ /* 0x004ff2000b800000 */
[----:B---3--:R-:W-:-:S11]  /*08c0*/  UISETP.NE.AND UP0, UPT, UR7, URZ, UPT ;  /* 0x000000ff0700728c */ /* 0x008fd6000bf05270 */
[----:B------:R-:W2:Y:S01]  /*08d0*/  @UP0 LDCU UR11, c[0x0][0x454] ;  /* 0x00008a80ff0b07ac */ /* 0x000ea20008000800 */
[----:B------:R-:W3:Y:S01]  /*08e0*/  @!UP0 LDCU UR4, c[0x0][0x434] ;  /* 0x00008680ff0487ac */ /* 0x000ee20008000800 */
[----:B------:R-:W4:Y:S01]  /*08f0*/  @UP0 LDCU UR8, c[0x0][0x454] ;  /* 0x00008a80ff0807ac */ /* 0x000f220008000800 */
[----:B-1----:R-:W-:Y:S01]  /*0900*/  @UP0 UMOV UR6, 0x1 ;  /* 0x0000000100060882 */ /* 0x002fe20000000000 */
[----:B----4-:R-:W4:Y:S01]  /*0910*/  @!UP0 LDCU UR8, c[0x0][0x434] ;  /* 0x00008680ff0887ac */ /* 0x010f220008000800 */
[----:B------:R-:W-:Y:S01]  /*0920*/  @!UP0 UMOV UR6, 0x1 ;  /* 0x0000000100068882 */ /* 0x000fe20000000000 */
[----:B--2---:R-:W-:Y:S02]  /*0930*/  @UP0 UIMAD UR11, UR10, UR11, URZ ;  /* 0x0000000b0a0b02a4 */ /* 0x004fe4000f8e02ff */
[----:B---3--:R-:W-:-:S12]  /*0940*/  @!UP0 UIMAD UR11, UR10, UR4, URZ ;  /* 0x000000040a0b82a4 */ /* 0x008fd8000f8e02ff */
.L_x_519:
[----:B------:R-:W2:Y:S01]  /*0950*/  LDCU UR10, c[0x0][0x434] ;  /* 0x00008680ff0a77ac */ /* 0x000ea20008000800 */
[----:B------:R-:W-:Y:S01]  /*0960*/  IMAD.SHL.U32 R13, R210, 0x8, RZ ;  /* 0x00000008d20d7824 */ /* 0x000fe200078e00ff */
[----:B------:R-:W-:Y:S01]  /*0970*/  SHF.R.U32.HI R210, RZ, 0x3, R210 ;  /* 0x00000003ffd27819 */ /* 0x000fe200000116d2 */
[----:B------:R-:W-:Y:S01]  /*0980*/  IMAD.MOV.U32 R211, RZ, RZ, RZ ;  /* 0x000000ffffd37224 */ /* 0x000fe200078e00ff */
[----:B------:R-:W5:Y:S01]  /*0990*/  LDCU.64 UR4, c[0x0][0x410] ;  /* 0x00008200ff0477ac */ /* 0x000f620008000a00 */
[----:B------:R-:W-:Y:S01]  /*09a0*/  BSSY.RECONVERGENT B0, `(.L_x_520) ;  /* 0x0000034000007945 */ /* 0x000fe20003800200 */
[----:B------:R-:W-:Y:S01]  /*09b0*/  LOP3.LUT R13, R13, 0x38, RZ, 0xc0, !PT ;  /* 0x000000380d0d7812 */ /* 0x000fe200078ec0ff */
[C---:B------:R-:W-:Y:S01]  /*09c0*/  VIADD R12, R210.reuse, 0x10 ;  /* 0x00000010d20c7836 */ /* 0x040fe20000000000 */
[----:B---3--:R-:W-:Y:S01]  /*09d0*/  UISETP.NE.AND UP1, UPT, UR7, URZ, !UP1 ;  /* 0x000000ff0700728c */ /* 0x008fe2000cf25270 */
[----:B------:R-:W-:Y:S01]  /*09e0*/  VIADD R14, R210, 0x20 ;  /* 0x00000020d20e7836 */ /* 0x000fe20000000000 */
[C---:B------:R-:W-:Y:S01]  /*09f0*/  IADD3 R2, P0, PT, R13.reuse, UR14, RZ ;  /* 0x0000000e0d027c10 */ /* 0x040fe2000ff1e0ff */
[----:B------:R-:W-:Y:S01]  /*0a00*/  UIADD3 UR30, UPT, UPT, -UR28, UR30, URZ ;  /* 0x0000001e1c1e7290 */ /* 0x000fe2000fffe1ff */
[----:B------:R-:W-:Y:S01]  /*0a10*/  IMAD.WIDE.U32 R6, R6, 0x40, R210 ;  /* 0x0000004006067825 */ /* 0x000fe200078e00d2 */
[----:B----4-:R-:W-:Y:S01]  /*0a20*/  UIMAD UR7, UR34, UR8, URZ ;  /* 0x00000008220772a4 */ /* 0x010fe2000f8e02ff */
[C---:B------:R-:W-:Y:S01]  /*0a30*/  IADD3 R15, PT, PT, R210.reuse, 0x30, RZ ;  /* 0x00000030d20f7810 */ /* 0x040fe20007ffe0ff */
[----:B------:R-:W-:Y:S01]  /*0a40*/  UISETP.NE.AND UP0, UPT, UR20, -0x1, UPT ;  /* 0xffffffff1400788c */ /* 0x000fe2000bf05270 */
[----:B------:R-:W-:Y:S01]  /*0a50*/  IMAD.X R3, RZ, RZ, UR9, P0 ;  /* 0x00000009ff037e24 */ /* 0x000fe200080e06ff */
[----:B------:R-:W-:Y:S01]  /*0a60*/  ISETP.GE.AND P0, PT, R210, UR30, PT ;  /* 0x0000001ed2007c0c */ /* 0x000fe2000bf06270 */
[----:B--2---:R-:W-:Y:S01]  /*0a70*/  UIMAD UR8, UR12, UR10, URZ ;  /* 0x0000000a0c0872a4 */ /* 0x004fe2000f8e02ff */
[----:B------:R-:W-:Y:S01]  /*0a80*/  ISETP.GE.AND P2, PT, R12, UR30, PT ;  /* 0x0000001e0c007c0c */ /* 0x000fe2000bf46270 */
[----:B------:R-:W-:Y:S01]  /*0a90*/  @!UP1 UIMAD UR7, UR12, UR11, UR7 ;  /* 0x0000000b0c0792a4 */ /* 0x000fe2000f8e0207 */
[----:B------:R-:W-:Y:S01]  /*0aa0*/  ISETP.GE.AND P1, PT, R14, UR30, PT ;  /* 0x0000001e0e007c0c */ /* 0x000fe2000bf26270 */
[----:B------:R-:W-:Y:S01]  /*0ab0*/  USEL UR8, UR8, UR20, !UP0 ;  /* 0x0000001408087287 */ /* 0x000fe2000c000000 */
[----:B-----5:R-:W-:Y:S01]  /*0ac0*/  IMAD.U32 R10, RZ, RZ, UR4 ;  /* 0x00000004ff0a7e24 */ /* 0x020fe2000f8e00ff */
[----:B-1----:R-:W-:Y:S01]  /*0ad0*/  UIMAD UR28, UR28, UR6, URZ ;  /* 0x000000061c1c72a4 */ /* 0x002fe2000f8e02ff */
[----:B------:R-:W-:Y:S01]  /*0ae0*/  MOV R8, UR5 ;  /* 0x0000000500087c02 */ /* 0x000fe20008000f00 */
[----:B------:R-:W-:Y:S01]  /*0af0*/  USHF.R.S32.HI UR4, URZ, 0x1f, UR8 ;  /* 0x0000001fff047899 */ /* 0x000fe20008011408 */
[----:B------:R-:W-:Y:S01]  /*0b00*/  IMAD.WIDE.U32 R10, R10, UR34, R2 ;  /* 0x000000220a0a7c25 */ /* 0x000fe2000f8e0002 */
[----:B------:R-:W-:Y:S01]  /*0b10*/  USEL UR8, UR8, URZ, UP1 ;  /* 0x000000ff08087287 */ /* 0x000fe20008800000 */
[C---:B------:R-:W-:Y:S01]  /*0b20*/  LOP3.LUT R18, R13.reuse, 0x40, RZ, 0xfc, !PT ;  /* 0x000000400d127812 */ /* 0x040fe200078efcff */
[----:B------:R-:W-:Y:S01]  /*0b30*/  USHF.R.S32.HI UR5, URZ, 0x1f, UR7 ;  /* 0x0000001fff057899 */ /* 0x000fe20008011407 */
[----:B------:R-:W-:Y:S01]  /*0b40*/  IMAD R9, R8, UR34, R11 ;  /* 0x0000002208097c24 */ /* 0x000fe2000f8e020b */
[----:B------:R-:W-:Y:S01]  /*0b50*/  USEL UR4, UR4, URZ, UP1 ;  /* 0x000000ff04047287 */ /* 0x000fe20008800000 */
        /* <DEDUP_REMOVED lines=24> */
.L_x_521:
[----:B------:R-:W-:Y:S05]  /*0ce0*/  BSYNC.RECONVERGENT B0 ;  /* 0x0000000000007941 */ /* 0x000fea0003800200 */
.L_x_520:
        /* <DEDUP_REMOVED lines=8> */
[----:B-1----:R-:W-:Y:S01]  /*0d70*/  IMAD.X R2, RZ, RZ, R7, P2 ;  /* 0x000000ffff027224 */ /* 0x002fe200010e0607 */
        /* <DEDUP_REMOVED lines=15> */
.L_x_523:
[----:B------:R-:W-:Y:S05]  /*0e70*/  BSYNC.RECONVERGENT B0 ;  /* 0x0000000000007941 */ /* 0x000fea0003800200 */
.L_x_522:
        /* <DEDUP_REMOVED lines=8> */
[----:B-12---:R-:W-:Y:S01]  /*0f00*/  IMAD.X R2, RZ, RZ, R7, P1 ;  /* 0x000000ffff027224 */ /* 0x006fe200008e0607 */
        /* <DEDUP_REMOVED lines=15> */
.L_x_525:
[----:B------:R-:W-:Y:S05]  /*1000*/  BSYNC.RECONVERGENT B0 ;  /* 0x0000000000007941 */ /* 0x000fea0003800200 */
.L_x_524:
        /* <DEDUP_REMOVED lines=8> */
[----:B-123--:R-:W-:Y:S01]  /*1090*/  IMAD.MOV.U32 R2, RZ, RZ, R10 ;  /* 0x000000ffff027224 */ /* 0x00efe200078e000a */
[----:B------:R-:W1:Y:S01]  /*10a0*/  LDCU UR11, c[0x0][0x440] ;  /* 0x00008800ff0b77ac */ /* 0x000e620008000800 */
[----:B------:R-:W-:Y:S02]  /*10b0*/  IMAD.MOV.U32 R3, RZ, RZ, R9 ;  /* 0x000000ffff037224 */ /* 0x000fe400078e0009 */
[----:B------:R-:W-:Y:S01]  /*10c0*/  IMAD.X R6, RZ, RZ, R7, P0 ;  /* 0x000000ffff067224 */ /* 0x000fe200000e0607 */
[----:B------:R-:W2:Y:S03]  /*10d0*/  LDCU.64 UR4, c[0x0][0x3f0] ;  /* 0x00007e00ff0477ac */ /* 0x000ea60008000a00 */
[----:B----4-:R-:W-:-:S02]  /*10e0*/  IMAD R6, R6, UR8, RZ ;  /* 0x0000000806067c24 */ /* 0x010fc4000f8e02ff */
[----:B------:R-:W-:Y:S01]  /*10f0*/  IMAD.WIDE.U32 R4, R0, UR8, R2 ;  /* 0x0000000800047c25 */ /* 0x000fe2000f8e0002 */
[----:B-1----:R-:W-:-:S03]  /*1100*/  ISETP.GE.AND P0, PT, R13, UR11, PT ;  /* 0x0000000b0d007c0c */ /* 0x002fc6000bf06270 */
[----:B------:R-:W-:Y:S01]  /*1110*/  IMAD R0, R0, UR9, R6 ;  /* 0x0000000900007c24 */ /* 0x000fe2000f8e0206 */
[----:B------:R-:W-:Y:S02]  /*1120*/  ISETP.GE.AND P2, PT, R18, UR11, PT ;  /* 0x0000000b12007c0c */ /* 0x000fe4000bf46270 */
[----:B--2---:R-:W-:Y:S01]  /*1130*/  LEA R2, P1, R4, UR4, 0x1 ;  /* 0x0000000404027c11 */ /* 0x004fe2000f8208ff */
        /* <DEDUP_REMOVED lines=8> */
.L_x_527:
[----:B------:R-:W-:Y:S05]  /*11c0*/  BSYNC.RECONVERGENT B0 ;  /* 0x0000000000007941 */ /* 0x000fea0003800200 */
.L_x_526:
[----:B------:R-:W-:Y:S04]  /*11d0*/  BSSY.RECONVERGENT B0, `(.L_x_528) ;  /* 0x000000a000007945 */ /* 0x000fe80003800200 */
[----:B------:R-:W-:Y:S05]  /*11e0*/  @P6 BRA `(.L_x_529) ;  /* 0x0000000000206947 */ /* 0x000fea0003800000 */
[----:B------:R-:W5:Y:S01]  /*11f0*/  LDCU.64 UR4, c[0x0][0x420] ;  /* 0x00008400ff0477ac */ /* 0x000f620008000a00 */
[----:B------:R-:W-:-:S05]  /*1200*/  IMAD R0, R210, UR6, RZ ;  /* 0x00000006d2007c24 */ /* 0x000fca000f8e02ff */
[----:B-1234-:R-:W-:-:S04]  /*1210*/  IADD3 R3, P0, PT, R0, UR7, RZ ;  /* 0x0000000700037c10 */ /* 0x01efc8000ff1e0ff */
[----:B------:R-:W-:Y:S02]  /*1220*/  LEA.HI.X.SX32 R0, R0, UR10, 0x1, P0 ;  /* 0x0000000a00007c11 */ /* 0x000fe400080f0eff */
[----:B-----5:R-:W-:-:S04]  /*1230*/  LEA R2, P0, R3, UR4, 0x2 ;  /* 0x0000000403027c11 */ /* 0x020fc8000f8010ff */
[----:B------:R-:W-:Y:S01]  /*1240*/  LEA.HI.X R3, R3, UR5, R0, 0x2, P0 ;  /* 0x0000000503037c11 */ /* 0x000fe200080f1400 */
[----:B------:R-:W-:-:S05]  /*1250*/  IMAD.MOV.U32 R0, RZ, RZ, 0x7f800000 ;  /* 0x7f800000ff007424 */ /* 0x000fca00078e00ff */
[----:B------:R1:W-:Y:S03]  /*1260*/  STG.E desc[UR26][R2.64], R0 ;  /* 0x0000000002007986 */ /* 0x0003e6000c10191a */
.L_x_529:
[----:B------:R-:W-:Y:S05]  /*1270*/  BSYNC.RECONVERGENT B0 ;  /* 0x0000000000007941 */ /* 0x000fea0003800200 */
.L_x_528:
[----:B------:R-:W-:Y:S04]  /*1280*/  BSSY.RECONVERGENT B0, `(.L_x_530) ;  /* 0x000000a000007945 */ /* 0x000fe80003800200 */
[----:B------:R-:W-:Y:S05]  /*1290*/  @P5 BRA `(.L_x_531) ;  /* 0x0000000000205947 */ /* 0x000fea0003800000 */
[----:B------:R-:W5:Y:S01]  /*12a0*/  LDCU.64 UR4, c[0x0][0x420] ;  /* 0x00008400ff0477ac */ /* 0x000f620008000a00 */
[----:B-1----:R-:W-:-:S05]  /*12b0*/  IMAD R0, R12, UR6, RZ ;  /* 0x000000060c007c24 */ /* 0x002fca000f8e02ff */
[----:B--234-:R-:W-:-:S04]  /*12c0*/  IADD3 R3, P0, PT, R0, UR7, RZ ;  /* 0x0000000700037c10 */ /* 0x01cfc8000ff1e0ff */
[----:B------:R-:W-:Y:S02]  /*12d0*/  LEA.HI.X.SX32 R0, R0, UR10, 0x1, P0 ;  /* 0x0000000a00007c11 */ /* 0x000fe400080f0eff */
[----:B-----5:R-:W-:-:S04]  /*12e0*/  LEA R2, P0, R3, UR4, 0x2 ;  /* 0x0000000403027c11 */ /* 0x020fc8000f8010ff */
[----:B------:R-:W-:Y:S01]  /*12f0*/  LEA.HI.X R3, R3, UR5, R0, 0x2, P0 ;  /* 0x0000000503037c11 */ /* 0x000fe200080f1400 */
[----:B------:R-:W-:-:S05]  /*1300*/  IMAD.MOV.U32 R0, RZ, RZ, 0x7f800000 ;  /* 0x7f800000ff007424 */ /* 0x000fca00078e00ff */
[----:B------:R1:W-:Y:S03]  /*1310*/  STG.E desc[UR26][R2.64], R0 ;  /* 0x0000000002007986 */ /* 0x0003e6000c10191a */
.L_x_531:
[----:B------:R-:W-:Y:S05]  /*1320*/  BSYNC.RECONVERGENT B0 ;  /* 0x0000000000007941 */ /* 0x000fea0003800200 */
.L_x_530:
        /* <DEDUP_REMOVED lines=10> */
.L_x_533:
[----:B------:R-:W-:Y:S05]  /*13d0*/  BSYNC.RECONVERGENT B0 ;  /* 0x0000000000007941 */ /* 0x000fea0003800200 */
.L_x_532:
[----:B------:R-:W-:Y:S05]  /*13e0*/  @P3 EXIT ;  /* 0x000000000000394d */ /* 0x000fea0003800000 */
[----:B------:R-:W5:Y:S01]  /*13f0*/  LDCU.64 UR4, c[0x0][0x420] ;  /* 0x00008400ff0477ac */ /* 0x000f620008000a00 */
[----:B-1----:R-:W-:-:S05]  /*1400*/  IMAD R0, R15, UR6, RZ ;  /* 0x000000060f007c24 */ /* 0x002fca000f8e02ff */
[----:B--234-:R-:W-:-:S04]  /*1410*/  IADD3 R3, P0, PT, R0, UR7, RZ ;  /* 0x0000000700037c10 */ /* 0x01cfc8000ff1e0ff */
[----:B------:R-:W-:Y:S02]  /*1420*/  LEA.HI.X.SX32 R0, R0, UR10, 0x1, P0 ;  /* 0x0000000a00007c11 */ /* 0x000fe400080f0eff */
[----:B-----5:R-:W-:-:S04]  /*1430*/  LEA R2, P0, R3, UR4, 0x2 ;  /* 0x0000000403027c11 */ /* 0x020fc8000f8010ff */
[----:B------:R-:W-:Y:S01]  /*1440*/  LEA.HI.X R3, R3, UR5, R0, 0x2, P0 ;  /* 0x0000000503037c11 */ /* 0x000fe200080f1400 */
[----:B------:R-:W-:-:S05]  /*1450*/  IMAD.MOV.U32 R0, RZ, RZ, 0x7f800000 ;  /* 0x7f800000ff007424 */ /* 0x000fca00078e00ff */
[----:B------:R-:W-:Y:S01]  /*1460*/  STG.E desc[UR26][R2.64], R0 ;  /* 0x0000000002007986 */ /* 0x000fe2000c10191a */
[----:B------:R-:W-:Y:S05]  /*1470*/  EXIT ;  /* 0x000000000000794d */ /* 0x000fea0003800000 */
.L_x_518:
[----:B------:R-:W-:Y:S02]  /*1480*/  UISETP.NE.AND UP0, UPT, UR20, -0x1, UPT ;  /* 0xffffffff1400788c */ /* 0x000fe4000bf05270 */
[----:B------:R-:W-:Y:S02]  /*1490*/  UISETP.NE.AND UP1, UPT, UR14, -0x1, UPT ;  /* 0xffffffff0e00788c */ /* 0x000fe4000bf25270 */
[----:B------:R-:W-:-:S04]  /*14a0*/  UIADD3 UR22, UPT, UPT, UR23, -0x1, URZ ;  /* 0xffffffff17167890 */ /* 0x000fc8000fffe0ff */
[----:B------:R-:W-:-:S03]  /*14b0*/  USHF.L.U32 UR21, UR22, 0x6, URZ ;  /* 0x0000000616157899 */ /* 0x000fc600080006ff */
        /* <DEDUP_REMOVED lines=19> */
.L_x_534:
[----:B------:R-:W1:Y:S01]  /*15f0*/  LDCU.64 UR10, c[0x0][0x3b8] ;  /* 0x00007700ff0a77ac */ /* 0x000e620008000a00 */
[----:B------:R-:W-:-:S04]  /*1600*/  UIADD3 UR6, UPT, UPT, UR13, UR14, URZ ;  /* 0x0000000e0d067290 */ /* 0x000fc8000fffe0ff */
[----:B-1----:R-:W-:Y:S02]  /*1610*/  UIMAD.WIDE.U32 UR16, UR6, UR10, URZ ;  /* 0x0000000a061072a5 */ /* 0x002fe4000f8e00ff */
[----:B------:R-:W-:-:S04]  /*1620*/  UIMAD UR6, UR6, UR11, URZ ;  /* 0x0000000b060672a4 */ /* 0x000fc8000f8e02ff */
[----:B------:R-:W-:Y:S02]  /*1630*/  UIADD3 UR6, UPT, UPT, UR17, UR6, URZ ;  /* 0x0000000611067290 */ /* 0x000fe4000fffe0ff */
.L_x_535:
[----:B------:R-:W1:Y:S01]  /*1640*/  LDC R5, c[0x0][0x3e8] ;  /* 0x0000fa00ff057b82 */ /* 0x000e620000000800 */
[----:B------:R-:W2:Y:S01]  /*1650*/  S2R R6, SR_CTAID.Z ;  /* 0x0000000000067919 */ /* 0x000ea20000002700 */
[----:B------:R-:W3:Y:S01]  /*1660*/  LDCU UR4, c[0x0][0x444] ;  /* 0x00008880ff0477ac */ /* 0x000ee20008000800 */
[----:B------:R-:W-:Y:S01]  /*1670*/  LOP3.LUT R103, R210, 0x1f, RZ, 0xc0, !PT ;  /* 0x0000001fd2677812 */ /* 0x000fe200078ec0ff */
[----:B------:R-:W4:Y:S01]  /*1680*/  LDCU UR24, c[0x0][0x448] ;  /* 0x00008900ff1877ac */ /* 0x000f220008000800 */
[----:B---3--:R-:W-:Y:S01]  /*1690*/  UIMAD UR4, UR31, UR4, UR28 ;  /* 0x000000041f0472a4 */ /* 0x008fe2000f8e021c */
[----:B-1----:R-:W-:-:S03]  /*16a0*/  IABS R4, R5 ;  /* 0x0000000500047213 */ /* 0x002fc60000000000 */
[----:B----4-:R-:W-:Y:S01]  /*16b0*/  UIMAD UR37, UR4, UR24, UR21 ;  /* 0x00000018042572a4 */ /* 0x010fe2000f8e0215 */
[----:B------:R-:W1:Y:S01]  /*16c0*/  I2F.RP R2, R4 ;  /* 0x0000000400027306 */ /* 0x000e620000209400 */
[----:B--2---:R-:W-:-:S07]  /*16d0*/  IABS R6, R6 ;  /* 0x0000000600067213 */ /* 0x004fce0000000000 */
[----:B-1----:R-:W1:Y:S02]  /*16e0*/  MUFU.RCP R2, R2 ;  /* 0x0000000200027308 */ /* 0x002e640000001000 */
[----:B-1----:R-:W-:-:S06]  /*16f0*/  VIADD R2, R2, 0xffffffe ;  /* 0x0ffffffe02027836 */ /* 0x002fcc0000000000 */
[----:B------:R-:W1:Y:S02]  /*1700*/  F2I.FTZ.U32.TRUNC.NTZ R3, R2 ;  /* 0x0000000200037305 */ /* 0x000e64000021f000 */
[----:B-1----:R-:W-:Y:S02]  /*1710*/  IMAD.MOV R0, RZ, RZ, -R3 ;  /* 0x000000ffff007224 */ /* 0x002fe400078e0a03 */
[----:B------:R-:W-:Y:S02]  /*1720*/  IMAD.MOV.U32 R2, RZ, RZ, RZ ;  /* 0x000000ffff027224 */ /* 0x000fe400078e00ff */
[----:B------:R-:W-:-:S04]  /*1730*/  IMAD R0, R0, R4, RZ ;  /* 0x0000000400007224 */ /* 0x000fc800078e02ff */
[----:B------:R-:W-:Y:S01]  /*1740*/  IMAD.HI.U32 R0, R3, R0, R2 ;  /* 0x0000000003007227 */ /* 0x000fe200078e0002 */
[----:B------:R-:W-:-:S05]  /*1750*/  MOV R3, R6 ;  /* 0x0000000600037202 */ /* 0x000fca0000000f00 */
[----:B------:R-:W-:-:S04]  /*1760*/  IMAD.HI.U32 R0, R0, R3, RZ ;  /* 0x0000000300007227 */ /* 0x000fc800078e00ff */
[----:B------:R-:W-:-:S04]  /*1770*/  IMAD.MOV R2, RZ, RZ, -R0 ;  /* 0x000000ffff027224 */ /* 0x000fc800078e0a00 */
[----:B------:R-:W-:-:S05]  /*1780*/  IMAD R2, R4, R2, R3 ;  /* 0x0000000204027224 */ /* 0x000fca00078e0203 */
[----:B------:R-:W-:-:S13]  /*1790*/  ISETP.GT.U32.AND P1, PT, R4, R2, PT ;  /* 0x000000020400720c */ /* 0x000fda0003f24070 */
[----:B------:R-:W-:Y:S01]  /*17a0*/  @!P1 IMAD.IADD R2, R2, 0x1, -R4 ;  /* 0x0000000102029824 */ /* 0x000fe200078e0a04 */
[----:B------:R-:W-:Y:S02]  /*17b0*/  @!P1 IADD3 R0, PT, PT, R0, 0x1, RZ ;  /* 0x0000000100009810 */ /* 0x000fe40007ffe0ff */
[C---:B------:R-:W-:Y:S02]  /*17c0*/  ISETP.NE.AND P1, PT, R5.reuse, RZ, PT ;  /* 0x000000ff0500720c */ /* 0x040fe40003f25270 */
[----:B------:R-:W-:Y:S02]  /*17d0*/  ISETP.GE.U32.AND P2, PT, R2, R4, PT ;  /* 0x000000040200720c */ /* 0x000fe40003f46070 */
[----:B------:R-:W-:-:S04]  /*17e0*/  LOP3.LUT R2, R5, UR34, RZ, 0x3c, !PT ;  /* 0x0000002205027c12 */ /* 0x000fc8000f8e3cff */
[----:B------:R-:W-:-:S07]  /*17f0*/  ISETP.GE.AND P0, PT, R2, RZ, PT ;  /* 0x000000ff0200720c */ /* 0x000fce0003f06270 */
[----:B------:R-:W-:-:S06]  /*1800*/  @P2 VIADD R0, R0, 0x1 ;  /* 0x0000000100002836 */ /* 0x000fcc0000000000 */
[----:B------:R-:W-:Y:S02]  /*1810*/  @!P0 IADD3 R0, PT, PT, -R0, RZ, RZ ;  /* 0x000000ff00008210 */ /* 0x000fe40007ffe1ff */
[----:B------:R-:W-:Y:S01]  /*1820*/  @!P1 LOP3.LUT R0, RZ, R5, RZ, 0x33, !PT ;  /* 0x00000005ff009212 */ /* 0x000fe200078e33ff */
[----:B------:R-:W-:Y:S06]  /*1830*/  BRA.U UP1, `(.L_x_536) ;  /* 0x00000001012c7547 */ /* 0x000fec000b800000 */
        /* <DEDUP_REMOVED lines=11> */
.L_x_536:
[----:B------:R-:W1:Y:S01]  /*18f0*/  LDCU.64 UR8, c[0x0][0x3c0] ;  /* 0x00007800ff0877ac */ /* 0x000e620008000a00 */
[----:B------:R-:W-:-:S04]  /*1900*/  UIADD3 UR13, UPT, UPT, UR13, UR14, URZ ;  /* 0x0000000e0d0d7290 */ /* 0x000fc8000fffe0ff */
[----:B-1----:R-:W-:Y:S02]  /*1910*/  UIMAD.WIDE.U32 UR4, UR13, UR8, URZ ;  /* 0x000000080d0472a5 */ /* 0x002fe4000f8e00ff */
[----:B------:R-:W-:-:S04]  /*1920*/  UIMAD UR12, UR13, UR9, URZ ;  /* 0x000000090d0c72a4 */ /* 0x000fc8000f8e02ff */
[----:B------:R-:W-:-:S12]  /*1930*/  UIADD3 UR12, UPT, UPT, UR5, UR12, URZ ;  /* 0x0000000c050c7290 */ /* 0x000fd8000fffe0ff */
.L_x_537:
[----:B------:R-:W1:Y:S01]  /*1940*/  S2R R7, SR_CTAID.X ;  /* 0x0000000000077919 */ /* 0x000e620000002500 */
[----:B------:R-:W-:Y:S01]  /*1950*/  IMAD.SHL.U32 R8, R210, 0x8, RZ ;  /* 0x00000008d2087824 */ /* 0x000fe200078e00ff */
[--C-:B------:R-:W-:Y:S01]  /*1960*/  SHF.R.U32.HI R208, RZ, 0x1, R210.reuse ;  /* 0x00000001ffd07819 */ /* 0x100fe200000116d2 */
[----:B------:R-:W2:Y:S01]  /*1970*/  LDCU.64 UR14, c[0x0][0x418] ;  /* 0x00008300ff0e77ac */ /* 0x000ea20008000a00 */
[--C-:B------:R-:W-:Y:S01]  /*1980*/  SHF.R.U32.HI R2, RZ, 0x3, R210.reuse ;  /* 0x00000003ff027819 */ /* 0x100fe200000116d2 */
[----:B------:R-:W-:Y:S01]  /*1990*/  IMAD.MOV.U32 R3, RZ, RZ, RZ ;  /* 0x000000ffff037224 */ /* 0x000fe200078e00ff */
[C---:B------:R-:W-:Y:S01]  /*19a0*/  LOP3.LUT R206, R8.reuse, 0x38, RZ, 0xc0, !PT ;  /* 0x0000003808ce7812 */ /* 0x040fe200078ec0ff */
[----:B------:R3:W-:Y:S01]  /*19b0*/  STL [R1+0x80], R8 ;  /* 0x0000800801007387 */ /* 0x0007e20000100800 */
[----:B------:R-:W-:Y:S01]  /*19c0*/  LOP3.LUT R6, R8, 0x1f8, RZ, 0xc0, !PT ;  /* 0x000001f808067812 */ /* 0x000fe200078ec0ff */
[----:B------:R-:W4:Y:S01]  /*19d0*/  LDCU.64 UR18, c[0x0][0x388] ;  /* 0x00007100ff1277ac */ /* 0x000f220008000a00 */
[----:B------:R-:W-:Y:S01]  /*19e0*/  IADD3 R4, P0, PT, R206, UR16, RZ ;  /* 0x00000010ce047c10 */ /* 0x000fe2000ff1e0ff */
[----:B------:R-:W5:Y:S01]  /*19f0*/  S2UR UR38, SR_CgaCtaId ;  /* 0x00000000002679c3 */ /* 0x000f620000008800 */
[----:B------:R-:W-:Y:S01]  /*1a00*/  LOP3.LUT R10, R6, 0x38, R210, 0x78, !PT ;  /* 0x00000038060a7812 */ /* 0x000fe200078e78d2 */
[----:B------:R-:W4:Y:S01]  /*1a10*/  LDCU.64 UR16, c[0x0][0x390] ;  /* 0x00007200ff1077ac */ /* 0x000f220008000a00 */
[----:B------:R-:W-:Y:S01]  /*1a20*/  LOP3.LUT R11, R8, 0x1e00, RZ, 0xc0, !PT ;  /* 0x00001e00080b7812 */ /* 0x000fe200078ec0ff */
[----:B------:R-:W-:Y:S01]  /*1a30*/  IMAD.X R5, RZ, RZ, UR6, P0 ;  /* 0x00000006ff057e24 */ /* 0x000fe200080e06ff */
[----:B------:R-:W-:Y:S01]  /*1a40*/  IADD3 R6, P0, PT, R206, UR4, RZ ;  /* 0x00000004ce067c10 */ /* 0x000fe2000ff1e0ff */
[----:B------:R-:W2:Y:S01]  /*1a50*/  LDCU.128 UR4, c[0x0][0x3d0] ;  /* 0x00007a00ff0477ac */ /* 0x000ea20008000c00 */
[----:B------:R-:W-:Y:S01]  /*1a60*/  LOP3.LUT R215, R10, R11, RZ, 0xfc, !PT ;  /* 0x0000000b0ad77212 */ /* 0x000fe200078efcff */
[----:B------:R-:W-:Y:S01]  /*1a70*/  IMAD.SHL.U32 R11, R210, 0x2, RZ ;  /* 0x00000002d20b7824 */ /* 0x000fe200078e00ff */
[----:B------:R-:W-:Y:S01]  /*1a80*/  LOP3.LUT R10, R208, 0x30, RZ, 0xc0, !PT ;  /* 0x00000030d00a7812 */ /* 0x000fe200078ec0ff */
[----:B------:R-:W-:Y:S01]  /*1a90*/  USHF.R.S32.HI UR39, URZ, 0x1f, UR37 ;  /* 0x0000001fff277899 */ /* 0x000fe20008011425 */
[----:B------:R-:W-:Y:S01]  /*1aa0*/  LOP3.LUT R109, R206, 0x40, RZ, 0xfc, !PT ;  /* 0x00000040ce6d7812 */ /* 0x000fe200078efcff */
[----:B------:R-:W-:Y:S01]  /*1ab0*/  BSSY.RECONVERGENT B0, `(.L_x_538) ;  /* 0x0000058000007945 */ /* 0x000fe20003800200 */
[----:B------:R-:W-:-:S02]  /*1ac0*/  LOP3.LUT R97, R11, 0x6, RZ, 0xc0, !PT ;  /* 0x000000060b617812 */ /* 0x000fc400078ec0ff */
[----:B------:R-:W-:Y:S02]  /*1ad0*/  LEA.HI R11, R103, R10, RZ, 0x1e ;  /* 0x0000000a670b7211 */ /* 0x000fe400078ff0ff */
[----:B------:R-:W-:Y:S02]  /*1ae0*/  SHF.R.S32.HI R10, RZ, 0x1f, R0 ;  /* 0x0000001fff0a7819 */ /* 0x000fe40000011400 */
[C---:B------:R-:W-:Y:S01]  /*1af0*/  LOP3.LUT R108, R206.reuse, 0x80, RZ, 0xfc, !PT ;  /* 0x00000080ce6c7812 */ /* 0x040fe200078efcff */
[----:B------:R-:W-:Y:S01]  /*1b00*/  IMAD R11, R11, UR24, R97 ;  /* 0x000000180b0b7c24 */ /* 0x000fe2000f8e0261 */
[----:B------:R-:W-:Y:S01]  /*1b10*/  LOP3.LUT R107, R206, 0xc0, RZ, 0xfc, !PT ;  /* 0x000000c0ce6b7812 */ /* 0x000fe200078efcff */
[----:B---3--:R-:W-:-:S04]  /*1b20*/  IMAD.WIDE.U32 R8, R2, UR10, R4 ;  /* 0x0000000a02087c25 */ /* 0x008fc8000f8e0004 */
[----:B-1----:R-:W-:-:S04]  /*1b30*/  IMAD.WIDE.U32 R4, R7, 0x40, R2 ;  /* 0x0000004007047825 */ /* 0x002fc800078e0002 */
[----:B------:R-:W-:Y:S01]  /*1b40*/  IMAD.X R7, RZ, RZ, UR12, P0 ;  /* 0x0000000cff077e24 */ /* 0x000fe200080e06ff */
[----:B------:R-:W-:Y:S01]  /*1b50*/  IADD3 R12, P0, PT, R206, UR36, RZ ;  /* 0x00000024ce0c7c10 */ /* 0x000fe2000ff1e0ff */
[----:B--2---:R-:W-:Y:S01]  /*1b60*/  IMAD R14, R10, UR4, RZ ;  /* 0x000000040a0e7c24 */ /* 0x004fe2000f8e02ff */
[----:B------:R-:W1:Y:S01]  /*1b70*/  LDCU.64 UR12, c[0x0][0x3c8] ;  /* 0x00007900ff0c77ac */ /* 0x000e620008000a00 */
[----:B------:R-:W-:-:S04]  /*1b80*/  IMAD.WIDE.U32 R6, R2, UR8, R6 ;  /* 0x0000000802067c25 */ /* 0x000fc8000f8e0006 */
[----:B------:R-:W-:Y:S01]  /*1b90*/  IMAD R13, R10, UR6, RZ ;  /* 0x000000060a0d7c24 */ /* 0x000fe2000f8e02ff */
[C---:B------:R-:W-:Y:S01]  /*1ba0*/  IADD3 R10, P1, PT, R11.reuse, UR37, RZ ;  /* 0x000000250b0a7c10 */ /* 0x040fe2000ff3e0ff */
[C---:B------:R-:W-:Y:S02]  /*1bb0*/  IMAD R9, R2.reuse, UR11, R9 ;  /* 0x0000000b02097c24 */ /* 0x040fe4000f8e0209 */
[----:B------:R-:W-:Y:S01]  /*1bc0*/  IMAD R7, R2, UR9, R7 ;  /* 0x0000000902077c24 */ /* 0x000fe2000f8e0207 */
[----:B------:R-:W-:Y:S01]  /*1bd0*/  LEA.HI.X.SX32 R11, R11, UR39, 0x1, P1 ;  /* 0x000000270b0b7c11 */ /* 0x000fe200088f0eff */
[C---:B------:R-:W-:Y:S01]  /*1be0*/  IMAD R16, R0.reuse, UR5, R14 ;  /* 0x0000000500107c24 */ /* 0x040fe2000f8e020e */
[----:B------:R-:W-:Y:S01]  /*1bf0*/  UMOV UR5, 0x400 ;  /* 0x0000040000057882 */ /* 0x000fe20000000000 */
[----:B------:R-:W-:Y:S01]  /*1c00*/  IMAD R14, R0, UR7, R13 ;  /* 0x00000007000e7c24 */ /* 0x000fe2000f8e020d */
[----:B-----5:R-:W-:Y:S01]  /*1c10*/  ULEA UR5, UR38, UR5, 0x18 ;  /* 0x0000000526057291 */ /* 0x020fe2000f8ec0ff */
[----:B------:R-:W-:Y:S01]  /*1c20*/  IMAD.X R13, RZ, RZ, UR35, P0 ;  /* 0x00000023ff0d7e24 */ /* 0x000fe200080e06ff */
[----:B------:R-:W-:Y:S01]  /*1c30*/  LEA R204, P0, R10, UR14, 0x1 ;  /* 0x0000000e0acc7c11 */ /* 0x000fe2000f8008ff */
[----:B------:R-:W-:Y:S01]  /*1c40*/  IMAD.WIDE.U32 R8, R0, UR4, R8 ;  /* 0x0000000400087c25 */ /* 0x000fe2000f8e0008 */
[----:B------:R-:W-:-:S02]  /*1c50*/  UIADD3 UR14, UPT, UPT, -UR28, UR30, URZ ;  /* 0x0000001e1c0e7290 */ /* 0x000fc4000fffe1ff */
[----:B------:R-:W-:Y:S01]  /*1c60*/  LEA.HI.X R205, R10, UR15, R11, 0x1, P0 ;  /* 0x0000000f0acd7c11 */ /* 0x000fe200080f0c0b */
[----:B------:R-:W-:Y:S01]  /*1c70*/  IMAD.WIDE.U32 R6, R0, UR6, R6 ;  /* 0x0000000600067c25 */ /* 0x000fe2000f8e0006 */
[----:B----4-:R-:W-:Y:S01]  /*1c80*/  LEA R106, P1, R8, UR18, 0x1 ;  /* 0x00000012086a7c11 */ /* 0x010fe2000f8208ff */
[----:B------:R-:W-:Y:S01]  /*1c90*/  UIADD3 UR4, UPT, UPT, -UR21, UR29, URZ ;  /* 0x0000001d15047290 */ /* 0x000fe2000fffe1ff */
[----:B------:R-:W-:Y:S01]  /*1ca0*/  LEA R215, R215, UR5, 0x1 ;  /* 0x00000005d7d77c11 */ /* 0x000fe2000f8e08ff */
[----:B------:R-:W-:Y:S01]  /*1cb0*/  IMAD.IADD R0, R9, 0x1, R16 ;  /* 0x0000000109007824 */ /* 0x000fe200078e0210 */
[----:B------:R-:W-:Y:S01]  /*1cc0*/  LEA R20, P0, R6, UR16, 0x1 ;  /* 0x0000001006147c11 */ /* 0x000fe2000f8008ff */
[----:B------:R-:W-:Y:S01]  /*1cd0*/  IMAD.IADD R7, R7, 0x1, R14 ;  /* 0x0000000107077824 */ /* 0x000fe200078e020e */
[----:B------:R2:W-:Y:S01]  /*1ce0*/  STL [R1+0x64], R106 ;  /* 0x0000646a01007387 */ /* 0x0005e20000100800 */
[----:B-1----:R-:W-:Y:S01]  /*1cf0*/  IMAD.U32 R15, RZ, RZ, UR12 ;  /* 0x0000000cff0f7e24 */ /* 0x002fe2000f8e00ff */
[----:B------:R-:W-:Y:S01]  /*1d00*/  LEA.HI.X R102, R8, UR19, R0, 0x1, P1 ;  /* 0x0000001308667c11 */ /* 0x000fe200088f0c00 */
[----:B------:R-:W-:Y:S01]  /*1d10*/  IMAD.U32 R8, RZ, RZ, UR13 ;  /* 0x0000000dff087e24 */ /* 0x000fe2000f8e00ff */
[----:B------:R-:W-:Y:S01]  /*1d20*/  LEA.HI.X R19, R6, UR17, R7, 0x1, P0 ;  /* 0x0000001106137c11 */ /* 0x000fe200080f0c07 */
[----:B------:R2:W-:Y:S01]  /*1d30*/  STL [R1+0x6c], R20 ;  /* 0x00006c1401007387 */ /* 0x0005e20000100800 */
[C---:B------:R-:W-:Y:S01]  /*1d40*/  ISETP.GE.AND P1, PT, R2.reuse, UR14, PT ;  /* 0x0000000e02007c0c */ /* 0x040fe2000bf26270 */
[----:B------:R-:W-:Y:S01]  /*1d50*/  IMAD.WIDE.U32 R12, R15, UR34, R12 ;  /* 0x000000220f0c7c25 */ /* 0x000fe2000f8e000c */
[C---:B------:R-:W-:Y:S01]  /*1d60*/  ISETP.GE.AND P6, PT, R2.reuse, UR4, PT ;  /* 0x0000000402007c0c */ /* 0x040fe2000bfc6270 */
[----:B------:R2:W-:Y:S02]  /*1d70*/  STL [R1+0x60], R102 ;  /* 0x0000606601007387 */ /* 0x0005e40000100800 */
[----:B------:R-:W-:-:S02]  /*1d80*/  VIADD R14, R2, 0x10 ;  /* 0x00000010020e7836 */ /* 0x000fc40000000000 */
[----:B------:R2:W-:Y:S01]  /*1d90*/  STL [R1+0x68], R19 ;  /* 0x0000681301007387 */ /* 0x0005e20000100800 */
[----:B------:R-:W-:Y:S02]  /*1da0*/  IMAD R9, R8, UR34, R13 ;  /* 0x0000002208097c24 */ /* 0x000fe4000f8e020d */
[----:B------:R-:W-:Y:S01]  /*1db0*/  ISETP.GE.AND P0, PT, R14, UR14, PT ;  /* 0x0000000e0e007c0c */ /* 0x000fe2000bf06270 */
[----:B------:R2:W-:Y:S01]  /*1dc0*/  STL [R1+0x88], R109 ;  /* 0x0000886d01007387 */ /* 0x0005e20000100800 */
[----:B------:R-:W-:-:S03]  /*1dd0*/  VIADD R15, R2, 0x20 ;  /* 0x00000020020f7836 */ /* 0x000fc60000000000 */
[----:B------:R2:W-:Y:S04]  /*1de0*/  STL [R1+0x84], R108 ;  /* 0x0000846c01007387 */ /* 0x0005e80000100800 */
[----:B------:R2:W-:Y:S01]  /*1df0*/  STL [R1+0x8c], R107 ;  /* 0x00008c6b01007387 */ /* 0x0005e20000100800 */
[----:B------:R-:W-:Y:S05]  /*1e00*/  @P1 BRA `(.L_x_539) ;  /* 0x0000000000881947 */ /* 0x000fea0003800000 */
[----:B------:R-:W1:Y:S01]  /*1e10*/  LDCU.64 UR6, c[0x0][0x3b0] ;  /* 0x00007600ff0677ac */ /* 0x000e620008000a00 */
[----:B------:R-:W-:Y:S01]  /*1e20*/  IMAD.MOV.U32 R8, RZ, RZ, R12 ;  /* 0x000000ffff087224 */ /* 0x000fe200078e000c */
[----:B------:R-:W3:Y:S01]  /*1e30*/  LDCU UR15, c[0x0][0x440] ;  /* 0x00008800ff0f77ac */ /* 0x000ee20008000800 */
[----:B------:R-:W4:Y:S01]  /*1e40*/  LDCU.64 UR12, c[0x0][0x380] ;  /* 0x00007000ff0c77ac */ /* 0x000f220008000a00 */
[----:B-1----:R-:W-:Y:S02]  /*1e50*/  IMAD R0, R5, UR6, RZ ;  /* 0x0000000605007c24 */ /* 0x002fe4000f8e02ff */
        /* <DEDUP_REMOVED lines=29> */
.L_x_539:
[----:B------:R-:W-:Y:S05]  /*2030*/  BSYNC.RECONVERGENT B0 ;  /* 0x0000000000007941 */ /* 0x000fea0003800200 */
.L_x_538:
[----:B------:R-:W-:Y:S01]  /*2040*/  USHF.L.U64.HI UR15, UR10, 0x6, UR11 ;  /* 0x000000060a0f7899 */ /* 0x000fe2000801020b */
[----:B------:R-:W-:Y:S01]  /*2050*/  BSSY.RECONVERGENT B0, `(.L_x_540) ;  /* 0x0000029000007945 */ /* 0x000fe20003800200 */
[----:B------:R-:W-:Y:S02]  /*2060*/  ISETP.GE.AND P1, PT, R15, UR14, PT ;  /* 0x0000000e0f007c0c */ /* 0x000fe4000bf26270 */
[----:B------:R-:W-:Y:S01]  /*2070*/  IADD3 R10, PT, PT, R2, 0x30, RZ ;  /* 0x00000030020a7810 */ /* 0x000fe20007ffe0ff */
[----:B------:R-:W-:Y:S10]  /*2080*/  @P0 BRA `(.L_x_541) ;  /* 0x0000000000940947 */ /* 0x000ff40003800000 */
[----:B------:R-:W3:Y:S01]  /*2090*/  LDCU.64 UR12, c[0x0][0x3b0] ;  /* 0x00007600ff0c77ac */ /* 0x000ee20008000a00 */
[----:B------:R-:W-:Y:S01]  /*20a0*/  IADD3 R0, P0, PT, R4, 0x10, RZ ;  /* 0x0000001004007810 */ /* 0x000fe20007f1e0ff */
[----:B-1----:R-:W-:Y:S01]  /*20b0*/  IMAD.MOV.U32 R6, RZ, RZ, R12 ;  /* 0x000000ffff067224 */ /* 0x002fe200078e000c */
[----:B------:R-:W1:Y:S01]  /*20c0*/  LDCU UR16, c[0x0][0x440] ;  /* 0x00008800ff1077ac */ /* 0x000e620008000800 */
[----:B------:R-:W-:Y:S02]  /*20d0*/  IMAD.MOV.U32 R7, RZ, RZ, R9 ;  /* 0x000000ffff077224 */ /* 0x000fe400078e0009 */
[----:B------:R-:W-:Y:S01]  /*20e0*/  IMAD.X R2, RZ, RZ, R5, P0 ;  /* 0x000000ffff027224 */ /* 0x000fe200000e0605 */
[----:B------:R-:W4:Y:S03]  /*20f0*/  LDCU.64 UR6, c[0x0][0x380] ;  /* 0x00007000ff0677ac */ /* 0x000f260008000a00 */
[----:B---3--:R-:W-:-:S02]  /*2100*/  IMAD R2, R2, UR12, RZ ;  /* 0x0000000c02027c24 */ /* 0x008fc4000f8e02ff */
[----:B------:R-:W-:Y:S01]  /*2110*/  IMAD.WIDE.U32 R6, R0, UR12, R6 ;  /* 0x0000000c00067c25 */ /* 0x000fe2000f8e0006 */
[----:B-1----:R-:W-:-:S03]  /*2120*/  ISETP.GE.AND P4, PT, R206, UR16, PT ;  /* 0x00000010ce007c0c */ /* 0x002fc6000bf86270 */
        /* <DEDUP_REMOVED lines=27> */
.L_x_541:
[----:B------:R-:W-:Y:S05]  /*22e0*/  BSYNC.RECONVERGENT B0 ;  /* 0x0000000000007941 */ /* 0x000fea0003800200 */
.L_x_540:
[----:B------:R-:W-:Y:S01]  /*22f0*/  USHF.L.U32 UR16, UR10, 0x6, URZ ;  /* 0x000000060a107899 */ /* 0x000fe200080006ff */
[----:B------:R-:W-:Y:S01]  /*2300*/  BSSY.RECONVERGENT B0, `(.L_x_542) ;  /* 0x0000028000007945 */ /* 0x000fe20003800200 */
[----:B------:R-:W-:-:S03]  /*2310*/  ISETP.GE.AND P0, PT, R10, UR14, PT ;  /* 0x0000000e0a007c0c */ /* 0x000fc6000bf06270 */
[----:B------:R-:W-:Y:S10]  /*2320*/  @P1 BRA `(.L_x_543) ;  /* 0x0000000000941947 */ /* 0x000ff40003800000 */
[----:B------:R-:W4:Y:S01]  /*2330*/  LDCU.64 UR12, c[0x0][0x3b0] ;  /* 0x00007600ff0c77ac */ /* 0x000f220008000a00 */
[----:B------:R-:W-:Y:S01]  /*2340*/  IADD3 R0, P1, PT, R4, 0x20, RZ ;  /* 0x0000002004007810 */ /* 0x000fe20007f3e0ff */
[----:B-1----:R-:W-:Y:S01]  /*2350*/  IMAD.MOV.U32 R6, RZ, RZ, R12 ;  /* 0x000000ffff067224 */ /* 0x002fe200078e000c */
[----:B------:R-:W1:Y:S01]  /*2360*/  LDCU UR17, c[0x0][0x440] ;  /* 0x00008800ff1177ac */ /* 0x000e620008000800 */
[----:B------:R-:W-:Y:S02]  /*2370*/  IMAD.MOV.U32 R7, RZ, RZ, R9 ;  /* 0x000000ffff077224 */ /* 0x000fe400078e0009 */
[----:B---3--:R-:W-:Y:S01]  /*2380*/  IMAD.X R2, RZ, RZ, R5, P1 ;  /* 0x000000ffff027224 */ /* 0x008fe200008e0605 */
[----:B------:R-:W3:Y:S03]  /*2390*/  LDCU.64 UR6, c[0x0][0x380] ;  /* 0x00007000ff0677ac */ /* 0x000ee60008000a00 */
[----:B----4-:R-:W-:-:S02]  /*23a0*/  IMAD R2, R2, UR12, RZ ;  /* 0x0000000c02027c24 */ /* 0x010fc4000f8e02ff */
        /* <DEDUP_REMOVED lines=29> */
.L_x_543:
[----:B------:R-:W-:Y:S05]  /*2580*/  BSYNC.RECONVERGENT B0 ;  /* 0x0000000000007941 */ /* 0x000fea0003800200 */
.L_x_542:
[----:B------:R-:W-:Y:S01]  /*2590*/  UIMAD.WIDE.U32 UR18, UR16, UR22, URZ ;  /* 0x00000016101272a5 */ /* 0x000fe2000f8e00ff */
[----:B------:R-:W-:Y:S01]  /*25a0*/  BSSY.RECONVERGENT B0, `(.L_x_544) ;  /* 0x0000027000007945 */ /* 0x000fe20003800200 */
[----:B------:R-:W-:-:S03]  /*25b0*/  ISETP.GE.AND P1, PT, R14, UR4, PT ;  /* 0x000000040e007c0c */ /* 0x000fc6000bf26270 */
[----:B------:R-:W-:Y:S10]  /*25c0*/  @P0 BRA `(.L_x_545) ;  /* 0x0000000000900947 */ /* 0x000ff40003800000 */
[----:B------:R-:W5:Y:S01]  /*25d0*/  LDCU.64 UR12, c[0x0][0x3b0] ;  /* 0x00007600ff0c77ac */ /* 0x000f620008000a00 */
[----:B------:R-:W-:Y:S01]  /*25e0*/  IADD3 R0, P0, PT, R4, 0x30, RZ ;  /* 0x0000003004007810 */ /* 0x000fe20007f1e0ff */
[----:B------:R-:W-:Y:S01]  /*25f0*/  IMAD.MOV.U32 R8, RZ, RZ, R12 ;  /* 0x000000ffff087224 */ /* 0x000fe200078e000c */
[----:B------:R-:W1:Y:S03]  /*2600*/  LDCU UR17, c[0x0][0x440] ;  /* 0x00008800ff1177ac */ /* 0x000e660008000800 */
[----:B------:R-:W-:Y:S01]  /*2610*/  IMAD.X R4, RZ, RZ, R5, P0 ;  /* 0x000000ffff047224 */ /* 0x000fe200000e0605 */
[----:B------:R-:W3:Y:S03]  /*2620*/  LDCU.64 UR6, c[0x0][0x380] ;  /* 0x00007000ff0677ac */ /* 0x000ee60008000a00 */
[----:B-----5:R-:W-:-:S02]  /*2630*/  IMAD R4, R4, UR12, RZ ;  /* 0x0000000c04047c24 */ /* 0x020fc4000f8e02ff */
[----:B------:R-:W-:Y:S01]  /*2640*/  IMAD.WIDE.U32 R8, R0, UR12, R8 ;  /* 0x0000000c00087c25 */ /* 0x000fe2000f8e0008 */
[----:B-1----:R-:W-:-:S03]  /*2650*/  ISETP.GE.AND P4, PT, R206, UR17, PT ;  /* 0x00000011ce007c0c */ /* 0x002fc6000bf86270 */
[----:B------:R-:W-:Y:S01]  /*2660*/  IMAD R0, R0, UR13, R4 ;  /* 0x0000000d00007c24 */ /* 0x000fe2000f8e0204 */
[----:B------:R-:W-:Y:S02]  /*2670*/  ISETP.GE.AND P3, PT, R109, UR17, PT ;  /* 0x000000116d007c0c */ /* 0x000fe4000bf66270 */
[----:B---34-:R-:W-:Y:S01]  /*2680*/  LEA R2, P5, R8, UR6, 0x1 ;  /* 0x0000000608027c11 */ /* 0x018fe2000f8a08ff */
        /* <DEDUP_REMOVED lines=24> */
.L_x_545:
[----:B------:R-:W-:Y:S05]  /*2810*/  BSYNC.RECONVERGENT B0 ;  /* 0x0000000000007941 */ /* 0x000fea0003800200 */
.L_x_544:
        /* <DEDUP_REMOVED lines=8> */
[----:B-1-34-:R-:W-:-:S04]  /*28a0*/  LEA R2, P5, R4, R106, 0x1 ;  /* 0x0000006a04027211 */ /* 0x01afc800078a08ff */
        /* <DEDUP_REMOVED lines=25> */
.L_x_547:
[----:B------:R-:W-:Y:S05]  /*2a40*/  BSYNC.RECONVERGENT B0 ;  /* 0x0000000000007941 */ /* 0x000fea0003800200 */
.L_x_546:
        /* <DEDUP_REMOVED lines=10> */
[----:B-1-34-:R-:W-:Y:S01]  /*2af0*/  IMAD.U32 R3, RZ, RZ, UR12 ;  /* 0x0000000cff037e24 */ /* 0x01afe2000f8e00ff */
        /* <DEDUP_REMOVED lines=26> */
.L_x_549:
[----:B------:R-:W-:Y:S05]  /*2ca0*/  BSYNC.RECONVERGENT B0 ;  /* 0x0000000000007941 */ /* 0x000fea0003800200 */
.L_x_548:
        /* <DEDUP_REMOVED lines=11> */
[----:B-1-34-:R-:W-:Y:S01]  /*2d60*/  IMAD.U32 R3, RZ, RZ, UR12 ;  /* 0x0000000cff037e24 */ /* 0x01afe2000f8e00ff */
        /* <DEDUP_REMOVED lines=25> */
.L_x_551:
[----:B------:R-:W-:Y:S05]  /*2f00*/  BSYNC.RECONVERGENT B0 ;  /* 0x0000000000007941 */ /* 0x000fea0003800200 */
.L_x_550:
        /* <DEDUP_REMOVED lines=13> */
[----:B-1-34-:R-:W-:Y:S02]  /*2fe0*/  LEA R2, P4, R4, R106, 0x1 ;  /* 0x0000006a04027211 */ /* 0x01afe400078808ff */
        /* <DEDUP_REMOVED lines=23> */
.L_x_553:
[----:B------:R-:W-:Y:S05]  /*3160*/  BSYNC.RECONVERGENT B0 ;  /* 0x0000000000007941 */ /* 0x000fea0003800200 */
.L_x_552:
[----:B-1-34-:R-:W-:Y:S01]  /*3170*/  IMAD.U32 R2, RZ, RZ, UR28 ;  /* 0x0000001cff027e24 */ /* 0x01afe2000f8e00ff */
[----:B------:R-:W-:Y:S01]  /*3180*/  LOP3.LUT R0, R208, 0x1f0, RZ, 0xc0, !PT ;  /* 0x000001f0d0007812 */ /* 0x000fe200078ec0ff */
[C---:B------:R-:W-:Y:S01]  /*3190*/  IMAD.SHL.U32 R105, R210.reuse, 0x40, RZ ;  /* 0x00000040d2697824 */ /* 0x040fe200078e00ff */
[----:B------:R-:W-:Y:S01]  /*31a0*/  SHF.R.U32.HI R3, RZ, 0x2, R210 ;  /* 0x00000002ff037819 */ /* 0x000fe200000116d2 */
[----:B------:R-:W-:Y:S01]  /*31b0*/  IMAD.SHL.U32 R209, R210, 0x20, RZ ;  /* 0x00000020d2d17824 */ /* 0x000fe200078e00ff */
[----:B------:R-:W1:Y:S01]  /*31c0*/  S2R R100, SR_CTAID.X ;  /* 0x0000000000647919 */ /* 0x000e620000002500 */
[----:B------:R-:W-:Y:S01]  /*31d0*/  IADD3 R0, PT, PT, R0, 0x1, R2 ;  /* 0x0000000100007810 */ /* 0x000fe20007ffe002 */
[----:B------:R-:W-:Y:S01]  /*31e0*/  USHF.L.U32 UR31, UR31, 0x5, URZ ;  /* 0x000000051f1f7899 */ /* 0x000fe200080006ff */
[----:B------:R-:W-:Y:S01]  /*31f0*/  LOP3.LUT R2, R3, 0x7, RZ, 0xc0, !PT ;  /* 0x0000000703027812 */ /* 0x000fe200078ec0ff */
[----:B------:R-:W0:Y:S01]  /*3200*/  LDGDEPBAR ;  /* 0x00000000000079af */ /* 0x000e220000000000 */
[----:B------:R-:W-:Y:S01]  /*3210*/  LOP3.LUT R3, R208, 0x8, RZ, 0xc0, !PT ;  /* 0x00000008d0037812 */ /* 0x000fe200078ec0ff */
[----:B------:R-:W-:Y:S01]  /*3220*/  UIMAD.WIDE.U32 UR36, UR36, UR22, URZ ;  /* 0x00000016242472a5 */ /* 0x000fe2000f8e00ff */
[--C-:B------:R-:W-:Y:S01]  /*3230*/  LOP3.LUT R7, R206, 0x1c0, R105.reuse, 0xf8, !PT ;  /* 0x000001c0ce077812 */ /* 0x100fe200078ef869 */
[----:B------:R-:W-:Y:S01]  /*3240*/  UIMAD UR7, UR35, UR22, URZ ;  /* 0x00000016230772a4 */ /* 0x000fe2000f8e02ff */
[----:B------:R-:W-:Y:S01]  /*3250*/  LOP3.LUT R209, R209, 0x7c00, RZ, 0xc0, !PT ;  /* 0x00007c00d1d17812 */ /* 0x000fe200078ec0ff */
[----:B------:R-:W-:Y:S01]  /*3260*/  BSSY.RECONVERGENT B0, `(.L_x_554) ;  /* 0x0000035000007945 */ /* 0x000fe20003800200 */
[----:B------:R-:W-:Y:S01]  /*3270*/  LOP3.LUT R104, R7, R3, RZ, 0x3c, !PT ;  /* 0x0000000307687212 */ /* 0x000fe200078e3cff */
[----:B------:R3:W-:Y:S01]  /*3280*/  STL [R1+0xe8], R7 ;  /* 0x0000e80701007387 */ /* 0x0007e20000100800 */
[----:B------:R-:W-:Y:S01]  /*3290*/  LOP3.LUT R6, R209, 0x200, R105, 0xf8, !PT ;  /* 0x00000200d1067812 */ /* 0x000fe200078ef869 */
[----:B------:R-:W-:Y:S01]  /*32a0*/  UIADD3 UR7, UPT, UPT, UR37, UR7, URZ ;  /* 0x0000000725077290 */ /* 0x000fe2000fffe0ff */
[----:B------:R-:W-:Y:S01]  /*32b0*/  IADD3 R103, P1, P0, R17, UR31, R103 ;  /* 0x0000001f11677c10 */ /* 0x000fe2000f83e067 */
[----:B------:R3:W-:Y:S01]  /*32c0*/  STL [R1+0x90], R104 ;  /* 0x0000906801007387 */ /* 0x0007e20000100800 */
[----:B------:R-:W-:Y:S01]  /*32d0*/  USHF.R.S32.HI UR31, URZ, 0x1f, UR31 ;  /* 0x0000001fff1f7899 */ /* 0x000fe2000801141f */
[----:B------:R-:W-:Y:S01]  /*32e0*/  IADD3 R2, PT, PT, R0, -UR30, R2 ;  /* 0x8000001e00027c10 */ /* 0x000fe2000fffe002 */
[----:B------:R-:W-:Y:S01]  /*32f0*/  IMAD.U32 R0, RZ, RZ, UR29 ;  /* 0x0000001dff007e24 */ /* 0x000fe2000f8e00ff */
[----:B------:R3:W-:Y:S01]  /*3300*/  STL [R1+0x98], R6 ;  /* 0x0000980601007387 */ /* 0x0007e20000100800 */
[----:B------:R-:W-:-:S02]  /*3310*/  SHF.R.U32.HI R4, RZ, 0x5, R210 ;  /* 0x00000005ff047819 */ /* 0x000fc400000116d2 */
[----:B------:R-:W-:Y:S02]  /*3320*/  IADD3.X R101, PT, PT, R18, UR31, RZ, P1, P0 ;  /* 0x0000001f12657c10 */ /* 0x000fe40008fe04ff */
[----:B------:R-:W-:Y:S01]  /*3330*/  IADD3 R99, PT, PT, R2, UR25, R0 ;  /* 0x0000001902637c10 */ /* 0x000fe2000fffe000 */
[----:B------:R-:W-:-:S04]  /*3340*/  DEPBAR.LE SB0, 0x0 ;  /* 0x000080000000791a */ /* 0x000fc80000000000 */
[----:B-1----:R-:W-:Y:S01]  /*3350*/  IMAD R100, R100, 0x4, R4 ;  /* 0x0000000464647824 */ /* 0x002fe200078e0204 */
        /* <DEDUP_REMOVED lines=33> */
.L_x_555:
[----:B------:R4:W-:Y:S04]  /*3570*/  STS.128 [R215+0x10000], RZ ;  /* 0x010000ffd7007388 */ /* 0x0009e80000000c00 */
[----:B------:R4:W-:Y:S04]  /*3580*/  STS.128 [R215+0x12000], RZ ;  /* 0x012000ffd7007388 */ /* 0x0009e80000000c00 */
[----:B------:R4:W-:Y:S04]  /*3590*/  STS.128 [R215+0x14000], RZ ;  /* 0x014000ffd7007388 */ /* 0x0009e80000000c00 */
[----:B------:R4:W-:Y:S02]  /*35a0*/  STS.128 [R215+0x16000], RZ ;  /* 0x016000ffd7007388 */ /* 0x0009e40000000c00 */
.L_x_556:
[----:B------:R-:W-:Y:S05]  /*35b0*/  BSYNC.RECONVERGENT B0 ;  /* 0x0000000000007941 */ /* 0x000fea0003800200 */
.L_x_554:
[----:B------:R-:W-:Y:S01]  /*35c0*/  ISETP.GE.AND P0, PT, R14, UR4, PT ;  /* 0x000000040e007c0c */ /* 0x000fe2000bf06270 */
[----:B------:R-:W-:Y:S01]  /*35d0*/  BSSY.RECONVERGENT B0, `(.L_x_557) ;  /* 0x000002d000007945 */ /* 0x000fe20003800200 */
[----:B------:R-:W-:Y:S02]  /*35e0*/  LOP3.LUT R0, R210, 0x8, RZ, 0xc0, !PT ;  /* 0x00000008d2007812 */ /* 0x000fe400078ec0ff */
[----:B------:R-:W-:Y:S02]  /*35f0*/  LOP3.LUT R16, R105, 0x400, RZ, 0xc0, !PT ;  /* 0x0000040069107812 */ /* 0x000fe400078ec0ff */
[----:B------:R-:W-:Y:S02]  /*3600*/  LOP3.LUT R0, R7, R0, RZ, 0x3c, !PT ;  /* 0x0000000007007212 */ /* 0x000fe400078e3cff */
[----:B------:R-:W-:Y:S02]  /*3610*/  ISETP.GE.AND P6, PT, R15, UR4, PT ;  /* 0x000000040f007c0c */ /* 0x000fe4000bfc6270 */
[----:B------:R-:W-:Y:S01]  /*3620*/  ISETP.GE.AND P5, PT, R10, UR4, PT ;  /* 0x000000040a007c0c */ /* 0x000fe2000bfa6270 */
[----:B------:R-:W-:-:S02]  /*3630*/  IMAD R16, R0, 0x2, R16 ;  /* 0x0000000200107824 */ /* 0x000fc400078e0210 */
[----:B------:R1:W-:Y:S01]  /*3640*/  @P0 STS.128 [R215+0x10800], RZ ;  /* 0x010800ffd7000388 */ /* 0x0003e20000000c00 */
[----:B------:R-:W-:-:S03]  /*3650*/  IMAD.IADD R0, R104, 0x1, R6 ;  /* 0x0000000168007824 */ /* 0x000fc600078e0206 */
[----:B------:R1:W-:Y:S02]  /*3660*/  @P0 STS.128 [R215+0x12800], RZ ;  /* 0x012800ffd7000388 */ /* 0x0003e40000000c00 */
[----:B------:R-:W-:Y:S02]  /*3670*/  LEA R17, R0, UR5, 0x1 ;  /* 0x0000000500117c11 */ /* 0x000fe4000f8e08ff */
[----:B------:R1:W-:Y:S04]  /*3680*/  @P0 STS.128 [R215+0x14800], RZ ;  /* 0x014800ffd7000388 */ /* 0x0003e80000000c00 */
[----:B------:R1:W-:Y:S01]  /*3690*/  @P0 STS.128 [R215+0x16800], RZ ;  /* 0x016800ffd7000388 */ /* 0x0003e20000000c00 */
[----:B------:R-:W-:Y:S05]  /*36a0*/  @P0 BRA `(.L_x_558) ;  /* 0x00000000007c0947 */ /* 0x000fea0003800000 */
[----:B------:R-:W5:Y:S01]  /*36b0*/  LDCU UR6, c[0x0][0x440] ;  /* 0x00008800ff0677ac */ /* 0x000f620008000800 */
[----:B------:R-:W-:-:S04]  /*36c0*/  ULEA UR13, UP0, UR8, UR36, 0x4 ;  /* 0x00000024080d7291 */ /* 0x000fc8000f8020ff */
[----:B------:R-:W-:Y:S02]  /*36d0*/  ULEA.HI.X UR12, UR8, UR7, UR9, 0x4, UP0 ;  /* 0x00000007080c7291 */ /* 0x000fe400080f2409 */
[----:B------:R-:W-:-:S04]  /*36e0*/  IMAD.U32 R0, RZ, RZ, UR13 ;  /* 0x0000000dff007e24 */ /* 0x000fc8000f8e00ff */
[----:B-1----:R-:W-:Y:S01]  /*36f0*/  IMAD.U32 R3, RZ, RZ, UR12 ;  /* 0x0000000cff037e24 */ /* 0x002fe2000f8e00ff */
        /* <DEDUP_REMOVED lines=26> */
.L_x_558:
[----:B------:R-:W-:Y:S05]  /*38a0*/  BSYNC.RECONVERGENT B0 ;  /* 0x0000000000007941 */ /* 0x000fea0003800200 */
.L_x_557:
        /* <DEDUP_REMOVED lines=13> */
[----:B-1----:R-:W-:Y:S01]  /*3980*/  IMAD.U32 R3, RZ, RZ, UR12 ;  /* 0x0000000cff037e24 */ /* 0x002fe2000f8e00ff */
        /* <DEDUP_REMOVED lines=25> */
.L_x_560:
[----:B------:R-:W-:Y:S05]  /*3b20*/  BSYNC.RECONVERGENT B0 ;  /* 0x0000000000007941 */ /* 0x000fea0003800200 */
.L_x_559:
        /* <DEDUP_REMOVED lines=41> */
.L_x_562:
[----:B------:R-:W-:Y:S05]  /*3dc0*/  BSYNC.RECONVERGENT B0 ;  /* 0x0000000000007941 */ /* 0x000fea0003800200 */
.L_x_561:
[----:B---3--:R-:W-:Y:S01]  /*3dd0*/  LDSM.16.M88.4 R4, [R17] ;  /* 0x000000001104783b */ /* 0x008fe20000000200 */
[----:B------:R-:W-:Y:S01]  /*3de0*/  IMAD.MOV.U32 R112, RZ, RZ, 0x20 ;  /* 0x00000020ff707424 */ /* 0x000fe200078e00ff */
[----:B------:R-:W-:Y:S01]  /*3df0*/  LOP3.LUT P0, R0, R210, 0x2, RZ, 0xc0, !PT ;  /* 0x00000002d2007812 */ /* 0x000fe2000780c0ff */
[----:B------:R-:W-:Y:S01]  /*3e00*/  VIADD R134, R16, UR5 ;  /* 0x0000000510867c36 */ /* 0x000fe20008000000 */
[----:B------:R-:W3:Y:S01]  /*3e10*/  LDSM.16.M88.4 R28, [R16+UR5+0x9000] ;  /* 0x00900005101c783b */ /* 0x000ee20008000200 */
[----:B-1----:R-:W-:Y:S01]  /*3e20*/  LOP3.LUT R2, R210, 0x4, RZ, 0xc0, !PT ;  /* 0x00000004d2027812 */ /* 0x002fe200078ec0ff */
[----:B------:R-:W-:Y:S01]  /*3e30*/  UISETP.NE.AND UP2, UPT, UR23, 0x1, UPT ;  /* 0x000000011700788c */ /* 0x000fe2000bf45270 */
[----:B------:R-:W-:Y:S01]  /*3e40*/  SEL R112, R112, 0xffffffe0, !P0 ;  /* 0xffffffe070707807 */ /* 0x000fe20004000000 */
[----:B--2---:R-:W1:Y:S01]  /*3e50*/  LDSM.16.M88.4 R20, [R16+UR5+0x8800] ;  /* 0x008800051014783b */ /* 0x004e620008000200 */
[----:B------:R-:W-:Y:S01]  /*3e60*/  ISETP.NE.AND P0, PT, R2, RZ, PT ;  /* 0x000000ff0200720c */ /* 0x000fe20003f05270 */
[----:B------:R-:W-:Y:S01]  /*3e70*/  IMAD.MOV.U32 R2, RZ, RZ, 0x40 ;  /* 0x00000040ff027424 */ /* 0x000fe200078e00ff */
[----:B------:R-:W2:Y:S01]  /*3e80*/  LDCU.U8 UR4, c[0x0][0x4f8] ;  /* 0x00009f00ff0477ac */ /* 0x000ea20008000000 */
[----:B------:R5:W-:Y:S01]  /*3e90*/  STL [R1+0xb4], R0 ;  /* 0x0000b40001007387 */ /* 0x000be20000100800 */
[----:B------:R-:W-:-:S02]  /*3ea0*/  IMAD.IADD R18, R17, 0x1, R112 ;  /* 0x0000000111127824 */ /* 0x000fc400078e0270 */
[----:B------:R-:W-:Y:S01]  /*3eb0*/  SEL R115, R2, 0xffffffc0, !P0 ;  /* 0xffffffc002737807 */ /* 0x000fe20004000000 */
[----:B------:R-:W4:Y:S04]  /*3ec0*/  LDSM.16.M88.4 R8, [R16+UR5+0x8000] ;  /* 0x008000051008783b */ /* 0x000f280008000200 */
[----:B------:R-:W2:Y:S01]  /*3ed0*/  LDSM.16.M88.4 R48, [R16+UR5+0x9800] ;  /* 0x009800051030783b */ /* 0x000ea20008000200 */
[--C-:B------:R-:W-:Y:S02]  /*3ee0*/  IMAD.IADD R96, R17, 0x1, R115.reuse ;  /* 0x0000000111607824 */ /* 0x100fe400078e0273 */
[----:B------:R-:W-:Y:S01]  /*3ef0*/  IMAD.IADD R133, R134, 0x1, R115 ;  /* 0x0000000186857824 */ /* 0x000fe200078e0273 */
[----:B------:R-:W-:Y:S01]  /*3f00*/  LDSM.16.M88.4 R12, [R18] ;  /* 0x00000000120c783b */ /* 0x000fe20000000200 */
[----:B------:R-:W-:-:S02]  /*3f10*/  IMAD.IADD R3, R112, 0x1, R96 ;  /* 0x0000000170037824 */ /* 0x000fc400078e0260 */
[----:B------:R-:W-:Y:S01]  /*3f20*/  IMAD.IADD R2, R112, 0x1, R133 ;  /* 0x0000000170027824 */ /* 0x000fe200078e0285 */
[----:B------:R-:W-:Y:S04]  /*3f30*/  LDSM.16.M88.4 R80, [R133+0x8000] ;  /* 0x008000008550783b */ /* 0x000fe80000000200 */
[----:B------:R-:W-:Y:S04]  /*3f40*/  LDSM.16.M88.4 R76, [R133+0x8800] ;  /* 0x00880000854c783b */ /* 0x000fe80000000200 */
[----:B------:R-:W-:Y:S01]  /*3f50*/  LDSM.16.M88.4 R84, [R2+0x8000] ;  /* 0x008000000254783b */ /* 0x000fe20000000200 */
[----:B-----5:R-:W-:-:S03]  /*3f60*/  IMAD.IADD R0, R134, 0x1, R112 ;  /* 0x0000000186007824 */ /* 0x020fc600078e0270 */
[----:B------:R-:W-:Y:S04]  /*3f70*/  LDSM.16.M88.4 R88, [R133+0xa000] ;  /* 0x00a000008558783b */ /* 0x000fe80000000200 */
[----:B------:R-:W5:Y:S01]  /*3f80*/  LDSM.16.M88.4 R32, [R0+0x9000] ;  /* 0x009000000020783b */ /* 0x000f620000000200 */
[C---:B---3--:R-:W-:Y:S03]  /*3f90*/  HMMA.16816.F32 R24, R4.reuse, R28, RZ ;  /* 0x0000001c0418723c */ /* 0x048fe600000018ff */
[----:B------:R-:W3:Y:S04]  /*3fa0*/  LDSM.16.M88.4 R36, [R0+0x8800] ;  /* 0x008800000024783b */ /* 0x000ee80000000200 */
[----:B------:R-:W3:Y:S01]  /*3fb0*/  LDSM.16.M88.4 R56, [R0+0x8000] ;  /* 0x008000000038783b */ /* 0x000ee20000000200 */
[C---:B-1----:R-:W-:Y:S03]  /*3fc0*/  HMMA.16816.F32 R40, R4.reuse, R22, RZ ;  /* 0x000000160428723c */ /* 0x042fe600000018ff */
[----:B------:R-:W1:Y:S04]  /*3fd0*/  LDSM.16.M88.4 R72, [R0+0x9800] ;  /* 0x009800000048783b */ /* 0x000e680000000200 */
[----:B------:R-:W-:Y:S01]  /*3fe0*/  LDSM.16.M88.4 R92, [R2+0xb000] ;  /* 0x00b00000025c783b */ /* 0x000fe20000000200 */
[C---:B----4-:R-:W-:Y:S03]  /*3ff0*/  HMMA.16816.F32 R60, R4.reuse, R8, RZ ;  /* 0x00000008043c723c */ /* 0x050fe600000018ff */
[----:B------:R-:W0:Y:S04]  /*4000*/  LDGDEPBAR ;  /* 0x00000000000079af */ /* 0x000e280000000000 */
[----:B------:R-:W-:Y:S01]  /*4010*/  STL [R1+0x20], R115 ;  /* 0x0000207301007387 */ /* 0x000fe20000100800 */
[C---:B------:R-:W-:Y:S03]  /*4020*/  HMMA.16816.F32 R52, R4.reuse, R10, RZ ;  /* 0x0000000a0434723c */ /* 0x040fe600000018ff */
[----:B------:R-:W4:Y:S05]  /*4030*/  LDSM.16.M88.4 R8, [R96] ;  /* 0x000000006008783b */ /* 0x000f2a0000000200 */
[C---:B------:R-:W-:Y:S08]  /*4040*/  HMMA.16816.F32 R44, R4.reuse, R20, RZ ;  /* 0x00000014042c723c */ /* 0x040ff000000018ff */
[C---:B------:R-:W-:Y:S08]  /*4050*/  HMMA.16816.F32 R20, R4.reuse, R30, RZ ;  /* 0x0000001e0414723c */ /* 0x040ff000000018ff */
[----:B--2---:R-:W-:Y:S08]  /*4060*/  HMMA.16816.F32 R64, R4, R48, RZ ;  /* 0x000000300440723c */ /* 0x004ff000000018ff */
[----:B-----5:R-:W-:Y:S01]  /*4070*/  HMMA.16816.F32 R28, R12, R32, R24 ;  /* 0x000000200c1c723c */ /* 0x020fe20000001818 */
[----:B------:R-:W2:Y:S07]  /*4080*/  LDSM.16.M88.4 R24, [R133+0x9000] ;  /* 0x009000008518783b */ /* 0x000eae0000000200 */
[----:B------:R-:W-:Y:S01]  /*4090*/  HMMA.16816.F32 R68, R4, R50, RZ ;  /* 0x000000320444723c */ /* 0x000fe200000018ff */
[----:B------:R-:W-:Y:S07]  /*40a0*/  LDSM.16.M88.4 R4, [R3] ;  /* 0x000000000304783b */ /* 0x000fee0000000200 */
[C---:B---3--:R-:W-:Y:S01]  /*40b0*/  HMMA.16816.F32 R48, R12.reuse, R38, R40 ;  /* 0x000000260c30723c */ /* 0x048fe20000001828 */
[----:B------:R-:W3:Y:S07]  /*40c0*/  LDSM.16.M88.4 R40, [R133+0x9800] ;  /* 0x009800008528783b */ /* 0x000eee0000000200 */
[C---:B------:R-:W-:Y:S08]  /*40d0*/  HMMA.16816.F32 R60, R12.reuse, R56, R60 ;  /* 0x000000380c3c723c */ /* 0x040ff0000000183c */
[C---:B------:R-:W-:Y:S08]  /*40e0*/  HMMA.16816.F32 R56, R12.reuse, R58, R52 ;  /* 0x0000003a0c38723c */ /* 0x040ff00000001834 */
[C---:B------:R-:W-:Y:S08]  /*40f0*/  HMMA.16816.F32 R52, R12.reuse, R36, R44 ;  /* 0x000000240c34723c */ /* 0x040ff0000000182c */
[C---:B-1----:R-:W-:Y:S01]  /*4100*/  HMMA.16816.F32 R36, R12.reuse, R72, R64 ;  /* 0x000000480c24723c */ /* 0x042fe20000001840 */
[----:B------:R-:W1:Y:S07]  /*4110*/  LDSM.16.M88.4 R64, [R2+0x8800] ;  /* 0x008800000240783b */ /* 0x000e6e0000000200 */
[C---:B------:R-:W-:Y:S08]  /*4120*/  HMMA.16816.F32 R20, R12.reuse, R34, R20 ;  /* 0x000000220c14723c */ /* 0x040ff00000001814 */
[----:B------:R-:W-:Y:S01]  /*4130*/  HMMA.16816.F32 R32, R12, R74, R68 ;  /* 0x0000004a0c20723c */ /* 0x000fe20000001844 */
[----:B------:R-:W5:Y:S04]  /*4140*/  LDSM.16.M88.4 R68, [R2+0x9000] ;  /* 0x009000000244783b */ /* 0x000f680000000200 */
[----:B------:R-:W5:Y:S03]  /*4150*/  LDSM.16.M88.4 R72, [R2+0x9800] ;  /* 0x009800000248783b */ /* 0x000f660000000200 */
[C---:B----4-:R-:W-:Y:S01]  /*4160*/  HMMA.16816.F32 R44, R8.reuse, R80, R60 ;  /* 0x00000050082c723c */ /* 0x050fe2000000183c */
[----:B------:R-:W-:Y:S07]  /*4170*/  LDSM.16.M88.4 R12, [R17+0x2000] ;  /* 0x00200000110c783b */ /* 0x000fee0000000200 */
[C---:B------:R-:W-:Y:S08]  /*4180*/  HMMA.16816.F32 R52, R8.reuse, R76, R52 ;  /* 0x0000004c0834723c */ /* 0x040ff00000001834 */
[C---:B------:R-:W-:Y:S01]  /*4190*/  HMMA.16816.F32 R48, R8.reuse, R78, R48 ;  /* 0x0000004e0830723c */ /* 0x040fe20000001830 */
[----:B------:R-:W4:Y:S07]  /*41a0*/  LDSM.16.M88.4 R76, [R16+UR5+0xa000] ;  /* 0x00a00005104c783b */ /* 0x000f2e0008000200 */
[C---:B--2---:R-:W-:Y:S08]  /*41b0*/  HMMA.16816.F32 R60, R8.reuse, R24, R28 ;  /* 0x00000018083c723c */ /* 0x044ff0000000181c */
[C---:B------:R-:W-:Y:S01]  /*41c0*/  HMMA.16816.F32 R56, R8.reuse, R82, R56 ;  /* 0x000000520838723c */ /* 0x040fe20000001838 */
[----:B------:R-:W-:Y:S07]  /*41d0*/  LDSM.16.M88.4 R80, [R2+0xa000] ;  /* 0x00a000000250783b */ /* 0x000fee0000000200 */
[C---:B------:R-:W-:Y:S08]  /*41e0*/  HMMA.16816.F32 R28, R8.reuse, R26, R20 ;  /* 0x0000001a081c723c */ /* 0x040ff00000001814 */
[C---:B---3--:R-:W-:Y:S08]  /*41f0*/  HMMA.16816.F32 R24, R8.reuse, R40, R36 ;  /* 0x000000280818723c */ /* 0x048ff00000001824 */
[----:B------:R-:W-:Y:S08]  /*4200*/  HMMA.16816.F32 R20, R8, R42, R32 ;  /* 0x0000002a0814723c */ /* 0x000ff00000001820 */
[C---:B------:R-:W-:Y:S01]  /*4210*/  HMMA.16816.F32 R8, R4.reuse, R84, R44 ;  /* 0x000000540408723c */ /* 0x040fe2000000182c */
[----:B------:R-:W2:Y:S07]  /*4220*/  LDSM.16.M88.4 R44, [R16+UR5+0xa800] ;  /* 0x00a80005102c783b */ /* 0x000eae0008000200 */
[C---:B-1----:R-:W-:Y:S08]  /*4230*/  HMMA.16816.F32 R40, R4.reuse, R64, R52 ;  /* 0x000000400428723c */ /* 0x042ff00000001834 */
[C---:B------:R-:W-:Y:S01]  /*4240*/  HMMA.16816.F32 R52, R4.reuse, R66, R48 ;  /* 0x000000420434723c */ /* 0x040fe20000001830 */
[----:B------:R-:W-:Y:S07]  /*4250*/  LDSM.16.M88.4 R64, [R0+0xa000] ;  /* 0x00a000000040783b */ /* 0x000fee0000000200 */
[C---:B------:R-:W-:Y:S01]  /*4260*/  HMMA.16816.F32 R36, R4.reuse, R86, R56 ;  /* 0x000000560424723c */ /* 0x040fe20000001838 */
[----:B------:R-:W1:Y:S04]  /*4270*/  LDSM.16.M88.4 R56, [R16+UR5+0xb000] ;  /* 0x00b000051038783b */ /* 0x000e680008000200 */
[----:B------:R-:W-:Y:S03]  /*4280*/  LDSM.16.M88.4 R84, [R0+0xb800] ;  /* 0x00b800000054783b */ /* 0x000fe60000000200 */
[C---:B-----5:R-:W-:Y:S08]  /*4290*/  HMMA.16816.F32 R60, R4.reuse, R68, R60 ;  /* 0x00000044043c723c */ /* 0x060ff0000000183c */
[C---:B------:R-:W-:Y:S08]  /*42a0*/  HMMA.16816.F32 R48, R4.reuse, R70, R28 ;  /* 0x000000460430723c */ /* 0x040ff0000000181c */
[C---:B------:R-:W-:Y:S01]  /*42b0*/  HMMA.16816.F32 R68, R4.reuse, R72, R24 ;  /* 0x000000480444723c */ /* 0x040fe20000001818 */
[----:B------:R-:W3:Y:S07]  /*42c0*/  LDSM.16.M88.4 R24, [R16+UR5+0xb800] ;  /* 0x00b800051018783b */ /* 0x000eee0008000200 */
[----:B------:R-:W-:Y:S01]  /*42d0*/  HMMA.16816.F32 R32, R4, R74, R20 ;  /* 0x0000004a0420723c */ /* 0x000fe20000001814 */
[----:B------:R-:W5:Y:S04]  /*42e0*/  LDSM.16.M88.4 R4, [R18+0x2000] ;  /* 0x002000001204783b */ /* 0x000f680000000200 */
[----:B------:R-:W-:Y:S03]  /*42f0*/  LDSM.16.M88.4 R72, [R0+0xa800] ;  /* 0x00a800000048783b */ /* 0x000fe60000000200 */
[C---:B----4-:R-:W-:Y:S01]  /*4300*/  HMMA.16816.F32 R20, R12.reuse, R76, R8 ;  /* 0x0000004c0c14723c */ /* 0x050fe20000001808 */
[----:B------:R-:W-:Y:S07]  /*4310*/  LDSM.16.M88.4 R8, [R96+0x2000] ;  /* 0x002000006008783b */ /* 0x000fee0000000200 */
[C---:B------:R-:W-:Y:S01]  /*4320*/  HMMA.16816.F32 R28, R12.reuse, R78, R36 ;  /* 0x0000004e0c1c723c */ /* 0x040fe20000001824 */
[----:B------:R-:W4:Y:S07]  /*4330*/  LDSM.16.M88.4 R76, [R0+0xb000] ;  /* 0x00b00000004c783b */ /* 0x000f2e0000000200 */
[C---:B--2---:R-:W-:Y:S08]  /*4340*/  HMMA.16816.F32 R36, R12.reuse, R44, R40 ;  /* 0x0000002c0c24723c */ /* 0x044ff00000001828 */
[C---:B------:R-:W-:Y:S08]  /*4350*/  HMMA.16816.F32 R44, R12.reuse, R46, R52 ;  /* 0x0000002e0c2c723c */ /* 0x040ff00000001834 */
[C---:B-1----:R-:W-:Y:S08]  /*4360*/  HMMA.16816.F32 R52, R12.reuse, R58, R48 ;  /* 0x0000003a0c34723c */ /* 0x042ff00000001830 */
[C---:B---3--:R-:W-:Y:S01]  /*4370*/  HMMA.16816.F32 R48, R12.reuse, R24, R68 ;  /* 0x000000180c30723c */ /* 0x048fe20000001844 */
[----:B------:R-:W-:Y:S07]  /*4380*/  LDSM.16.M88.4 R68, [R133+0xb800] ;  /* 0x00b800008544783b */ /* 0x000fee0000000200 */
[----:B------:R-:W-:Y:S01]  /*4390*/  HMMA.16816.F32 R40, R12, R26, R32 ;  /* 0x0000001a0c28723c */ /* 0x000fe20000001820 */
[----:B------:R-:W-:Y:S07]  /*43a0*/  LDSM.16.M88.4 R32, [R133+0xa800] ;  /* 0x00a800008520783b */ /* 0x000fee0000000200 */
[C---:B-----5:R-:W-:Y:S08]  /*43b0*/  HMMA.16816.F32 R24, R4.reuse, R64, R20 ;  /* 0x000000400418723c */ /* 0x060ff00000001814 */
[----:B------:R-:W-:Y:S01]  /*43c0*/  HMMA.16816.F32 R20, R4, R66, R28 ;  /* 0x000000420414723c */ /* 0x000fe2000000181c */
[----:B------:R-:W1:Y:S07]  /*43d0*/  LDSM.16.M88.4 R64, [R133+0xb000] ;  /* 0x00b000008540783b */ /* 0x000e6e0000000200 */
[----:B------:R-:W-:Y:S01]  /*43e0*/  HMMA.16816.F32 R60, R12, R56, R60 ;  /* 0x000000380c3c723c */ /* 0x000fe2000000183c */
[----:B------:R-:W2:Y:S07]  /*43f0*/  LDSM.16.M88.4 R12, [R3+0x2000] ;  /* 0x00200000030c783b */ /* 0x000eae0000000200 */
[C---:B----4-:R-:W-:Y:S08]  /*4400*/  HMMA.16816.F32 R56, R4.reuse, R78, R52 ;  /* 0x0000004e0438723c */ /* 0x050ff00000001834 */
[C---:B------:R-:W-:Y:S08]  /*4410*/  HMMA.16816.F32 R52, R4.reuse, R84, R48 ;  /* 0x000000540434723c */ /* 0x040ff00000001830 */
[C---:B------:R-:W-:Y:S01]  /*4420*/  HMMA.16816.F32 R60, R4.reuse, R76, R60 ;  /* 0x0000004c043c723c */ /* 0x040fe2000000183c */
[----:B------:R-:W3:Y:S07]  /*4430*/  LDSM.16.M88.4 R76, [R2+0xa800] ;  /* 0x00a80000024c783b */ /* 0x000eee0000000200 */
[C---:B------:R-:W-:Y:S08]  /*4440*/  HMMA.16816.F32 R28, R4.reuse, R72, R36 ;  /* 0x00000048041c723c */ /* 0x040ff00000001824 */
[C---:B------:R-:W-:Y:S01]  /*4450*/  HMMA.16816.F32 R48, R4.reuse, R86, R40 ;  /* 0x000000560430723c */ /* 0x040fe20000001828 */
[----:B------:R-:W4:Y:S07]  /*4460*/  LDSM.16.M88.4 R84, [R2+0xb800] ;  /* 0x00b800000254783b */ /* 0x000f2e0000000200 */
[----:B------:R-:W-:Y:S01]  /*4470*/  HMMA.16816.F32 R36, R4, R74, R44 ;  /* 0x0000004a0424723c */ /* 0x000fe2000000182c */
[----:B------:R-:W-:Y:S04]  /*4480*/  LDSM.16.M88.4 R4, [R17+0x4000] ;  /* 0x004000001104783b */ /* 0x000fe80000000200 */
[----:B------:R-:W-:Y:S03]  /*4490*/  LDSM.16.M88.4 R72, [R16+UR5+0xc800] ;  /* 0x00c800051048783b */ /* 0x000fe60008000200 */
[C---:B------:R-:W-:Y:S08]  /*44a0*/  HMMA.16816.F32 R44, R8.reuse, R88, R24 ;  /* 0x00000058082c723c */ /* 0x040ff00000001818 */
[C---:B------:R-:W-:Y:S01]  /*44b0*/  HMMA.16816.F32 R24, R8.reuse, R90, R20 ;  /* 0x0000005a0818723c */ /* 0x040fe20000001814 */
[----:B------:R-:W5:Y:S07]  /*44c0*/  LDSM.16.M88.4 R88, [R16+UR5+0xc000] ;  /* 0x00c000051058783b */ /* 0x000f6e0008000200 */
[C---:B-1----:R-:W-:Y:S08]  /*44d0*/  HMMA.16816.F32 R40, R8.reuse, R64, R60 ;  /* 0x000000400828723c */ /* 0x042ff0000000183c */
[C---:B------:R-:W-:Y:S08]  /*44e0*/  HMMA.16816.F32 R20, R8.reuse, R32, R28 ;  /* 0x000000200814723c */ /* 0x040ff0000000181c */
[C---:B------:R-:W-:Y:S01]  /*44f0*/  HMMA.16816.F32 R60, R8.reuse, R66, R56 ;  /* 0x00000042083c723c */ /* 0x040fe20000001838 */
[----:B------:R-:W1:Y:S07]  /*4500*/  LDSM.16.M88.4 R64, [R16+UR5+0xd000] ;  /* 0x00d000051040783b */ /* 0x000e6e0008000200 */
[C---:B------:R-:W-:Y:S08]  /*4510*/  HMMA.16816.F32 R32, R8.reuse, R34, R36 ;  /* 0x000000220820723c */ /* 0x040ff00000001824 */
[C---:B------:R-:W-:Y:S08]  /*4520*/  HMMA.16816.F32 R56, R8.reuse, R68, R52 ;  /* 0x000000440838723c */ /* 0x040ff00000001834 */
[----:B------:R-:W-:Y:S01]  /*4530*/  HMMA.16816.F32 R48, R8, R70, R48 ;  /* 0x000000460830723c */ /* 0x000fe20000001830 */
[----:B------:R-:W1:Y:S04]  /*4540*/  LDSM.16.M88.4 R68, [R16+UR5+0xd800] ;  /* 0x00d800051044783b */ /* 0x000e680008000200 */
[----:B------:R-:W-:Y:S03]  /*4550*/  LDSM.16.M88.4 R8, [R18+0x4000] ;  /* 0x004000001208783b */ /* 0x000fe60000000200 */
[C---:B--2---:R-:W-:Y:S08]  /*4560*/  HMMA.16816.F32 R36, R12.reuse, R82, R24 ;  /* 0x000000520c24723c */ /* 0x044ff00000001818 */
[C---:B---3--:R-:W-:Y:S08]  /*4570*/  HMMA.16816.F32 R28, R12.reuse, R76, R20 ;  /* 0x0000004c0c1c723c */ /* 0x048ff00000001814 */
[C---:B------:R-:W-:Y:S01]  /*4580*/  HMMA.16816.F32 R44, R12.reuse, R80, R44 ;  /* 0x000000500c2c723c */ /* 0x040fe2000000182c */
[----:B------:R-:W-:Y:S07]  /*4590*/  LDSM.16.M88.4 R80, [R0+0xd800] ;  /* 0x00d800000050783b */ /* 0x000fee0000000200 */
[C---:B------:R-:W-:Y:S01]  /*45a0*/  HMMA.16816.F32 R24, R12.reuse, R78, R32 ;  /* 0x0000004e0c18723c */ /* 0x040fe20000001820 */
[----:B------:R-:W2:Y:S07]  /*45b0*/  LDSM.16.M88.4 R76, [R0+0xc000] ;  /* 0x00c00000004c783b */ /* 0x000eae0000000200 */
[C---:B------:R-:W-:Y:S08]  /*45c0*/  HMMA.16816.F32 R20, R12.reuse, R92, R40 ;  /* 0x0000005c0c14723c */ /* 0x040ff00000001828 */
[C---:B------:R-:W-:Y:S08]  /*45d0*/  HMMA.16816.F32 R52, R12.reuse, R94, R60 ;  /* 0x0000005e0c34723c */ /* 0x040ff0000000183c */
[C---:B----4-:R-:W-:Y:S08]  /*45e0*/  HMMA.16816.F32 R56, R12.reuse, R84, R56 ;  /* 0x000000540c38723c */ /* 0x050ff00000001838 */
[----:B------:R-:W-:Y:S01]  /*45f0*/  HMMA.16816.F32 R12, R12, R86, R48 ;  /* 0x000000560c0c723c */ /* 0x000fe20000001830 */
[----:B------:R-:W3:Y:S04]  /*4600*/  LDSM.16.M88.4 R48, [R0+0xc800] ;  /* 0x00c800000030783b */ /* 0x000ee80000000200 */
[----:B------:R-:W4:Y:S03]  /*4610*/  LDSM.16.M88.4 R84, [R0+0xd000] ;  /* 0x00d000000054783b */ /* 0x000f260000000200 */
[C---:B-----5:R-:W-:Y:S08]  /*4620*/  HMMA.16816.F32 R40, R4.reuse, R90, R36 ;  /* 0x0000005a0428723c */ /* 0x060ff00000001824 */
[C---:B------:R-:W-:Y:S08]  /*4630*/  HMMA.16816.F32 R36, R4.reuse, R72, R28 ;  /* 0x000000480424723c */ /* 0x040ff0000000181c */
[C---:B------:R-:W-:Y:S01]  /*4640*/  HMMA.16816.F32 R32, R4.reuse, R74, R24 ;  /* 0x0000004a0420723c */ /* 0x040fe20000001818 */
[----:B------:R-:W-:Y:S07]  /*4650*/  LDSM.16.M88.4 R72, [R133+0xd000] ;  /* 0x00d000008548783b */ /* 0x000fee0000000200 */
[C---:B-1----:R-:W-:Y:S08]  /*4660*/  HMMA.16816.F32 R28, R4.reuse, R64, R20 ;  /* 0x00000040041c723c */ /* 0x042ff00000001814 */
[C---:B------:R-:W-:Y:S01]  /*4670*/  HMMA.16816.F32 R44, R4.reuse, R88, R44 ;  /* 0x00000058042c723c */ /* 0x040fe2000000182c */
[----:B------:R-:W-:Y:S07]  /*4680*/  LDSM.16.M88.4 R88, [R0+0xf800] ;  /* 0x00f800000058783b */ /* 0x000fee0000000200 */
[C---:B------:R-:W-:Y:S01]  /*4690*/  HMMA.16816.F32 R24, R4.reuse, R66, R52 ;  /* 0x000000420418723c */ /* 0x040fe20000001834 */
[----:B------:R-:W-:Y:S07]  /*46a0*/  LDSM.16.M88.4 R52, [R133+0xc000] ;  /* 0x00c000008534783b */ /* 0x000fee0000000200 */
[C---:B------:R-:W-:Y:S08]  /*46b0*/  HMMA.16816.F32 R20, R4.reuse, R68, R56 ;  /* 0x000000440414723c */ /* 0x040ff00000001838 */
[----:B------:R-:W-:Y:S01]  /*46c0*/  HMMA.16816.F32 R12, R4, R70, R12 ;  /* 0x00000046040c723c */ /* 0x000fe2000000180c */
[----:B------:R-:W1:Y:S07]  /*46d0*/  LDSM.16.M88.4 R4, [R96+0x4000] ;  /* 0x004000006004783b */ /* 0x000e6e0000000200 */
[C---:B--2---:R-:W-:Y:S08]  /*46e0*/  HMMA.16816.F32 R68, R8.reuse, R76, R44 ;  /* 0x0000004c0844723c */ /* 0x044ff0000000182c */
[C---:B---3--:R-:W-:Y:S01]  /*46f0*/  HMMA.16816.F32 R60, R8.reuse, R48, R36 ;  /* 0x00000030083c723c */ /* 0x048fe20000001824 */
[----:B------:R-:W-:Y:S07]  /*4700*/  LDSM.16.M88.4 R36, [R133+0xd800] ;  /* 0x00d800008524783b */ /* 0x000fee0000000200 */
[C---:B------:R-:W-:Y:S01]  /*4710*/  HMMA.16816.F32 R56, R8.reuse, R50, R32 ;  /* 0x000000320838723c */ /* 0x040fe20000001820 */
[----:B------:R-:W2:Y:S07]  /*4720*/  LDSM.16.M88.4 R48, [R133+0xc800] ;  /* 0x00c800008530783b */ /* 0x000eae0000000200 */
[C---:B------:R-:W-:Y:S01]  /*4730*/  HMMA.16816.F32 R64, R8.reuse, R78, R40 ;  /* 0x0000004e0840723c */ /* 0x040fe20000001828 */
[----:B------:R-:W-:Y:S07]  /*4740*/  LDSM.16.M88.4 R76, [R2+0xd000] ;  /* 0x00d00000024c783b */ /* 0x000fee0000000200 */
[C---:B----4-:R-:W-:Y:S08]  /*4750*/  HMMA.16816.F32 R44, R8.reuse, R84, R28 ;  /* 0x00000054082c723c */ /* 0x050ff0000000181c */
[C---:B------:R-:W-:Y:S01]  /*4760*/  HMMA.16816.F32 R40, R8.reuse, R86, R24 ;  /* 0x000000560828723c */ /* 0x040fe20000001818 */
[----:B------:R-:W-:Y:S04]  /*4770*/  LDSM.16.M88.4 R24, [R2+0xc000] ;  /* 0x00c000000218783b */ /* 0x000fe80000000200 */
[----:B------:R-:W-:Y:S03]  /*4780*/  LDSM.16.M88.4 R84, [R0+0xe000] ;  /* 0x00e000000054783b */ /* 0x000fe60000000200 */
[C---:B------:R-:W-:Y:S08]  /*4790*/  HMMA.16816.F32 R32, R8.reuse, R80, R20 ;  /* 0x000000500820723c */ /* 0x040ff00000001814 */
[----:B------:R-:W-:Y:S01]  /*47a0*/  HMMA.16816.F32 R28, R8, R82, R12 ;  /* 0x00000052081c723c */ /* 0x000fe2000000180c */
[----:B------:R-:W3:Y:S04]  /*47b0*/  LDSM.16.M88.4 R8, [R3+0x4000] ;  /* 0x004000000308783b */ /* 0x000ee80000000200 */
[----:B------:R-:W-:Y:S03]  /*47c0*/  LDSM.16.M88.4 R80, [R0+0xe800] ;  /* 0x00e800000050783b */ /* 0x000fe60000000200 */
[C---:B-1----:R-:W-:Y:S01]  /*47d0*/  HMMA.16816.F32 R20, R4.reuse, R52, R68 ;  /* 0x000000340414723c */ /* 0x042fe20000001844 */
[----:B------:R-:W1:Y:S07]  /*47e0*/  LDSM.16.M88.4 R68, [R2+0xc800] ;  /* 0x00c800000244783b */ /* 0x000e6e0000000200 */
[C---:B------:R-:W-:Y:S08]  /*47f0*/  HMMA.16816.F32 R12, R4.reuse, R54, R64 ;  /* 0x00000036040c723c */ /* 0x040ff00000001840 */
[C---:B--2---:R-:W-:Y:S08]  /*4800*/  HMMA.16816.F32 R52, R4.reuse, R48, R60 ;  /* 0x000000300434723c */ /* 0x044ff0000000183c */
[C---:B------:R-:W-:Y:S01]  /*4810*/  HMMA.16816.F32 R56, R4.reuse, R50, R56 ;  /* 0x000000320438723c */ /* 0x040fe20000001838 */
[----:B------:R-:W2:Y:S07]  /*4820*/  LDSM.16.M88.4 R48, [R2+0xd800] ;  /* 0x00d800000230783b */ /* 0x000eae0000000200 */
[C---:B------:R-:W-:Y:S08]  /*4830*/  HMMA.16816.F32 R60, R4.reuse, R72, R44 ;  /* 0x00000048043c723c */ /* 0x040ff0000000182c */
[C---:B------:R-:W-:Y:S08]  /*4840*/  HMMA.16816.F32 R64, R4.reuse, R36, R32 ;  /* 0x000000240440723c */ /* 0x040ff00000001820 */
[C---:B------:R-:W-:Y:S08]  /*4850*/  HMMA.16816.F32 R72, R4.reuse, R74, R40 ;  /* 0x0000004a0448723c */ /* 0x040ff00000001828 */
[----:B------:R-:W-:Y:S01]  /*4860*/  HMMA.16816.F32 R44, R4, R38, R28 ;  /* 0x00000026042c723c */ /* 0x000fe2000000181c */
[----:B------:R-:W-:Y:S04]  /*4870*/  LDSM.16.M88.4 R4, [R17+0x6000] ;  /* 0x006000001104783b */ /* 0x000fe80000000200 */
[----:B------:R-:W4:Y:S03]  /*4880*/  LDSM.16.M88.4 R36, [R16+UR5+0xe800] ;  /* 0x00e800051024783b */ /* 0x000f260008000200 */
[C---:B---3--:R-:W-:Y:S08]  /*4890*/  HMMA.16816.F32 R32, R8.reuse, R24, R20 ;  /* 0x000000180820723c */ /* 0x048ff00000001814 */
[C---:B------:R-:W-:Y:S01]  /*48a0*/  HMMA.16816.F32 R20, R8.reuse, R26, R12 ;  /* 0x0000001a0814723c */ /* 0x040fe2000000180c */
[----:B------:R-:W3:Y:S04]  /*48b0*/  LDSM.16.M88.4 R24, [R16+UR5+0xe000] ;  /* 0x00e000051018783b */ /* 0x000ee80008000200 */
[----:B------:R-:W-:Y:S03]  /*48c0*/  LDSM.16.M88.4 R12, [R18+0x6000] ;  /* 0x00600000120c783b */ /* 0x000fe60000000200 */
[C---:B-1----:R-:W-:Y:S08]  /*48d0*/  HMMA.16816.F32 R28, R8.reuse, R68, R52 ;  /* 0x00000044081c723c */ /* 0x042ff00000001834 */
[C---:B------:R-:W-:Y:S01]  /*48e0*/  HMMA.16816.F32 R40, R8.reuse, R70, R56 ;  /* 0x000000460828723c */ /* 0x040fe20000001838 */
[----:B------:R-:W1:Y:S04]  /*48f0*/  LDSM.16.M88.4 R56, [R16+UR5+0xf000] ;  /* 0x00f000051038783b */ /* 0x000e680008000200 */
[----:B------:R-:W5:Y:S03]  /*4900*/  LDSM.16.M88.4 R68, [R16+UR5+0xf800] ;  /* 0x00f800051044783b */ /* 0x000f660008000200 */
[C---:B------:R-:W-:Y:S08]  /*4910*/  HMMA.16816.F32 R52, R8.reuse, R76, R60 ;  /* 0x0000004c0834723c */ /* 0x040ff0000000183c */
[C---:B------:R-:W-:Y:S01]  /*4920*/  HMMA.16816.F32 R60, R8.reuse, R78, R72 ;  /* 0x0000004e083c723c */ /* 0x040fe20000001848 */
[----:B------:R3:W5:Y:S04]  /*4930*/  LDSM.16.M88.4 R72, [R0+0xf000] ;  /* 0x00f000000048783b */ /* 0x0007680000000200 */
[----:B------:R-:W-:Y:S03]  /*4940*/  LDSM.16.M88.4 R76, [R133+0xf800] ;  /* 0x00f80000854c783b */ /* 0x000fe60000000200 */
[C---:B--2---:R-:W-:Y:S08]  /*4950*/  HMMA.16816.F32 R64, R8.reuse, R48, R64 ;  /* 0x000000300840723c */ /* 0x044ff00000001840 */
[----:B------:R-:W-:Y:S08]  /*4960*/  HMMA.16816.F32 R44, R8, R50, R44 ;  /* 0x00000032082c723c */ /* 0x000ff0000000182c */
[----:B----4-:R-:W-:Y:S01]  /*4970*/  HMMA.16816.F32 R8, R4, R36, R28 ;  /* 0x000000240408723c */ /* 0x010fe2000000181c */
[----:B---3--:R-:W-:-:S07]  /*4980*/  VIADD R0, R97, UR21 ;  /* 0x0000001561007c36 */ /* 0x008fce0008000000 */
[C---:B------:R-:W-:Y:S08]  /*4990*/  HMMA.16816.F32 R16, R4.reuse, R38, R40 ;  /* 0x000000260410723c */ /* 0x040ff00000001828 */
[C---:B------:R-:W-:Y:S08]  /*49a0*/  HMMA.16816.F32 R32, R4.reuse, R24, R32 ;  /* 0x000000180420723c */ /* 0x040ff00000001820 */
[C---:B------:R-:W-:Y:S08]  /*49b0*/  HMMA.16816.F32 R20, R4.reuse, R26, R20 ;  /* 0x0000001a0414723c */ /* 0x040ff00000001814 */
[C---:B-1----:R-:W-:Y:S01]  /*49c0*/  HMMA.16816.F32 R28, R4.reuse, R56, R52 ;  /* 0x00000038041c723c */ /* 0x042fe20000001834 */
[----:B------:R-:W-:Y:S07]  /*49d0*/  LDSM.16.M88.4 R52, [R133+0xe000] ;  /* 0x00e000008534783b */ /* 0x000fee0000000200 */
[C---:B------:R-:W-:Y:S01]  /*49e0*/  HMMA.16816.F32 R36, R4.reuse, R58, R60 ;  /* 0x0000003a0424723c */ /* 0x040fe2000000183c */
[----:B------:R-:W-:Y:S04]  /*49f0*/  LDSM.16.M88.4 R56, [R133+0xe800] ;  /* 0x00e800008538783b */ /* 0x000fe80000000200 */
[----:B------:R-:W-:Y:S03]  /*4a00*/  LDSM.16.M88.4 R60, [R2+0xe000] ;  /* 0x00e00000023c783b */ /* 0x000fe60000000200 */
[C---:B-----5:R-:W-:Y:S01]  /*4a10*/  HMMA.16816.F32 R48, R4.reuse, R68, R64 ;  /* 0x000000440430723c */ /* 0x060fe20000001840 */
[----:B------:R-:W-:Y:S07]  /*4a20*/  LDSM.16.M88.4 R64, [R2+0xe800] ;  /* 0x00e800000240783b */ /* 0x000fee0000000200 */
[----:B------:R-:W-:Y:S01]  /*4a30*/  HMMA.16816.F32 R40, R4, R70, R44 ;  /* 0x000000460428723c */ /* 0x000fe2000000182c */
[----:B------:R-:W1:Y:S04]  /*4a40*/  LDSM.16.M88.4 R4, [R96+0x6000] ;  /* 0x006000006004783b */ /* 0x000e680000000200 */
[----:B------:R-:W2:Y:S03]  /*4a50*/  LDSM.16.M88.4 R68, [R133+0xf000] ;  /* 0x00f000008544783b */ /* 0x000ea60000000200 */
[C---:B------:R-:W-:Y:S01]  /*4a60*/  HMMA.16816.F32 R24, R12.reuse, R80, R8 ;  /* 0x000000500c18723c */ /* 0x040fe20000001808 */
[----:B------:R3:W4:Y:S07]  /*4a70*/  LDSM.16.M88.4 R8, [R3+0x6000] ;  /* 0x006000000308783b */ /* 0x00072e0000000200 */
[C---:B------:R-:W-:Y:S08]  /*4a80*/  HMMA.16816.F32 R44, R12.reuse, R84, R32 ;  /* 0x000000540c2c723c */ /* 0x040ff00000001820 */
[C---:B------:R-:W-:Y:S08]  /*4a90*/  HMMA.16816.F32 R32, R12.reuse, R86, R20 ;  /* 0x000000560c20723c */ /* 0x040ff00000001814 */
[----:B------:R-:W-:Y:S01]  /*4aa0*/  HMMA.16816.F32 R20, R12, R82, R16 ;  /* 0x000000520c14723c */ /* 0x000fe20000001810 */
[----:B------:R-:W-:Y:S01]  /*4ab0*/  LDSM.16.M88.4 R80, [R2+0xf800] ;  /* 0x00f800000250783b */ /* 0x000fe20000000200 */
[----:B---3--:R-:W-:-:S06]  /*4ac0*/  IMAD.U32 R3, RZ, RZ, UR29 ;  /* 0x0000001dff037e24 */ /* 0x008fcc000f8e00ff */
[C---:B------:R-:W-:Y:S08]  /*4ad0*/  HMMA.16816.F32 R16, R12.reuse, R72, R28 ;  /* 0x000000480c10723c */ /* 0x040ff0000000181c */
[----:B------:R-:W-:Y:S01]  /*4ae0*/  HMMA.16816.F32 R28, R12, R74, R36 ;  /* 0x0000004a0c1c723c */ /* 0x000fe20000001824 */
[----:B------:R-:W3:Y:S01]  /*4af0*/  LDSM.16.M88.4 R72, [R2+0xf000] ;  /* 0x00f000000248783b */ /* 0x000ee20000000200 */
[----:B------:R-:W-:-:S06]  /*4b00*/  DEPBAR.LE SB0, 0x0 ;  /* 0x000080000000791a */ /* 0x000fcc0000000000 */
[----:B-1----:R-:W-:Y:S08]  /*4b10*/  HMMA.16816.F32 R44, R4, R52, R44 ;  /* 0x00000034042c723c */ /* 0x002ff0000000182c */
[----:B------:R-:W-:Y:S08]  /*4b20*/  HMMA.16816.F32 R48, R12, R88, R48 ;  /* 0x000000580c30723c */ /* 0x000ff00000001830 */
[----:B------:R-:W-:Y:S08]  /*4b30*/  HMMA.16816.F32 R36, R4, R54, R32 ;  /* 0x000000360424723c */ /* 0x000ff00000001820 */
[----:B------:R-:W-:Y:S08]  /*4b40*/  HMMA.16816.F32 R40, R12, R90, R40 ;  /* 0x0000005a0c28723c */ /* 0x000ff00000001828 */
[C---:B------:R-:W-:Y:S08]  /*4b50*/  HMMA.16816.F32 R32, R4.reuse, R56, R24 ;  /* 0x000000380420723c */ /* 0x040ff00000001818 */
[C---:B------:R-:W-:Y:S08]  /*4b60*/  HMMA.16816.F32 R24, R4.reuse, R58, R20 ;  /* 0x0000003a0418723c */ /* 0x040ff00000001814 */
[C---:B--2---:R-:W-:Y:S08]  /*4b70*/  HMMA.16816.F32 R20, R4.reuse, R68, R16 ;  /* 0x000000440414723c */ /* 0x044ff00000001810 */
[----:B------:R-:W-:Y:S08]  /*4b80*/  HMMA.16816.F32 R16, R4, R70, R28 ;  /* 0x000000460410723c */ /* 0x000ff0000000181c */
[----:B----4-:R-:W-:Y:S08]  /*4b90*/  HMMA.16816.F32 R68, R8, R60, R44 ;  /* 0x0000003c0844723c */ /* 0x010ff0000000182c */
[----:B------:R-:W-:Y:S08]  /*4ba0*/  HMMA.16816.F32 R12, R4, R76, R48 ;  /* 0x0000004c040c723c */ /* 0x000ff00000001830 */
[----:B------:R-:W-:Y:S08]  /*4bb0*/  HMMA.16816.F32 R60, R8, R62, R36 ;  /* 0x0000003e083c723c */ /* 0x000ff00000001824 */
[----:B------:R-:W-:Y:S08]  /*4bc0*/  HMMA.16816.F32 R4, R4, R78, R40 ;  /* 0x0000004e0404723c */ /* 0x000ff00000001828 */
[C---:B------:R-:W-:Y:S08]  /*4bd0*/  HMMA.16816.F32 R56, R8.reuse, R64, R32 ;  /* 0x000000400838723c */ /* 0x040ff00000001820 */
[----:B------:R-:W-:Y:S01]  /*4be0*/  HMMA.16816.F32 R52, R8, R66, R24 ;  /* 0x000000420834723c */ /* 0x000fe20000001818 */
[----:B------:R-:W-:-:S02]  /*4bf0*/  VIADD R24, R0, 0x30 ;  /* 0x0000003000187836 */ /* 0x000fc40000000000 */
[C---:B------:R-:W-:Y:S02]  /*4c00*/  VIADD R25, R0.reuse, 0x31 ;  /* 0x0000003100197836 */ /* 0x040fe40000000000 */
[C---:B------:R-:W-:Y:S02]  /*4c10*/  VIADD R26, R0.reuse, 0x38 ;  /* 0x00000038001a7836 */ /* 0x040fe40000000000 */
[C---:B------:R-:W-:Y:S01]  /*4c20*/  VIADD R27, R0.reuse, 0x39 ;  /* 0x00000039001b7836 */ /* 0x040fe20000000000 */
[----:B---3--:R-:W-:Y:S01]  /*4c30*/  HMMA.16816.F32 R48, R8, R72, R20 ;  /* 0x000000480830723c */ /* 0x008fe20000001814 */
[C---:B------:R-:W-:Y:S01]  /*4c40*/  VIADD R23, R0.reuse, 0x1 ;  /* 0x0000000100177836 */ /* 0x040fe20000000000 */
[C---:B------:R-:W-:Y:S01]  /*4c50*/  VIMNMX R21, PT, PT, R99.reuse, UR29, PT ;  /* 0x0000001d63157c48 */ /* 0x040fe2000bfe0100 */
[C---:B------:R-:W-:Y:S01]  /*4c60*/  VIADD R22, R0.reuse, 0x8 ;  /* 0x0000000800167836 */ /* 0x040fe20000000000 */
[----:B------:R-:W-:Y:S01]  /*4c70*/  VIADDMNMX R20, R99, 0x8, R3, PT ;  /* 0x0000000863147846 */ /* 0x000fe20003800103 */
[----:B------:R-:W-:Y:S01]  /*4c80*/  BAR.SYNC.DEFER_BLOCKING 0x0 ;  /* 0x0000000000007b1d */ /* 0x000fe20000010000 */
[----:B------:R-:W-:-:S02]  /*4c90*/  ISETP.GE.AND P3, PT, R0, R21, PT ;  /* 0x000000150000720c */ /* 0x000fc40003f66270 */
[C---:B------:R-:W-:Y:S01]  /*4ca0*/  HMMA.16816.F32 R44, R8.reuse, R74, R16 ;  /* 0x0000004a082c723c */ /* 0x040fe20000001810 */
[C---:B------:R-:W-:Y:S01]  /*4cb0*/  VIADD R19, R0.reuse, 0x9 ;  /* 0x0000000900137836 */ /* 0x040fe20000000000 */
[-C--:B------:R-:W-:Y:S01]  /*4cc0*/  ISETP.GE.AND P6, PT, R23, R21.reuse, PT ;  /* 0x000000151700720c */ /* 0x080fe20003fc6270 */
[----:B------:R-:W-:Y:S01]  /*4cd0*/  VIADD R18, R0, 0x10 ;  /* 0x0000001000127836 */ /* 0x000fe20000000000 */
[-C--:B------:R-:W-:Y:S01]  /*4ce0*/  ISETP.GE.AND P5, PT, R22, R21.reuse, PT ;  /* 0x000000151600720c */ /* 0x080fe20003fa6270 */
[C---:B------:R-:W-:Y:S01]  /*4cf0*/  VIADD R17, R0.reuse, 0x11 ;  /* 0x0000001100117836 */ /* 0x040fe20000000000 */
[-C--:B------:R-:W-:Y:S01]  /*4d00*/  ISETP.GE.AND P4, PT, R19, R21.reuse, PT ;  /* 0x000000151300720c */ /* 0x080fe20003f86270 */
[----:B------:R-:W-:Y:S01]  /*4d10*/  VIADD R16, R0, 0x18 ;  /* 0x0000001800107836 */ /* 0x000fe20000000000 */
[-C--:B------:R-:W-:Y:S01]  /*4d20*/  ISETP.GE.AND P2, PT, R18, R21.reuse, PT ;  /* 0x000000151200720c */ /* 0x080fe20003f46270 */
[C---:B------:R-:W-:Y:S01]  /*4d30*/  HMMA.16816.F32 R40, R8.reuse, R80, R12 ;  /* 0x000000500828723c */ /* 0x040fe2000000180c */
[----:B------:R-:W-:Y:S01]  /*4d40*/  FSEL R29, R69, -INF , !P6 ;  /* 0xff800000451d7808 */ /* 0x000fe20007000000 */
[----:B------:R-:W-:Y:S01]  /*4d50*/  VIADD R15, R0, 0x19 ;  /* 0x00000019000f7836 */ /* 0x000fe20000000000 */
[----:B------:R-:W-:Y:S01]  /*4d60*/  FSEL R30, R60, -INF , !P5 ;  /* 0xff8000003c1e7808 */ /* 0x000fe20006800000 */
[----:B------:R-:W-:Y:S01]  /*4d70*/  VIADD R14, R0, 0x20 ;  /* 0x00000020000e7836 */ /* 0x000fe20000000000 */
[----:B------:R-:W-:Y:S01]  /*4d80*/  FSEL R28, R68, -INF , !P3 ;  /* 0xff800000441c7808 */ /* 0x000fe20005800000 */
[----:B------:R-:W-:Y:S01]  /*4d90*/  VIADD R13, R0, 0x21 ;  /* 0x00000021000d7836 */ /* 0x000fe20000000000 */
[-C--:B------:R-:W-:Y:S01]  /*4da0*/  ISETP.GE.AND P1, PT, R17, R21.reuse, PT ;  /* 0x000000151100720c */ /* 0x080fe20003f26270 */
[----:B------:R-:W-:Y:S01]  /*4db0*/  HMMA.16816.F32 R32, R8, R82, R4 ;  /* 0x000000520820723c */ /* 0x000fe20000001804 */
[----:B------:R-:W-:Y:S01]  /*4dc0*/  ISETP.GE.AND P0, PT, R16, R21, PT ;  /* 0x000000151000720c */ /* 0x000fe20003f06270 */
[C---:B------:R-:W-:Y:S01]  /*4dd0*/  VIADD R12, R0.reuse, 0x28 ;  /* 0x00000028000c7836 */ /* 0x040fe20000000000 */
[----:B------:R-:W-:Y:S01]  /*4de0*/  FSEL R31, R61, -INF , !P4 ;  /* 0xff8000003d1f7808 */ /* 0x000fe20006000000 */
[----:B------:R-:W-:Y:S01]  /*4df0*/  VIADD R11, R0, 0x29 ;  /* 0x00000029000b7836 */ /* 0x000fe20000000000 */
[----:B------:R-:W-:-:S02]  /*4e00*/  FSEL R36, R56, -INF , !P2 ;  /* 0xff80000038247808 */ /* 0x000fc40005000000 */
[----:B------:R-:W-:Y:S02]  /*4e10*/  FMNMX3.FTZ R2, R28, R29, R30, !PT ;  /* 0x0000001d1c027276 */ /* 0x000fe4000781001e */
[-C--:B------:R-:W-:Y:S02]  /*4e20*/  ISETP.GE.AND P6, PT, R15, R21.reuse, PT ;  /* 0x000000150f00720c */ /* 0x080fe40003fc6270 */
        /* <DEDUP_REMOVED lines=10> */
[----:B------:R-:W-:Y:S02]  /*4ed0*/  ISETP.GE.AND P1, PT, R24, R21, PT ;  /* 0x000000151800720c */ /* 0x000fe40003f26270 */
[----:B------:R-:W-:Y:S02]  /*4ee0*/  FSEL R61, R49, -INF , !P4 ;  /* 0xff800000313d7808 */ /* 0x000fe40006000000 */
[----:B------:R-:W-:Y:S02]  /*4ef0*/  FSEL R76, R44, -INF , !P3 ;  /* 0xff8000002c4c7808 */ /* 0x000fe40005800000 */
[----:B------:R-:W-:Y:S02]  /*4f00*/  FMNMX3.FTZ R2, R2, R39, R60, !PT ;  /* 0x0000002702027276 */ /* 0x000fe4000781003c */
[-C--:B------:R-:W-:Y:S02]  /*4f10*/  ISETP.GE.AND P0, PT, R25, R21.reuse, PT ;  /* 0x000000151900720c */ /* 0x080fe40003f06270 */
[----:B------:R-:W-:-:S02]  /*4f20*/  ISETP.GE.AND P5, PT, R26, R21, PT ;  /* 0x000000151a00720c */ /* 0x000fc40003fa6270 */
[----:B------:R-:W-:Y:S02]  /*4f30*/  FSEL R92, R45, -INF , !P2 ;  /* 0xff8000002d5c7808 */ /* 0x000fe40005000000 */
[----:B------:R-:W-:Y:S02]  /*4f40*/  FSEL R96, R40, -INF , !P1 ;  /* 0xff80000028607808 */ /* 0x000fe40004800000 */
[----:B------:R-:W-:Y:S02]  /*4f50*/  FMNMX3.FTZ R2, R2, R61, R76, !PT ;  /* 0x0000003d02027276 */ /* 0x000fe4000781004c */
[----:B------:R-:W-:Y:S02]  /*4f60*/  ISETP.GE.AND P3, PT, R27, R21, PT ;  /* 0x000000151b00720c */ /* 0x000fe40003f66270 */
[----:B------:R-:W-:Y:S02]  /*4f70*/  FSEL R97, R41, -INF , !P0 ;  /* 0xff80000029617808 */ /* 0x000fe40004000000 */
[----:B------:R-:W-:-:S02]  /*4f80*/  FSEL R98, R32, -INF , !P5 ;  /* 0xff80000020627808 */ /* 0x000fc40006800000 */
[----:B------:R-:W-:Y:S02]  /*4f90*/  FMNMX3.FTZ R2, R2, R92, R96, !PT ;  /* 0x0000005c02027276 */ /* 0x000fe40007810060 */
[----:B------:R-:W-:Y:S02]  /*4fa0*/  FSEL R99, R33, -INF , !P3 ;  /* 0xff80000021637808 */ /* 0x000fe40005800000 */
[----:B------:R-:W-:-:S04]  /*4fb0*/  FMNMX3.FTZ R2, R2, R97, R98, !PT ;  /* 0x0000006102027276 */ /* 0x000fc80007810062 */
[----:B------:R-:W-:Y:S01]  /*4fc0*/  FMNMX.FTZ R10, R99, R2, !PT ;  /* 0x00000002630a7209 */ /* 0x000fe20007810000 */
[----:B------:R-:W-:Y:S06]  /*4fd0*/  BRA.U !UP2, `(.L_x_563) ;  /* 0x000000050ac47547 */ /* 0x000fec000b800000 */
[----:B------:R-:W1:Y:S01]  /*4fe0*/  LDCU UR6, c[0x0][0x440] ;  /* 0x00008800ff0677ac */ /* 0x000e620008000800 */
[----:B------:R-:W-:-:S04]  /*4ff0*/  UIADD3 UR7, UPT, UPT, UR23, -0x2, URZ ;  /* 0xfffffffe17077890 */ /* 0x000fc8000fffe0ff */
[----:B------:R-:W-:Y:S02]  /*5000*/  UIMAD.WIDE.U32 UR12, UR16, UR7, URZ ;  /* 0x00000007100c72a5 */ /* 0x000fe4000f8e00ff */
[----:B------:R-:W-:-:S04]  /*5010*/  UIMAD UR7, UR15, UR7, URZ ;  /* 0x000000070f0772a4 */ /* 0x000fc8000f8e02ff */
[----:B------:R-:W-:Y:S01]  /*5020*/  UIADD3 UR7, UPT, UPT, UR13, UR7, URZ ;  /* 0x000000070d077290 */ /* 0x000fe2000fffe0ff */
[----:B------:R-:W-:Y:S01]  /*5030*/  IMAD.U32 R2, RZ, RZ, UR12 ;  /* 0x0000000cff027e24 */ /* 0x000fe2000f8e00ff */
[----:B------:R-:W-:Y:S01]  /*5040*/  UIADD3 UR12, UP0, UPT, UR34, UR12, URZ ;  /* 0x0000000c220c7290 */ /* 0x000fe2000ff1e0ff */
[----:B------:R-:W-:Y:S01]  /*5050*/  IMAD.U32 R3, RZ, RZ, UR13 ;  /* 0x0000000dff037e24 */ /* 0x000fe2000f8e00ff */
[----:B-1----:R-:W-:Y:S02]  /*5060*/  ISETP.GE.AND P3, PT, R206, UR6, PT ;  /* 0x00000006ce007c0c */ /* 0x002fe4000bf66270 */
[----:B------:R-:W-:Y:S01]  /*5070*/  IMAD.U32 R3, RZ, RZ, UR7 ;  /* 0x00000007ff037e24 */ /* 0x000fe2000f8e00ff */
[----:B------:R-:W-:Y:S01]  /*5080*/  LEA R8, P0, R2, R106, 0x1 ;  /* 0x0000006a02087211 */ /* 0x000fe200078008ff */
[----:B------:R-:W-:Y:S01]  /*5090*/  UIADD3.X UR7, UPT, UPT, UR17, UR7, URZ, UP0, !UPT ;  /* 0x0000000711077290 */ /* 0x000fe200087fe4ff */
[----:B------:R-:W-:Y:S01]  /*50a0*/  ISETP.GE.AND P2, PT, R109, UR6, PT ;  /* 0x000000066d007c0c */ /* 0x000fe2000bf46270 */
[----:B------:R-:W-:Y:S01]  /*50b0*/  IMAD.U32 R7, RZ, RZ, UR12 ;  /* 0x0000000cff077e24 */ /* 0x000fe2000f8e00ff */
[----:B------:R-:W-:Y:S01]  /*50c0*/  ISETP.GE.AND P1, PT, R108, UR6, PT ;  /* 0x000000066c007c0c */ /* 0x000fe2000bf26270 */
[----:B------:R-:W-:Y:S01]  /*50d0*/  UIADD3 UR13, UP1, UPT, UR34, UR12, URZ ;  /* 0x0000000c220d7290 */ /* 0x000fe2000ff3e0ff */
[----:B------:R-:W-:Y:S01]  /*50e0*/  LEA.HI.X R9, R2, R102, R3, 0x1, P0 ;  /* 0x0000006602097211 */ /* 0x000fe200000f0c03 */
[----:B------:R-:W-:Y:S01]  /*50f0*/  IMAD.U32 R3, RZ, RZ, UR7 ;  /* 0x00000007ff037e24 */ /* 0x000fe2000f8e00ff */
[----:B------:R-:W-:Y:S01]  /*5100*/  ISETP.GE.AND P0, PT, R107, UR6, PT ;  /* 0x000000066b007c0c */ /* 0x000fe2000bf06270 */
[----:B------:R-:W-:Y:S01]  /*5110*/  UIADD3.X UR6, UPT, UPT, UR17, UR7, URZ, UP1, !UPT ;  /* 0x0000000711067290 */ /* 0x000fe20008ffe4ff */
[C---:B------:R-:W-:Y:S01]  /*5120*/  LEA R6, P6, R7.reuse, R106, 0x1 ;  /* 0x0000006a07067211 */ /* 0x040fe200078c08ff */
[----:B------:R-:W-:Y:S01]  /*5130*/  @!PT LDS RZ, [RZ] ;  /* 0x00000000fffff984 */ /* 0x000fe20000000800 */
[----:B------:R-:W-:Y:S01]  /*5140*/  @!PT LDS RZ, [RZ] ;  /* 0x00000000fffff984 */ /* 0x000fe20000000800 */
[----:B------:R-:W-:Y:S01]  /*5150*/  @!PT LDS RZ, [RZ] ;  /* 0x00000000fffff984 */ /* 0x000fe20000000800 */
[----:B------:R1:W-:Y:S01]  /*5160*/  @!P3 LDGSTS.E.BYPASS.LTC128B.128 [R215+0x8000], desc[UR26][R8.64] ;  /* 0x0800000008d7bfae */ /* 0x0003e2000b981a1a */
[----:B------:R-:W-:Y:S01]  /*5170*/  IMAD.U32 R5, RZ, RZ, UR13 ;  /* 0x0000000dff057e24 */ /* 0x000fe2000f8e00ff */
[----:B------:R-:W-:Y:S01]  /*5180*/  ULEA UR15, UP0, UR10, UR12, 0x5 ;  /* 0x0000000c0a0f7291 */ /* 0x000fe2000f8028ff */
[----:B------:R-:W-:Y:S01]  /*5190*/  LEA.HI.X R7, R7, R102, R3, 0x1, P6 ;  /* 0x0000006607077211 */ /* 0x000fe200030f0c03 */
[----:B------:R1:W-:Y:S01]  /*51a0*/  @P3 STS.128 [R215+0x8000], RZ ;  /* 0x008000ffd7003388 */ /* 0x0003e20000000c00 */
[----:B------:R-:W-:Y:S01]  /*51b0*/  IMAD.U32 R40, RZ, RZ, UR6 ;  /* 0x00000006ff287e24 */ /* 0x000fe2000f8e00ff */
[C---:B------:R-:W-:Y:S01]  /*51c0*/  LEA R4, P5, R5.reuse, R106, 0x1 ;  /* 0x0000006a05047211 */ /* 0x040fe200078a08ff */
[----:B------:R-:W-:Y:S01]  /*51d0*/  ULEA.HI.X UR12, UR10, UR7, UR11, 0x5, UP0 ;  /* 0x000000070a0c7291 */ /* 0x000fe200080f2c0b */
[----:B------:R-:W-:Y:S01]  /*51e0*/  @!PT LDS RZ, [RZ] ;  /* 0x00000000fffff984 */ /* 0x000fe20000000800 */
[----:B------:R-:W-:Y:S01]  /*51f0*/  @!PT LDS RZ, [RZ] ;  /* 0x00000000fffff984 */ /* 0x000fe20000000800 */
[----:B------:R-:W-:Y:S01]  /*5200*/  @!PT LDS RZ, [RZ] ;  /* 0x00000000fffff984 */ /* 0x000fe20000000800 */
[----:B------:R1:W-:Y:S01]  /*5210*/  @!P2 LDGSTS.E.BYPASS.LTC128B.128 [R215+0xa000], desc[UR26][R8.64+0x80] ;  /* 0x0a00008008d7afae */ /* 0x0003e2000b981a1a */
[----:B------:R-:W-:Y:S01]  /*5220*/  IMAD.U32 R32, RZ, RZ, UR15 ;  /* 0x0000000fff207e24 */ /* 0x000fe2000f8e00ff */
[----:B------:R-:W-:-:S02]  /*5230*/  LEA.HI.X R5, R5, R102, R40, 0x1, P5 ;  /* 0x0000006605057211 */ /* 0x000fc400028f0c28 */
[----:B------:R1:W-:Y:S01]  /*5240*/  @P2 STS.128 [R215+0xa000], RZ ;  /* 0x00a000ffd7002388 */ /* 0x0003e20000000c00 */
[----:B------:R-:W-:Y:S01]  /*5250*/  IMAD.U32 R33, RZ, RZ, UR12 ;  /* 0x0000000cff217e24 */ /* 0x000fe2000f8e00ff */
[C---:B------:R-:W-:Y:S02]  /*5260*/  LEA R2, P4, R32.reuse, R106, 0x1 ;  /* 0x0000006a20027211 */ /* 0x040fe400078808ff */
[----:B------:R-:W-:Y:S01]  /*5270*/  @!PT LDS RZ, [RZ] ;  /* 0x00000000fffff984 */ /* 0x000fe20000000800 */
[----:B------:R-:W-:Y:S01]  /*5280*/  @!PT LDS RZ, [RZ] ;  /* 0x00000000fffff984 */ /* 0x000fe20000000800 */
[----:B------:R-:W-:Y:S01]  /*5290*/  @!PT LDS RZ, [RZ] ;  /* 0x00000000fffff984 */ /* 0x000fe20000000800 */
[----:B------:R1:W-:Y:S02]  /*52a0*/  @!P1 LDGSTS.E.BYPASS.LTC128B.128 [R215+0xc000], desc[UR26][R8.64+0x100] ;  /* 0x0c00010008d79fae */ /* 0x0003e4000b981a1a */
[----:B------:R-:W-:Y:S02]  /*52b0*/  LEA.HI.X R3, R32, R102, R33, 0x1, P4 ;  /* 0x0000006620037211 */ /* 0x000fe400020f0c21 */
        /* <DEDUP_REMOVED lines=67> */
.L_x_563:
[-C--:B------:R-:W-:Y:S01]  /*56f0*/  ISETP.GE.AND P3, PT, R23, R20.reuse, PT ;  /* 0x000000141700720c */ /* 0x080fe20003f66270 */
[----:B-1----:R-:W1:Y:S01]  /*5700*/  SHFL.BFLY PT, R2, R10, 0x2, 0x1f ;  /* 0x0c401f000a027f89 */ /* 0x002e6200000e0000 */
[-C--:B------:R-:W-:Y:S01]  /*5710*/  ISETP.GE.AND P5, PT, R22, R20.reuse, PT ;  /* 0x000000141600720c */ /* 0x080fe20003fa6270 */
[----:B------:R-:W2:Y:S01]  /*5720*/  LDCU UR6, c[0x0][0x45c] ;  /* 0x00008b80ff0677ac */ /* 0x000ea20008000800 */
[-C--:B------:R-:W-:Y:S01]  /*5730*/  ISETP.GE.AND P4, PT, R19, R20.reuse, PT ;  /* 0x000000141300720c */ /* 0x080fe20003f86270 */
[----:B------:R-:W-:Y:S01]  /*5740*/  IMAD.WIDE.U32 R66, R100, -0x326172a9, RZ ;  /* 0xcd9e8d5764427825 */ /* 0x000fe200078e00ff */
[-C--:B------:R-:W-:Y:S01]  /*5750*/  ISETP.GE.AND P6, PT, R15, R20.reuse, PT ;  /* 0x000000140f00720c */ /* 0x080fe20003fc6270 */
[----:B------:R-:W-:Y:S01]  /*5760*/  USHF.L.U32 UR29, UR22, 0x1, URZ ;  /* 0x00000001161d7899 */ /* 0x000fe200080006ff */
[-C--:B------:R-:W-:Y:S01]  /*5770*/  ISETP.GE.AND P0, PT, R16, R20.reuse, PT ;  /* 0x000000141000720c */ /* 0x080fe20003f06270 */
[----:B------:R-:W-:Y:S01]  /*5780*/  IMAD.WIDE.U32 R56, R103, -0x2daee0ad, RZ ;  /* 0xd2511f5367387825 */ /* 0x000fe200078e00ff */
[----:B------:R-:W-:Y:S01]  /*5790*/  FSEL R15, R71, -INF , !P3 ;  /* 0xff800000470f7808 */ /* 0x000fe20005800000 */
[----:B------:R-:W-:Y:S01]  /*57a0*/  UIADD3 UR7, UPT, UPT, UR33, -0x4498517b, URZ ;  /* 0xbb67ae8521077890 */ /* 0x000fe2000fffe0ff */
[-C--:B------:R-:W-:Y:S01]  /*57b0*/  ISETP.GE.AND P3, PT, R0, R20.reuse, PT ;  /* 0x000000140000720c */ /* 0x080fe20003f66270 */
[----:B------:R-:W-:Y:S01]  /*57c0*/  UIADD3 UR28, UPT, UPT, UR32, -0x61c88647, URZ ;  /* 0x9e3779b9201c7890 */ /* 0x000fe2000fffe0ff */
[----:B------:R-:W-:Y:S01]  /*57d0*/  FSEL R16, R62, -INF , !P5 ;  /* 0xff8000003e107808 */ /* 0x000fe20006800000 */
[----:B------:R-:W-:Y:S01]  /*57e0*/  UIADD3 UR25, UPT, UPT, UR32, 0x3c6ef372, URZ ;  /* 0x3c6ef37220197890 */ /* 0x000fe2000fffe0ff */
[-C--:B------:R-:W-:Y:S01]  /*57f0*/  ISETP.GE.AND P5, PT, R14, R20.reuse, PT ;  /* 0x000000140e00720c */ /* 0x080fe20003fa6270 */
[----:B------:R-:W-:Y:S01]  /*5800*/  UIADD3 UR22, UPT, UPT, UR33, 0x76cf5d0a, URZ ;  /* 0x76cf5d0a21167890 */ /* 0x000fe2000fffe0ff */
[----:B------:R-:W-:Y:S01]  /*5810*/  FSEL R14, R63, -INF , !P4 ;  /* 0xff8000003f0e7808 */ /* 0x000fe20006000000 */
[----:B------:R-:W-:Y:S01]  /*5820*/  UIADD3 UR19, UPT, UPT, UR33, 0x32370b8f, URZ ;  /* 0x32370b8f21137890 */ /* 0x000fe2000fffe0ff */
[-C--:B------:R-:W-:Y:S01]  /*5830*/  ISETP.GE.AND P4, PT, R13, R20.reuse, PT ;  /* 0x000000140d00720c */ /* 0x080fe20003f86270 */
[----:B------:R-:W-:Y:S01]  /*5840*/  UIADD3 UR21, UPT, UPT, UR32, -0x255992d5, URZ ;  /* 0xdaa66d2b20157890 */ /* 0x000fe2000fffe0ff */
[-C--:B------:R-:W-:Y:S01]  /*5850*/  ISETP.GE.AND P2, PT, R18, R20.reuse, PT ;  /* 0x000000141200720c */ /* 0x080fe20003f46270 */
[----:B------:R-:W-:Y:S01]  /*5860*/  UIADD3 UR18, UPT, UPT, UR32, 0x78dde6e4, URZ ;  /* 0x78dde6e420127890 */ /* 0x000fe2000fffe0ff */
[----:B------:R-:W-:Y:S01]  /*5870*/  FSEL R13, R70, -INF , !P3 ;  /* 0xff800000460d7808 */ /* 0x000fe20005800000 */
[----:B------:R-:W-:Y:S01]  /*5880*/  UIADD3 UR16, UPT, UPT, UR33, -0x126145ec, URZ ;  /* 0xed9eba1421107890 */ /* 0x000fe2000fffe0ff */
[----:B------:R-:W-:Y:S01]  /*5890*/  ISETP.GE.AND P1, PT, R17, R20, PT ;  /* 0x000000141100720c */ /* 0x000fe20003f26270 */
[----:B------:R-:W-:Y:S01]  /*58a0*/  UIADD3 UR13, UPT, UPT, UR33, -0x56f99767, URZ ;  /* 0xa9066899210d7890 */ /* 0x000fe2000fffe0ff */
[----:B------:R-:W-:Y:S01]  /*58b0*/  FSEL R17, R58, -INF , !P2 ;  /* 0xff8000003a117808 */ /* 0x000fe20005000000 */
[----:B------:R-:W-:Y:S01]  /*58c0*/  UIADD3 UR15, UPT, UPT, UR32, 0x1715609d, URZ ;  /* 0x1715609d200f7890 */ /* 0x000fe2000fffe0ff */
[----:B------:R-:W-:Y:S01]  /*58d0*/  FMNMX3.FTZ R0, R13, R15, R16, !PT ;  /* 0x0000000f0d007276 */ /* 0x000fe20007810010 */
[----:B------:R-:W-:Y:S01]  /*58e0*/  UIADD3 UR12, UPT, UPT, UR32, -0x4ab325aa, URZ ;  /* 0xb54cda56200c7890 */ /* 0x000fe2000fffe0ff */
[----:B------:R-:W-:Y:S01]  /*58f0*/  FSEL R18, R59, -INF , !P1 ;  /* 0xff8000003b127808 */ /* 0x000fe20004800000 */
[----:B------:R-:W-:Y:S01]  /*5900*/  STL.64 [R1+0x78], R56 ;  /* 0x0000783801007387 */ /* 0x000fe20000100a00 */
[----:B------:R-:W-:-:S02]  /*5910*/  FSEL R19, R54, -INF , !P0 ;  /* 0xff80000036137808 */ /* 0x000fc40004000000 */
[----:B------:R-:W-:Y:S02]  /*5920*/  FMNMX3.FTZ R0, R0, R14, R17, !PT ;  /* 0x0000000e00007276 */ /* 0x000fe40007810011 */
        /* <DEDUP_REMOVED lines=9> */
[----:B-1----:R-:W-:Y:S02]  /*59c0*/  FMNMX.FTZ R2, R10, R2, !PT ;  /* 0x000000020a027209 */ /* 0x002fe40007810000 */
[----:B------:R-:W-:-:S02]  /*59d0*/  ISETP.GE.AND P0, PT, R25, R20, PT ;  /* 0x000000141900720c */ /* 0x000fc40003f06270 */
[-C--:B------:R-:W-:Y:S01]  /*59e0*/  ISETP.GE.AND P5, PT, R26, R20.reuse, PT ;  /* 0x000000141a00720c */ /* 0x080fe20003fa6270 */
[----:B------:R-:W1:Y:S01]  /*59f0*/  SHFL.BFLY PT, R132, R2, 0x1, 0x1f ;  /* 0x0c201f0002847f89 */ /* 0x000e6200000e0000 */
        /* <DEDUP_REMOVED lines=9> */
[----:B------:R-:W-:Y:S02]  /*5a90*/  LOP3.LUT R3, R101, UR32, R67, 0x96, !PT ;  /* 0x0000002065037c12 */ /* 0x000fe4000f8e9643 */
[----:B------:R-:W-:-:S02]  /*5aa0*/  FMNMX.FTZ R0, R102, R0, !PT ;  /* 0x0000000066007209 */ /* 0x000fc40007810000 */
[----:B-1----:R-:W-:Y:S01]  /*5ab0*/  FMNMX.FTZ R132, R2, R132, !PT ;  /* 0x0000008402847209 */ /* 0x002fe20007810000 */
[----:B------:R-:W-:Y:S02]  /*5ac0*/  IMAD.WIDE.U32 R64, R3, -0x2daee0ad, RZ ;  /* 0xd2511f5303407825 */ /* 0x000fe400078e00ff */
[----:B------:R-:W1:Y:S01]  /*5ad0*/  SHFL.BFLY PT, R6, R0, 0x2, 0x1f ;  /* 0x0c401f0000067f89 */ /* 0x000e6200000e0000 */
[C---:B------:R-:W-:Y:S01]  /*5ae0*/  FSETP.NEU.FTZ.AND P0, PT, R132.reuse, -INF , PT ;  /* 0xff8000008400780b */ /* 0x040fe20003f1d000 */
[----:B--2---:R-:W-:Y:S02]  /*5af0*/  FMUL.FTZ R4, R132, UR6 ;  /* 0x0000000684047c20 */ /* 0x004fe40008410000 */
[----:B------:R-:W-:Y:S03]  /*5b00*/  STL.64 [R1+0x70], R64 ;  /* 0x0000704001007387 */ /* 0x000fe60000100a00 */
[----:B------:R-:W-:-:S05]  /*5b10*/  FSEL R4, R4, RZ, P0 ;  /* 0x000000ff04047208 */ /* 0x000fca0000000000 */
[--C-:B------:R-:W-:Y:S01]  /*5b20*/  FFMA.FTZ R2, R28, UR6, -R4.reuse ;  /* 0x000000061c027c23 */ /* 0x100fe20008010804 */
[----:B------:R-:W-:-:S03]  /*5b30*/  FFMA.FTZ R5, R37, UR6, -R4 ;  /* 0x0000000625057c23 */ /* 0x000fc60008010804 */
[----:B------:R2:W-:Y:S01]  /*5b40*/  MUFU.EX2 R193, R2 ;  /* 0x0000000200c17308 */ /* 0x0005e20000000800 */
[----:B-1----:R-:W-:Y:S01]  /*5b50*/  FMNMX.FTZ R6, R0, R6, !PT ;  /* 0x0000000600067209 */ /* 0x002fe20007810000 */
[----:B------:R-:W-:-:S06]  /*5b60*/  FFMA.FTZ R0, R30, UR6, -R4 ;  /* 0x000000061e007c23 */ /* 0x000fcc0008010804 */
[----:B------:R1:W-:Y:S01]  /*5b70*/  MUFU.EX2 R228, R5 ;  /* 0x0000000500e47308 */ /* 0x0003e20000000800 */
[----:B------:R-:W3:Y:S07]  /*5b80*/  SHFL.BFLY PT, R7, R6, 0x1, 0x1f ;  /* 0x0c201f0006077f89 */ /* 0x000eee00000e0000 */
[----:B------:R4:W-:Y:S01]  /*5b90*/  MUFU.EX2 R194, R0 ;  /* 0x0000000000c27308 */ /* 0x0009e20000000800 */
[----:B--2---:R-:W-:-:S07]  /*5ba0*/  FFMA.FTZ R2, R29, UR6, -R4 ;  /* 0x000000061d027c23 */ /* 0x004fce0008010804 */
[----:B------:R2:W-:Y:S01]  /*5bb0*/  MUFU.EX2 R192, R2 ;  /* 0x0000000200c07308 */ /* 0x0005e20000000800 */
[----:B-1----:R-:W-:-:S07]  /*5bc0*/  FFMA.FTZ R5, R38, UR6, -R4 ;  /* 0x0000000626057c23 */ /* 0x002fce0008010804 */
[----:B------:R1:W-:Y:S01]  /*5bd0*/  MUFU.EX2 R165, R5 ;  /* 0x0000000500a57308 */ /* 0x0003e20000000800 */
[----:B----4-:R-:W-:-:S07]  /*5be0*/  FFMA.FTZ R0, R31, UR6, -R4 ;  /* 0x000000061f007c23 */ /* 0x010fce0008010804 */
[----:B------:R4:W-:Y:S01]  /*5bf0*/  MUFU.EX2 R142, R0 ;  /* 0x00000000008e7308 */ /* 0x0009e20000000800 */
[----:B--2---:R-:W-:-:S07]  /*5c00*/  FFMA.FTZ R2, R36, UR6, -R4 ;  /* 0x0000000624027c23 */ /* 0x004fce0008010804 */
[----:B------:R2:W-:Y:S01]  /*5c10*/  MUFU.EX2 R113, R2 ;  /* 0x0000000200717308 */ /* 0x0005e20000000800 */
[----:B-1----:R-:W-:-:S07]  /*5c20*/  FFMA.FTZ R5, R39, UR6, -R4 ;  /* 0x0000000627057c23 */ /* 0x002fce0008010804 */
[----:B------:R-:W-:Y:S01]  /*5c30*/  MUFU.EX2 R186, R5 ;  /* 0x0000000500ba7308 */ /* 0x000fe20000000800 */
[----:B----4-:R-:W-:Y:S01]  /*5c40*/  IMAD.U32 R0, RZ, RZ, UR29 ;  /* 0x0000001dff007e24 */ /* 0x010fe2000f8e00ff */
[----:B------:R-:W-:-:S04]  /*5c50*/  UIADD3 UR29, UPT, UPT, UR29, 0x1, URZ ;  /* 0x000000011d1d7890 */ /* 0x000fc8000fffe0ff */
[----:B------:R-:W-:-:S05]  /*5c60*/  LOP3.LUT R0, R0, UR33, R57, 0x96, !PT ;  /* 0x0000002100007c12 */ /* 0x000fca000f8e9639 */
[----:B--2---:R-:W-:Y:S01]  /*5c70*/  IMAD.WIDE.U32 R2, R0, -0x326172a9, RZ ;  /* 0xcd9e8d5700027825 */ /* 0x004fe200078e00ff */
[----:B------:R-:W-:Y:S01]  /*5c80*/  LOP3.LUT R0, R56, UR7, R65, 0x96, !PT ;  /* 0x0000000738007c12 */ /* 0x000fe2000f8e9641 */
[----:B------:R-:W-:-:S03]  /*5c90*/  UIADD3 UR7, UPT, UPT, UR33, 0x646e171e, URZ ;  /* 0x646e171e21077890 */ /* 0x000fc6000fffe0ff */
[----:B------:R-:W-:Y:S01]  /*5ca0*/  LOP3.LUT R10, R66, UR28, R3, 0x96, !PT ;  /* 0x0000001c420a7c12 */ /* 0x000fe2000f8e9603 */
[----:B------:R-:W-:Y:S01]  /*5cb0*/  IMAD.WIDE.U32 R30, R0, -0x326172a9, RZ ;  /* 0xcd9e8d57001e7825 */ /* 0x000fe200078e00ff */
[----:B---3--:R-:W-:-:S03]  /*5cc0*/  FMNMX.FTZ R3, R6, R7, !PT ;  /* 0x0000000706037209 */ /* 0x008fc60007810000 */
[----:B------:R-:W-:Y:S01]  /*5cd0*/  IMAD.WIDE.U32 R10, R10, -0x2daee0ad, RZ ;  /* 0xd2511f530a0a7825 */ /* 0x000fe200078e00ff */
[----:B------:R-:W-:-:S03]  /*5ce0*/  LOP3.LUT R8, R2, UR25, R31, 0x96, !PT ;  /* 0x0000001902087c12 */ /* 0x000fc6000f8e961f */
[C---:B------:R-:W-:Y:S01]  /*5cf0*/  FMUL.FTZ R0, R3.reuse, UR6 ;  /* 0x0000000603007c20 */ /* 0x040fe20008410000 */
[----:B------:R-:W-:Y:S02]  /*5d00*/  FSETP.NEU.FTZ.AND P0, PT, R3, -INF , PT ;  /* 0xff8000000300780b */ /* 0x000fe40003f1d000 */
[----:B------:R-:W-:Y:S01]  /*5d10*/  LOP3.LUT R6, R64, UR22, R11, 0x96, !PT ;  /* 0x0000001640067c12 */ /* 0x000fe2000f8e960b */
[----:B------:R-:W-:Y:S01]  /*5d20*/  IMAD.WIDE.U32 R8, R8, -0x2daee0ad, RZ ;  /* 0xd2511f5308087825 */ /* 0x000fe200078e00ff */
[----:B------:R-:W-:-:S03]  /*5d30*/  FSEL R2, R0, RZ, P0 ;  /* 0x000000ff00027208 */ /* 0x000fc60000000000 */
[----:B------:R-:W-:Y:S01]  /*5d40*/  IMAD.WIDE.U32 R6, R6, -0x326172a9, RZ ;  /* 0xcd9e8d5706067825 */ /* 0x000fe200078e00ff */
[----:B------:R-:W-:-:S03]  /*5d50*/  LOP3.LUT R10, R10, UR19, R9, 0x96, !PT ;  /* 0x000000130a0a7c12 */ /* 0x000fc6000f8e9609 */
[----:B------:R-:W-:Y:S01]  /*5d60*/  FFMA.FTZ R0, R13, UR6, -R2 ;  /* 0x000000060d007c23 */ /* 0x000fe20008010802 */
[----:B------:R-:W-:Y:S01]  /*5d70*/  LOP3.LUT R12, R30, UR21, R7, 0x96, !PT ;  /* 0x000000151e0c7c12 */ /* 0x000fe2000f8e9607 */
[----:B------:R-:W-:Y:S02]  /*5d80*/  IMAD.WIDE.U32 R10, R10, -0x326172a9, RZ ;  /* 0xcd9e8d570a0a7825 */ /* 0x000fe400078e00ff */
[----:B------:R1:W-:Y:S02]  /*5d90*/  MUFU.EX2 R157, R0 ;  /* 0x00000000009d7308 */ /* 0x0003e40000000800 */
[----:B------:R-:W-:Y:S01]  /*5da0*/  IMAD.WIDE.U32 R12, R12, -0x2daee0ad, RZ ;  /* 0xd2511f530c0c7825 */ /* 0x000fe200078e00ff */
[----:B------:R-:W-:-:S04]  /*5db0*/  LOP3.LUT R9, R6, UR18, R11, 0x96, !PT ;  /* 0x0000001206097c12 */ /* 0x000fc8000f8e960b */
[----:B------:R-:W-:Y:S01]  /*5dc0*/  LOP3.LUT R6, R8, UR16, R13, 0x96, !PT ;  /* 0x0000001008067c12 */ /* 0x000fe2000f8e960d */
[----:B------:R-:W-:-:S04]  /*5dd0*/  IMAD.WIDE.U32 R8, R9, -0x2daee0ad, RZ ;  /* 0xd2511f5309087825 */ /* 0x000fc800078e00ff */
[----:B------:R-:W-:Y:S01]  /*5de0*/  IMAD.WIDE.U32 R6, R6, -0x326172a9, RZ ;  /* 0xcd9e8d5706067825 */ /* 0x000fe200078e00ff */
[----:B------:R-:W-:-:S03]  /*5df0*/  LOP3.LUT R12, R12, UR13, R9, 0x96, !PT ;  /* 0x0000000d0c0c7c12 */ /* 0x000fc6000f8e9609 */
[----:B-1----:R-:W-:Y:S01]  /*5e00*/  FFMA.FTZ R0, R15, UR6, -R2 ;  /* 0x000000060f007c23 */ /* 0x002fe20008010802 */
[----:B------:R-:W-:Y:S01]  /*5e10*/  LOP3.LUT R10, R10, UR15, R7, 0x96, !PT ;  /* 0x0000000f0a0a7c12 */ /* 0x000fe2000f8e9607 */
[----:B------:R-:W-:Y:S02]  /*5e20*/  IMAD.WIDE.U32 R68, R12, -0x326172a9, RZ ;  /* 0xcd9e8d570c447825 */ /* 0x000fe400078e00ff */
[----:B------:R1:W2:Y:S02]  /*5e30*/  MUFU.EX2 R127, R0 ;  /* 0x00000000007f7308 */ /* 0x0002a40000000800 */
[----:B------:R-:W-:Y:S01]  /*5e40*/  IMAD.WIDE.U32 R70, R10, -0x2daee0ad, RZ ;  /* 0xd2511f530a467825 */ /* 0x000fe200078e00ff */
[----:B------:R-:W-:-:S03]  /*5e50*/  LOP3.LUT R5, R6, UR12, R69, 0x96, !PT ;  /* 0x0000000c06057c12 */ /* 0x000fc6000f8e9645 */
[----:B------:R-:W-:Y:S01]  /*5e60*/  FFMA.FTZ R6, R18, UR6, -R2 ;  /* 0x0000000612067c23 */ /* 0x000fe20008010802 */
[----:B------:R-:W-:Y:S02]  /*5e70*/  PRMT R116, R68, 0x7773, RZ ;  /* 0x0000777344747816 */ /* 0x000fe400000000ff */
[----:B------:R-:W-:Y:S01]  /*5e80*/  LOP3.LUT R9, R8, UR7, R71, 0x96, !PT ;  /* 0x0000000708097c12 */ /* 0x000fe2000f8e9647 */
[----:B------:R3:W-:Y:S01]  /*5e90*/  MUFU.EX2 R114, R6 ;  /* 0x0000000600727308 */ /* 0x0007e20000000800 */
[----:B------:R-:W4:Y:S01]  /*5ea0*/  LDC R8, c[0x0][0x4f8] ;  /* 0x00013e00ff087b82 */ /* 0x000f220000000800 */
[----:B------:R-:W-:Y:S02]  /*5eb0*/  LOP3.LUT R120, R5, 0xff, RZ, 0xc0, !PT ;  /* 0x000000ff05787812 */ /* 0x000fe400078ec0ff */
[----:B------:R-:W-:Y:S02]  /*5ec0*/  SHF.R.U32.HI R122, RZ, 0x18, R5 ;  /* 0x00000018ff7a7819 */ /* 0x000fe40000011605 */
[----:B------:R-:W-:-:S02]  /*5ed0*/  PRMT R117, R68, 0x7772, RZ ;  /* 0x0000777244757816 */ /* 0x000fc400000000ff */
[----:B------:R-:W-:Y:S01]  /*5ee0*/  PRMT R107, R68, 0x7771, RZ ;  /* 0x00007771446b7816 */ /* 0x000fe200000000ff */
[----:B-1----:R-:W-:Y:S01]  /*5ef0*/  FFMA.FTZ R0, R16, UR6, -R2 ;  /* 0x0000000610007c23 */ /* 0x002fe20008010802 */
[----:B--2---:R-:W-:Y:S02]  /*5f00*/  F2FP.F16.F32.PACK_AB R7, R127, R157 ;  /* 0x0000009d7f07723e */ /* 0x004fe400000000ff */
[C---:B------:R-:W-:Y:S01]  /*5f10*/  PRMT R126, R70.reuse, 0x7771, RZ ;  /* 0x00007771467e7816 */ /* 0x040fe200000000ff */
[----:B------:R1:W-:Y:S01]  /*5f20*/  MUFU.EX2 R158, R0 ;  /* 0x00000000009e7308 */ /* 0x0003e20000000800 */
[C---:B------:R-:W-:Y:S02]  /*5f30*/  PRMT R212, R7.reuse, 0x7610, R212 ;  /* 0x0000761007d47816 */ /* 0x040fe400000000d4 */
[----:B------:R-:W-:Y:S01]  /*5f40*/  PRMT R211, R7, 0x7632, R211 ;  /* 0x0000763207d37816 */ /* 0x000fe200000000d3 */
[----:B---3--:R-:W-:Y:S01]  /*5f50*/  FFMA.FTZ R6, R19, UR6, -R2 ;  /* 0x0000000613067c23 */ /* 0x008fe20008010802 */
[----:B------:R-:W-:-:S02]  /*5f60*/  PRMT R125, R70, 0x7772, RZ ;  /* 0x00007772467d7816 */ /* 0x000fc400000000ff */
[----:B------:R-:W-:Y:S01]  /*5f70*/  PRMT R124, R70, 0x7773, RZ ;  /* 0x00007773467c7816 */ /* 0x000fe200000000ff */
[----:B------:R2:W-:Y:S01]  /*5f80*/  MUFU.EX2 R229, R6 ;  /* 0x0000000600e57308 */ /* 0x0005e20000000800 */
[----:B------:R-:W-:Y:S02]  /*5f90*/  LOP3.LUT R121, R9, 0xff, RZ, 0xc0, !PT ;  /* 0x000000ff09797812 */ /* 0x000fe400078ec0ff */
[----:B------:R-:W-:Y:S02]  /*5fa0*/  SHF.R.U32.HI R119, RZ, 0x18, R9 ;  /* 0x00000018ff777819 */ /* 0x000fe40000011609 */
[----:B------:R-:W-:Y:S02]  /*5fb0*/  ISETP.GT.U32.AND P3, PT, R107, UR4, PT ;  /* 0x000000046b007c0c */ /* 0x000fe4000bf64070 */
[----:B------:R-:W-:Y:S01]  /*5fc0*/  ISETP.GT.U32.AND P1, PT, R116, UR4, PT ;  /* 0x0000000474007c0c */ /* 0x000fe2000bf24070 */
[----:B-1----:R-:W-:-:S04]  /*5fd0*/  FFMA.FTZ R0, R14, UR6, -R2 ;  /* 0x000000060e007c23 */ /* 0x002fc80008010802 */
[----:B------:R1:W3:Y:S01]  /*5fe0*/  MUFU.EX2 R159, R0 ;  /* 0x00000000009f7308 */ /* 0x0002e20000000800 */
[----:B--2---:R-:W-:-:S07]  /*5ff0*/  FFMA.FTZ R6, R22, UR6, -R2 ;  /* 0x0000000616067c23 */ /* 0x004fce0008010802 */
[----:B------:R2:W-:Y:S01]  /*6000*/  MUFU.EX2 R187, R6 ;  /* 0x0000000600bb7308 */ /* 0x0005e20000000800 */
[----:B-1----:R-:W-:Y:S01]  /*6010*/  FFMA.FTZ R0, R17, UR6, -R2 ;  /* 0x0000000611007c23 */ /* 0x002fe20008010802 */
[----:B---3--:R-:W-:-:S06]  /*6020*/  F2FP.F16.F32.PACK_AB R7, R159, R158 ;  /* 0x0000009e9f07723e */ /* 0x008fcc00000000ff */
[----:B------:R1:W3:Y:S01]  /*6030*/  MUFU.EX2 R184, R0 ;  /* 0x0000000000b87308 */ /* 0x0002e20000000800 */
[C---:B------:R-:W-:Y:S02]  /*6040*/  PRMT R220, R7.reuse, 0x7632, R220 ;  /* 0x0000763207dc7816 */ /* 0x040fe400000000dc */
[----:B------:R-:W-:Y:S02]  /*6050*/  PRMT R218, R7, 0x7610, R218 ;  /* 0x0000761007da7816 */ /* 0x000fe400000000da */
[----:B--2---:R-:W-:-:S04]  /*6060*/  LOP3.LUT R6, R104, 0x200, R105, 0xf8, !PT ;  /* 0x0000020068067812 */ /* 0x004fc800078ef869 */
[----:B------:R-:W-:Y:S02]  /*6070*/  LEA R28, R6, UR5, 0x1 ;  /* 0x00000005061c7c11 */ /* 0x000fe4000f8e08ff */
[----:B----4-:R-:W-:Y:S02]  /*6080*/  LOP3.LUT R6, R8, 0xff, RZ, 0xc0, !PT ;  /* 0x000000ff08067812 */ /* 0x010fe400078ec0ff */
[----:B------:R-:W-:Y:S01]  /*6090*/  PRMT R8, R5, 0x7632, R8 ;  /* 0x0000763205087816 */ /* 0x000fe20000000008 */
[----:B------:R-:W-:Y:S01]  /*60a0*/  IMAD.IADD R29, R112, 0x1, R28 ;  /* 0x00000001701d7824 */ /* 0x000fe200078e021c */
[----:B-1----:R-:W-:Y:S02]  /*60b0*/  F2FP.F16.F32.PACK_AB R0, R192, R193 ;  /* 0x000000c1c000723e */ /* 0x002fe400000000ff */
[----:B---3--:R-:W-:Y:S02]  /*60c0*/  F2FP.F16.F32.PACK_AB R7, R114, R184 ;  /* 0x000000b87207723e */ /* 0x008fe400000000ff */
[----:B------:R-:W1:Y:S01]  /*60d0*/  LDSM.16.MT88.4 R24, [R29+0x10000] ;  /* 0x010000001d18783b */ /* 0x000e620000004200 */
[----:B------:R-:W-:-:S02]  /*60e0*/  PRMT R207, R0, 0x7610, R207 ;  /* 0x0000761000cf7816 */ /* 0x000fc400000000cf */
[----:B------:R-:W-:Y:S01]  /*60f0*/  PRMT R203, R0, 0x7632, R203 ;  /* 0x0000763200cb7816 */ /* 0x000fe200000000cb */
[----:B------:R-:W2:Y:S01]  /*6100*/  LDSM.16.MT88.4 R40, [R29+0x10800] ;  /* 0x010800001d28783b */ /* 0x000ea20000004200 */
[----:B------:R-:W-:Y:S02]  /*6110*/  F2FP.F16.F32.PACK_AB R0, R142, R194 ;  /* 0x000000c28e00723e */ /* 0x000fe400000000ff */
[----:B------:R-:W-:Y:S01]  /*6120*/  PRMT R225, R7, 0x7610, R225 ;  /* 0x0000761007e17816 */ /* 0x000fe200000000e1 */
[----:B------:R-:W3:Y:S01]  /*6130*/  LDSM.16.MT88.4 R32, [R29+0x12000] ;  /* 0x012000001d20783b */ /* 0x000ee20000004200 */
[C---:B------:R-:W-:Y:S02]  /*6140*/  PRMT R214, R0.reuse, 0x7610, R214 ;  /* 0x0000761000d67816 */ /* 0x040fe400000000d6 */
[----:B------:R-:W-:Y:S01]  /*6150*/  PRMT R213, R0, 0x7632, R213 ;  /* 0x0000763200d57816 */ /* 0x000fe200000000d5 */
[----:B------:R-:W4:Y:S01]  /*6160*/  LDSM.16.MT88.4 R44, [R29+0x12800] ;  /* 0x012800001d2c783b */ /* 0x000f220000004200 */
[----:B------:R-:W-:-:S02]  /*6170*/  F2FP.F16.F32.PACK_AB R0, R228, R113 ;  /* 0x00000071e400723e */ /* 0x000fc400000000ff */
[----:B------:R-:W-:Y:S01]  /*6180*/  PRMT R224, R7, 0x7632, R224 ;  /* 0x0000763207e07816 */ /* 0x000fe200000000e0 */
[----:B------:R-:W-:Y:S01]  /*6190*/  LDSM.16.MT88.4 R52, [R29+0x16000] ;  /* 0x016000001d34783b */ /* 0x000fe20000004200 */
[----:B------:R-:W-:Y:S02]  /*61a0*/  LOP3.LUT R7, R5, 0xffff, RZ, 0xc0, !PT ;  /* 0x0000ffff05077812 */ /* 0x000fe400078ec0ff */
[C---:B------:R-:W-:Y:S01]  /*61b0*/  PRMT R217, R0.reuse, 0x7610, R217 ;  /* 0x0000761000d97816 */ /* 0x040fe200000000d9 */
[----:B------:R-:W5:Y:S01]  /*61c0*/  LDSM.16.MT88.4 R36, [R29+0x14000] ;  /* 0x014000001d24783b */ /* 0x000f620000004200 */
[----:B------:R-:W-:Y:S02]  /*61d0*/  PRMT R216, R0, 0x7632, R216 ;  /* 0x0000763200d87816 */ /* 0x000fe400000000d8 */
[----:B------:R-:W-:Y:S01]  /*61e0*/  F2FP.F16.F32.PACK_AB R0, R186, R165 ;  /* 0x000000a5ba00723e */ /* 0x000fe200000000ff */
[----:B------:R-:W-:Y:S01]  /*61f0*/  LDSM.16.MT88.4 R148, [R29+0x11800] ;  /* 0x011800001d94783b */ /* 0x000fe20000004200 */
[----:B------:R-:W-:-:S02]  /*6200*/  SHF.R.U32.HI R118, RZ, 0x8, R7 ;  /* 0x00000008ff767819 */ /* 0x000fc40000011607 */
[C---:B------:R-:W-:Y:S02]  /*6210*/  PRMT R223, R0.reuse, 0x7610, R223 ;  /* 0x0000761000df7816 */ /* 0x040fe400000000df */
[----:B------:R-:W-:Y:S01]  /*6220*/  PRMT R222, R0, 0x7632, R222 ;  /* 0x0000763200de7816 */ /* 0x000fe200000000de */
[----:B------:R-:W-:Y:S01]  /*6230*/  IMAD R0, R6, 0x10000, R6 ;  /* 0x0001000006007824 */ /* 0x000fe200078e0206 */
[----:B------:R-:W-:Y:S02]  /*6240*/  F2FP.F16.F32.PACK_AB R6, R187, R229 ;  /* 0x000000e5bb06723e */ /* 0x000fe400000000ff */
[----:B------:R-:W-:Y:S02]  /*6250*/  PRMT R5, R120, 0x5410, R118 ;  /* 0x0000541078057816 */ /* 0x000fe40000000076 */
[----:B------:R-:W-:Y:S02]  /*6260*/  LOP3.LUT R123, R8, 0xff, RZ, 0xc0, !PT ;  /* 0x000000ff087b7812 */ /* 0x000fe400078ec0ff */
[----:B------:R-:W-:-:S02]  /*6270*/  PRMT R221, R6, 0x7610, R221 ;  /* 0x0000761006dd7816 */ /* 0x000fc400000000dd */
[----:B------:R-:W-:Y:S02]  /*6280*/  PRMT R219, R6, 0x7632, R219 ;  /* 0x0000763206db7816 */ /* 0x000fe400000000db */
[--C-:B------:R-:W-:Y:S02]  /*6290*/  HSET2.LE.AND R5, R5, R0.reuse, PT ;  /* 0x0000000005057233 */ /* 0x100fe40003803000 */
[----:B------:R-:W-:Y:S02]  /*62a0*/  PRMT R6, R123, 0x5410, R122 ;  /* 0x000054107b067816 */ /* 0x000fe4000000007a */
[----:B------:R-:W-:Y:S02]  /*62b0*/  PRMT R7, R207, 0x5410, R203 ;  /* 0x00005410cf077816 */ /* 0x000fe400000000cb */
[----:B------:R-:W-:Y:S02]  /*62c0*/  PRMT R11, R221, 0x5410, R219 ;  /* 0x00005410dd0b7816 */ /* 0x000fe400000000db */
[----:B------:R-:W-:-:S02]  /*62d0*/  HSET2.LE.AND R6, R6, R0, PT ;  /* 0x0000000006067233 */ /* 0x000fc40003803000 */
[----:B------:R-:W-:Y:S02]  /*62e0*/  LOP3.LUT R12, R7, R5, RZ, 0xc0, !PT ;  /* 0x00000005070c7212 */ /* 0x000fe400078ec0ff */
[----:B------:R-:W-:Y:S02]  /*62f0*/  PRMT R5, R212, 0x5410, R211 ;  /* 0x00005410d4057816 */ /* 0x000fe400000000d3 */
[----:B------:R-:W-:Y:S01]  /*6300*/  PRMT R7, R117, 0x5410, R116 ;  /* 0x0000541075077816 */ /* 0x000fe20000000074 */
[----:B------:R-:W-:Y:S01]  /*6310*/  IMAD.MOV.U32 R116, RZ, RZ, R142 ;  /* 0x000000ffff747224 */ /* 0x000fe200078e008e */
[----:B------:R-:W-:Y:S01]  /*6320*/  LOP3.LUT R13, R5, R6, RZ, 0xc0, !PT ;  /* 0x00000006050d7212 */ /* 0x000fe200078ec0ff */
[----:B------:R-:W-:Y:S01]  /*6330*/  IMAD.MOV.U32 R5, RZ, RZ, R68 ;  /* 0x000000ffff057224 */ /* 0x000fe200078e0044 */
[----:B------:R-:W-:Y:S01]  /*6340*/  LOP3.LUT R8, R7, 0xff00ff, RZ, 0xc0, !PT ;  /* 0x00ff00ff07087812 */ /* 0x000fe200078ec0ff */
[----:B------:R-:W-:-:S03]  /*6350*/  IMAD.MOV.U32 R6, RZ, RZ, R70 ;  /* 0x000000ffff067224 */ /* 0x000fc600078e0046 */
[----:B------:R-:W-:Y:S02]  /*6360*/  LOP3.LUT R5, R5, 0xff, RZ, 0xc0, !PT ;  /* 0x000000ff05057812 */ /* 0x000fe400078ec0ff */
[----:B------:R-:W-:Y:S02]  /*6370*/  LOP3.LUT R7, R6, 0xff, RZ, 0xc0, !PT ;  /* 0x000000ff06077812 */ /* 0x000fe400078ec0ff */
[----:B------:R-:W-:Y:S02]  /*6380*/  PRMT R5, R5, 0x5410, R107 ;  /* 0x0000541005057816 */ /* 0x000fe4000000006b */
[--C-:B------:R-:W-:Y:S02]  /*6390*/  HSET2.LE.AND R6, R8, R0.reuse, PT ;  /* 0x0000000008067233 */ /* 0x100fe40003803000 */
[----:B------:R-:W-:Y:S02]  /*63a0*/  PRMT R8, R214, 0x5410, R213 ;  /* 0x00005410d6087816 */ /* 0x000fe400000000d5 */
[----:B------:R-:W-:-:S02]  /*63b0*/  HSET2.LE.AND R5, R5, R0, PT ;  /* 0x0000000005057233 */ /* 0x000fc40003803000 */
[----:B------:R-:W-:-:S03]  /*63c0*/  PRMT R7, R7, 0x5410, R126 ;  /* 0x0000541007077816 */ /* 0x000fc6000000007e */
[----:B------:R-:W-:Y:S02]  /*63d0*/  LOP3.LUT R14, R8, R5, RZ, 0xc0, !PT ;  /* 0x00000005080e7212 */ /* 0x000fe400078ec0ff */
[----:B------:R-:W-:Y:S02]  /*63e0*/  PRMT R5, R218, 0x5410, R220 ;  /* 0x00005410da057816 */ /* 0x000fe400000000dc */
[----:B------:R-:W-:Y:S02]  /*63f0*/  HSET2.LE.AND R7, R7, R0, PT ;  /* 0x0000000007077233 */ /* 0x000fe40003803000 */
[----:B------:R-:W-:Y:S02]  /*6400*/  LOP3.LUT R15, R5, R6, RZ, 0xc0, !PT ;  /* 0x00000006050f7212 */ /* 0x000fe400078ec0ff */
[----:B------:R-:W-:Y:S02]  /*6410*/  PRMT R5, R223, 0x5410, R222 ;  /* 0x00005410df057816 */ /* 0x000fe400000000de */
[----:B------:R-:W-:-:S02]  /*6420*/  PRMT R6, R125, 0x5410, R124 ;  /* 0x000054107d067816 */ /* 0x000fc4000000007c */
[----:B------:R-:W-:Y:S01]  /*6430*/  LOP3.LUT R10, R5, R7, RZ, 0xc0, !PT ;  /* 0x00000007050a7212 */ /* 0x000fe200078ec0ff */
[C---:B-1----:R-:W-:Y:S01]  /*6440*/  HMMA.16816.F32 R16, R12.reuse, R24, RZ ;  /* 0x000000180c10723c */ /* 0x042fe200000018ff */
[C---:B------:R-:W-:Y:S02]  /*6450*/  LOP3.LUT R5, R9.reuse, 0xffff, RZ, 0xc0, !PT ;  /* 0x0000ffff09057812 */ /* 0x040fe400078ec0ff */
[----:B------:R-:W-:Y:S02]  /*6460*/  PRMT R7, R9, 0x7632, R7 ;  /* 0x0000763209077816 */ /* 0x000fe40000000007 */
[----:B------:R-:W-:Y:S02]  /*6470*/  SHF.R.U32.HI R185, RZ, 0x8, R5 ;  /* 0x00000008ffb97819 */ /* 0x000fe40000011605 */
[----:B------:R-:W-:Y:S01]  /*6480*/  LOP3.LUT R5, R6, 0xff00ff, RZ, 0xc0, !PT ;  /* 0x00ff00ff06057812 */ /* 0x000fe200078ec0ff */
[----:B------:R-:W-:Y:S01]  /*6490*/  HMMA.16816.F32 R24, R12, R26, RZ ;  /* 0x0000001a0c18723c */ /* 0x000fe200000018ff */
[----:B------:R-:W-:-:S02]  /*64a0*/  PRMT R6, R121, 0x5410, R185 ;  /* 0x0000541079067816 */ /* 0x000fc400000000b9 */
[----:B------:R-:W-:Y:S02]  /*64b0*/  LOP3.LUT R156, R7, 0xff, RZ, 0xc0, !PT ;  /* 0x000000ff079c7812 */ /* 0x000fe400078ec0ff */
[--C-:B------:R-:W-:Y:S02]  /*64c0*/  HSET2.LE.AND R5, R5, R0.reuse, PT ;  /* 0x0000000005057233 */ /* 0x100fe40003803000 */
[----:B------:R-:W-:Y:S02]  /*64d0*/  PRMT R7, R156, 0x5410, R119 ;  /* 0x000054109c077816 */ /* 0x000fe40000000077 */
[----:B------:R-:W-:Y:S02]  /*64e0*/  HSET2.LE.AND R6, R6, R0, PT ;  /* 0x0000000006067233 */ /* 0x000fe40003803000 */
[----:B------:R-:W-:Y:S02]  /*64f0*/  LOP3.LUT R11, R11, R5, RZ, 0xc0, !PT ;  /* 0x000000050b0b7212 */ /* 0x000fe400078ec0ff */
[----:B------:R-:W-:-:S02]  /*6500*/  PRMT R5, R217, 0x5410, R216 ;  /* 0x00005410d9057816 */ /* 0x000fc400000000d8 */
[----:B------:R-:W-:Y:S02]  /*6510*/  HSET2.LE.AND R7, R7, R0, PT ;  /* 0x0000000007077233 */ /* 0x000fe40003803000 */
[----:B------:R-:W-:Y:S02]  /*6520*/  LOP3.LUT R8, R5, R6, RZ, 0xc0, !PT ;  /* 0x0000000605087212 */ /* 0x000fe400078ec0ff */
[----:B------:R-:W-:-:S04]  /*6530*/  PRMT R5, R225, 0x5410, R224 ;  /* 0x00005410e1057816 */ /* 0x000fc800000000e0 */
[----:B------:R-:W-:Y:S01]  /*6540*/  LOP3.LUT R9, R5, R7, RZ, 0xc0, !PT ;  /* 0x0000000705097212 */ /* 0x000fe200078ec0ff */
[----:B------:R-:W-:-:S05]  /*6550*/  IMAD.U32 R5, RZ, RZ, UR29 ;  /* 0x0000001dff057e24 */ /* 0x000fca000f8e00ff */
[----:B------:R-:W-:Y:S01]  /*6560*/  LOP3.LUT R5, R5, UR33, R57, 0x96, !PT ;  /* 0x0000002105057c12 */ /* 0x000fe2000f8e9639 */
[----:B--2---:R-:W-:Y:S01]  /*6570*/  HMMA.16816.F32 R144, R8, R40, R16 ;  /* 0x000000280890723c */ /* 0x004fe20000001810 */
[----:B------:R-:W-:Y:S03]  /*6580*/  LDSM.16.MT88.4 R56, [R29+0x16800] ;  /* 0x016800001d38783b */ /* 0x000fe60000004200 */
[----:B------:R-:W-:-:S04]  /*6590*/  IMAD.WIDE.U32 R6, R5, -0x326172a9, RZ ;  /* 0xcd9e8d5705067825 */ /* 0x000fc800078e00ff */
[----:B------:R-:W-:Y:S01]  /*65a0*/  FFMA.FTZ R5, R60, UR6, -R4 ;  /* 0x000000063c057c23 */ /* 0x000fe20008010804 */
[----:B---3--:R-:W-:Y:S03]  /*65b0*/  HMMA.16816.F32 R16, R12, R32, RZ ;  /* 0x000000200c10723c */ /* 0x008fe600000018ff */
[----:B------:R1:W-:Y:S01]  /*65c0*/  MUFU.EX2 R230, R5 ;  /* 0x0000000500e67308 */ /* 0x0003e20000000800 */
[----:B------:R-:W-:-:S04]  /*65d0*/  LOP3.LUT R7, R66, UR28, R7, 0x96, !PT ;  /* 0x0000001c42077c12 */ /* 0x000fc8000f8e9607 */
[----:B------:R-:W-:Y:S01]  /*65e0*/  HMMA.16816.F32 R88, R8, R42, R24 ;  /* 0x0000002a0858723c */ /* 0x000fe20000001818 */
[----:B------:R-:W2:Y:S07]  /*65f0*/  LDSM.16.MT88.4 R40, [R29+0x14800] ;  /* 0x014800001d28783b */ /* 0x000eae0000004200 */
[----:B------:R-:W-:Y:S01]  /*6600*/  HMMA.16816.F32 R24, R12, R34, RZ ;  /* 0x000000220c18723c */ /* 0x000fe200000018ff */
[----:B-1----:R-:W-:Y:S01]  /*6610*/  LOP3.LUT R5, R6, UR25, R31, 0x96, !PT ;  /* 0x0000001906057c12 */ /* 0x002fe2000f8e961f */
[----:B------:R-:W-:-:S06]  /*6620*/  IMAD.WIDE.U32 R6, R7, -0x2daee0ad, RZ ;  /* 0xd2511f5307067825 */ /* 0x000fcc00078e00ff */
[----:B----4-:R-:W-:Y:S01]  /*6630*/  HMMA.16816.F32 R84, R8, R44, R16 ;  /* 0x0000002c0854723c */ /* 0x010fe20000001810 */
[----:B------:R-:W-:-:S04]  /*6640*/  IMAD.WIDE.U32 R16, R5, -0x2daee0ad, RZ ;  /* 0xd2511f5305107825 */ /* 0x000fc800078e00ff */
[----:B------:R-:W-:Y:S01]  /*6650*/  FFMA.FTZ R18, R61, UR6, -R4 ;  /* 0x000000063d127c23 */ /* 0x000fe20008010804 */
[----:B------:R-:W-:Y:S01]  /*6660*/  LOP3.LUT R5, R64, UR22, R7, 0x96, !PT ;  /* 0x0000001640057c12 */ /* 0x000fe2000f8e9607 */
[----:B------:R-:W-:Y:S01]  /*6670*/  FFMA.FTZ R7, R23, UR6, -R2 ;  /* 0x0000000617077c23 */ /* 0x000fe20008010802 */
[----:B------:R-:W-:Y:S01]  /*6680*/  LOP3.LUT R6, R6, UR19, R17, 0x96, !PT ;  /* 0x0000001306067c12 */ /* 0x000fe2000f8e9611 */
[----:B------:R1:W3:Y:S01]  /*6690*/  MUFU.EX2 R164, R18 ;  /* 0x0000001200a47308 */ /* 0x0002e20000000800 */
[----:B-----5:R-:W-:Y:S03]  /*66a0*/  HMMA.16816.F32 R32, R12, R36, RZ ;  /* 0x000000240c20723c */ /* 0x020fe600000018ff */
[----:B------:R-:W-:-:S04]  /*66b0*/  IMAD.WIDE.U32 R44, R6, -0x326172a9, RZ ;  /* 0xcd9e8d57062c7825 */ /* 0x000fc800078e00ff */
[----:B------:R4:W-:Y:S01]  /*66c0*/  MUFU.EX2 R252, R7 ;  /* 0x0000000700fc7308 */ /* 0x0009e20000000800 */
[----:B------:R-:W-:Y:S08]  /*66d0*/  HMMA.16816.F32 R72, R8, R46, R24 ;  /* 0x0000002e0848723c */ /* 0x000ff00000001818 */
[----:B------:R-:W-:Y:S01]  /*66e0*/  HMMA.16816.F32 R24, R12, R52, RZ ;  /* 0x000000340c18723c */ /* 0x000fe200000018ff */
[----:B-1----:R-:W-:-:S04]  /*66f0*/  IMAD.WIDE.U32 R18, R5, -0x326172a9, RZ ;  /* 0xcd9e8d5705127825 */ /* 0x002fc800078e00ff */
[----:B------:R-:W-:Y:S01]  /*6700*/  FFMA.FTZ R5, R51, UR6, -R2 ;  /* 0x0000000633057c23 */ /* 0x000fe20008010802 */
[----:B------:R-:W-:-:S03]  /*6710*/  LOP3.LUT R6, R30, UR21, R19, 0x96, !PT ;  /* 0x000000151e067c12 */ /* 0x000fc6000f8e9613 */
[----:B------:R1:W5:Y:S01]  /*6720*/  MUFU.EX2 R251, R5 ;  /* 0x0000000500fb7308 */ /* 0x0003620000000800 */
[----:B------:R-:W-:Y:S01]  /*6730*/  LOP3.LUT R17, R18, UR18, R45, 0x96, !PT ;  /* 0x0000001212117c12 */ /* 0x000fe2000f8e962d */
[----:B------:R-:W-:Y:S01]  /*6740*/  HMMA.16816.F32 R36, R12, R38, RZ ;  /* 0x000000260c24723c */ /* 0x000fe200000018ff */
[----:B------:R-:W-:Y:S01]  /*6750*/  FFMA.FTZ R19, R96, UR6, -R4 ;  /* 0x0000000660137c23 */ /* 0x000fe20008010804 */
[----:B----4-:R-:W-:-:S04]  /*6760*/  IMAD.WIDE.U32 R6, R6, -0x2daee0ad, RZ ;  /* 0xd2511f5306067825 */ /* 0x010fc800078e00ff */
[----:B------:R-:W-:Y:S01]  /*6770*/  IMAD.WIDE.U32 R30, R17, -0x2daee0ad, RZ ;  /* 0xd2511f53111e7825 */ /* 0x000fe200078e00ff */
[----:B------:R-:W-:-:S03]  /*6780*/  LOP3.LUT R7, R16, UR16, R7, 0x96, !PT ;  /* 0x0000001010077c12 */ /* 0x000fc6000f8e9607 */
[----:B------:R-:W-:Y:S01]  /*6790*/  FFMA.FTZ R16, R48, UR6, -R2 ;  /* 0x0000000630107c23 */ /* 0x000fe20008010802 */
[C---:B--2---:R-:W-:Y:S01]  /*67a0*/  HMMA.16816.F32 R80, R8.reuse, R40, R32 ;  /* 0x000000280850723c */ /* 0x044fe20000001820 */
[----:B------:R-:W-:Y:S01]  /*67b0*/  LOP3.LUT R6, R6, UR13, R31, 0x96, !PT ;  /* 0x0000000d06067c12 */ /* 0x000fe2000f8e961f */
[----:B------:R-:W-:Y:S01]  /*67c0*/  IMAD.WIDE.U32 R22, R7, -0x326172a9, RZ ;  /* 0xcd9e8d5707167825 */ /* 0x000fe200078e00ff */
[----:B---3--:R-:W-:Y:S01]  /*67d0*/  F2FP.F16.F32.PACK_AB R7, R164, R230 ;  /* 0x000000e6a407723e */ /* 0x008fe200000000ff */
[----:B------:R-:W-:Y:S02]  /*67e0*/  MUFU.EX2 R249, R16 ;  /* 0x0000001000f97308 */ /* 0x000fe40000000800 */
[----:B-1----:R-:W-:Y:S02]  /*67f0*/  FFMA.FTZ R5, R76, UR6, -R4 ;  /* 0x000000064c057c23 */ /* 0x002fe40008010804 */
[----:B------:R-:W-:Y:S01]  /*6800*/  HMMA.16816.F32 R76, R8, R56, R24 ;  /* 0x00000038084c723c */ /* 0x000fe20000001818 */
[----:B------:R-:W-:Y:S01]  /*6810*/  IMAD.WIDE.U32 R24, R6, -0x326172a9, RZ ;  /* 0xcd9e8d5706187825 */ /* 0x000fe200078e00ff */
[----:B-----5:R-:W-:-:S02]  /*6820*/  F2FP.F16.F32.PACK_AB R6, R251, R252 ;  /* 0x000000fcfb06723e */ /* 0x020fc400000000ff */
[C---:B------:R-:W-:Y:S01]  /*6830*/  PRMT R202, R7.reuse, 0x7610, R202 ;  /* 0x0000761007ca7816 */ /* 0x040fe200000000ca */
[----:B------:R1:W-:Y:S01]  /*6840*/  MUFU.EX2 R166, R5 ;  /* 0x0000000500a67308 */ /* 0x0003e20000000800 */
[----:B------:R-:W-:Y:S01]  /*6850*/  PRMT R201, R7, 0x7632, R201 ;  /* 0x0000763207c97816 */ /* 0x000fe200000000c9 */
[----:B------:R-:W-:Y:S01]  /*6860*/  FFMA.FTZ R7, R49, UR6, -R2 ;  /* 0x0000000631077c23 */ /* 0x000fe20008010802 */
[C---:B------:R-:W-:Y:S01]  /*6870*/  PRMT R200, R6.reuse, 0x7610, R200 ;  /* 0x0000761006c87816 */ /* 0x040fe200000000c8 */
[----:B------:R-:W-:Y:S01]  /*6880*/  HMMA.16816.F32 R64, R8, R42, R36 ;  /* 0x0000002a0840723c */ /* 0x000fe20000001824 */
[----:B------:R-:W-:Y:S01]  /*6890*/  PRMT R199, R6, 0x7632, R199 ;  /* 0x0000763206c77816 */ /* 0x000fe200000000c7 */
[----:B------:R-:W2:Y:S01]  /*68a0*/  LDSM.16.MT88.4 R40, [R29+0x13000] ;  /* 0x013000001d28783b */ /* 0x000ea20000004200 */
[C---:B------:R-:W-:Y:S01]  /*68b0*/  PRMT R71, R24.reuse, 0x7771, RZ ;  /* 0x0000777118477816 */ /* 0x040fe200000000ff */
[----:B------:R-:W-:Y:S01]  /*68c0*/  MUFU.EX2 R250, R7 ;  /* 0x0000000700fa7308 */ /* 0x000fe20000000800 */
[C---:B------:R-:W-:Y:S01]  /*68d0*/  PRMT R100, R24.reuse, 0x7772, RZ ;  /* 0x0000777218647816 */ /* 0x040fe200000000ff */
[----:B------:R-:W-:Y:S01]  /*68e0*/  LDSM.16.MT88.4 R36, [R29+0x15000] ;  /* 0x015000001d24783b */ /* 0x000fe20000004200 */
[----:B------:R-:W-:Y:S01]  /*68f0*/  PRMT R101, R24, 0x7773, RZ ;  /* 0x0000777318657816 */ /* 0x000fe200000000ff */
[----:B------:R-:W-:Y:S01]  /*6900*/  HMMA.16816.F32 R32, R12, R54, RZ ;  /* 0x000000360c20723c */ /* 0x000fe200000018ff */
[----:B------:R-:W-:Y:S01]  /*6910*/  IMAD.MOV.U32 R26, RZ, RZ, R229 ;  /* 0x000000ffff1a7224 */ /* 0x000fe200078e00e5 */
[----:B------:R-:W3:Y:S02]  /*6920*/  LDSM.16.MT88.4 R48, [R29+0x11000] ;  /* 0x011000001d30783b */ /* 0x000ee40000004200 */
[----:B------:R-:W-:Y:S01]  /*6930*/  MUFU.EX2 R27, R19 ;  /* 0x00000013001b7308 */ /* 0x000fe20000000800 */
[----:B-1----:R-:W-:Y:S01]  /*6940*/  FFMA.FTZ R5, R92, UR6, -R4 ;  /* 0x000000065c057c23 */ /* 0x002fe20008010804 */
[----:B------:R-:W-:-:S06]  /*6950*/  IMAD.MOV.U32 R107, RZ, RZ, R26 ;  /* 0x000000ffff6b7224 */ /* 0x000fcc00078e001a */
[----:B------:R1:W4:Y:S08]  /*6960*/  MUFU.EX2 R195, R5 ;  /* 0x0000000500c37308 */ /* 0x0003300000000800 */
[----:B------:R-:W-:Y:S01]  /*6970*/  HMMA.16816.F32 R60, R8, R58, R32 ;  /* 0x0000003a083c723c */ /* 0x000fe20000001820 */
[----:B------:R-:W-:Y:S01]  /*6980*/  LDSM.16.MT88.4 R32, [R28+0x10000] ;  /* 0x010000001c20783b */ /* 0x000fe20000004200 */
[----:B-1----:R-:W-:-:S04]  /*6990*/  LOP3.LUT R5, R22, UR12, R25, 0x96, !PT ;  /* 0x0000000c16057c12 */ /* 0x002fc8000f8e9619 */
[C---:B------:R-:W-:Y:S02]  /*69a0*/  LOP3.LUT R6, R5.reuse, 0xffff, RZ, 0xc0, !PT ;  /* 0x0000ffff05067812 */ /* 0x040fe400078ec0ff */
[C---:B------:R-:W-:Y:S02]  /*69b0*/  LOP3.LUT R103, R5.reuse, 0xff, RZ, 0xc0, !PT ;  /* 0x000000ff05677812 */ /* 0x040fe400078ec0ff */
[----:B------:R-:W-:Y:S02]  /*69c0*/  SHF.R.U32.HI R106, RZ, 0x8, R6 ;  /* 0x00000008ff6a7819 */ /* 0x000fe40000011606 */
[----:B------:R-:W-:Y:S02]  /*69d0*/  PRMT R7, R5, 0x7632, R7 ;  /* 0x0000763205077816 */ /* 0x000fe40000000007 */
[----:B------:R-:W-:Y:S02]  /*69e0*/  SHF.R.U32.HI R104, RZ, 0x18, R5 ;  /* 0x00000018ff687819 */ /* 0x000fe40000011605 */
[----:B------:R-:W-:-:S02]  /*69f0*/  PRMT R5, R103, 0x5410, R106 ;  /* 0x0000541067057816 */ /* 0x000fc4000000006a */
[----:B------:R-:W-:Y:S02]  /*6a00*/  LOP3.LUT R105, R7, 0xff, RZ, 0xc0, !PT ;  /* 0x000000ff07697812 */ /* 0x000fe400078ec0ff */
[----:B------:R-:W-:Y:S02]  /*6a10*/  PRMT R7, R202, 0x5410, R201 ;  /* 0x00005410ca077816 */ /* 0x000fe400000000c9 */
[----:B------:R-:W-:Y:S02]  /*6a20*/  HSET2.LE.AND R5, R5, R0, PT ;  /* 0x0000000005057233 */ /* 0x000fe40003803000 */
[----:B------:R-:W-:-:S03]  /*6a30*/  PRMT R6, R105, 0x5410, R104 ;  /* 0x0000541069067816 */ /* 0x000fc60000000068 */
[----:B------:R-:W-:Y:S02]  /*6a40*/  LOP3.LUT R16, R7, R5, RZ, 0xc0, !PT ;  /* 0x0000000507107212 */ /* 0x000fe400078ec0ff */
[----:B------:R-:W-:Y:S02]  /*6a50*/  HSET2.LE.AND R6, R6, R0, PT ;  /* 0x0000000006067233 */ /* 0x000fe40003803000 */
[----:B------:R-:W-:Y:S02]  /*6a60*/  PRMT R5, R200, 0x5410, R199 ;  /* 0x00005410c8057816 */ /* 0x000fe400000000c7 */
[----:B----4-:R-:W-:Y:S02]  /*6a70*/  F2FP.F16.F32.PACK_AB R7, R195, R166 ;  /* 0x000000a6c307723e */ /* 0x010fe400000000ff */
[----:B------:R-:W-:Y:S01]  /*6a80*/  LOP3.LUT R17, R5, R6, RZ, 0xc0, !PT ;  /* 0x0000000605117212 */ /* 0x000fe200078ec0ff */
[----:B------:R-:W-:Y:S01]  /*6a90*/  IMAD.MOV.U32 R5, RZ, RZ, R24 ;  /* 0x000000ffff057224 */ /* 0x000fe200078e0018 */
[----:B------:R-:W-:-:S02]  /*6aa0*/  PRMT R6, R100, 0x5410, R101 ;  /* 0x0000541064067816 */ /* 0x000fc40000000065 */
[----:B------:R-:W-:Y:S02]  /*6ab0*/  PRMT R175, R7, 0x7610, R175 ;  /* 0x0000761007af7816 */ /* 0x000fe400000000af */
[----:B------:R-:W-:Y:S02]  /*6ac0*/  LOP3.LUT R18, R5, 0xff, RZ, 0xc0, !PT ;  /* 0x000000ff05127812 */ /* 0x000fe400078ec0ff */
[----:B------:R-:W-:Y:S02]  /*6ad0*/  F2FP.F16.F32.PACK_AB R5, R249, R250 ;  /* 0x000000faf905723e */ /* 0x000fe400000000ff */
[----:B------:R-:W-:Y:S02]  /*6ae0*/  PRMT R198, R7, 0x7632, R198 ;  /* 0x0000763207c67816 */ /* 0x000fe400000000c6 */
[C---:B------:R-:W-:Y:S02]  /*6af0*/  PRMT R197, R5.reuse, 0x7610, R197 ;  /* 0x0000761005c57816 */ /* 0x040fe400000000c5 */
[----:B------:R-:W-:-:S02]  /*6b00*/  PRMT R196, R5, 0x7632, R196 ;  /* 0x0000763205c47816 */ /* 0x000fc400000000c4 */
[----:B------:R-:W-:Y:S02]  /*6b10*/  PRMT R5, R18, 0x5410, R71 ;  /* 0x0000541012057816 */ /* 0x000fe40000000047 */
[----:B------:R-:W-:Y:S02]  /*6b20*/  LOP3.LUT R6, R6, 0xff00ff, RZ, 0xc0, !PT ;  /* 0x00ff00ff06067812 */ /* 0x000fe400078ec0ff */
[----:B------:R-:W-:Y:S02]  /*6b30*/  PRMT R7, R175, 0x5410, R198 ;  /* 0x00005410af077816 */ /* 0x000fe400000000c6 */
[--C-:B------:R-:W-:Y:S02]  /*6b40*/  HSET2.LE.AND R5, R5, R0.reuse, PT ;  /* 0x0000000005057233 */ /* 0x100fe40003803000 */
[----:B------:R-:W-:-:S03]  /*6b50*/  HSET2.LE.AND R6, R6, R0, PT ;  /* 0x0000000006067233 */ /* 0x000fc60003803000 */
[----:B------:R-:W-:Y:S02]  /*6b60*/  LOP3.LUT R18, R7, R5, RZ, 0xc0, !PT ;  /* 0x0000000507127212 */ /* 0x000fe400078ec0ff */
[----:B------:R-:W-:-:S04]  /*6b70*/  PRMT R5, R197, 0x5410, R196 ;  /* 0x00005410c5057816 */ /* 0x000fc800000000c4 */
[----:B------:R-:W-:Y:S01]  /*6b80*/  LOP3.LUT R19, R5, R6, RZ, 0xc0, !PT ;  /* 0x0000000605137212 */ /* 0x000fe200078ec0ff */
[----:B------:R-:W-:Y:S01]  /*6b90*/  FFMA.FTZ R5, R97, UR6, -R4 ;  /* 0x0000000661057c23 */ /* 0x000fe20008010804 */
[----:B------:R-:W-:-:S03]  /*6ba0*/  FFMA.FTZ R6, R95, UR6, -R2 ;  /* 0x000000065f067c23 */ /* 0x000fc60008010802 */
[----:B------:R1:W4:Y:S02]  /*6bb0*/  MUFU.EX2 R143, R5 ;  /* 0x00000005008f7308 */ /* 0x0003240000000800 */
[C---:B--2---:R-:W-:Y:S06]  /*6bc0*/  HMMA.16816.F32 R52, R16.reuse, R40, R84 ;  /* 0x000000281034723c */ /* 0x044fec0000001854 */
[----:B------:R2:W-:Y:S02]  /*6bd0*/  MUFU.EX2 R238, R6 ;  /* 0x0000000600ee7308 */ /* 0x0005e40000000800 */
[----:B------:R-:W-:Y:S01]  /*6be0*/  HMMA.16816.F32 R72, R16, R42, R72 ;  /* 0x0000002a1048723c */ /* 0x000fe20000001848 */
[----:B------:R-:W5:Y:S01]  /*6bf0*/  LDSM.16.MT88.4 R40, [R29+0x17000] ;  /* 0x017000001d28783b */ /* 0x000f620000004200 */
[--C-:B-1----:R-:W-:Y:S01]  /*6c00*/  FFMA.FTZ R5, R98, UR6, -R4.reuse ;  /* 0x0000000662057c23 */ /* 0x102fe20008010804 */
[----:B------:R-:W-:-:S05]  /*6c10*/  FFMA.FTZ R4, R99, UR6, -R4 ;  /* 0x0000000663047c23 */ /* 0x000fca0008010804 */
[----:B---3--:R-:W-:Y:S01]  /*6c20*/  HMMA.16816.F32 R144, R16, R48, R144 ;  /* 0x000000301090723c */ /* 0x008fe20000001890 */
[----:B------:R1:W-:Y:S01]  /*6c30*/  MUFU.EX2 R167, R5 ;  /* 0x0000000500a77308 */ /* 0x0003e20000000800 */
[----:B--2---:R-:W-:-:S06]  /*6c40*/  FFMA.FTZ R6, R102, UR6, -R2 ;  /* 0x0000000666067c23 */ /* 0x004fcc0008010802 */
[C---:B------:R-:W-:Y:S01]  /*6c50*/  HMMA.16816.F32 R96, R16.reuse, R36, R80 ;  /* 0x000000241060723c */ /* 0x040fe20000001850 */
[----:B------:R-:W-:Y:S01]  /*6c60*/  LDSM.16.MT88.4 R80, [R29+0x15800] ;  /* 0x015800001d50783b */ /* 0x000fe20000004200 */
[----:B------:R2:W-:Y:S06]  /*6c70*/  MUFU.EX2 R46, R4 ;  /* 0x00000004002e7308 */ /* 0x0005ec0000000800 */
[----:B------:R-:W-:Y:S01]  /*6c80*/  HMMA.16816.F32 R56, R16, R50, R88 ;  /* 0x000000321038723c */ /* 0x000fe20000001858 */
[----:B------:R-:W-:Y:S01]  /*6c90*/  LDSM.16.MT88.4 R48, [R29+0x13800] ;  /* 0x013800001d30783b */ /* 0x000fe20000004200 */
[----:B------:R-:W-:Y:S01]  /*6ca0*/  MUFU.EX2 R237, R6 ;  /* 0x0000000600ed7308 */ /* 0x000fe20000000800 */
[----:B-1----:R-:W-:-:S07]  /*6cb0*/  FFMA.FTZ R5, R94, UR6, -R2 ;  /* 0x000000065e057c23 */ /* 0x002fce0008010802 */
[----:B------:R-:W-:Y:S01]  /*6cc0*/  MUFU.EX2 R239, R5 ;  /* 0x0000000500ef7308 */ /* 0x000fe20000000800 */
[----:B--2---:R-:W-:Y:S02]  /*6cd0*/  FFMA.FTZ R4, R93, UR6, -R2 ;  /* 0x000000065d047c23 */ /* 0x004fe40008010802 */
[C---:B------:R-:W-:Y:S01]  /*6ce0*/  HMMA.16816.F32 R92, R16.reuse, R38, R64 ;  /* 0x00000026105c723c */ /* 0x040fe20000001840 */
[----:B------:R-:W-:Y:S04]  /*6cf0*/  LDSM.16.MT88.4 R64, [R28+0x10800] ;  /* 0x010800001c40783b */ /* 0x000fe80000004200 */
[----:B------:R1:W2:Y:S03]  /*6d00*/  MUFU.EX2 R248, R4 ;  /* 0x0000000400f87308 */ /* 0x0002a60000000800 */
[C---:B-----5:R-:W-:Y:S08]  /*6d10*/  HMMA.16816.F32 R84, R16.reuse, R42, R60 ;  /* 0x0000002a1054723c */ /* 0x060ff0000000183c */
[----:B------:R-:W-:Y:S01]  /*6d20*/  HMMA.16816.F32 R108, R16, R40, R76 ;  /* 0x00000028106c723c */ /* 0x000fe2000000184c */
[----:B-1----:R-:W-:-:S02]  /*6d30*/  LOP3.LUT R4, R44, UR15, R23, 0x96, !PT ;  /* 0x0000000f2c047c12 */ /* 0x002fc4000f8e9617 */
[----:B----4-:R-:W-:-:S03]  /*6d40*/  F2FP.F16.F32.PACK_AB R23, R143, R27 ;  /* 0x0000001b8f17723e */ /* 0x010fc600000000ff */
[----:B------:R-:W-:Y:S01]  /*6d50*/  IMAD.WIDE.U32 R4, R4, -0x2daee0ad, RZ ;  /* 0xd2511f5304047825 */ /* 0x000fe200078e00ff */
[C---:B------:R-:W-:Y:S02]  /*6d60*/  PRMT R174, R23.reuse, 0x7610, R174 ;  /* 0x0000761017ae7816 */ /* 0x040fe400000000ae */
[----:B------:R-:W-:Y:S01]  /*6d70*/  PRMT R172, R23, 0x7632, R172 ;  /* 0x0000763217ac7816 */ /* 0x000fe200000000ac */
[----:B------:R-:W-:Y:S01]  /*6d80*/  IMAD.IADD R23, R115, 0x1, R28 ;  /* 0x0000000173177824 */ /* 0x000fe200078e021c */
[----:B------:R-:W-:Y:S01]  /*6d90*/  LOP3.LUT R2, R30, UR7, R5, 0x96, !PT ;  /* 0x000000071e027c12 */ /* 0x000fe2000f8e9605 */
[----:B------:R-:W-:Y:S01]  /*6da0*/  IMAD.MOV.U32 R5, RZ, RZ, R4 ;  /* 0x000000ffff057224 */ /* 0x000fe200078e0004 */
[C---:B------:R-:W-:Y:S02]  /*6db0*/  PRMT R31, R4.reuse, 0x7772, RZ ;  /* 0x00007772041f7816 */ /* 0x040fe400000000ff */
[----:B------:R-:W1:Y:S01]  /*6dc0*/  LDSM.16.MT88.4 R36, [R23+0x10000] ;  /* 0x010000001724783b */ /* 0x000e620000004200 */
[----:B------:R-:W-:-:S02]  /*6dd0*/  PRMT R69, R4, 0x7773, RZ ;  /* 0x0000777304457816 */ /* 0x000fc400000000ff */
[C---:B------:R-:W-:Y:S01]  /*6de0*/  LOP3.LUT R6, R2.reuse, 0xffff, RZ, 0xc0, !PT ;  /* 0x0000ffff02067812 */ /* 0x040fe200078ec0ff */
[----:B------:R-:W3:Y:S01]  /*6df0*/  LDSM.16.MT88.4 R60, [R23+0x10800] ;  /* 0x01080000173c783b */ /* 0x000ee20000004200 */
[C---:B------:R-:W-:Y:S02]  /*6e00*/  PRMT R7, R2.reuse, 0x7632, R7 ;  /* 0x0000763202077816 */ /* 0x040fe40000000007 */
[----:B------:R-:W-:Y:S02]  /*6e10*/  LOP3.LUT R102, R2, 0xff, RZ, 0xc0, !PT ;  /* 0x000000ff02667812 */ /* 0x000fe400078ec0ff */
[----:B------:R-:W-:Y:S02]  /*6e20*/  SHF.R.U32.HI R226, RZ, 0x18, R2 ;  /* 0x00000018ffe27819 */ /* 0x000fe40000011602 */
[----:B------:R-:W-:Y:S02]  /*6e30*/  PRMT R2, R31, 0x5410, R69 ;  /* 0x000054101f027816 */ /* 0x000fe40000000045 */
[----:B------:R-:W-:-:S02]  /*6e40*/  PRMT R30, R4, 0x7771, RZ ;  /* 0x00007771041e7816 */ /* 0x000fc400000000ff */
[----:B------:R-:W-:Y:S02]  /*6e50*/  LOP3.LUT R5, R5, 0xff, RZ, 0xc0, !PT ;  /* 0x000000ff05057812 */ /* 0x000fe400078ec0ff */
[----:B------:R-:W-:Y:S02]  /*6e60*/  SHF.R.U32.HI R236, RZ, 0x8, R6 ;  /* 0x00000008ffec7819 */ /* 0x000fe40000011606 */
[----:B------:R-:W-:Y:S02]  /*6e70*/  LOP3.LUT R227, R7, 0xff, RZ, 0xc0, !PT ;  /* 0x000000ff07e37812 */ /* 0x000fe400078ec0ff */
[----:B------:R-:W-:Y:S02]  /*6e80*/  LOP3.LUT R7, R2, 0xff00ff, RZ, 0xc0, !PT ;  /* 0x00ff00ff02077812 */ /* 0x000fe400078ec0ff */
[----:B------:R-:W-:Y:S02]  /*6e90*/  PRMT R2, R5, 0x5410, R30 ;  /* 0x0000541005027816 */ /* 0x000fe4000000001e */
[----:B------:R-:W-:-:S02]  /*6ea0*/  PRMT R6, R102, 0x5410, R236 ;  /* 0x0000541066067816 */ /* 0x000fc400000000ec */
[----:B------:R-:W-:Y:S02]  /*6eb0*/  PRMT R22, R227, 0x5410, R226 ;  /* 0x00005410e3167816 */ /* 0x000fe400000000e2 */
[--C-:B------:R-:W-:Y:S02]  /*6ec0*/  HSET2.LE.AND R2, R2, R0.reuse, PT ;  /* 0x0000000002027233 */ /* 0x100fe40003803000 */
[--C-:B------:R-:W-:Y:S02]  /*6ed0*/  HSET2.LE.AND R5, R7, R0.reuse, PT ;  /* 0x0000000007057233 */ /* 0x100fe40003803000 */
[--C-:B------:R-:W-:Y:S02]  /*6ee0*/  HSET2.LE.AND R6, R6, R0.reuse, PT ;  /* 0x0000000006067233 */ /* 0x100fe40003803000 */
[----:B------:R-:W-:Y:S02]  /*6ef0*/  HSET2.LE.AND R0, R22, R0, PT ;  /* 0x0000000016007233 */ /* 0x000fe40003803000 */
[----:B--2---:R-:W-:-:S02]  /*6f00*/  F2FP.F16.F32.PACK_AB R7, R239, R248 ;  /* 0x000000f8ef07723e */ /* 0x004fc400000000ff */
[----:B------:R-:W-:Y:S01]  /*6f10*/  F2FP.F16.F32.PACK_AB R22, R46, R167 ;  /* 0x000000a72e16723e */ /* 0x000fe200000000ff */
[C---:B-1----:R-:W-:Y:S01]  /*6f20*/  HMMA.16816.F32 R40, R12.reuse, R36, RZ ;  /* 0x000000240c28723c */ /* 0x042fe200000018ff */
[C---:B------:R-:W-:Y:S02]  /*6f30*/  PRMT R170, R7.reuse, 0x7610, R170 ;  /* 0x0000761007aa7816 */ /* 0x040fe400000000aa */
[----:B------:R-:W-:Y:S02]  /*6f40*/  PRMT R168, R7, 0x7632, R168 ;  /* 0x0000763207a87816 */ /* 0x000fe400000000a8 */
[C---:B------:R-:W-:Y:S02]  /*6f50*/  PRMT R173, R22.reuse, 0x7610, R173 ;  /* 0x0000761016ad7816 */ /* 0x040fe400000000ad */
[----:B------:R-:W-:Y:S01]  /*6f60*/  PRMT R171, R22, 0x7632, R171 ;  /* 0x0000763216ab7816 */ /* 0x000fe200000000ab */
[----:B------:R-:W-:Y:S01]  /*6f70*/  HMMA.16816.F32 R36, R12, R38, RZ ;  /* 0x000000260c24723c */ /* 0x000fe200000018ff */
[----:B------:R-:W-:-:S02]  /*6f80*/  F2FP.F16.F32.PACK_AB R7, R237, R238 ;  /* 0x000000eeed07723e */ /* 0x000fc400000000ff */
[----:B------:R-:W-:Y:S02]  /*6f90*/  PRMT R22, R173, 0x5410, R171 ;  /* 0x00005410ad167816 */ /* 0x000fe400000000ab */
[C---:B------:R-:W-:Y:S02]  /*6fa0*/  PRMT R169, R7.reuse, 0x7610, R169 ;  /* 0x0000761007a97816 */ /* 0x040fe400000000a9 */
[----:B------:R-:W-:Y:S01]  /*6fb0*/  PRMT R135, R7, 0x7632, R135 ;  /* 0x0000763207877816 */ /* 0x000fe20000000087 */
[----:B------:R-:W-:Y:S01]  /*6fc0*/  IMAD.IADD R7, R112, 0x1, R23 ;  /* 0x0000000170077824 */ /* 0x000fe200078e0217 */
[----:B------:R-:W-:Y:S01]  /*6fd0*/  LOP3.LUT R130, R22, R2, RZ, 0xc0, !PT ;  /* 0x0000000216827212 */ /* 0x000fe200078ec0ff */
[----:B------:R-:W-:Y:S01]  /*6fe0*/  IMAD.MOV.U32 R22, RZ, RZ, R114 ;  /* 0x000000ffff167224 */ /* 0x000fe200078e0072 */
[----:B------:R-:W-:Y:S01]  /*6ff0*/  PRMT R2, R169, 0x5410, R135 ;  /* 0x00005410a9027816 */ /* 0x000fe20000000087 */
[----:B---3--:R-:W-:Y:S01]  /*7000*/  HMMA.16816.F32 R152, R8, R60, R40 ;  /* 0x0000003c0898723c */ /* 0x008fe20000001828 */
[----:B------:R-:W-:Y:S02]  /*7010*/  LDSM.16.MT88.4 R88, [R7+0x10000] ;  /* 0x010000000758783b */ /* 0x000fe40000004200 */
[----:B------:R-:W-:Y:S01]  /*7020*/  LOP3.LUT R131, R2, R5, RZ, 0xc0, !PT ;  /* 0x0000000502837212 */ /* 0x000fe200078ec0ff */
[----:B------:R-:W-:Y:S01]  /*7030*/  IMAD.MOV.U32 R5, RZ, RZ, R46 ;  /* 0x000000ffff057224 */ /* 0x000fe200078e002e */
[----:B------:R-:W-:-:S03]  /*7040*/  PRMT R2, R174, 0x5410, R172 ;  /* 0x00005410ae027816 */ /* 0x000fc600000000ac */
[----:B------:R-:W-:Y:S01]  /*7050*/  HMMA.16816.F32 R136, R8, R62, R36 ;  /* 0x0000003e0888723c */ /* 0x000fe20000001824 */
[----:B------:R-:W-:Y:S01]  /*7060*/  LOP3.LUT R128, R2, R6, RZ, 0xc0, !PT ;  /* 0x0000000602807212 */ /* 0x000fe200078ec0ff */
[----:B------:R-:W1:Y:S01]  /*7070*/  LDSM.16.MT88.4 R36, [R28+0x12000] ;  /* 0x012000001c24783b */ /* 0x000e620000004200 */
[----:B------:R-:W-:Y:S01]  /*7080*/  PRMT R2, R170, 0x5410, R168 ;  /* 0x00005410aa027816 */ /* 0x000fe200000000a8 */
[----:B------:R-:W-:Y:S02]  /*7090*/  IMAD.MOV.U32 R6, RZ, RZ, R113 ;  /* 0x000000ffff067224 */ /* 0x000fe400078e0071 */
[----:B------:R-:W-:Y:S01]  /*70a0*/  LDSM.16.MT88.4 R60, [R23+0x12800] ;  /* 0x01280000173c783b */ /* 0x000fe20000004200 */
[----:B------:R-:W-:Y:S02]  /*70b0*/  LOP3.LUT R129, R2, R0, RZ, 0xc0, !PT ;  /* 0x0000000002817212 */ /* 0x000fe400078ec0ff */
[----:B------:R-:W-:Y:S01]  /*70c0*/  PRMT R0, R68, 0x7770, RZ ;  /* 0x0000777044007816 */ /* 0x000fe200000000ff */
[----:B------:R-:W-:Y:S01]  /*70d0*/  IMAD.MOV.U32 R68, RZ, RZ, R6 ;  /* 0x000000ffff447224 */ /* 0x000fe200078e0006 */
[----:B------:R-:W-:Y:S01]  /*70e0*/  ISETP.LE.U32.AND P6, PT, R120, UR4, PT ;  /* 0x0000000478007c0c */ /* 0x000fe2000bfc3070 */
[----:B------:R-:W-:Y:S01]  /*70f0*/  IMAD.MOV.U32 R6, RZ, RZ, R165 ;  /* 0x000000ffff067224 */ /* 0x000fe200078e00a5 */
[----:B------:R-:W-:Y:S01]  /*7100*/  ISETP.LE.U32.AND P4, PT, R0, UR4, PT ;  /* 0x0000000400007c0c */ /* 0x000fe2000bf83070 */
[C---:B------:R-:W-:Y:S01]  /*7110*/  HMMA.16816.F32 R44, R128.reuse, R48, R52 ;  /* 0x00000030802c723c */ /* 0x040fe20000001834 */
[----:B------:R2:W-:Y:S07]  /*7120*/  LDSM.16.MT88.4 R112, [R29+0x17800] ;  /* 0x017800001d70783b */ /* 0x0005ee0000004200 */
[C---:B------:R-:W-:Y:S08]  /*7130*/  HMMA.16816.F32 R144, R128.reuse, R148, R144 ;  /* 0x000000948090723c */ /* 0x040ff00000001890 */
[C---:B------:R-:W-:Y:S01]  /*7140*/  HMMA.16816.F32 R48, R128.reuse, R50, R72 ;  /* 0x000000328030723c */ /* 0x040fe20000001848 */
[----:B------:R-:W3:Y:S07]  /*7150*/  LDSM.16.MT88.4 R72, [R7+0x10800] ;  /* 0x010800000748783b */ /* 0x000eee0000004200 */
[----:B------:R-:W-:Y:S08]  /*7160*/  HMMA.16816.F32 R148, R128, R150, R56 ;  /* 0x000000968094723c */ /* 0x000ff00000001838 */
[----:B-1----:R-:W-:Y:S08]  /*7170*/  HMMA.16816.F32 R40, R12, R36, RZ ;  /* 0x000000240c28723c */ /* 0x002ff000000018ff */
[----:B------:R-:W-:Y:S01]  /*7180*/  HMMA.16816.F32 R76, R128, R80, R96 ;  /* 0x00000050804c723c */ /* 0x000fe20000001860 */
[----:B------:R-:W-:Y:S01]  /*7190*/  LOP3.LUT R0, R118, 0xffff, RZ, 0xc0, !PT ;  /* 0x0000ffff76007812 */ /* 0x000fe200078ec0ff */
[----:B------:R-:W-:-:S02]  /*71a0*/  @!P6 HADD2 R141, -R207.H0_H0, -RZ.H0_H0 ;  /* 0xa00000ffcf8de230 */ /* 0x000fc40000000900 */
[----:B------:R-:W-:Y:S02]  /*71b0*/  @P3 HADD2 R177, -R213.H0_H0, -RZ.H0_H0 ;  /* 0xa00000ffd5b13230 */ /* 0x000fe40000000900 */
[----:B------:R-:W-:Y:S01]  /*71c0*/  @P1 HADD2 R179, -R220.H0_H0, -RZ.H0_H0 ;  /* 0xa00000ffdcb31230 */ /* 0x000fe20000000900 */
[----:B------:R-:W-:Y:S01]  /*71d0*/  ISETP.GT.U32.AND P2, PT, R117, UR4, PT ;  /* 0x0000000475007c0c */ /* 0x000fe2000bf44070 */
[----:B------:R-:W-:Y:S01]  /*71e0*/  HMMA.16816.F32 R56, R12, R32, RZ ;  /* 0x000000200c38723c */ /* 0x000fe200000018ff */
[----:B------:R-:W-:Y:S01]  /*71f0*/  @!P4 HADD2 R178, -R214.H0_H0, -RZ.H0_H0 ;  /* 0xa00000ffd6b2c230 */ /* 0x000fe20000000900 */
[----:B------:R-:W-:Y:S01]  /*7200*/  ISETP.LE.U32.AND P5, PT, R122, UR4, PT ;  /* 0x000000047a007c0c */ /* 0x000fe2000bfa3070 */
[----:B--2---:R-:W-:-:S05]  /*7210*/  IMAD.MOV.U32 R29, RZ, RZ, R5 ;  /* 0x000000ffff1d7224 */ /* 0x004fca00078e0005 */
[C---:B------:R-:W-:Y:S08]  /*7220*/  HMMA.16816.F32 R52, R12.reuse, R34, RZ ;  /* 0x000000220c34723c */ /* 0x040ff000000018ff */
[----:B------:R-:W-:Y:S01]  /*7230*/  HMMA.16816.F32 R32, R12, R88, RZ ;  /* 0x000000580c20723c */ /* 0x000fe200000018ff */
[----:B------:R-:W-:-:S07]  /*7240*/  IMAD.MOV.U32 R88, RZ, RZ, R164 ;  /* 0x000000ffff587224 */ /* 0x000fce00078e00a4 */
[----:B------:R-:W-:Y:S08]  /*7250*/  HMMA.16816.F32 R36, R12, R38, RZ ;  /* 0x000000260c24723c */ /* 0x000ff000000018ff */
[----:B------:R-:W-:Y:S01]  /*7260*/  HMMA.16816.F32 R80, R128, R82, R92 ;  /* 0x000000528050723c */ /* 0x000fe2000000185c */
[----:B------:R-:W-:Y:S01]  /*7270*/  ISETP.LE.U32.AND P0, PT, R0, UR4, PT ;  /* 0x0000000400007c0c */ /* 0x000fe2000bf03070 */
[----:B------:R-:W-:-:S06]  /*7280*/  IMAD.MOV.U32 R89, RZ, RZ, R143 ;  /* 0x000000ffff597224 */ /* 0x000fcc00078e008f */
[----:B------:R-:W-:Y:S01]  /*7290*/  HMMA.16816.F32 R244, R8, R64, R56 ;  /* 0x0000004008f4723c */ /* 0x000fe20000001838 */
[----:B------:R-:W1:Y:S01]  /*72a0*/  LDSM.16.MT88.4 R56, [R23+0x12000] ;  /* 0x012000001738783b */ /* 0x000e620000004200 */
[----:B------:R-:W-:Y:S02]  /*72b0*/  IMAD.MOV.U32 R64, RZ, RZ, R167 ;  /* 0x000000ffff407224 */ /* 0x000fe400078e00a7 */
[----:B------:R-:W-:-:S04]  /*72c0*/  IMAD.MOV.U32 R65, RZ, RZ, R166 ;  /* 0x000000ffff417224 */ /* 0x000fc800078e00a6 */
[----:B------:R-:W-:Y:S01]  /*72d0*/  HMMA.16816.F32 R240, R8, R66, R52 ;  /* 0x0000004208f0723c */ /* 0x000fe20000001834 */
[----:B------:R-:W2:Y:S01]  /*72e0*/  LDSM.16.MT88.4 R52, [R28+0x12800] ;  /* 0x012800001c34783b */ /* 0x000ea20000004200 */
[----:B------:R-:W-:-:S06]  /*72f0*/  IMAD.MOV.U32 R67, RZ, RZ, R195 ;  /* 0x000000ffff437224 */ /* 0x000fcc00078e00c3 */
[----:B---3--:R-:W-:Y:S01]  /*7300*/  HMMA.16816.F32 R160, R8, R72, R32 ;  /* 0x0000004808a0723c */ /* 0x008fe20000001820 */
[----:B------:R-:W-:Y:S01]  /*7310*/  IMAD.MOV.U32 R73, RZ, RZ, R230 ;  /* 0x000000ffff497224 */ /* 0x000fe200078e00e6 */
[----:B------:R3:W4:Y:S01]  /*7320*/  LDL.LU.S16 R195, [R1+0x4] ;  /* 0x0000040001c37983 */ /* 0x0007220000300600 */
[----:B------:R-:W-:Y:S01]  /*7330*/  IMAD.MOV.U32 R72, RZ, RZ, R228 ;  /* 0x000000ffff487224 */ /* 0x000fe200078e00e4 */
[----:B------:R-:W-:Y:S01]  /*7340*/  PRMT R0, R24, 0x7770, RZ ;  /* 0x0000777018007816 */ /* 0x000fe200000000ff */
[----:B------:R-:W-:-:S03]  /*7350*/  IMAD.MOV.U32 R66, RZ, RZ, R27 ;  /* 0x000000ffff427224 */ /* 0x000fc600078e001b */
[----:B------:R-:W-:Y:S01]  /*7360*/  HMMA.16816.F32 R32, R12, R90, RZ ;  /* 0x0000005a0c20723c */ /* 0x000fe200000018ff */
[----:B------:R-:W-:Y:S02]  /*7370*/  IMAD.MOV.U32 R91, RZ, RZ, R187 ;  /* 0x000000ffff5b7224 */ /* 0x000fe400078e00bb */
[----:B------:R-:W-:-:S05]  /*7380*/  IMAD.MOV.U32 R90, RZ, RZ, R186 ;  /* 0x000000ffff5a7224 */ /* 0x000fca00078e00ba */
[----:B------:R-:W-:Y:S01]  /*7390*/  HMMA.16816.F32 R108, R128, R112, R108 ;  /* 0x00000070806c723c */ /* 0x000fe2000000186c */
[----:B------:R-:W-:-:S11]  /*73a0*/  @!P0 HADD2 R140, -R203.H0_H0, -RZ.H0_H0 ;  /* 0xa00000ffcb8c8230 */ /* 0x000fd60000000900 */
[----:B------:R-:W-:Y:S01]  /*73b0*/  HMMA.16816.F32 R232, R8, R74, R32 ;  /* 0x0000004a08e8723c */ /* 0x000fe20000001820 */
[----:B------:R-:W-:Y:S02]  /*73c0*/  IMAD.MOV.U32 R75, RZ, RZ, R185 ;  /* 0x000000ffff4b7224 */ /* 0x000fe400078e00b9 */
[----:B------:R-:W-:-:S05]  /*73d0*/  IMAD.MOV.U32 R74, RZ, RZ, R184 ;  /* 0x000000ffff4a7224 */ /* 0x000fca00078e00b8 */
[----:B-1----:R-:W-:Y:S08]  /*73e0*/  HMMA.16816.F32 R32, R12, R56, RZ ;  /* 0x000000380c20723c */ /* 0x002ff000000018ff */
[C---:B--2---:R-:W-:Y:S01]  /*73f0*/  HMMA.16816.F32 R228, R8.reuse, R52, R40 ;  /* 0x0000003408e4723c */ /* 0x044fe20000001828 */
[----:B------:R-:W1:Y:S07]  /*7400*/  LDSM.16.MT88.4 R40, [R7+0x12000] ;  /* 0x012000000728783b */ /* 0x000e6e0000004200 */
[C---:B------:R-:W-:Y:S01]  /*7410*/  HMMA.16816.F32 R184, R8.reuse, R54, R36 ;  /* 0x0000003608b8723c */ /* 0x040fe20000001824 */
[----:B------:R-:W2:Y:S07]  /*7420*/  LDSM.16.MT88.4 R36, [R7+0x12800] ;  /* 0x012800000724783b */ /* 0x000eae0000004200 */
[----:B------:R-:W-:Y:S08]  /*7430*/  HMMA.16816.F32 R52, R8, R60, R32 ;  /* 0x0000003c0834723c */ /* 0x000ff00000001820 */
[----:B------:R-:W-:Y:S01]  /*7440*/  HMMA.16816.F32 R32, R12, R58, RZ ;  /* 0x0000003a0c20723c */ /* 0x000fe200000018ff */
[----:B------:R-:W-:-:S07]  /*7450*/  @!P6 PRMT R207, R141, 0x5410, RZ ;  /* 0x000054108dcfe816 */ /* 0x000fce00000000ff */
[----:B------:R-:W-:-:S12]  /*7460*/  HMMA.16816.F32 R112, R128, R114, R84 ;  /* 0x000000728070723c */ /* 0x000fd80000001854 */
[----:B------:R-:W-:Y:S08]  /*7470*/  HMMA.16816.F32 R56, R8, R62, R32 ;  /* 0x0000003e0838723c */ /* 0x000ff00000001820 */
[----:B-1----:R-:W-:Y:S01]  /*7480*/  HMMA.16816.F32 R32, R12, R40, RZ ;  /* 0x000000280c20723c */ /* 0x002fe200000018ff */
[----:B------:R3:W5:Y:S04]  /*7490*/  LDL.LU.S16 R41, [R1+0x8] ;  /* 0x0000080001297983 */ /* 0x0007680000300600 */
[----:B------:R3:W3:-:S15]  /*74a0*/  LDL.LU.S16 R40, [R1+0xc] ;  /* 0x00000c0001287983 */ /* 0x0006de0000300600 */
[----:B--2---:R-:W-:Y:S08]  /*74b0*/  HMMA.16816.F32 R164, R8, R36, R32 ;  /* 0x0000002408a4723c */ /* 0x004ff00000001820 */
[----:B------:R-:W-:Y:S01]  /*74c0*/  HMMA.16816.F32 R32, R12, R42, RZ ;  /* 0x0000002a0c20723c */ /* 0x000fe200000018ff */
[----:B------:R-:W-:Y:S01]  /*74d0*/  @!P0 PRMT R203, R140, 0x5410, RZ ;  /* 0x000054108ccb8816 */ /* 0x000fe200000000ff */
[----:B------:R1:W2:-:S15]  /*74e0*/  LDL.LU.S16 R43, [R1+0x10] ;  /* 0x00001000012b7983 */ /* 0x00029e0000300600 */
[----:B------:R-:W-:-:S03]  /*74f0*/  NOP ;  /* 0x0000000000007918 */ /* 0x000fc60000000000 */
[----:B------:R-:W-:Y:S01]  /*7500*/  HMMA.16816.F32 R92, R8, R38, R32 ;  /* 0x00000026085c723c */ /* 0x000fe20000001820 */
[----:B------:R-:W1:Y:S04]  /*7510*/  LDSM.16.MT88.4 R32, [R28+0x14000] ;  /* 0x014000001c20783b */ /* 0x000e680000004200 */
[----:B------:R-:W1:Y:S03]  /*7520*/  LDSM.16.MT88.4 R36, [R28+0x14800] ;  /* 0x014800001c24783b */ /* 0x000e660000004200 */
[----:B-1----:R-:W-:-:S15]  /*7530*/  HMMA.16816.F32 R24, R12, R32, RZ ;  /* 0x000000200c18723c */ /* 0x002fde00000018ff */
[----:B------:R-:W-:-:S05]  /*7540*/  NOP ;  /* 0x0000000000007918 */ /* 0x000fca0000000000 */
[----:B------:R-:W-:Y:S08]  /*7550*/  HMMA.16816.F32 R140, R8, R36, R24 ;  /* 0x00000024088c723c */ /* 0x000ff00000001818 */
[----:B------:R-:W-:Y:S01]  /*7560*/  HMMA.16816.F32 R24, R12, R34, RZ ;  /* 0x000000220c18723c */ /* 0x000fe200000018ff */
[----:B------:R-:W1:-:S15]  /*7570*/  LDSM.16.MT88.4 R32, [R23+0x14000] ;  /* 0x014000001720783b */ /* 0x000e5e0000004200 */
[----:B------:R-:W-:-:S04]  /*7580*/  NOP ;  /* 0x0000000000007918 */ /* 0x000fc80000000000 */
[----:B------:R-:W-:Y:S01]  /*7590*/  HMMA.16816.F32 R96, R8, R38, R24 ;  /* 0x000000260860723c */ /* 0x000fe20000001818 */
[----:B------:R-:W1:Y:S07]  /*75a0*/  LDSM.16.MT88.4 R36, [R23+0x14800] ;  /* 0x014800001724783b */ /* 0x000e6e0000004200 */
[----:B-1----:R-:W-:-:S15]  /*75b0*/  HMMA.16816.F32 R24, R12, R32, RZ ;  /* 0x000000200c18723c */ /* 0x002fde00000018ff */
[----:B------:R-:W-:-:S05]  /*75c0*/  NOP ;  /* 0x0000000000007918 */ /* 0x000fca0000000000 */
[----:B------:R-:W-:Y:S08]  /*75d0*/  HMMA.16816.F32 R84, R8, R36, R24 ;  /* 0x000000240854723c */ /* 0x000ff00000001818 */
[----:B------:R-:W-:Y:S01]  /*75e0*/  HMMA.16816.F32 R24, R12, R34, RZ ;  /* 0x000000220c18723c */ /* 0x000fe200000018ff */
[----:B------:R-:W1:-:S15]  /*75f0*/  LDSM.16.MT88.4 R32, [R7+0x14000] ;  /* 0x014000000720783b */ /* 0x000e5e0000004200 */
[----:B------:R-:W-:-:S04]  /*7600*/  NOP ;  /* 0x0000000000007918 */ /* 0x000fc80000000000 */
[----:B------:R-:W-:Y:S01]  /*7610*/  HMMA.16816.F32 R60, R8, R38, R24 ;  /* 0x00000026083c723c */ /* 0x000fe20000001818 */
[----:B------:R-:W4:Y:S01]  /*7620*/  LDSM.16.MT88.4 R36, [R7+0x14800] ;  /* 0x014800000724783b */ /* 0x000f220000004200 */
[----:B------:R-:W-:Y:S02]  /*7630*/  ISETP.LE.U32.AND P6, PT, R123, UR4, PT ;  /* 0x000000047b007c0c */ /* 0x000fe4000bfc3070 */
[----:B------:R-:W-:Y:S02]  /*7640*/  @P3 PRMT R213, R177, 0x5410, RZ ;  /* 0x00005410b1d53816 */ /* 0x000fe400000000ff */
[----:B------:R-:W-:Y:S02]  /*7650*/  ISETP.LE.U32.AND P3, PT, R121, UR4, PT ;  /* 0x0000000479007c0c */ /* 0x000fe4000bf63070 */
[----:B-1----:R-:W-:Y:S07]  /*7660*/  HMMA.16816.F32 R24, R12, R32, RZ ;  /* 0x000000200c18723c */ /* 0x002fee00000018ff */
[----:B------:R-:W-:Y:S01]  /*7670*/  @!P6 HADD2 R176, -R212.H0_H0, -RZ.H0_H0 ;  /* 0xa00000ffd4b0e230 */ /* 0x000fe20000000900 */
[----:B------:R-:W-:-:S03]  /*7680*/  @!P4 PRMT R214, R178, 0x5410, RZ ;  /* 0x00005410b2d6c816 */ /* 0x000fc600000000ff */
[----:B------:R-:W-:Y:S01]  /*7690*/  @!P3 HADD2 R183, -R217.H0_H0, -RZ.H0_H0 ;  /* 0xa00000ffd9b7b230 */ /* 0x000fe20000000900 */
[----:B------:R-:W-:Y:S02]  /*76a0*/  @P1 PRMT R220, R179, 0x5410, RZ ;  /* 0x00005410b3dc1816 */ /* 0x000fe400000000ff */
[----:B------:R-:W-:Y:S02]  /*76b0*/  @!P6 PRMT R212, R176, 0x5410, RZ ;  /* 0x00005410b0d4e816 */ /* 0x000fe400000000ff */
[----:B------:R-:W-:Y:S02]  /*76c0*/  @!P3 PRMT R217, R183, 0x5410, RZ ;  /* 0x00005410b7d9b816 */ /* 0x000fe400000000ff */
[----:B------:R-:W-:Y:S02]  /*76d0*/  ISETP.GT.U32.AND P3, PT, R126, UR4, PT ;  /* 0x000000047e007c0c */ /* 0x000fe4000bf64070 */
[----:B----4-:R-:W-:Y:S08]  /*76e0*/  HMMA.16816.F32 R176, R8, R36, R24 ;  /* 0x0000002408b0723c */ /* 0x010ff00000001818 */
[----:B------:R-:W-:Y:S01]  /*76f0*/  HMMA.16816.F32 R24, R12, R34, RZ ;  /* 0x000000220c18723c */ /* 0x000fe200000018ff */
[----:B------:R-:W1:Y:S02]  /*7700*/  LDSM.16.MT88.4 R32, [R28+0x16000] ;  /* 0x016000001c20783b */ /* 0x000e640000004200 */
[----:B------:R-:W-:Y:S01]  /*7710*/  @P3 HADD2 R189, -R222.H0_H0, -RZ.H0_H0 ;  /* 0xa00000ffdebd3230 */ /* 0x000fe20000000900 */
[----:B------:R-:W-:-:S04]  /*7720*/  ISETP.LE.U32.AND P1, PT, R119, UR4, PT ;  /* 0x0000000477007c0c */ /* 0x000fc8000bf23070 */
[----:B------:R-:W-:Y:S02]  /*7730*/  @P3 PRMT R222, R189, 0x5410, RZ ;  /* 0x00005410bdde3816 */ /* 0x000fe400000000ff */
[----:B------:R-:W-:Y:S01]  /*7740*/  ISETP.LE.U32.AND P3, PT, R103, UR4, PT ;  /* 0x0000000467007c0c */ /* 0x000fe2000bf63070 */
[----:B------:R-:W-:Y:S02]  /*7750*/  @!P5 HADD2 R180, -R211.H0_H0, -RZ.H0_H0 ;  /* 0xa00000ffd3b4d230 */ /* 0x000fe40000000900 */
[----:B------:R-:W-:-:S04]  /*7760*/  @P2 HADD2 R181, -R218.H0_H0, -RZ.H0_H0 ;  /* 0xa00000ffdab52230 */ /* 0x000fc80000000900 */
[----:B------:R-:W-:Y:S01]  /*7770*/  @!P1 HADD2 R182, -R224.H0_H0, -RZ.H0_H0 ;  /* 0xa00000ffe0b69230 */ /* 0x000fe20000000900 */
[----:B------:R-:W-:Y:S02]  /*7780*/  @!P5 PRMT R211, R180, 0x5410, RZ ;  /* 0x00005410b4d3d816 */ /* 0x000fe400000000ff */
[----:B------:R-:W-:Y:S02]  /*7790*/  @P2 PRMT R218, R181, 0x5410, RZ ;  /* 0x00005410b5da2816 */ /* 0x000fe400000000ff */
[----:B------:R-:W-:Y:S02]  /*77a0*/  @!P1 PRMT R224, R182, 0x5410, RZ ;  /* 0x00005410b6e09816 */ /* 0x000fe400000000ff */
[----:B------:R-:W-:Y:S01]  /*77b0*/  HMMA.16816.F32 R180, R8, R38, R24 ;  /* 0x0000002608b4723c */ /* 0x000fe20000001818 */
[----:B------:R-:W-:Y:S01]  /*77c0*/  ISETP.GT.U32.AND P6, PT, R71, UR4, PT ;  /* 0x0000000447007c0c */ /* 0x000fe2000bfc4070 */
[----:B------:R-:W4:Y:S06]  /*77d0*/  LDSM.16.MT88.4 R36, [R28+0x16800] ;  /* 0x016800001c24783b */ /* 0x000f2c0000004200 */
[----:B-1----:R-:W-:Y:S01]  /*77e0*/  HMMA.16816.F32 R24, R12, R32, RZ ;  /* 0x000000200c18723c */ /* 0x002fe200000018ff */
[----:B-----5:R-:W-:-:S05]  /*77f0*/  @!P3 HADD2 R41, -R202.H0_H0, -RZ.H0_H0 ;  /* 0xa00000ffca29b230 */ /* 0x020fca0000000900 */
[----:B------:R-:W-:Y:S01]  /*7800*/  PRMT R33, R41, 0x7610, R33 ;  /* 0x0000761029217816 */ /* 0x000fe20000000021 */
[----:B------:R-:W-:Y:S02]  /*7810*/  IMAD.MOV.U32 R41, RZ, RZ, R116 ;  /* 0x000000ffff297224 */ /* 0x000fe400078e0074 */
[----:B------:R-:W-:Y:S02]  /*7820*/  IMAD.MOV.U32 R116, RZ, RZ, R107 ;  /* 0x000000ffff747224 */ /* 0x000fe400078e006b */
[----:B------:R-:W-:Y:S02]  /*7830*/  IMAD.MOV.U32 R107, RZ, RZ, R74 ;  /* 0x000000ffff6b7224 */ /* 0x000fe400078e004a */
[----:B------:R-:W-:Y:S02]  /*7840*/  IMAD.MOV.U32 R74, RZ, RZ, R75 ;  /* 0x000000ffff4a7224 */ /* 0x000fe400078e004b */
[----:B------:R-:W-:Y:S02]  /*7850*/  IMAD.MOV.U32 R75, RZ, RZ, R90 ;  /* 0x000000ffff4b7224 */ /* 0x000fe400078e005a */
[----:B------:R-:W-:-:S02]  /*7860*/  IMAD.MOV.U32 R90, RZ, RZ, R91 ;  /* 0x000000ffff5a7224 */ /* 0x000fc400078e005b */
[----:B------:R-:W-:Y:S02]  /*7870*/  IMAD.MOV.U32 R91, RZ, RZ, R72 ;  /* 0x000000ffff5b7224 */ /* 0x000fe400078e0048 */
[----:B------:R-:W-:Y:S02]  /*7880*/  IMAD.MOV.U32 R72, RZ, RZ, R73 ;  /* 0x000000ffff487224 */ /* 0x000fe400078e0049 */
[----:B------:R-:W-:Y:S02]  /*7890*/  IMAD.MOV.U32 R73, RZ, RZ, R22 ;  /* 0x000000ffff497224 */ /* 0x000fe400078e0016 */
[----:B------:R-:W5:Y:S04]  /*78a0*/  LDL R22, [R1+0x20] ;  /* 0x0000200001167983 */ /* 0x000f680000100800 */
[----:B------:R1:W5:Y:S01]  /*78b0*/  LDL.LU.S16 R71, [R1+0x1c] ;  /* 0x00001c0001477983 */ /* 0x0003620000300600 */
[----:B------:R-:W-:-:S02]  /*78c0*/  ISETP.LE.U32.AND P0, PT, R0, UR4, PT ;  /* 0x0000000400007c0c */ /* 0x000fc4000bf03070 */
[----:B------:R-:W-:Y:S02]  /*78d0*/  PRMT R0, R4, 0x7770, RZ ;  /* 0x0000777004007816 */ /* 0x000fe400000000ff */
[----:B------:R-:W-:Y:S02]  /*78e0*/  @!P3 PRMT R202, R33, 0x5410, RZ ;  /* 0x0000541021cab816 */ /* 0x000fe400000000ff */
[----:B------:R-:W-:-:S07]  /*78f0*/  ISETP.LE.U32.AND P3, PT, R0, UR4, PT ;  /* 0x0000000400007c0c */ /* 0x000fce000bf63070 */
[----:B---3--:R-:W-:Y:S01]  /*7900*/  @!P0 HADD2 R40, -R175.H0_H0, -RZ.H0_H0 ;  /* 0xa00000ffaf288230 */ /* 0x008fe20000000900 */
[----:B------:R-:W-:Y:S02]  /*7910*/  PRMT R2, R70, 0x7770, RZ ;  /* 0x0000777046027816 */ /* 0x000fe400000000ff */
[----:B------:R1:W3:Y:S02]  /*7920*/  LDL.LU.S16 R70, [R1+0x24] ;  /* 0x0000240001467983 */ /* 0x0002e40000300600 */
[----:B------:R-:W-:-:S04]  /*7930*/  PRMT R0, R40, 0x7610, R0 ;  /* 0x0000761028007816 */ /* 0x000fc80000000000 */
[----:B------:R-:W-:Y:S02]  /*7940*/  @!P0 PRMT R175, R0, 0x5410, RZ ;  /* 0x0000541000af8816 */ /* 0x000fe400000000ff */
[----:B------:R1:W3:Y:S01]  /*7950*/  LDL.LU.S16 R0, [R1+0x34] ;  /* 0x0000340001007983 */ /* 0x0002e20000300600 */
[----:B------:R-:W-:-:S13]  /*7960*/  ISETP.LE.U32.AND P2, PT, R2, UR4, PT ;  /* 0x0000000402007c0c */ /* 0x000fda000bf43070 */
[----:B------:R-:W-:-:S05]  /*7970*/  @!P2 HADD2 R188, -R223.H0_H0, -RZ.H0_H0 ;  /* 0xa00000ffdfbca230 */ /* 0x000fca0000000900 */
[----:B------:R-:W-:Y:S02]  /*7980*/  @!P2 PRMT R223, R188, 0x5410, RZ ;  /* 0x00005410bcdfa816 */ /* 0x000fe400000000ff */
[----:B------:R-:W-:-:S13]  /*7990*/  ISETP.GT.U32.AND P2, PT, R124, UR4, PT ;  /* 0x000000047c007c0c */ /* 0x000fda000bf44070 */
[----:B------:R-:W-:-:S05]  /*79a0*/  @P2 HADD2 R191, -R219.H0_H0, -RZ.H0_H0 ;  /* 0xa00000ffdbbf2230 */ /* 0x000fca0000000900 */
[----:B------:R-:W-:Y:S02]  /*79b0*/  @P2 PRMT R219, R191, 0x5410, RZ ;  /* 0x00005410bfdb2816 */ /* 0x000fe400000000ff */
[----:B------:R-:W-:-:S13]  /*79c0*/  ISETP.LE.U32.AND P2, PT, R105, UR4, PT ;  /* 0x0000000469007c0c */ /* 0x000fda000bf43070 */
[----:B------:R-:W-:-:S05]  /*79d0*/  @!P2 HADD2 R195, -R200.H0_H0, -RZ.H0_H0 ;  /* 0xa00000ffc8c3a230 */ /* 0x000fca0000000900 */
[----:B------:R-:W-:-:S04]  /*79e0*/  PRMT R32, R195, 0x7610, R32 ;  /* 0x00007610c3207816 */ /* 0x000fc80000000020 */
[----:B------:R-:W-:Y:S02]  /*79f0*/  @!P2 PRMT R200, R32, 0x5410, RZ ;  /* 0x0000541020c8a816 */ /* 0x000fe400000000ff */
[----:B------:R-:W-:Y:S02]  /*7a00*/  ISETP.GT.U32.AND P2, PT, R30, UR4, PT ;  /* 0x000000041e007c0c */ /* 0x000fe4000bf44070 */
[----:B------:R1:W3:Y:S01]  /*7a10*/  LDL.LU.S16 R30, [R1+0x30] ;  /* 0x00003000011e7983 */ /* 0x0002e20000300600 */
[----:B------:R-:W-:-:S13]  /*7a20*/  ISETP.GT.U32.AND P1, PT, R125, UR4, PT ;  /* 0x000000047d007c0c */ /* 0x000fda000bf24070 */
[----:B------:R-:W-:-:S05]  /*7a30*/  @P1 HADD2 R190, -R221.H0_H0, -RZ.H0_H0 ;  /* 0xa00000ffddbe1230 */ /* 0x000fca0000000900 */
[----:B------:R-:W-:Y:S02]  /*7a40*/  @P1 PRMT R221, R190, 0x5410, RZ ;  /* 0x00005410bedd1816 */ /* 0x000fe400000000ff */
[----:B----4-:R-:W-:Y:S08]  /*7a50*/  HMMA.16816.F32 R188, R8, R36, R24 ;  /* 0x0000002408bc723c */ /* 0x010ff00000001818 */
[----:B------:R-:W-:Y:S01]  /*7a60*/  HMMA.16816.F32 R24, R12, R34, RZ ;  /* 0x000000220c18723c */ /* 0x000fe200000018ff */
[----:B------:R-:W4:Y:S01]  /*7a70*/  LDSM.16.MT88.4 R32, [R23+0x16000] ;  /* 0x016000001720783b */ /* 0x000f220000004200 */
[----:B------:R-:W-:Y:S01]  /*7a80*/  FADD.FTZ R5, R193, R192 ;  /* 0x000000c0c1057221 */ /* 0x000fe20000010000 */
[----:B------:R-:W-:-:S03]  /*7a90*/  ISETP.LE.U32.AND P1, PT, R104, UR4, PT ;  /* 0x0000000468007c0c */ /* 0x000fc6000bf23070 */
[----:B------:R-:W-:-:S14]  /*7aa0*/  FADD.FTZ R4, R194, R5 ;  /* 0x00000005c2047221 */ /* 0x000fdc0000010000 */
[----:B------:R-:W-:Y:S01]  /*7ab0*/  HMMA.16816.F32 R192, R8, R38, R24 ;  /* 0x0000002608c0723c */ /* 0x000fe20000001818 */
[----:B------:R-:W1:Y:S01]  /*7ac0*/  LDSM.16.MT88.4 R36, [R23+0x16800] ;  /* 0x016800001724783b */ /* 0x000e620000004200 */
[----:B--2---:R-:W-:-:S05]  /*7ad0*/  @!P1 HADD2 R43, -R199.H0_H0, -RZ.H0_H0 ;  /* 0xa00000ffc72b9230 */ /* 0x004fca0000000900 */
[----:B------:R-:W-:-:S04]  /*7ae0*/  PRMT R24, R43, 0x7610, R24 ;  /* 0x000076102b187816 */ /* 0x000fc80000000018 */
[----:B------:R-:W-:Y:S02]  /*7af0*/  @!P1 PRMT R199, R24, 0x5410, RZ ;  /* 0x0000541018c79816 */ /* 0x000fe400000000ff */
[----:B----4-:R-:W-:Y:S01]  /*7b00*/  HMMA.16816.F32 R24, R12, R32, RZ ;  /* 0x000000200c18723c */ /* 0x010fe200000018ff */
[----:B------:R-:W-:-:S15]  /*7b10*/  FADD.FTZ R4, R41, R4 ;  /* 0x0000000429047221 */ /* 0x000fde0000010000 */
[----:B------:R-:W-:-:S04]  /*7b20*/  NOP ;  /* 0x0000000000007918 */ /* 0x000fc80000000000 */
[----:B-1----:R-:W-:Y:S08]  /*7b30*/  HMMA.16816.F32 R40, R8, R36, R24 ;  /* 0x000000240828723c */ /* 0x002ff00000001818 */
[----:B------:R-:W-:-:S15]  /*7b40*/  HMMA.16816.F32 R24, R12, R34, RZ ;  /* 0x000000220c18723c */ /* 0x000fde00000018ff */
[----:B------:R-:W-:-:S05]  /*7b50*/  NOP ;  /* 0x0000000000007918 */ /* 0x000fca0000000000 */
[----:B------:R-:W-:Y:S01]  /*7b60*/  HMMA.16816.F32 R36, R8, R38, R24 ;  /* 0x000000260824723c */ /* 0x000fe20000001818 */
[----:B------:R-:W1:Y:S01]  /*7b70*/  LDSM.16.MT88.4 R24, [R7+0x16000] ;  /* 0x016000000718783b */ /* 0x000e620000004200 */
[----:B------:R-:W-:Y:S02]  /*7b80*/  ISETP.GT.U32.AND P5, PT, R100, UR4, PT ;  /* 0x0000000464007c0c */ /* 0x000fe4000bfa4070 */
[----:B------:R-:W-:Y:S02]  /*7b90*/  ISETP.GT.U32.AND P4, PT, R101, UR4, PT ;  /* 0x0000000465007c0c */ /* 0x000fe4000bf84070 */
[----:B------:R-:W-:Y:S01]  /*7ba0*/  ISETP.GT.U32.AND P1, PT, R31, UR4, PT ;  /* 0x000000041f007c0c */ /* 0x000fe2000bf24070 */
[----:B------:R-:W-:Y:S02]  /*7bb0*/  IMAD.MOV.U32 R120, RZ, RZ, R107 ;  /* 0x000000ffff787224 */ /* 0x000fe400078e006b */
[----:B------:R-:W-:Y:S02]  /*7bc0*/  IMAD.MOV.U32 R122, RZ, RZ, R74 ;  /* 0x000000ffff7a7224 */ /* 0x000fe400078e004a */
[----:B------:R-:W-:-:S02]  /*7bd0*/  IMAD.MOV.U32 R100, RZ, RZ, R72 ;  /* 0x000000ffff647224 */ /* 0x000fc400078e0048 */
[----:B------:R-:W-:Y:S02]  /*7be0*/  IMAD.MOV.U32 R101, RZ, RZ, R73 ;  /* 0x000000ffff657224 */ /* 0x000fe400078e0049 */
[----:B------:R-:W-:Y:S02]  /*7bf0*/  IMAD.MOV.U32 R121, RZ, RZ, R66 ;  /* 0x000000ffff797224 */ /* 0x000fe400078e0042 */
[----:B------:R-:W-:Y:S02]  /*7c00*/  IMAD.MOV.U32 R124, RZ, RZ, R67 ;  /* 0x000000ffff7c7224 */ /* 0x000fe400078e0043 */
[----:B------:R-:W-:Y:S02]  /*7c10*/  IMAD.MOV.U32 R125, RZ, RZ, R64 ;  /* 0x000000ffff7d7224 */ /* 0x000fe400078e0040 */
[----:B------:R-:W-:Y:S02]  /*7c20*/  IMAD.MOV.U32 R107, RZ, RZ, R65 ;  /* 0x000000ffff6b7224 */ /* 0x000fe400078e0041 */
[----:B-----5:R-:W-:-:S05]  /*7c30*/  @P6 HADD2 R71, -R198.H0_H0, -RZ.H0_H0 ;  /* 0xa00000ffc6476230 */ /* 0x020fca0000000900 */
[----:B------:R-:W-:-:S04]  /*7c40*/  PRMT R32, R71, 0x7610, R32 ;  /* 0x0000761047207816 */ /* 0x000fc80000000020 */
[----:B------:R-:W-:Y:S02]  /*7c50*/  @P6 PRMT R198, R32, 0x5410, RZ ;  /* 0x0000541020c66816 */ /* 0x000fe400000000ff */
[C---:B-1----:R-:W-:Y:S08]  /*7c60*/  HMMA.16816.F32 R32, R12.reuse, R24, RZ ;  /* 0x000000180c20723c */ /* 0x042ff000000018ff */
[----:B------:R-:W-:Y:S01]  /*7c70*/  HMMA.16816.F32 R12, R12, R26, RZ ;  /* 0x0000001a0c0c723c */ /* 0x000fe200000018ff */
[----:B------:R-:W1:Y:S01]  /*7c80*/  LDSM.16.MT88.4 R24, [R7+0x16800] ;  /* 0x016800000718783b */ /* 0x000e620000004200 */
[----:B---3--:R-:W-:-:S02]  /*7c90*/  @P5 HADD2 R70, -R197.H0_H0, -RZ.H0_H0 ;  /* 0xa00000ffc5465230 */ /* 0x008fc40000000900 */
[----:B------:R-:W-:-:S03]  /*7ca0*/  @P4 HADD2 R0, -R196.H0_H0, -RZ.H0_H0 ;  /* 0xa00000ffc4004230 */ /* 0x000fc60000000900 */
[----:B------:R-:W-:Y:S02]  /*7cb0*/  PRMT R31, R70, 0x7610, R31 ;  /* 0x00007610461f7816 */ /* 0x000fe4000000001f */
[----:B------:R-:W-:Y:S02]  /*7cc0*/  PRMT R23, R0, 0x7610, R23 ;  /* 0x0000761000177816 */ /* 0x000fe40000000017 */
[----:B------:R-:W-:Y:S02]  /*7cd0*/  LOP3.LUT R0, R106, 0xffff, RZ, 0xc0, !PT ;  /* 0x0000ffff6a007812 */ /* 0x000fe400078ec0ff */
[----:B------:R-:W-:Y:S02]  /*7ce0*/  @P5 PRMT R197, R31, 0x5410, RZ ;  /* 0x000054101fc55816 */ /* 0x000fe400000000ff */
[----:B------:R-:W-:Y:S01]  /*7cf0*/  ISETP.LE.U32.AND P5, PT, R0, UR4, PT ;  /* 0x0000000400007c0c */ /* 0x000fe2000bfa3070 */
[----:B------:R-:W-:Y:S02]  /*7d00*/  IMAD.IADD R0, R22, 0x1, R28 ;  /* 0x0000000116007824 */ /* 0x000fe400078e021c */
[----:B------:R-:W-:-:S02]  /*7d10*/  IMAD.MOV.U32 R70, RZ, RZ, R75 ;  /* 0x000000ffff467224 */ /* 0x000fc400078e004b */
[C---:B-1----:R-:W-:Y:S08]  /*7d20*/  HMMA.16816.F32 R72, R8.reuse, R24, R32 ;  /* 0x000000180848723c */ /* 0x042ff00000001820 */
[----:B------:R-:W-:Y:S01]  /*7d30*/  HMMA.16816.F32 R64, R8, R26, R12 ;  /* 0x0000001a0840723c */ /* 0x000fe2000000180c */
[----:B------:R-:W1:Y:S04]  /*7d40*/  LDSM.16.MT88.4 R8, [R0+0x11000] ;  /* 0x011000000008783b */ /* 0x000e680000004200 */
[----:B------:R-:W2:Y:S03]  /*7d50*/  LDSM.16.MT88.4 R12, [R0+0x13000] ;  /* 0x01300000000c783b */ /* 0x000ea60000004200 */
[C---:B-1----:R-:W-:Y:S08]  /*7d60*/  HMMA.16816.F32 R152, R16.reuse, R8, R152 ;  /* 0x000000081098723c */ /* 0x042ff00000001898 */
[C---:B------:R-:W-:Y:S01]  /*7d70*/  HMMA.16816.F32 R24, R16.reuse, R10, R136 ;  /* 0x0000000a1018723c */ /* 0x040fe20000001888 */
[----:B------:R-:W1:Y:S07]  /*7d80*/  LDSM.16.MT88.4 R8, [R0+0x15000] ;  /* 0x015000000008783b */ /* 0x000e6e0000004200 */
[C---:B--2---:R-:W-:Y:S08]  /*7d90*/  HMMA.16816.F32 R52, R16.reuse, R12, R52 ;  /* 0x0000000c1034723c */ /* 0x044ff00000001834 */
[----:B------:R-:W-:Y:S01]  /*7da0*/  HMMA.16816.F32 R32, R16, R14, R56 ;  /* 0x0000000e1020723c */ /* 0x000fe20000001838 */
[----:B------:R-:W2:Y:S01]  /*7db0*/  LDSM.16.MT88.4 R12, [R0+0x17000] ;  /* 0x01700000000c783b */ /* 0x000ea20000004200 */
[----:B------:R-:W-:-:S02]  /*7dc0*/  @!P3 HADD2 R30, -R173.H0_H0, -RZ.H0_H0 ;  /* 0xa00000ffad1eb230 */ /* 0x000fc40000000900 */
[----:B------:R-:W-:Y:S01]  /*7dd0*/  FADD.FTZ R2, R157, R127 ;  /* 0x0000007f9d027221 */ /* 0x000fe20000010000 */
[----:B------:R-:W-:Y:S01]  /*7de0*/  ISETP.LE.U32.AND P6, PT, R156, UR4, PT ;  /* 0x000000049c007c0c */ /* 0x000fe2000bfc3070 */
[----:B------:R-:W-:Y:S01]  /*7df0*/  IMAD.MOV.U32 R123, RZ, RZ, R90 ;  /* 0x000000ffff7b7224 */ /* 0x000fe200078e005a */
[----:B------:R-:W-:Y:S01]  /*7e00*/  LDSM.16.MT88.4 R56, [R0+0x13800] ;  /* 0x013800000038783b */ /* 0x000fe20000004200 */
[C---:B-1----:R-:W-:Y:S08]  /*7e10*/  HMMA.16816.F32 R84, R16.reuse, R8, R84 ;  /* 0x000000081054723c */ /* 0x042ff00000001854 */
[----:B------:R-:W-:Y:S01]  /*7e20*/  HMMA.16816.F32 R60, R16, R10, R60 ;  /* 0x0000000a103c723c */ /* 0x000fe2000000183c */
[----:B------:R-:W1:Y:S01]  /*7e30*/  LDSM.16.MT88.4 R8, [R28+0x11000] ;  /* 0x011000001c08783b */ /* 0x000e620000004200 */
[----:B------:R-:W-:Y:S01]  /*7e40*/  PRMT R5, R30, 0x7610, R5 ;  /* 0x000076101e057816 */ /* 0x000fe20000000005 */
[----:B------:R-:W-:-:S03]  /*7e50*/  FADD.FTZ R2, R158, R2 ;  /* 0x000000029e027221 */ /* 0x000fc60000010000 */
[----:B------:R-:W-:Y:S01]  /*7e60*/  @!P3 PRMT R173, R5, 0x5410, RZ ;  /* 0x0000541005adb816 */ /* 0x000fe200000000ff */
[----:B------:R-:W-:Y:S02]  /*7e70*/  IMAD.MOV.U32 R5, RZ, RZ, R116 ;  /* 0x000000ffff057224 */ /* 0x000fe400078e0074 */
[----:B------:R-:W-:Y:S01]  /*7e80*/  FADD.FTZ R2, R159, R2 ;  /* 0x000000029f027221 */ /* 0x000fe20000010000 */
[C---:B--2---:R-:W-:Y:S01]  /*7e90*/  HMMA.16816.F32 R116, R16.reuse, R12, R40 ;  /* 0x0000000c1074723c */ /* 0x044fe20000001828 */
[----:B------:R-:W2:Y:S07]  /*7ea0*/  LDSM.16.MT88.4 R156, [R0+0x11800] ;  /* 0x01180000009c783b */ /* 0x000eae0000004200 */
[----:B------:R-:W-:Y:S01]  /*7eb0*/  HMMA.16816.F32 R40, R16, R14, R36 ;  /* 0x0000000e1028723c */ /* 0x000fe20000001824 */
[----:B------:R-:W-:-:S07]  /*7ec0*/  IMAD.MOV.U32 R31, RZ, RZ, R121 ;  /* 0x000000ffff1f7224 */ /* 0x000fce00078e0079 */
[C---:B-1----:R-:W-:Y:S08]  /*7ed0*/  HMMA.16816.F32 R136, R16.reuse, R8, R244 ;  /* 0x000000081088723c */ /* 0x042ff000000018f4 */
[----:B------:R-:W-:Y:S01]  /*7ee0*/  HMMA.16816.F32 R12, R16, R10, R240 ;  /* 0x0000000a100c723c */ /* 0x000fe200000018f0 */
[----:B------:R-:W1:Y:S01]  /*7ef0*/  LDSM.16.MT88.4 R8, [R7+0x11000] ;  /* 0x011000000708783b */ /* 0x000e620000004200 */
[----:B------:R-:W-:-:S02]  /*7f00*/  IMAD.MOV.U32 R246, RZ, RZ, R123 ;  /* 0x000000fffff67224 */ /* 0x000fc400078e007b */
[----:B------:R-:W-:Y:S01]  /*7f10*/  IMAD.MOV.U32 R243, RZ, RZ, R122 ;  /* 0x000000fffff37224 */ /* 0x000fe200078e007a */
[----:B------:R3:W4:Y:S01]  /*7f20*/  LDL.LU.S16 R241, [R1+0x3c] ;  /* 0x00003c0001f17983 */ /* 0x0007220000300600 */
[----:B------:R-:W-:-:S03]  /*7f30*/  IMAD.MOV.U32 R242, RZ, RZ, R120 ;  /* 0x000000fffff27224 */ /* 0x000fc600078e0078 */
[----:B------:R-:W5:Y:S01]  /*7f40*/  LDSM.16.MT88.4 R120, [R0+0x17800] ;  /* 0x017800000078783b */ /* 0x000f620000004200 */
[C---:B--2---:R-:W-:Y:S03]  /*7f50*/  HMMA.16816.F32 R152, R128.reuse, R156, R152 ;  /* 0x0000009c8098723c */ /* 0x044fe60000001898 */
[----:B------:R3:W2:Y:S05]  /*7f60*/  LDL.LU.S16 R240, [R1+0x38] ;  /* 0x0000380001f07983 */ /* 0x0006aa0000300600 */
[----:B------:R-:W-:Y:S08]  /*7f70*/  HMMA.16816.F32 R156, R128, R158, R24 ;  /* 0x0000009e809c723c */ /* 0x000ff00000001818 */
[C---:B-1----:R-:W-:Y:S08]  /*7f80*/  HMMA.16816.F32 R160, R16.reuse, R8, R160 ;  /* 0x0000000810a0723c */ /* 0x042ff000000018a0 */
[----:B------:R-:W-:Y:S01]  /*7f90*/  HMMA.16816.F32 R24, R16, R10, R232 ;  /* 0x0000000a1018723c */ /* 0x000fe200000018e8 */
[----:B------:R-:W1:Y:S07]  /*7fa0*/  LDSM.16.MT88.4 R8, [R28+0x13000] ;  /* 0x013000001c08783b */ /* 0x000e6e0000004200 */
[C---:B-----5:R-:W-:Y:S08]  /*7fb0*/  HMMA.16816.F32 R116, R128.reuse, R120, R116 ;  /* 0x000000788074723c */ /* 0x060ff00000001874 */
[C---:B------:R-:W-:Y:S01]  /*7fc0*/  HMMA.16816.F32 R120, R128.reuse, R122, R40 ;  /* 0x0000007a8078723c */ /* 0x040fe20000001828 */
[----:B------:R-:W5:Y:S07]  /*7fd0*/  LDSM.16.MT88.4 R40, [R28+0x13800] ;  /* 0x013800001c28783b */ /* 0x000f6e0000004200 */
[C---:B------:R-:W-:Y:S08]  /*7fe0*/  HMMA.16816.F32 R52, R128.reuse, R56, R52 ;  /* 0x000000388034723c */ /* 0x040ff00000001834 */
[----:B------:R-:W-:Y:S08]  /*7ff0*/  HMMA.16816.F32 R56, R128, R58, R32 ;  /* 0x0000003a8038723c */ /* 0x000ff00000001820 */
[C---:B-1----:R-:W-:Y:S08]  /*8000*/  HMMA.16816.F32 R36, R16.reuse, R8, R228 ;  /* 0x000000081024723c */ /* 0x042ff000000018e4 */
[----:B------:R-:W-:Y:S01]  /*8010*/  HMMA.16816.F32 R32, R16, R10, R184 ;  /* 0x0000000a1020723c */ /* 0x000fe200000018b8 */
[----:B------:R-:W1:Y:S11]  /*8020*/  LDSM.16.MT88.4 R8, [R7+0x13000] ;  /* 0x013000000708783b */ /* 0x000e760000004200 */
[C---:B-----5:R-:W-:Y:S08]  /*8030*/  HMMA.16816.F32 R36, R128.reuse, R40, R36 ;  /* 0x000000288024723c */ /* 0x060ff00000001824 */
[----:B------:R-:W-:Y:S01]  /*8040*/  HMMA.16816.F32 R40, R128, R42, R32 ;  /* 0x0000002a8028723c */ /* 0x000fe20000001820 */
[----:B------:R3:W5:Y:S01]  /*8050*/  LDL.LU.S16 R33, [R1+0x40] ;  /* 0x0000400001217983 */ /* 0x0007620000300600 */
[----:B------:R-:W-:Y:S01]  /*8060*/  IMAD.MOV.U32 R71, RZ, RZ, R91 ;  /* 0x000000ffff477224 */ /* 0x000fe200078e005b */
[----:B------:R-:W-:Y:S01]  /*8070*/  ISETP.GT.U32.AND P0, PT, R69, UR4, PT ;  /* 0x0000000445007c0c */ /* 0x000fe2000bf04070 */
[----:B------:R-:W-:-:S02]  /*8080*/  IMAD.MOV.U32 R106, RZ, RZ, R70 ;  /* 0x000000ffff6a7224 */ /* 0x000fc400078e0046 */
[----:B------:R-:W-:Y:S01]  /*8090*/  IMAD.MOV.U32 R126, RZ, RZ, R88 ;  /* 0x000000ffff7e7224 */ /* 0x000fe200078e0058 */
[----:B------:R-:W-:Y:S01]  /*80a0*/  @P4 PRMT R196, R23, 0x5410, RZ ;  /* 0x0000541017c44816 */ /* 0x000fe200000000ff */
[----:B------:R-:W-:Y:S02]  /*80b0*/  IMAD.MOV.U32 R244, RZ, RZ, R71 ;  /* 0x000000fffff47224 */ /* 0x000fe400078e0047 */
[----:B------:R-:W-:Y:S01]  /*80c0*/  IMAD.MOV.U32 R235, RZ, RZ, R68 ;  /* 0x000000ffffeb7224 */ /* 0x000fe200078e0044 */
[----:B------:R3:W3:Y:S01]  /*80d0*/  LDL.LU.S16 R32, [R1+0x4c] ;  /* 0x00004c0001207983 */ /* 0x0006e20000300600 */
[C---:B-1----:R-:W-:Y:S08]  /*80e0*/  HMMA.16816.F32 R68, R16.reuse, R8, R164 ;  /* 0x000000081044723c */ /* 0x042ff000000018a4 */
[----:B------:R-:W-:Y:S01]  /*80f0*/  HMMA.16816.F32 R92, R16, R10, R92 ;  /* 0x0000000a105c723c */ /* 0x000fe2000000185c */
[----:B------:R-:W1:Y:S01]  /*8100*/  LDSM.16.MT88.4 R8, [R28+0x15000] ;  /* 0x015000001c08783b */ /* 0x000e620000004200 */
[----:B------:R-:W-:Y:S01]  /*8110*/  IMAD.MOV.U32 R127, RZ, RZ, R89 ;  /* 0x000000ffff7f7224 */ /* 0x000fe200078e0059 */
[----:B------:R-:W-:Y:S01]  /*8120*/  ISETP.LE.U32.AND P4, PT, R102, UR4, PT ;  /* 0x0000000466007c0c */ /* 0x000fe2000bf83070 */
[----:B------:R-:W-:Y:S01]  /*8130*/  IMAD.MOV.U32 R247, RZ, RZ, R124 ;  /* 0x000000fffff77224 */ /* 0x000fe200078e007c */
[----:B------:R-:W1:Y:S01]  /*8140*/  LDSM.16.MT88.4 R164, [R7+0x11800] ;  /* 0x0118000007a4783b */ /* 0x000e620000004200 */
[----:B------:R-:W-:-:S02]  /*8150*/  IMAD.MOV.U32 R30, RZ, RZ, R125 ;  /* 0x000000ffff1e7224 */ /* 0x000fc400078e007d */
[----:B------:R-:W-:Y:S01]  /*8160*/  IMAD.MOV.U32 R104, RZ, RZ, R126 ;  /* 0x000000ffff687224 */ /* 0x000fe200078e007e */
[----:B------:R-:W-:Y:S01]  /*8170*/  LDSM.16.MT88.4 R88, [R0+0x15800] ;  /* 0x015800000058783b */ /* 0x000fe20000004200 */
[----:B------:R-:W-:Y:S02]  /*8180*/  IMAD.MOV.U32 R105, RZ, RZ, R127 ;  /* 0x000000ffff697224 */ /* 0x000fe400078e007f */
[----:B------:R-:W-:Y:S02]  /*8190*/  IMAD.MOV.U32 R245, RZ, RZ, R101 ;  /* 0x000000fffff57224 */ /* 0x000fe400078e0065 */
[----:B------:R-:W-:Y:S02]  /*81a0*/  IMAD.MOV.U32 R23, RZ, RZ, R100 ;  /* 0x000000ffff177224 */ /* 0x000fe400078e0064 */
[C---:B-1----:R-:W-:Y:S01]  /*81b0*/  HMMA.16816.F32 R100, R16.reuse, R8, R140 ;  /* 0x000000081064723c */ /* 0x042fe2000000188c */
[----:B------:R-:W-:Y:S07]  /*81c0*/  LDSM.16.MT88.4 R140, [R28+0x11800] ;  /* 0x011800001c8c783b */ /* 0x000fee0000004200 */
[----:B------:R-:W-:Y:S01]  /*81d0*/  HMMA.16816.F32 R124, R16, R10, R96 ;  /* 0x0000000a107c723c */ /* 0x000fe20000001860 */
[----:B------:R-:W1:Y:S07]  /*81e0*/  LDSM.16.MT88.4 R8, [R7+0x15000] ;  /* 0x015000000708783b */ /* 0x000e6e0000004200 */
[----:B------:R-:W-:Y:S01]  /*81f0*/  HMMA.16816.F32 R160, R128, R164, R160 ;  /* 0x000000a480a0723c */ /* 0x000fe200000018a0 */
[----:B----4-:R-:W-:-:S07]  /*8200*/  @P2 HADD2 R241, -R171.H0_H0, -RZ.H0_H0 ;  /* 0xa00000ffabf12230 */ /* 0x010fce0000000900 */
[----:B-1----:R-:W-:Y:S01]  /*8210*/  HMMA.16816.F32 R176, R16, R8, R176 ;  /* 0x0000000810b0723c */ /* 0x002fe200000018b0 */
[----:B--2---:R-:W-:-:S07]  /*8220*/  @P1 HADD2 R240, -R169.H0_H0, -RZ.H0_H0 ;  /* 0xa00000ffa9f01230 */ /* 0x004fce0000000900 */
[----:B------:R-:W-:Y:S01]  /*8230*/  HMMA.16816.F32 R180, R16, R10, R180 ;  /* 0x0000000a10b4723c */ /* 0x000fe200000018b4 */
[----:B------:R-:W1:Y:S01]  /*8240*/  LDSM.16.MT88.4 R8, [R28+0x17000] ;  /* 0x017000001c08783b */ /* 0x000e620000004200 */
[----:B-----5:R-:W-:-:S06]  /*8250*/  @P0 HADD2 R33, -R135.H0_H0, -RZ.H0_H0 ;  /* 0xa00000ff87210230 */ /* 0x020fcc0000000900 */
[C---:B-1----:R-:W-:Y:S01]  /*8260*/  HMMA.16816.F32 R188, R16.reuse, R8, R188 ;  /* 0x0000000810bc723c */ /* 0x042fe200000018bc */
[----:B------:R-:W-:Y:S02]  /*8270*/  LOP3.LUT R0, R243, 0xffff, RZ, 0xc0, !PT ;  /* 0x0000fffff3007812 */ /* 0x000fe400078ec0ff */
[----:B------:R-:W-:Y:S01]  /*8280*/  ISETP.LE.U32.AND P3, PT, R226, UR4, PT ;  /* 0x00000004e2007c0c */ /* 0x000fe2000bf63070 */
[----:B------:R-:W-:Y:S01]  /*8290*/  USHF.L.U32 UR24, UR24, 0x3, URZ ;  /* 0x0000000318187899 */ /* 0x000fe200080006ff */
[----:B------:R-:W-:Y:S01]  /*82a0*/  FADD.FTZ R4, R235, R4 ;  /* 0x00000004eb047221 */ /* 0x000fe20000010000 */
[----:B------:R-:W-:Y:S01]  /*82b0*/  FADD.FTZ R2, R242, R2 ;  /* 0x00000002f2027221 */ /* 0x000fe20000010000 */
[----:B------:R-:W-:Y:S01]  /*82c0*/  LDSM.16.MT88.4 R96, [R7+0x15800] ;  /* 0x015800000760783b */ /* 0x000fe20000004200 */
[----:B------:R-:W-:Y:S03]  /*82d0*/  HMMA.16816.F32 R192, R16, R10, R192 ;  /* 0x0000000a10c0723c */ /* 0x000fe600000018c0 */
[----:B------:R-:W1:Y:S05]  /*82e0*/  LDSM.16.MT88.4 R8, [R7+0x17000] ;  /* 0x017000000708783b */ /* 0x000e6a0000004200 */
[C---:B------:R-:W-:Y:S08]  /*82f0*/  HMMA.16816.F32 R136, R128.reuse, R140, R136 ;  /* 0x0000008c8088723c */ /* 0x040ff00000001888 */
[----:B------:R-:W-:Y:S01]  /*8300*/  HMMA.16816.F32 R140, R128, R142, R12 ;  /* 0x0000008e808c723c */ /* 0x000fe2000000180c */
[----:B------:R-:W-:-:S02]  /*8310*/  PRMT R14, R241, 0x7610, R14 ;  /* 0x00007610f10e7816 */ /* 0x000fc4000000000e */
[----:B------:R-:W-:Y:S02]  /*8320*/  PRMT R13, R240, 0x7610, R13 ;  /* 0x00007610f00d7816 */ /* 0x000fe4000000000d */
[----:B------:R-:W-:-:S03]  /*8330*/  @P2 PRMT R171, R14, 0x5410, RZ ;  /* 0x000054100eab2816 */ /* 0x000fc600000000ff */
[----:B------:R-:W-:Y:S01]  /*8340*/  HMMA.16816.F32 R164, R128, R166, R24 ;  /* 0x000000a680a4723c */ /* 0x000fe20000001818 */
[----:B------:R2:W4:Y:S01]  /*8350*/  LDL.LU.S16 R27, [R1+0x48] ;  /* 0x00004800011b7983 */ /* 0x0005220000300600 */
[----:B------:R-:W-:Y:S01]  /*8360*/  @P1 PRMT R169, R13, 0x5410, RZ ;  /* 0x000054100da91816 */ /* 0x000fe200000000ff */
[----:B------:R-:W-:Y:S02]  /*8370*/  IMAD.MOV.U32 R241, RZ, RZ, R5 ;  /* 0x000000fffff17224 */ /* 0x000fe400078e0005 */
[----:B------:R2:W5:Y:S04]  /*8380*/  LDL.LU.S16 R26, [R1+0x44] ;  /* 0x00004400011a7983 */ /* 0x0005680000300600 */
[----:B------:R2:W2:Y:S04]  /*8390*/  LDL.LU.S16 R14, [R1+0x50] ;  /* 0x00005000010e7983 */ /* 0x0004a80000300600 */
[----:B------:R2:W4:Y:S04]  /*83a0*/  LDL.LU.S16 R13, [R1+0x54] ;  /* 0x00005400010d7983 */ /* 0x0005280000300600 */
[----:B------:R2:W5:Y:S01]  /*83b0*/  LDL.LU.S16 R5, [R1+0x58] ;  /* 0x0000580001057983 */ /* 0x0005620000300600 */
[----:B-1----:R-:W-:Y:S01]  /*83c0*/  HMMA.16816.F32 R184, R16, R8, R72 ;  /* 0x0000000810b8723c */ /* 0x002fe20000001848 */
[----:B------:R-:W-:Y:S01]  /*83d0*/  PRMT R8, R33, 0x7610, R8 ;  /* 0x0000761021087816 */ /* 0x000fe20000000008 */
[----:B------:R-:W-:Y:S01]  /*83e0*/  FADD.FTZ R4, R244, R4 ;  /* 0x00000004f4047221 */ /* 0x000fe20000010000 */
[----:B------:R-:W-:Y:S01]  /*83f0*/  ISETP.LE.U32.AND P2, PT, R0, UR4, PT ;  /* 0x0000000400007c0c */ /* 0x000fe2000bf43070 */
[----:B------:R-:W-:Y:S01]  /*8400*/  FADD.FTZ R2, R245, R2 ;  /* 0x00000002f5027221 */ /* 0x000fe20000010000 */
[----:B------:R-:W-:Y:S01]  /*8410*/  @P0 PRMT R135, R8, 0x5410, RZ ;  /* 0x0000541008870816 */ /* 0x000fe200000000ff */
[----:B---3--:R-:W-:Y:S01]  /*8420*/  @!P6 HADD2 R32, -R225.H0_H0, -RZ.H0_H0 ;  /* 0xa00000ffe120e230 */ /* 0x008fe20000000900 */
[----:B------:R1:W3:Y:S01]  /*8430*/  LDL.LU.S16 R8, [R1+0x5c] ;  /* 0x00005c0001087983 */ /* 0x0002e20000300600 */
[----:B------:R-:W-:-:S02]  /*8440*/  ISETP.LE.U32.AND P1, PT, R227, UR4, PT ;  /* 0x00000004e3007c0c */ /* 0x000fc4000bf23070 */
[----:B------:R-:W-:Y:S01]  /*8450*/  LOP3.LUT R0, R236, 0xffff, RZ, 0xc0, !PT ;  /* 0x0000ffffec007812 */ /* 0x000fe200078ec0ff */
[----:B------:R-:W-:Y:S01]  /*8460*/  HMMA.16816.F32 R16, R16, R10, R64 ;  /* 0x0000000a1010723c */ /* 0x000fe20000001840 */
[----:B------:R-:W-:Y:S02]  /*8470*/  IMAD.MOV.U32 R244, RZ, RZ, R23 ;  /* 0x000000fffff47224 */ /* 0x000fe400078e0017 */
[----:B------:R-:W-:Y:S01]  /*8480*/  FADD.FTZ R6, R6, R4 ;  /* 0x0000000406067221 */ /* 0x000fe20000010000 */
[----:B------:R-:W-:Y:S01]  /*8490*/  ISETP.LE.U32.AND P0, PT, R0, UR4, PT ;  /* 0x0000000400007c0c */ /* 0x000fe2000bf03070 */
[----:B------:R-:W-:Y:S01]  /*84a0*/  IMAD.U32 R0, RZ, RZ, UR24 ;  /* 0x00000018ff007e24 */ /* 0x000fe2000f8e00ff */
[----:B------:R-:W1:Y:S01]  /*84b0*/  LDSM.16.MT88.4 R64, [R7+0x13800] ;  /* 0x013800000740783b */ /* 0x000e620000004200 */
[----:B------:R-:W-:Y:S02]  /*84c0*/  IMAD.MOV.U32 R243, RZ, RZ, R246 ;  /* 0x000000fffff37224 */ /* 0x000fe400078e00f6 */
[----:B------:R-:W-:Y:S01]  /*84d0*/  IMAD.MOV.U32 R242, RZ, RZ, R106 ;  /* 0x000000fffff27224 */ /* 0x000fe200078e006a */
[----:B------:R-:W1:Y:S01]  /*84e0*/  LDSM.16.MT88.4 R72, [R28+0x15800] ;  /* 0x015800001c48783b */ /* 0x000e620000004200 */
[----:B------:R-:W-:-:S02]  /*84f0*/  IMAD.MOV.U32 R23, RZ, RZ, R31 ;  /* 0x000000ffff177224 */ /* 0x000fc400078e001f */
[----:B------:R-:W-:Y:S02]  /*8500*/  IMAD.MOV.U32 R31, RZ, RZ, R105 ;  /* 0x000000ffff1f7224 */ /* 0x000fe400078e0069 */
[----:B------:R-:W-:Y:S02]  /*8510*/  IMAD.MOV.U32 R245, RZ, RZ, R104 ;  /* 0x000000fffff57224 */ /* 0x000fe400078e0068 */
[----:B------:R-:W-:Y:S02]  /*8520*/  IMAD.MOV.U32 R246, RZ, RZ, R107 ;  /* 0x000000fffff67224 */ /* 0x000fe400078e006b */
[----:B------:R-:W1:Y:S01]  /*8530*/  LDSM.16.MT88.4 R104, [R28+0x17800] ;  /* 0x017800001c68783b */ /* 0x000e620000004200 */
[----:B------:R-:W-:-:S03]  /*8540*/  PRMT R25, R32, 0x7610, R25 ;  /* 0x0000761020197816 */ /* 0x000fc60000000019 */
[----:B------:R-:W-:Y:S01]  /*8550*/  STG.E.U16 desc[UR26][R204.64], R207 ;  /* 0x000000cfcc007986 */ /* 0x000fe2000c10151a */
[----:B------:R-:W-:-:S03]  /*8560*/  @!P6 PRMT R225, R25, 0x5410, RZ ;  /* 0x0000541019e1e816 */ /* 0x000fc600000000ff */
[----:B------:R-:W-:Y:S01]  /*8570*/  STG.E.U16 desc[UR26][R204.64+0x2], R203 ;  /* 0x000002cbcc007986 */ /* 0x000fe2000c10151a */
        /* <DEDUP_REMOVED lines=9> */
[----:B------:R-:W-:Y:S01]  /*8610*/  HMMA.16816.F32 R104, R128, R106, R192 ;  /* 0x0000006a8068723c */ /* 0x000fe200000018c0 */
[----:B------:R-:W-:Y:S01]  /*8620*/  UMOV UR6, 0xffffffff ;  /* 0xffffffff00067882 */ /* 0x000fe20000000000 */
[----:B--2---:R-:W-:-:S02]  /*8630*/  @!P3 HADD2 R14, -R168.H0_H0, -RZ.H0_H0 ;  /* 0xa00000ffa80eb230 */ /* 0x004fc40000000900 */
[----:B----4-:R-:W-:Y:S02]  /*8640*/  @!P2 HADD2 R13, -R216.H0_H0, -RZ.H0_H0 ;  /* 0xa00000ffd80da230 */ /* 0x010fe40000000900 */
[----:B-----5:R-:W-:Y:S01]  /*8650*/  @!P1 HADD2 R5, -R170.H0_H0, -RZ.H0_H0 ;  /* 0xa00000ffaa059230 */ /* 0x020fe20000000900 */
[----:B------:R-:W-:Y:S02]  /*8660*/  PRMT R11, R14, 0x7610, R11 ;  /* 0x000076100e0b7816 */ /* 0x000fe4000000000b */
[----:B------:R-:W-:Y:S02]  /*8670*/  PRMT R10, R13, 0x7610, R10 ;  /* 0x000076100d0a7816 */ /* 0x000fe4000000000a */
[----:B------:R-:W-:Y:S01]  /*8680*/  PRMT R9, R5, 0x7610, R9 ;  /* 0x0000761005097816 */ /* 0x000fe20000000009 */
[----:B------:R-:W-:-:S04]  /*8690*/  IMAD.WIDE R4, R0, 0x2, R204 ;  /* 0x0000000200047825 */ /* 0x000fc800078e02cc */
[----:B---3--:R-:W-:Y:S02]  /*86a0*/  @!P0 HADD2 R8, -R172.H0_H0, -RZ.H0_H0 ;  /* 0xa00000ffac088230 */ /* 0x008fe40000000900 */
[----:B------:R-:W-:Y:S01]  /*86b0*/  FADD.FTZ R0, R241, R2 ;  /* 0x00000002f1007221 */ /* 0x000fe20000010000 */
[----:B------:R-:W-:Y:S01]  /*86c0*/  @!P5 HADD2 R27, -R201.H0_H0, -RZ.H0_H0 ;  /* 0xa00000ffc91bd230 */ /* 0x000fe20000000900 */
[----:B------:R-:W-:Y:S02]  /*86d0*/  @!P3 PRMT R168, R11, 0x5410, RZ ;  /* 0x000054100ba8b816 */ /* 0x000fe400000000ff */
[----:B------:R-:W-:Y:S02]  /*86e0*/  @!P2 PRMT R216, R10, 0x5410, RZ ;  /* 0x000054100ad8a816 */ /* 0x000fe400000000ff */
[----:B------:R-:W-:Y:S02]  /*86f0*/  @!P1 PRMT R170, R9, 0x5410, RZ ;  /* 0x0000541009aa9816 */ /* 0x000fe400000000ff */
[----:B------:R-:W-:Y:S01]  /*8700*/  PRMT R12, R8, 0x7610, R12 ;  /* 0x00007610080c7816 */ /* 0x000fe2000000000c */
[----:B------:R-:W-:Y:S01]  /*8710*/  FADD.FTZ R2, R242, R6 ;  /* 0x00000006f2027221 */ /* 0x000fe20000010000 */
[----:B------:R-:W1:Y:S01]  /*8720*/  LDSM.16.MT88.4 R8, [R7+0x17800] ;  /* 0x017800000708783b */ /* 0x000e620000004200 */
[----:B------:R-:W-:Y:S01]  /*8730*/  FADD.FTZ R0, R243, R0 ;  /* 0x00000000f3007221 */ /* 0x000fe20000010000 */
[----:B------:R-:W-:Y:S01]  /*8740*/  @!P4 HADD2 R26, -R174.H0_H0, -RZ.H0_H0 ;  /* 0xa00000ffae1ac230 */ /* 0x000fe20000000900 */
[----:B------:R-:W-:Y:S01]  /*8750*/  PRMT R24, R27, 0x7610, R24 ;  /* 0x000076101b187816 */ /* 0x000fe20000000018 */
[----:B------:R-:W-:Y:S01]  /*8760*/  FADD.FTZ R2, R244, R2 ;  /* 0x00000002f4027221 */ /* 0x000fe20000010000 */
[----:B------:R-:W-:Y:S01]  /*8770*/  STG.E.U16 desc[UR26][R4.64], R212 ;  /* 0x000000d404007986 */ /* 0x000fe2000c10151a */
[----:B------:R-:W-:Y:S01]  /*8780*/  FADD.FTZ R0, R252, R0 ;  /* 0x00000000fc007221 */ /* 0x000fe20000010000 */
[----:B------:R-:W-:-:S02]  /*8790*/  PRMT R15, R26, 0x7610, R15 ;  /* 0x000076101a0f7816 */ /* 0x000fc4000000000f */
[----:B------:R-:W-:Y:S01]  /*87a0*/  STG.E.U16 desc[UR26][R4.64+0x2], R211 ;  /* 0x000002d304007986 */ /* 0x000fe2000c10151a */
[----:B------:R-:W-:Y:S01]  /*87b0*/  @!P5 PRMT R201, R24, 0x5410, RZ ;  /* 0x0000541018c9d816 */ /* 0x000fe200000000ff */
[----:B------:R-:W-:Y:S02]  /*87c0*/  FADD.FTZ R2, R245, R2 ;  /* 0x00000002f5027221 */ /* 0x000fe40000010000 */
[----:B------:R-:W-:Y:S01]  /*87d0*/  STG.E.U16 desc[UR26][R204.64+0x10], R214 ;  /* 0x000010d6cc007986 */ /* 0x000fe2000c10151a */
[----:B------:R-:W-:-:S03]  /*87e0*/  FADD.FTZ R0, R251, R0 ;  /* 0x00000000fb007221 */ /* 0x000fc60000010000 */
[----:B------:R-:W-:Y:S04]  /*87f0*/  STG.E.U16 desc[UR26][R204.64+0x12], R213 ;  /* 0x000012d5cc007986 */ /* 0x000fe8000c10151a */
[----:B------:R-:W-:Y:S04]  /*8800*/  STG.E.U16 desc[UR26][R4.64+0x12], R220 ;  /* 0x000012dc04007986 */ /* 0x000fe8000c10151a */
[----:B------:R-:W-:Y:S01]  /*8810*/  STG.E.U16 desc[UR26][R4.64+0x10], R218 ;  /* 0x000010da04007986 */ /* 0x000fe2000c10151a */
[----:B------:R-:W-:-:S03]  /*8820*/  @!P4 PRMT R174, R15, 0x5410, RZ ;  /* 0x000054100faec816 */ /* 0x000fc600000000ff */
[----:B------:R-:W-:Y:S01]  /*8830*/  STG.E.U16 desc[UR26][R204.64+0x20], R217 ;  /* 0x000020d9cc007986 */ /* 0x000fe2000c10151a */
[----:B------:R-:W-:-:S03]  /*8840*/  @!P0 PRMT R172, R12, 0x5410, RZ ;  /* 0x000054100cac8816 */ /* 0x000fc600000000ff */
[----:B------:R-:W-:Y:S01]  /*8850*/  STG.E.U16 desc[UR26][R204.64+0x22], R216 ;  /* 0x000022d8cc007986 */ /* 0x000fe2000c10151a */
[----:B------:R-:W-:-:S03]  /*8860*/  FADD.FTZ R2, R246, R2 ;  /* 0x00000002f6027221 */ /* 0x000fc60000010000 */
[----:B------:R-:W-:Y:S04]  /*8870*/  STG.E.U16 desc[UR26][R4.64+0x20], R225 ;  /* 0x000020e104007986 */ /* 0x000fe8000c10151a */
[----:B------:R-:W-:Y:S01]  /*8880*/  STG.E.U16 desc[UR26][R4.64+0x22], R224 ;  /* 0x000022e004007986 */ /* 0x000fe2000c10151a */
[----:B------:R-:W-:-:S03]  /*8890*/  FADD.FTZ R0, R250, R0 ;  /* 0x00000000fa007221 */ /* 0x000fc60000010000 */
[----:B------:R-:W-:Y:S04]  /*88a0*/  STG.E.U16 desc[UR26][R204.64+0x30], R223 ;  /* 0x000030dfcc007986 */ /* 0x000fe8000c10151a */
[----:B------:R-:W-:Y:S04]  /*88b0*/  STG.E.U16 desc[UR26][R204.64+0x32], R222 ;  /* 0x000032decc007986 */ /* 0x000fe8000c10151a */
[----:B------:R-:W-:Y:S04]  /*88c0*/  STG.E.U16 desc[UR26][R4.64+0x30], R221 ;  /* 0x000030dd04007986 */ /* 0x000fe8000c10151a */
[----:B------:R-:W-:Y:S04]  /*88d0*/  STG.E.U16 desc[UR26][R4.64+0x32], R219 ;  /* 0x000032db04007986 */ /* 0x000fe8000c10151a */
[----:B------:R-:W-:Y:S04]  /*88e0*/  STG.E.U16 desc[UR26][R204.64+0x40], R202 ;  /* 0x000040cacc007986 */ /* 0x000fe8000c10151a */
        /* <DEDUP_REMOVED lines=16> */
[----:B------:R2:W-:Y:S01]  /*89f0*/  STG.E.U16 desc[UR26][R4.64+0x72], R135 ;  /* 0x0000728704007986 */ /* 0x0005e2000c10151a */
[----:B-1----:R-:W-:Y:S01]  /*8a00*/  HMMA.16816.F32 R124, R128, R8, R184 ;  /* 0x00000008807c723c */ /* 0x002fe200000018b8 */
[----:B--2---:R-:W-:Y:S01]  /*8a10*/  FADD.FTZ R4, R23, R2 ;  /* 0x0000000217047221 */ /* 0x004fe20000010000 */
[----:B------:R-:W-:-:S03]  /*8a20*/  FADD.FTZ R2, R248, R0 ;  /* 0x00000000f8027221 */ /* 0x000fc60000010000 */
[----:B------:R-:W-:Y:S01]  /*8a30*/  FADD.FTZ R0, R31, R4 ;  /* 0x000000041f007221 */ /* 0x000fe20000010000 */
[----:B------:R-:W-:-:S03]  /*8a40*/  FADD.FTZ R2, R239, R2 ;  /* 0x00000002ef027221 */ /* 0x000fc60000010000 */
[----:B------:R-:W-:Y:S01]  /*8a50*/  FADD.FTZ R229, R30, R0 ;  /* 0x000000001ee57221 */ /* 0x000fe20000010000 */
[----:B------:R-:W-:-:S04]  /*8a60*/  FADD.FTZ R0, R238, R2 ;  /* 0x00000002ee007221 */ /* 0x000fc80000010000 */
[----:B------:R-:W-:Y:S01]  /*8a70*/  FADD.FTZ R236, R237, R0 ;  /* 0x00000000edec7221 */ /* 0x000fe20000010000 */
[----:B------:R-:W-:Y:S04]  /*8a80*/  HMMA.16816.F32 R128, R128, R10, R16 ;  /* 0x0000000a8080723c */ /* 0x000fe80000001810 */
[----:B------:R1:W-:Y:S01]  /*8a90*/  STL [R1+0x5c], R236 ;  /* 0x00005cec01007387 */ /* 0x0003e20000100800 */
[----:B------:R-:W-:Y:S01]  /*8aa0*/  IADD3 R243, P0, PT, R204, -0x80, RZ ;  /* 0xffffff80ccf37810 */ /* 0x000fe20007f1e0ff */
[----:B------:R-:W-:-:S03]  /*8ab0*/  FADD.FTZ R229, R29, R229 ;  /* 0x000000e51de57221 */ /* 0x000fc60000010000 */
[----:B------:R-:W-:Y:S01]  /*8ac0*/  IADD3.X R242, PT, PT, R205, -0x1, RZ, P0, !PT ;  /* 0xffffffffcdf27810 */ /* 0x000fe200007fe4ff */
[----:B------:R-:W-:Y:S10]  /*8ad0*/  BRA.U !UP2, `(.L_x_564) ;  /* 0x000000690af07547 */ /* 0x000ff4000b800000 */
[----:B------:R-:W2:Y:S01]  /*8ae0*/  LDL.LU R245, [R1+0x90] ;  /* 0x0000900001f57983 */ /* 0x000ea20000300800 */
[----:B------:R-:W-:Y:S01]  /*8af0*/  UIADD3 UR12, UPT, UPT, UR23, -0x2, URZ ;  /* 0xfffffffe170c7890 */ /* 0x000fe2000fffe0ff */
[----:B------:R-:W-:-:S04]  /*8b00*/  DEPBAR.LE SB0, 0x0 ;  /* 0x000080000000791a */ /* 0x000fc80000000000 */
[----:B------:R-:W2:Y:S01]  /*8b10*/  LDL.LU R246, [R1+0x98] ;  /* 0x0000980001f67983 */ /* 0x000ea20000300800 */
[----:B------:R-:W3:Y:S03]  /*8b20*/  LDCU UR4, c[0x0][0x440] ;  /* 0x00008800ff0477ac */ /* 0x000ee60008000800 */
[----:B------:R-:W4:Y:S04]  /*8b30*/  LDL R247, [R1+0x6c] ;  /* 0x00006c0001f77983 */ /* 0x000f280000100800 */
[----:B------:R-:W5:Y:S04]  /*8b40*/  LDL R30, [R1+0x68] ;  /* 0x00006800011e7983 */ /* 0x000f680000100800 */
[----:B------:R-:W3:Y:S04]  /*8b50*/  LDL R29, [R1+0x8c] ;  /* 0x00008c00011d7983 */ /* 0x000ee80000100800 */
[----:B------:R-:W2:Y:S04]  /*8b60*/  LDL R23, [R1+0x88] ;  /* 0x0000880001177983 */ /* 0x000ea80000100800 */
[----:B------:R-:W2:Y:S01]  /*8b70*/  LDL R31, [R1+0x84] ;  /* 0x00008400011f7983 */ /* 0x000ea20000100800 */
[----:B------:R-:W-:-:S02]  /*8b80*/  UIMAD.WIDE.U32 UR18, UR12, UR8, URZ ;  /* 0x000000080c1272a5 */ /* 0x000fc4000f8e00ff */
[----:B------:R-:W-:Y:S02]  /*8b90*/  UIMAD UR12, UR12, UR9, URZ ;  /* 0x000000090c0c72a4 */ /* 0x000fe4000f8e02ff */
[----:B------:R-:W-:Y:S02]  /*8ba0*/  USHF.L.U32 UR15, UR8, 0x4, URZ ;  /* 0x00000004080f7899 */ /* 0x000fe400080006ff */
[----:B------:R-:W-:Y:S02]  /*8bb0*/  USHF.L.U64.HI UR13, UR8, 0x4, UR9 ;  /* 0x00000004080d7899 */ /* 0x000fe40008010209 */
[----:B------:R-:W-:Y:S02]  /*8bc0*/  UIADD3 UR6, UPT, UPT, UR12, UR19, URZ ;  /* 0x000000130c067290 */ /* 0x000fe4000fffe0ff */
[----:B------:R-:W-:Y:S01]  /*8bd0*/  ULEA UR7, UP0, UR18, UR15, 0x6 ;  /* 0x0000000f12077291 */ /* 0x000fe2000f8030ff */
[----:B------:R-:W-:Y:S01]  /*8be0*/  IMAD.U32 R5, RZ, RZ, UR19 ;  /* 0x00000013ff057e24 */ /* 0x000fe2000f8e00ff */
[----:B------:R-:W-:-:S02]  /*8bf0*/  UIADD3 UR12, UPT, UPT, UR19, UR12, URZ ;  /* 0x0000000c130c7290 */ /* 0x000fc4000fffe0ff */
[----:B------:R-:W-:Y:S01]  /*8c00*/  ULEA.HI.X UR6, UR18, UR13, UR6, 0x6, UP0 ;  /* 0x0000000d12067291 */ /* 0x000fe200080f3406 */
[----:B------:R-:W-:Y:S02]  /*8c10*/  IMAD.U32 R4, RZ, RZ, UR18 ;  /* 0x00000012ff047e24 */ /* 0x000fe4000f8e00ff */
[----:B------:R-:W-:Y:S01]  /*8c20*/  IMAD.U32 R5, RZ, RZ, UR7 ;  /* 0x00000007ff057e24 */ /* 0x000fe2000f8e00ff */
[----:B------:R-:W-:Y:S01]  /*8c30*/  UIADD3 UR15, UP1, UPT, UR7, UR15, URZ ;  /* 0x0000000f070f7290 */ /* 0x000fe2000ff3e0ff */
[----:B------:R-:W-:Y:S01]  /*8c40*/  IMAD.U32 R2, RZ, RZ, UR12 ;  /* 0x0000000cff027e24 */ /* 0x000fe2000f8e00ff */
[----:B------:R-:W-:Y:S01]  /*8c50*/  ULEA UR7, UP0, UR8, UR7, 0x5 ;  /* 0x0000000708077291 */ /* 0x000fe2000f8028ff */
[----:B------:R-:W-:Y:S01]  /*8c60*/  IMAD.U32 R0, RZ, RZ, UR6 ;  /* 0x00000006ff007e24 */ /* 0x000fe2000f8e00ff */
[----:B------:R-:W-:Y:S02]  /*8c70*/  UIADD3.X UR13, UPT, UPT, UR6, UR13, URZ, UP1, !UPT ;  /* 0x0000000d060d7290 */ /* 0x000fe40008ffe4ff */
[----:B------:R-:W-:-:S06]  /*8c80*/  ULEA.HI.X UR6, UR8, UR6, UR9, 0x5, UP0 ;  /* 0x0000000608067291 */ /* 0x000fcc00080f2c09 */
[----:B------:R-:W-:Y:S02]  /*8c90*/  IMAD.U32 R13, RZ, RZ, UR6 ;  /* 0x00000006ff0d7e24 */ /* 0x000fe4000f8e00ff */
[----:B------:R-:W-:Y:S01]  /*8ca0*/  IMAD.MOV.U32 R214, RZ, RZ, 0x20 ;  /* 0x00000020ffd67424 */ /* 0x000fe200078e00ff */
[----:B------:R-:W-:Y:S01]  /*8cb0*/  BAR.SYNC.DEFER_BLOCKING 0x0 ;  /* 0x0000000000007b1d */ /* 0x000fe20000010000 */
[CC--:B----4-:R-:W-:Y:S02]  /*8cc0*/  LEA R8, P0, R5.reuse, R247.reuse, 0x1 ;  /* 0x000000f705087211 */ /* 0x0d0fe400078008ff */
[C---:B------:R-:W-:Y:S02]  /*8cd0*/  LEA R10, P1, R4.reuse, R247, 0x7 ;  /* 0x000000f7040a7211 */ /* 0x040fe400078238ff */
[-C--:B-----5:R-:W-:Y:S01]  /*8ce0*/  LEA.HI.X R9, R5, R30.reuse, R0, 0x1, P0 ;  /* 0x0000001e05097211 */ /* 0x0a0fe200000f0c00 */
[----:B------:R-:W-:Y:S01]  /*8cf0*/  IMAD.U32 R5, RZ, RZ, UR15 ;  /* 0x0000000fff057e24 */ /* 0x000fe2000f8e00ff */
[----:B------:R-:W-:Y:S01]  /*8d00*/  LEA.HI.X R11, R4, R30, R2, 0x7, P1 ;  /* 0x0000001e040b7211 */ /* 0x000fe200008f3c02 */
[----:B------:R-:W-:-:S02]  /*8d10*/  IMAD.U32 R2, RZ, RZ, UR7 ;  /* 0x00000007ff027e24 */ /* 0x000fc4000f8e00ff */
[----:B------:R-:W-:Y:S01]  /*8d20*/  IMAD.U32 R0, RZ, RZ, UR13 ;  /* 0x0000000dff007e24 */ /* 0x000fe2000f8e00ff */
[CC--:B------:R-:W-:Y:S02]  /*8d30*/  LEA R6, P1, R5.reuse, R247.reuse, 0x1 ;  /* 0x000000f705067211 */ /* 0x0c0fe400078208ff */
[C---:B------:R-:W-:Y:S02]  /*8d40*/  LEA R4, P0, R2.reuse, R247, 0x1 ;  /* 0x000000f702047211 */ /* 0x040fe400078008ff */
[-C--:B------:R-:W-:Y:S02]  /*8d50*/  LEA.HI.X R7, R5, R30.reuse, R0, 0x1, P1 ;  /* 0x0000001e05077211 */ /* 0x080fe400008f0c00 */
[----:B------:R-:W-:Y:S02]  /*8d60*/  LEA.HI.X R5, R2, R30, R13, 0x1, P0 ;  /* 0x0000001e02057211 */ /* 0x000fe400000f0c0d */
[----:B---3--:R-:W-:Y:S02]  /*8d70*/  ISETP.GE.AND P0, PT, R29, UR4, PT ;  /* 0x000000041d007c0c */ /* 0x008fe4000bf06270 */
[----:B------:R-:W3:Y:S01]  /*8d80*/  LDL.LU R29, [R1+0xb4] ;  /* 0x0000b400011d7983 */ /* 0x000ee20000300800 */
[----:B------:R-:W-:-:S02]  /*8d90*/  ISETP.GE.AND P3, PT, R206, UR4, PT ;  /* 0x00000004ce007c0c */ /* 0x000fc4000bf66270 */
[----:B--2---:R-:W-:Y:S02]  /*8da0*/  ISETP.GE.AND P2, PT, R23, UR4, PT ;  /* 0x0000000417007c0c */ /* 0x004fe4000bf46270 */
[----:B------:R-:W-:-:S09]  /*8db0*/  ISETP.GE.AND P1, PT, R31, UR4, PT ;  /* 0x000000041f007c0c */ /* 0x000fd2000bf26270 */
        /* <DEDUP_REMOVED lines=49> */
[----:B------:R-:W-:Y:S01]  /*90d0*/  @P2 STS.128 [R215+0x13000], RZ ;  /* 0x013000ffd7002388 */ /* 0x000fe20000000c00 */
[----:B------:R-:W-:-:S03]  /*90e0*/  LOP3.LUT R12, R246, R245, RZ, 0xfc, !PT ;  /* 0x000000f5f60c7212 */ /* 0x000fc600078efcff */
        /* <DEDUP_REMOVED lines=10> */
[----:B------:R-:W-:-:S03]  /*9190*/  LEA R30, R12, UR5, 0x1 ;  /* 0x000000050c1e7c11 */ /* 0x000fc6000f8e08ff */
        /* <DEDUP_REMOVED lines=20> */
[----:B------:R-:W-:Y:S04]  /*92e0*/  LDSM.16.M88.4 R168, [R134+0x8800] ;  /* 0x0088000086a8783b */ /* 0x000fe80000000200 */
[----:B------:R-:W-:Y:S04]  /*92f0*/  LDSM.16.M88.4 R32, [R134+0x9000] ;  /* 0x009000008620783b */ /* 0x000fe80000000200 */
[----:B------:R-:W-:Y:S04]  /*9300*/  LDSM.16.M88.4 R16, [R134+0x8000] ;  /* 0x008000008610783b */ /* 0x000fe80000000200 */
[----:B------:R-:W-:Y:S01]  /*9310*/  LDSM.16.M88.4 R24, [R134+0x9800] ;  /* 0x009800008618783b */ /* 0x000fe20000000200 */
[----:B------:R-:W-:-:S03]  /*9320*/  IMAD.IADD R23, R22, 0x1, R30 ;  /* 0x0000000116177824 */ /* 0x000fc600078e021e */
[----:B------:R-:W-:Y:S04]  /*9330*/  LDSM.16.M88.4 R220, [R133+0x8800] ;  /* 0x0088000085dc783b */ /* 0x000fe80000000200 */
[----:B--2---:R-:W2:Y:S04]  /*9340*/  LDSM.16.M88.4 R4, [R30] ;  /* 0x000000001e04783b */ /* 0x004ea80000000200 */
[----:B------:R-:W-:Y:S04]  /*9350*/  LDSM.16.M88.4 R232, [R133+0xf000] ;  /* 0x00f0000085e8783b */ /* 0x000fe80000000200 */
[----:B------:R-:W0:Y:S01]  /*9360*/  LDGDEPBAR ;  /* 0x00000000000079af */ /* 0x000e220000000000 */
[C---:B--2---:R-:W-:Y:S08]  /*9370*/  HMMA.16816.F32 R196, R4.reuse, R168, RZ ;  /* 0x000000a804c4723c */ /* 0x044ff000000018ff */
[C---:B------:R-:W-:Y:S08]  /*9380*/  HMMA.16816.F32 R200, R4.reuse, R170, RZ ;  /* 0x000000aa04c8723c */ /* 0x040ff000000018ff */
[C---:B------:R-:W-:Y:S08]  /*9390*/  HMMA.16816.F32 R216, R4.reuse, R32, RZ ;  /* 0x0000002004d8723c */ /* 0x040ff000000018ff */
[C---:B------:R-:W-:Y:S08]  /*93a0*/  HMMA.16816.F32 R192, R4.reuse, R34, RZ ;  /* 0x0000002204c0723c */ /* 0x040ff000000018ff */
[C---:B------:R-:W-:Y:S08]  /*93b0*/  HMMA.16816.F32 R12, R4.reuse, R16, RZ ;  /* 0x00000010040c723c */ /* 0x040ff000000018ff */
[C---:B------:R-:W-:Y:S08]  /*93c0*/  HMMA.16816.F32 R172, R4.reuse, R18, RZ ;  /* 0x0000001204ac723c */ /* 0x040ff000000018ff */
[C---:B------:R-:W-:Y:S08]  /*93d0*/  HMMA.16816.F32 R188, R4.reuse, R24, RZ ;  /* 0x0000001804bc723c */ /* 0x040ff000000018ff */
[----:B------:R-:W-:Y:S01]  /*93e0*/  HMMA.16816.F32 R184, R4, R26, RZ ;  /* 0x0000001a04b8723c */ /* 0x000fe200000018ff */
[----:B------:R-:W-:Y:S04]  /*93f0*/  LDSM.16.M88.4 R4, [R23] ;  /* 0x000000001704783b */ /* 0x000fe80000000200 */
[----:B------:R-:W-:Y:S01]  /*9400*/  LDSM.16.M88.4 R24, [R133+0x8000] ;  /* 0x008000008518783b */ /* 0x000fe20000000200 */
[----:B---3--:R-:W-:-:S04]  /*9410*/  ISETP.NE.AND P4, PT, R29, RZ, PT ;  /* 0x000000ff1d00720c */ /* 0x008fc80003f85270 */
[----:B------:R-:W-:-:S05]  /*9420*/  SEL R0, R214, 0xffffffe0, !P4 ;  /* 0xffffffe0d6007807 */ /* 0x000fca0006000000 */
[----:B------:R-:W-:Y:S02]  /*9430*/  IMAD.IADD R29, R0, 0x1, R30 ;  /* 0x00000001001d7824 */ /* 0x000fe400078e021e */
[----:B------:R-:W-:-:S03]  /*9440*/  IMAD.IADD R2, R134, 0x1, R0 ;  /* 0x0000000186027824 */ /* 0x000fc600078e0200 */
[----:B------:R-:W-:Y:S04]  /*9450*/  LDSM.16.M88.4 R8, [R29] ;  /* 0x000000001d08783b */ /* 0x000fe80000000200 */
[----:B------:R-:W2:Y:S04]  /*9460*/  LDSM.16.M88.4 R176, [R2+0x8000] ;  /* 0x0080000002b0783b */ /* 0x000ea80000000200 */
[----:B------:R-:W3:Y:S04]  /*9470*/  LDSM.16.M88.4 R180, [R2+0x8800] ;  /* 0x0088000002b4783b */ /* 0x000ee80000000200 */
[----:B------:R-:W4:Y:S04]  /*9480*/  LDSM.16.M88.4 R168, [R2+0x9000] ;  /* 0x0090000002a8783b */ /* 0x000f280000000200 */
[----:B------:R-:W5:Y:S01]  /*9490*/  LDSM.16.M88.4 R32, [R2+0x9800] ;  /* 0x009800000220783b */ /* 0x000f620000000200 */
[----:B------:R-:W-:-:S02]  /*94a0*/  IMAD.IADD R22, R0, 0x1, R23 ;  /* 0x0000000100167824 */ /* 0x000fc400078e0217 */
[----:B------:R-:W-:Y:S01]  /*94b0*/  IMAD.IADD R0, R0, 0x1, R133 ;  /* 0x0000000100007824 */ /* 0x000fe200078e0285 */
[C---:B--2---:R-:W-:Y:S08]  /*94c0*/  HMMA.16816.F32 R16, R8.reuse, R176, R12 ;  /* 0x000000b00810723c */ /* 0x044ff0000000180c */
[C---:B------:R-:W-:Y:S01]  /*94d0*/  HMMA.16816.F32 R12, R8.reuse, R178, R172 ;  /* 0x000000b2080c723c */ /* 0x040fe200000018ac */
[----:B------:R-:W-:Y:S07]  /*94e0*/  LDSM.16.M88.4 R176, [R133+0x9800] ;  /* 0x0098000085b0783b */ /* 0x000fee0000000200 */
[C---:B---3--:R-:W-:Y:S08]  /*94f0*/  HMMA.16816.F32 R172, R8.reuse, R180, R196 ;  /* 0x000000b408ac723c */ /* 0x048ff000000018c4 */
[C---:B----4-:R-:W-:Y:S08]  /*9500*/  HMMA.16816.F32 R224, R8.reuse, R168, R216 ;  /* 0x000000a808e0723c */ /* 0x050ff000000018d8 */
[C---:B------:R-:W-:Y:S01]  /*9510*/  HMMA.16816.F32 R216, R8.reuse, R170, R192 ;  /* 0x000000aa08d8723c */ /* 0x040fe200000018c0 */
[----:B------:R-:W-:Y:S07]  /*9520*/  LDSM.16.M88.4 R168, [R0+0x8800] ;  /* 0x0088000000a8783b */ /* 0x000fee0000000200 */
[----:B-----5:R-:W-:Y:S08]  /*9530*/  HMMA.16816.F32 R192, R8, R34, R184 ;  /* 0x0000002208c0723c */ /* 0x020ff000000018b8 */
[----:B------:R-:W-:Y:S01]  /*9540*/  HMMA.16816.F32 R184, R4, R26, R12 ;  /* 0x0000001a04b8723c */ /* 0x000fe2000000180c */
[----:B------:R-:W2:Y:S07]  /*9550*/  LDSM.16.M88.4 R12, [R133+0x9000] ;  /* 0x00900000850c783b */ /* 0x000eae0000000200 */
[C---:B------:R-:W-:Y:S08]  /*9560*/  HMMA.16816.F32 R196, R8.reuse, R32, R188 ;  /* 0x0000002008c4723c */ /* 0x040ff000000018bc */
[----:B------:R-:W-:Y:S01]  /*9570*/  HMMA.16816.F32 R200, R8, R182, R200 ;  /* 0x000000b608c8723c */ /* 0x000fe200000018c8 */
[----:B------:R-:W-:Y:S04]  /*9580*/  LDSM.16.M88.4 R8, [R22] ;  /* 0x000000001608783b */ /* 0x000fe80000000200 */
[----:B------:R-:W-:Y:S03]  /*9590*/  LDSM.16.M88.4 R180, [R0+0x9000] ;  /* 0x0090000000b4783b */ /* 0x000fe60000000200 */
[C---:B------:R-:W-:Y:S01]  /*95a0*/  HMMA.16816.F32 R32, R4.reuse, R220, R172 ;  /* 0x000000dc0420723c */ /* 0x040fe200000018ac */
[----:B------:R-:W3:Y:S07]  /*95b0*/  LDSM.16.M88.4 R172, [R0+0x8000] ;  /* 0x0080000000ac783b */ /* 0x000eee0000000200 */
[C---:B------:R-:W-:Y:S08]  /*95c0*/  HMMA.16816.F32 R188, R4.reuse, R24, R16 ;  /* 0x0000001804bc723c */ /* 0x040ff00000001810 */
[C---:B------:R-:W-:Y:S08]  /*95d0*/  HMMA.16816.F32 R24, R4.reuse, R222, R200 ;  /* 0x000000de0418723c */ /* 0x040ff000000018c8 */
[C---:B--2---:R-:W-:Y:S08]  /*95e0*/  HMMA.16816.F32 R16, R4.reuse, R12, R224 ;  /* 0x0000000c0410723c */ /* 0x044ff000000018e0 */
[C---:B------:R-:W-:Y:S08]  /*95f0*/  HMMA.16816.F32 R12, R4.reuse, R14, R216 ;  /* 0x0000000e040c723c */ /* 0x040ff000000018d8 */
[C---:B------:R-:W-:Y:S08]  /*9600*/  HMMA.16816.F32 R220, R4.reuse, R176, R196 ;  /* 0x000000b004dc723c */ /* 0x040ff000000018c4 */
[----:B------:R-:W-:Y:S01]  /*9610*/  HMMA.16816.F32 R216, R4, R178, R192 ;  /* 0x000000b204d8723c */ /* 0x000fe200000018c0 */
[----:B------:R-:W2:Y:S04]  /*9620*/  LDSM.16.M88.4 R192, [R0+0x9800] ;  /* 0x0098000000c0783b */ /* 0x000ea80000000200 */
[----:B------:R-:W-:Y:S03]  /*9630*/  LDSM.16.M88.4 R4, [R30+0x2000] ;  /* 0x002000001e04783b */ /* 0x000fe60000000200 */
[C---:B---3--:R-:W-:Y:S08]  /*9640*/  HMMA.16816.F32 R200, R8.reuse, R172, R188 ;  /* 0x000000ac08c8723c */ /* 0x048ff000000018bc */
[C---:B------:R-:W-:Y:S01]  /*9650*/  HMMA.16816.F32 R196, R8.reuse, R174, R184 ;  /* 0x000000ae08c4723c */ /* 0x040fe200000018b8 */
[----:B------:R-:W3:Y:S07]  /*9660*/  LDSM.16.M88.4 R172, [R134+0xa000] ;  /* 0x00a0000086ac783b */ /* 0x000eee0000000200 */
[C---:B------:R-:W-:Y:S01]  /*9670*/  HMMA.16816.F32 R188, R8.reuse, R168, R32 ;  /* 0x000000a808bc723c */ /* 0x040fe20000001820 */
[----:B------:R-:W-:Y:S07]  /*9680*/  LDSM.16.M88.4 R32, [R134+0xb000] ;  /* 0x00b000008620783b */ /* 0x000fee0000000200 */
[C---:B------:R-:W-:Y:S01]  /*9690*/  HMMA.16816.F32 R184, R8.reuse, R170, R24 ;  /* 0x000000aa08b8723c */ /* 0x040fe20000001818 */
[----:B------:R-:W4:Y:S07]  /*96a0*/  LDSM.16.M88.4 R168, [R134+0xa800] ;  /* 0x00a8000086a8783b */ /* 0x000f2e0000000200 */
[C---:B------:R-:W-:Y:S08]  /*96b0*/  HMMA.16816.F32 R176, R8.reuse, R180, R16 ;  /* 0x000000b408b0723c */ /* 0x040ff00000001810 */
[C---:B------:R-:W-:Y:S01]  /*96c0*/  HMMA.16816.F32 R24, R8.reuse, R182, R12 ;  /* 0x000000b60818723c */ /* 0x040fe2000000180c */
[----:B------:R-:W5:Y:S07]  /*96d0*/  LDSM.16.M88.4 R180, [R134+0xb800] ;  /* 0x00b8000086b4783b */ /* 0x000f6e0000000200 */
[C---:B--2---:R-:W-:Y:S08]  /*96e0*/  HMMA.16816.F32 R16, R8.reuse, R192, R220 ;  /* 0x000000c00810723c */ /* 0x044ff000000018dc */
[----:B------:R-:W-:Y:S01]  /*96f0*/  HMMA.16816.F32 R12, R8, R194, R216 ;  /* 0x000000c2080c723c */ /* 0x000fe200000018d8 */
        /* <DEDUP_REMOVED lines=8> */
[C---:B------:R-:W-:Y:S01]  /*9780*/  HMMA.16816.F32 R188, R4.reuse, R34, R24 ;  /* 0x0000002204bc723c */ /* 0x040fe20000001818 */
[----:B------:R-:W4:Y:S04]  /*9790*/  LDSM.16.M88.4 R32, [R2+0xb000] ;  /* 0x00b000000220783b */ /* 0x000f280000000200 */
[----:B------:R-:W1:Y:S03]  /*97a0*/  LDSM.16.M88.4 R24, [R2+0xb800] ;  /* 0x00b800000218783b */ /* 0x000e660000000200 */
[C---:B-----5:R-:W-:Y:S08]  /*97b0*/  HMMA.16816.F32 R184, R4.reuse, R180, R16 ;  /* 0x000000b404b8723c */ /* 0x060ff00000001810 */
[----:B------:R-:W-:Y:S01]  /*97c0*/  HMMA.16816.F32 R16, R4, R182, R12 ;  /* 0x000000b60410723c */ /* 0x000fe2000000180c */
[----:B------:R-:W-:Y:S04]  /*97d0*/  LDSM.16.M88.4 R4, [R23+0x2000] ;  /* 0x002000001704783b */ /* 0x000fe80000000200 */
[----:B------:R-:W5:Y:S03]  /*97e0*/  LDSM.16.M88.4 R180, [R133+0xa000] ;  /* 0x00a0000085b4783b */ /* 0x000f660000000200 */
[C---:B--2---:R-:W-:Y:S08]  /*97f0*/  HMMA.16816.F32 R176, R8.reuse, R174, R216 ;  /* 0x000000ae08b0723c */ /* 0x044ff000000018d8 */
[C---:B---3--:R-:W-:Y:S08]  /*9800*/  HMMA.16816.F32 R216, R8.reuse, R168, R200 ;  /* 0x000000a808d8723c */ /* 0x048ff000000018c8 */
[C---:B------:R-:W-:Y:S01]  /*9810*/  HMMA.16816.F32 R200, R8.reuse, R170, R196 ;  /* 0x000000aa08c8723c */ /* 0x040fe200000018c4 */
[----:B------:R-:W-:Y:S07]  /*9820*/  LDSM.16.M88.4 R168, [R133+0xb000] ;  /* 0x00b0000085a8783b */ /* 0x000fee0000000200 */
[C---:B----4-:R-:W-:Y:S08]  /*9830*/  HMMA.16816.F32 R196, R8.reuse, R32, R192 ;  /* 0x0000002008c4723c */ /* 0x050ff000000018c0 */
[C---:B------:R-:W-:Y:S01]  /*9840*/  HMMA.16816.F32 R192, R8.reuse, R34, R188 ;  /* 0x0000002208c0723c */ /* 0x040fe200000018bc */
[----:B------:R-:W-:Y:S07]  /*9850*/  LDSM.16.M88.4 R32, [R133+0xb800] ;  /* 0x00b800008520783b */ /* 0x000fee0000000200 */
[C---:B-1----:R-:W-:Y:S01]  /*9860*/  HMMA.16816.F32 R188, R8.reuse, R24, R184 ;  /* 0x0000001808bc723c */ /* 0x042fe200000018b8 */
[----:B------:R-:W1:Y:S07]  /*9870*/  LDSM.16.M88.4 R184, [R133+0xa800] ;  /* 0x00a8000085b8783b */ /* 0x000e6e0000000200 */
[C---:B------:R-:W-:Y:S08]  /*9880*/  HMMA.16816.F32 R12, R8.reuse, R172, R220 ;  /* 0x000000ac080c723c */ /* 0x040ff000000018dc */
[----:B------:R-:W-:Y:S01]  /*9890*/  HMMA.16816.F32 R172, R8, R26, R16 ;  /* 0x0000001a08ac723c */ /* 0x000fe20000001810 */
[----:B------:R-:W-:Y:S04]  /*98a0*/  LDSM.16.M88.4 R8, [R22+0x2000] ;  /* 0x002000001608783b */ /* 0x000fe80000000200 */
[----:B------:R-:W2:Y:S07]  /*98b0*/  LDSM.16.M88.4 R24, [R0+0xa000] ;  /* 0x00a000000018783b */ /* 0x000eae0000000200 */
[C---:B-----5:R-:W-:Y:S08]  /*98c0*/  HMMA.16816.F32 R16, R4.reuse, R180, R12 ;  /* 0x000000b40410723c */ /* 0x060ff0000000180c */
[C---:B------:R-:W-:Y:S01]  /*98d0*/  HMMA.16816.F32 R12, R4.reuse, R182, R176 ;  /* 0x000000b6040c723c */ /* 0x040fe200000018b0 */
[----:B------:R-:W3:Y:S07]  /*98e0*/  LDSM.16.M88.4 R180, [R0+0xa800] ;  /* 0x00a8000000b4783b */ /* 0x000eee0000000200 */
[C---:B-1----:R-:W-:Y:S08]  /*98f0*/  HMMA.16816.F32 R176, R4.reuse, R184, R216 ;  /* 0x000000b804b0723c */ /* 0x042ff000000018d8 */
[C---:B------:R-:W-:Y:S08]  /*9900*/  HMMA.16816.F32 R184, R4.reuse, R186, R200 ;  /* 0x000000ba04b8723c */ /* 0x040ff000000018c8 */
[C---:B------:R-:W-:Y:S08]  /*9910*/  HMMA.16816.F32 R220, R4.reuse, R168, R196 ;  /* 0x000000a804dc723c */ /* 0x040ff000000018c4 */
[C---:B------:R-:W-:Y:S01]  /*9920*/  HMMA.16816.F32 R216, R4.reuse, R170, R192 ;  /* 0x000000aa04d8723c */ /* 0x040fe200000018c0 */
[----:B------:R-:W1:Y:S07]  /*9930*/  LDSM.16.M88.4 R168, [R0+0xb000] ;  /* 0x00b0000000a8783b */ /* 0x000e6e0000000200 */
[C---:B------:R-:W-:Y:S01]  /*9940*/  HMMA.16816.F32 R200, R4.reuse, R32, R188 ;  /* 0x0000002004c8723c */ /* 0x040fe200000018bc */
[----:B------:R-:W-:Y:S07]  /*9950*/  LDSM.16.M88.4 R188, [R134+0xd000] ;  /* 0x00d0000086bc783b */ /* 0x000fee0000000200 */
[----:B------:R-:W-:Y:S01]  /*9960*/  HMMA.16816.F32 R196, R4, R34, R172 ;  /* 0x0000002204c4723c */ /* 0x000fe200000018ac */
[----:B------:R-:W4:Y:S04]  /*9970*/  LDSM.16.M88.4 R32, [R0+0xb800] ;  /* 0x00b800000020783b */ /* 0x000f280000000200 */
[----:B------:R-:W-:Y:S03]  /*9980*/  LDSM.16.M88.4 R4, [R30+0x4000] ;  /* 0x004000001e04783b */ /* 0x000fe60000000200 */
[C---:B--2---:R-:W-:Y:S01]  /*9990*/  HMMA.16816.F32 R192, R8.reuse, R24, R16 ;  /* 0x0000001808c0723c */ /* 0x044fe20000001810 */
[----:B------:R-:W-:Y:S07]  /*99a0*/  LDSM.16.M88.4 R172, [R134+0xc800] ;  /* 0x00c8000086ac783b */ /* 0x000fee0000000200 */
[C---:B------:R-:W-:Y:S01]  /*99b0*/  HMMA.16816.F32 R16, R8.reuse, R26, R12 ;  /* 0x0000001a0810723c */ /* 0x040fe2000000180c */
[----:B------:R-:W2:Y:S07]  /*99c0*/  LDSM.16.M88.4 R24, [R134+0xc000] ;  /* 0x00c000008618783b */ /* 0x000eae0000000200 */
[C---:B---3--:R-:W-:Y:S08]  /*99d0*/  HMMA.16816.F32 R12, R8.reuse, R180, R176 ;  /* 0x000000b4080c723c */ /* 0x048ff000000018b0 */
[C---:B------:R-:W-:Y:S08]  /*99e0*/  HMMA.16816.F32 R176, R8.reuse, R182, R184 ;  /* 0x000000b608b0723c */ /* 0x040ff000000018b8 */
[C---:B-1----:R-:W-:Y:S08]  /*99f0*/  HMMA.16816.F32 R184, R8.reuse, R170, R216 ;  /* 0x000000aa08b8723c */ /* 0x042ff000000018d8 */
[C---:B----4-:R-:W-:Y:S08]  /*9a00*/  HMMA.16816.F32 R224, R8.reuse, R32, R200 ;  /* 0x0000002008e0723c */ /* 0x050ff000000018c8 */
[C---:B------:R-:W-:Y:S01]  /*9a10*/  HMMA.16816.F32 R180, R8.reuse, R168, R220 ;  /* 0x000000a808b4723c */ /* 0x040fe200000018dc */
[----:B------:R-:W-:Y:S07]  /*9a20*/  LDSM.16.M88.4 R168, [R2+0xc000] ;  /* 0x00c0000002a8783b */ /* 0x000fee0000000200 */
[----:B------:R-:W-:Y:S01]  /*9a30*/  HMMA.16816.F32 R200, R8, R34, R196 ;  /* 0x0000002208c8723c */ /* 0x000fe200000018c4 */
[----:B------:R-:W-:Y:S04]  /*9a40*/  LDSM.16.M88.4 R8, [R29+0x4000] ;  /* 0x004000001d08783b */ /* 0x000fe80000000200 */
[----:B------:R-:W-:Y:S03]  /*9a50*/  LDSM.16.M88.4 R32, [R2+0xc800] ;  /* 0x00c800000220783b */ /* 0x000fe60000000200 */
[C---:B--2---:R-:W-:Y:S01]  /*9a60*/  HMMA.16816.F32 R216, R4.reuse, R24, R192 ;  /* 0x0000001804d8723c */ /* 0x044fe200000018c0 */
[----:B------:R-:W1:Y:S07]  /*9a70*/  LDSM.16.M88.4 R192, [R134+0xd800] ;  /* 0x00d8000086c0783b */ /* 0x000e6e0000000200 */
[C---:B------:R-:W-:Y:S08]  /*9a80*/  HMMA.16816.F32 R196, R4.reuse, R26, R16 ;  /* 0x0000001a04c4723c */ /* 0x040ff00000001810 */
[C---:B------:R-:W-:Y:S08]  /*9a90*/  HMMA.16816.F32 R24, R4.reuse, R172, R12 ;  /* 0x000000ac0418723c */ /* 0x040ff0000000180c */
[C---:B------:R-:W-:Y:S01]  /*9aa0*/  HMMA.16816.F32 R16, R4.reuse, R174, R176 ;  /* 0x000000ae0410723c */ /* 0x040fe200000018b0 */
[----:B------:R-:W2:Y:S04]  /*9ab0*/  LDSM.16.M88.4 R172, [R2+0xd000] ;  /* 0x00d0000002ac783b */ /* 0x000ea80000000200 */
[----:B------:R-:W-:Y:S03]  /*9ac0*/  LDSM.16.M88.4 R176, [R133+0xc800] ;  /* 0x00c8000085b0783b */ /* 0x000fe60000000200 */
[C---:B------:R-:W-:Y:S08]  /*9ad0*/  HMMA.16816.F32 R12, R4.reuse, R188, R180 ;  /* 0x000000bc040c723c */ /* 0x040ff000000018b4 */
[C---:B------:R-:W-:Y:S01]  /*9ae0*/  HMMA.16816.F32 R184, R4.reuse, R190, R184 ;  /* 0x000000be04b8723c */ /* 0x040fe200000018b8 */
[----:B------:R-:W3:Y:S07]  /*9af0*/  LDSM.16.M88.4 R188, [R2+0xd800] ;  /* 0x00d8000002bc783b */ /* 0x000eee0000000200 */
[----:B-1----:R-:W-:Y:S08]  /*9b00*/  HMMA.16816.F32 R224, R4, R192, R224 ;  /* 0x000000c004e0723c */ /* 0x002ff000000018e0 */
[----:B------:R-:W-:Y:S08]  /*9b10*/  HMMA.16816.F32 R220, R8, R168, R216 ;  /* 0x000000a808dc723c */ /* 0x000ff000000018d8 */
[----:B------:R-:W-:Y:S01]  /*9b20*/  HMMA.16816.F32 R192, R4, R194, R200 ;  /* 0x000000c204c0723c */ /* 0x000fe200000018c8 */
[----:B------:R-:W-:Y:S07]  /*9b30*/  LDSM.16.M88.4 R4, [R23+0x4000] ;  /* 0x004000001704783b */ /* 0x000fee0000000200 */
[C---:B------:R-:W-:Y:S08]  /*9b40*/  HMMA.16816.F32 R216, R8.reuse, R170, R196 ;  /* 0x000000aa08d8723c */ /* 0x040ff000000018c4 */
[C---:B------:R-:W-:Y:S01]  /*9b50*/  HMMA.16816.F32 R196, R8.reuse, R32, R24 ;  /* 0x0000002008c4723c */ /* 0x040fe20000001818 */
[----:B------:R-:W1:Y:S07]  /*9b60*/  LDSM.16.M88.4 R24, [R133+0xd000] ;  /* 0x00d000008518783b */ /* 0x000e6e0000000200 */
[C---:B------:R-:W-:Y:S01]  /*9b70*/  HMMA.16816.F32 R200, R8.reuse, R34, R16 ;  /* 0x0000002208c8723c */ /* 0x040fe20000001810 */
[----:B------:R-:W4:Y:S04]  /*9b80*/  LDSM.16.M88.4 R32, [R133+0xc000] ;  /* 0x00c000008520783b */ /* 0x000f280000000200 */
[----:B------:R-:W5:Y:S03]  /*9b90*/  LDSM.16.M88.4 R16, [R133+0xd800] ;  /* 0x00d800008510783b */ /* 0x000f660000000200 */
[C---:B--2---:R-:W-:Y:S08]  /*9ba0*/  HMMA.16816.F32 R180, R8.reuse, R172, R12 ;  /* 0x000000ac08b4723c */ /* 0x044ff0000000180c */
[C---:B------:R-:W-:Y:S01]  /*9bb0*/  HMMA.16816.F32 R172, R8.reuse, R174, R184 ;  /* 0x000000ae08ac723c */ /* 0x040fe200000018b8 */
[----:B------:R-:W-:Y:S07]  /*9bc0*/  LDSM.16.M88.4 R184, [R0+0xc000] ;  /* 0x00c0000000b8783b */ /* 0x000fee0000000200 */
[C---:B---3--:R-:W-:Y:S08]  /*9bd0*/  HMMA.16816.F32 R168, R8.reuse, R188, R224 ;  /* 0x000000bc08a8723c */ /* 0x048ff000000018e0 */
[----:B------:R-:W-:Y:S01]  /*9be0*/  HMMA.16816.F32 R12, R8, R190, R192 ;  /* 0x000000be080c723c */ /* 0x000fe200000018c0 */
[----:B------:R-:W2:Y:S07]  /*9bf0*/  LDSM.16.M88.4 R8, [R22+0x4000] ;  /* 0x004000001608783b */ /* 0x000eae0000000200 */
[C---:B-1----:R-:W-:Y:S08]  /*9c00*/  HMMA.16816.F32 R180, R4.reuse, R24, R180 ;  /* 0x0000001804b4723c */ /* 0x042ff000000018b4 */
[C---:B----4-:R-:W-:Y:S08]  /*9c10*/  HMMA.16816.F32 R188, R4.reuse, R32, R220 ;  /* 0x0000002004bc723c */ /* 0x050ff000000018dc */
[C---:B------:R-:W-:Y:S01]  /*9c20*/  HMMA.16816.F32 R216, R4.reuse, R34, R216 ;  /* 0x0000002204d8723c */ /* 0x040fe200000018d8 */
[----:B------:R-:W1:Y:S07]  /*9c30*/  LDSM.16.M88.4 R32, [R0+0xc800] ;  /* 0x00c800000020783b */ /* 0x000e6e0000000200 */
[C---:B------:R-:W-:Y:S01]  /*9c40*/  HMMA.16816.F32 R172, R4.reuse, R26, R172 ;  /* 0x0000001a04ac723c */ /* 0x040fe200000018ac */
[----:B------:R-:W3:Y:S07]  /*9c50*/  LDSM.16.M88.4 R24, [R0+0xd000] ;  /* 0x00d000000018783b */ /* 0x000eee0000000200 */
[C---:B-----5:R-:W-:Y:S08]  /*9c60*/  HMMA.16816.F32 R168, R4.reuse, R16, R168 ;  /* 0x0000001004a8723c */ /* 0x060ff000000018a8 */
[C---:B------:R-:W-:Y:S01]  /*9c70*/  HMMA.16816.F32 R12, R4.reuse, R18, R12 ;  /* 0x00000012040c723c */ /* 0x040fe2000000180c */
[----:B------:R-:W4:Y:S07]  /*9c80*/  LDSM.16.M88.4 R16, [R0+0xd800] ;  /* 0x00d800000010783b */ /* 0x000f2e0000000200 */
[C---:B------:R-:W-:Y:S08]  /*9c90*/  HMMA.16816.F32 R200, R4.reuse, R178, R200 ;  /* 0x000000b204c8723c */ /* 0x040ff000000018c8 */
[----:B------:R-:W-:Y:S01]  /*9ca0*/  HMMA.16816.F32 R192, R4, R176, R196 ;  /* 0x000000b004c0723c */ /* 0x000fe200000018c4 */
[----:B------:R-:W-:Y:S07]  /*9cb0*/  LDSM.16.M88.4 R4, [R30+0x6000] ;  /* 0x006000001e04783b */ /* 0x000fee0000000200 */
[C---:B--2---:R-:W-:Y:S01]  /*9cc0*/  HMMA.16816.F32 R176, R8.reuse, R184, R188 ;  /* 0x000000b808b0723c */ /* 0x044fe200000018bc */
[----:B------:R-:W2:Y:S07]  /*9cd0*/  LDSM.16.M88.4 R188, [R134+0xe000] ;  /* 0x00e0000086bc783b */ /* 0x000eae0000000200 */
[C---:B------:R-:W-:Y:S08]  /*9ce0*/  HMMA.16816.F32 R196, R8.reuse, R186, R216 ;  /* 0x000000ba08c4723c */ /* 0x040ff000000018d8 */
[C---:B-1----:R-:W-:Y:S08]  /*9cf0*/  HMMA.16816.F32 R216, R8.reuse, R34, R200 ;  /* 0x0000002208d8723c */ /* 0x042ff000000018c8 */
[C---:B------:R-:W-:Y:S08]  /*9d00*/  HMMA.16816.F32 R220, R8.reuse, R32, R192 ;  /* 0x0000002008dc723c */ /* 0x040ff000000018c0 */
[C---:B---3--:R-:W-:Y:S01]  /*9d10*/  HMMA.16816.F32 R200, R8.reuse, R24, R180 ;  /* 0x0000001808c8723c */ /* 0x048fe200000018b4 */
[----:B------:R-:W1:Y:S07]  /*9d20*/  LDSM.16.M88.4 R180, [R134+0xe800] ;  /* 0x00e8000086b4783b */ /* 0x000e6e0000000200 */
[C---:B------:R-:W-:Y:S01]  /*9d30*/  HMMA.16816.F32 R192, R8.reuse, R26, R172 ;  /* 0x0000001a08c0723c */ /* 0x040fe200000018ac */
[----:B------:R-:W3:Y:S04]  /*9d40*/  LDSM.16.M88.4 R172, [R134+0xf000] ;  /* 0x00f0000086ac783b */ /* 0x000ee80000000200 */
[----:B------:R-:W-:Y:S03]  /*9d50*/  LDSM.16.M88.4 R24, [R2+0xe000] ;  /* 0x00e000000218783b */ /* 0x000fe60000000200 */
[C---:B----4-:R-:W-:Y:S01]  /*9d60*/  HMMA.16816.F32 R184, R8.reuse, R16, R168 ;  /* 0x0000001008b8723c */ /* 0x050fe200000018a8 */
[----:B------:R-:W4:Y:S07]  /*9d70*/  LDSM.16.M88.4 R168, [R134+0xf800] ;  /* 0x00f8000086a8783b */ /* 0x000f2e0000000200 */
[----:B------:R-:W-:Y:S01]  /*9d80*/  HMMA.16816.F32 R32, R8, R18, R12 ;  /* 0x000000120820723c */ /* 0x000fe2000000180c */
[----:B------:R-:W5:Y:S07]  /*9d90*/  LDSM.16.M88.4 R8, [R29+0x6000] ;  /* 0x006000001d08783b */ /* 0x000f6e0000000200 */
[C---:B--2---:R-:W-:Y:S01]  /*9da0*/  HMMA.16816.F32 R12, R4.reuse, R190, R196 ;  /* 0x000000be040c723c */ /* 0x044fe200000018c4 */
[----:B------:R-:W2:Y:S07]  /*9db0*/  LDSM.16.M88.4 R196, [R2+0xe800] ;  /* 0x00e8000002c4783b */ /* 0x000eae0000000200 */
[C---:B------:R-:W-:Y:S08]  /*9dc0*/  HMMA.16816.F32 R16, R4.reuse, R188, R176 ;  /* 0x000000bc0410723c */ /* 0x040ff000000018b0 */
[C---:B-1----:R-:W-:Y:S08]  /*9dd0*/  HMMA.16816.F32 R176, R4.reuse, R180, R220 ;  /* 0x000000b404b0723c */ /* 0x042ff000000018dc */
[C---:B---3--:R-:W-:Y:S08]  /*9de0*/  HMMA.16816.F32 R220, R4.reuse, R172, R200 ;  /* 0x000000ac04dc723c */ /* 0x048ff000000018c8 */
[C---:B----4-:R-:W-:Y:S08]  /*9df0*/  HMMA.16816.F32 R188, R4.reuse, R168, R184 ;  /* 0x000000a804bc723c */ /* 0x050ff000000018b8 */
[C---:B------:R-:W-:Y:S01]  /*9e00*/  HMMA.16816.F32 R200, R4.reuse, R174, R192 ;  /* 0x000000ae04c8723c */ /* 0x040fe200000018c0 */
[----:B------:R-:W1:Y:S07]  /*9e10*/  LDSM.16.M88.4 R192, [R2+0xf000] ;  /* 0x00f0000002c0783b */ /* 0x000e6e0000000200 */
[C---:B------:R-:W-:Y:S01]  /*9e20*/  HMMA.16816.F32 R184, R4.reuse, R170, R32 ;  /* 0x000000aa04b8723c */ /* 0x040fe20000001820 */
[----:B------:R-:W-:Y:S07]  /*9e30*/  LDSM.16.M88.4 R168, [R133+0xe800] ;  /* 0x00e8000085a8783b */ /* 0x000fee0000000200 */
[----:B------:R-:W-:Y:S01]  /*9e40*/  HMMA.16816.F32 R216, R4, R182, R216 ;  /* 0x000000b604d8723c */ /* 0x000fe200000018d8 */
[----:B------:R-:W-:Y:S07]  /*9e50*/  LDSM.16.M88.4 R4, [R23+0x6000] ;  /* 0x006000001704783b */ /* 0x000fee0000000200 */
[C---:B-----5:R-:W-:Y:S01]  /*9e60*/  HMMA.16816.F32 R32, R8.reuse, R26, R12 ;  /* 0x0000001a0820723c */ /* 0x060fe2000000180c */
[----:B------:R-:W3:Y:S07]  /*9e70*/  LDSM.16.M88.4 R12, [R133+0xe000] ;  /* 0x00e00000850c783b */ /* 0x000eee0000000200 */
[C---:B------:R-:W-:Y:S01]  /*9e80*/  HMMA.16816.F32 R180, R8.reuse, R24, R16 ;  /* 0x0000001808b4723c */ /* 0x040fe20000001810 */
[----:B------:R-:W4:Y:S07]  /*9e90*/  LDSM.16.M88.4 R16, [R2+0xf800] ;  /* 0x00f800000210783b */ /* 0x000f2e0000000200 */
[C---:B--2---:R-:W-:Y:S01]  /*9ea0*/  HMMA.16816.F32 R24, R8.reuse, R196, R176 ;  /* 0x000000c40818723c */ /* 0x044fe200000018b0 */
[----:B------:R-:W-:Y:S07]  /*9eb0*/  LDSM.16.M88.4 R176, [R0+0xe800] ;  /* 0x00e8000000b0783b */ /* 0x000fee0000000200 */
[C---:B------:R-:W-:Y:S08]  /*9ec0*/  HMMA.16816.F32 R172, R8.reuse, R198, R216 ;  /* 0x000000c608ac723c */ /* 0x040ff000000018d8 */
[C---:B-1----:R-:W-:Y:S08]  /*9ed0*/  HMMA.16816.F32 R220, R8.reuse, R192, R220 ;  /* 0x000000c008dc723c */ /* 0x042ff000000018dc */
[----:B------:R-:W-:Y:S08]  /*9ee0*/  HMMA.16816.F32 R224, R8, R194, R200 ;  /* 0x000000c208e0723c */ /* 0x000ff000000018c8 */
[C---:B---3--:R-:W-:Y:S01]  /*9ef0*/  HMMA.16816.F32 R196, R4.reuse, R12, R180 ;  /* 0x0000000c04c4723c */ /* 0x048fe200000018b4 */
[----:B------:R-:W-:Y:S07]  /*9f00*/  LDSM.16.M88.4 R180, [R0+0xf800] ;  /* 0x00f8000000b4783b */ /* 0x000fee0000000200 */
[----:B------:R-:W-:Y:S01]  /*9f10*/  HMMA.16816.F32 R192, R4, R14, R32 ;  /* 0x0000000e04c0723c */ /* 0x000fe20000001820 */
[----:B------:R-:W1:Y:S07]  /*9f20*/  LDSM.16.M88.4 R12, [R133+0xf800] ;  /* 0x00f80000850c783b */ /* 0x000e6e0000000200 */
[----:B----4-:R-:W-:Y:S08]  /*9f30*/  HMMA.16816.F32 R216, R8, R16, R188 ;  /* 0x0000001008d8723c */ /* 0x010ff000000018bc */
[----:B------:R-:W-:Y:S08]  /*9f40*/  HMMA.16816.F32 R188, R4, R168, R24 ;  /* 0x000000a804bc723c */ /* 0x000ff00000001818 */
[----:B------:R-:W-:Y:S01]  /*9f50*/  HMMA.16816.F32 R200, R8, R18, R184 ;  /* 0x0000001208c8723c */ /* 0x000fe200000018b8 */
[----:B------:R-:W-:Y:S04]  /*9f60*/  LDSM.16.M88.4 R8, [R22+0x6000] ;  /* 0x006000001608783b */ /* 0x000fe80000000200 */
[----:B------:R-:W-:Y:S03]  /*9f70*/  LDSM.16.M88.4 R184, [R0+0xe000] ;  /* 0x00e0000000b8783b */ /* 0x000fe60000000200 */
[----:B------:R-:W-:Y:S01]  /*9f80*/  HMMA.16816.F32 R168, R4, R170, R172 ;  /* 0x000000aa04a8723c */ /* 0x000fe200000018ac */
[----:B------:R2:W3:Y:S01]  /*9f90*/  LDSM.16.M88.4 R172, [R0+0xf000] ;  /* 0x00f0000000ac783b */ /* 0x0004e20000000200 */
[----:B------:R-:W-:Y:S01]  /*9fa0*/  IMAD.SHL.U32 R31, R210, 0x2, RZ ;  /* 0x00000002d21f7824 */ /* 0x000fe200078e00ff */
[----:B------:R-:W-:-:S05]  /*9fb0*/  DEPBAR.LE SB0, 0x0 ;  /* 0x000080000000791a */ /* 0x000fca0000000000 */
[C---:B------:R-:W-:Y:S08]  /*9fc0*/  HMMA.16816.F32 R32, R4.reuse, R232, R220 ;  /* 0x000000e80420723c */ /* 0x040ff000000018dc */
[C---:B------:R-:W-:Y:S08]  /*9fd0*/  HMMA.16816.F32 R24, R4.reuse, R234, R224 ;  /* 0x000000ea0418723c */ /* 0x040ff000000018e0 */
[C---:B-1----:R-:W-:Y:S08]  /*9fe0*/  HMMA.16816.F32 R16, R4.reuse, R12, R216 ;  /* 0x0000000c0410723c */ /* 0x042ff000000018d8 */
[----:B------:R-:W-:Y:S01]  /*9ff0*/  HMMA.16816.F32 R4, R4, R14, R200 ;  /* 0x0000000e0404723c */ /* 0x000fe200000018c8 */
[----:B------:R-:W-:Y:S01]  /*a000*/  LOP3.LUT R31, R31, 0x6, RZ, 0xc0, !PT ;  /* 0x000000061f1f7812 */ /* 0x000fe200078ec0ff */
[----:B--2---:R-:W-:-:S06]  /*a010*/  IMAD.U32 R0, RZ, RZ, UR23 ;  /* 0x00000017ff007e24 */ /* 0x004fcc000f8e00ff */
[----:B---3--:R-:W-:Y:S01]  /*a020*/  HMMA.16816.F32 R32, R8, R172, R32 ;  /* 0x000000ac0820723c */ /* 0x008fe20000001820 */
[----:B------:R-:W-:-:S07]  /*a030*/  IMAD R0, R0, 0x40, R31 ;  /* 0x0000004000007824 */ /* 0x000fce00078e021f */
[C---:B------:R-:W-:Y:S08]  /*a040*/  HMMA.16816.F32 R172, R8.reuse, R174, R24 ;  /* 0x000000ae08ac723c */ /* 0x040ff00000001818 */
[----:B------:R-:W-:Y:S01]  /*a050*/  HMMA.16816.F32 R24, R8, R180, R16 ;  /* 0x000000b40818723c */ /* 0x000fe20000001810 */
[----:B------:R-:W-:-:S07]  /*a060*/  UISETP.GE.U32.AND UP0, UPT, UR23, 0x3, UPT ;  /* 0x000000031700788c */ /* 0x000fce000bf06070 */
[C---:B------:R-:W-:Y:S08]  /*a070*/  HMMA.16816.F32 R196, R8.reuse, R184, R196 ;  /* 0x000000b808c4723c */ /* 0x040ff000000018c4 */
[C---:B------:R-:W-:Y:S08]  /*a080*/  HMMA.16816.F32 R192, R8.reuse, R186, R192 ;  /* 0x000000ba08c0723c */ /* 0x040ff000000018c0 */
[C---:B------:R-:W-:Y:S08]  /*a090*/  HMMA.16816.F32 R188, R8.reuse, R176, R188 ;  /* 0x000000b008bc723c */ /* 0x040ff000000018bc */
[C---:B------:R-:W-:Y:S08]  /*a0a0*/  HMMA.16816.F32 R168, R8.reuse, R178, R168 ;  /* 0x000000b208a8723c */ /* 0x040ff000000018a8 */
[----:B------:R-:W-:Y:S01]  /*a0b0*/  HMMA.16816.F32 R180, R8, R182, R4 ;  /* 0x000000b608b4723c */ /* 0x000fe20000001804 */
[----:B------:R-:W-:-:S02]  /*a0c0*/  VIADD R2, R0, 0xffffff80 ;  /* 0xffffff8000027836 */ /* 0x000fc40000000000 */
[----:B------:R-:W-:Y:S01]  /*a0d0*/  VIADD R13, R0, 0xffffff81 ;  /* 0xffffff81000d7836 */ /* 0x000fe20000000000 */
[----:B------:R-:W-:Y:S02]  /*a0e0*/  BAR.SYNC.DEFER_BLOCKING 0x0 ;  /* 0x0000000000007b1d */ /* 0x000fe40000010000 */
[-C--:B------:R-:W-:Y:S01]  /*a0f0*/  ISETP.GE.AND P4, PT, R2, R21.reuse, PT ;  /* 0x000000150200720c */ /* 0x080fe20003f86270 */
[----:B------:R-:W-:Y:S01]  /*a100*/  VIADD R12, R0, 0xffffff88 ;  /* 0xffffff88000c7836 */ /* 0x000fe20000000000 */
[----:B------:R-:W-:Y:S02]  /*a110*/  ISETP.GE.AND P5, PT, R2, R20, PT ;  /* 0x000000140200720c */ /* 0x000fe40003fa6270 */
[----:B------:R-:W-:Y:S02]  /*a120*/  P2R R14, PR, RZ, 0x10 ;  /* 0x00000010ff0e7803 */ /* 0x000fe40000000000 */
[----:B------:R-:W-:Y:S01]  /*a130*/  ISETP.GE.AND P6, PT, R13, R21, PT ;  /* 0x000000150d00720c */ /* 0x000fe20003fc6270 */
[----:B------:R-:W-:-:S12]  /*a140*/  BRA.U !UP0, `(.L_x_565) ;  /* 0x0000000508bc7547 */ /* 0x000fd8000b800000 */
[----:B------:R-:W2:Y:S04]  /*a150*/  LDL R247, [R1+0x64] ;  /* 0x0000640001f77983 */ /* 0x000ea80000100800 */
[----:B------:R-:W3:Y:S01]  /*a160*/  LDL R31, [R1+0x60] ;  /* 0x00006000011f7983 */ /* 0x000ee20000100800 */
        /* <DEDUP_REMOVED lines=8> */
[----:B------:R-:W-:-:S04]  /*a1f0*/  ULEA UR4, UP0, UR8, UR34, 0x6 ;  /* 0x0000002208047291 */ /* 0x000fc8000f8030ff */
[----:B------:R-:W-:Y:S02]  /*a200*/  ULEA.HI.X UR6, UR8, UR17, UR6, 0x6, UP0 ;  /* 0x0000001108067291 */ /* 0x000fe400080f3406 */
[----:B------:R-:W-:-:S04]  /*a210*/  UIADD3 UR34, UP0, UPT, UR34, UR4, URZ ;  /* 0x0000000422227290 */ /* 0x000fc8000ff1e0ff */
[----:B------:R-:W-:Y:S01]  /*a220*/  UIADD3.X UR17, UPT, UPT, UR17, UR6, URZ, UP0, !UPT ;  /* 0x0000000611117290 */ /* 0x000fe200087fe4ff */
[----:B--2---:R-:W-:-:S04]  /*a230*/  LEA R10, P4, R4, R247, 0x7 ;  /* 0x000000f7040a7211 */ /* 0x004fc800078838ff */
[----:B---3--:R-:W-:Y:S01]  /*a240*/  LEA.HI.X R11, R4, R31, R2, 0x7, P4 ;  /* 0x0000001f040b7211 */ /* 0x008fe200020f3c02 */
[----:B------:R-:W-:Y:S01]  /*a250*/  IMAD.U32 R4, RZ, RZ, UR4 ;  /* 0x00000004ff047e24 */ /* 0x000fe2000f8e00ff */
[----:B------:R-:W-:Y:S01]  /*a260*/  MOV R2, UR6 ;  /* 0x0000000600027c02 */ /* 0x000fe20008000f00 */
[----:B------:R-:W-:Y:S02]  /*a270*/  ULEA UR4, UP0, UR10, UR4, 0x5 ;  /* 0x000000040a047291 */ /* 0x000fe4000f8028ff */
[----:B------:R-:W-:Y:S01]  /*a280*/  @!PT LDS RZ, [RZ] ;  /* 0x00000000fffff984 */ /* 0x000fe20000000800 */
[----:B------:R-:W-:Y:S01]  /*a290*/  @!PT LDS RZ, [RZ] ;  /* 0x00000000fffff984 */ /* 0x000fe20000000800 */
[----:B------:R-:W-:Y:S01]  /*a2a0*/  @!PT LDS RZ, [RZ] ;  /* 0x00000000fffff984 */ /* 0x000fe20000000800 */
[----:B------:R1:W-:Y:S01]  /*a2b0*/  @!P3 LDGSTS.E.BYPASS.LTC128B.128 [R215+0x8000], desc[UR26][R10.64] ;  /* 0x080000000ad7bfae */ /* 0x0003e2000b981a1a */
[C---:B------:R-:W-:Y:S01]  /*a2c0*/  LEA R8, P4, R4.reuse, R247, 0x1 ;  /* 0x000000f704087211 */ /* 0x040fe200078808ff */
[----:B------:R-:W-:Y:S02]  /*a2d0*/  ULEA.HI.X UR6, UR10, UR6, UR11, 0x5, UP0 ;  /* 0x000000060a067291 */ /* 0x000fe400080f2c0b */
[----:B------:R1:W-:Y:S01]  /*a2e0*/  @P3 STS.128 [R215+0x8000], RZ ;  /* 0x008000ffd7003388 */ /* 0x0003e20000000c00 */
[----:B------:R-:W-:Y:S01]  /*a2f0*/  LEA.HI.X R9, R4, R31, R2, 0x1, P4 ;  /* 0x0000001f04097211 */ /* 0x000fe200020f0c02 */
[----:B------:R-:W-:-:S02]  /*a300*/  IMAD.U32 R2, RZ, RZ, UR34 ;  /* 0x00000022ff027e24 */ /* 0x000fc4000f8e00ff */
[----:B------:R-:W-:Y:S01]  /*a310*/  @!PT LDS RZ, [RZ] ;  /* 0x00000000fffff984 */ /* 0x000fe20000000800 */
[----:B------:R-:W-:Y:S01]  /*a320*/  @!PT LDS RZ, [RZ] ;  /* 0x00000000fffff984 */ /* 0x000fe20000000800 */
[----:B------:R-:W-:Y:S01]  /*a330*/  @!PT LDS RZ, [RZ] ;  /* 0x00000000fffff984 */ /* 0x000fe20000000800 */
[----:B------:R1:W-:Y:S01]  /*a340*/  @!P2 LDGSTS.E.BYPASS.LTC128B.128 [R215+0xa000], desc[UR26][R10.64+0x80] ;  /* 0x0a0000800ad7afae */ /* 0x0003e2000b981a1a */
[----:B------:R-:W-:Y:S02]  /*a350*/  IMAD.U32 R4, RZ, RZ, UR17 ;  /* 0x00000011ff047e24 */ /* 0x000fe4000f8e00ff */
[C---:B------:R-:W-:Y:S01]  /*a360*/  LEA R6, P4, R2.reuse, R247, 0x1 ;  /* 0x000000f702067211 */ /* 0x040fe200078808ff */
[----:B------:R1:W-:Y:S01]  /*a370*/  @P2 STS.128 [R215+0xa000], RZ ;  /* 0x00a000ffd7002388 */ /* 0x0003e20000000c00 */
[----:B------:R-:W-:Y:S02]  /*a380*/  IMAD.U32 R5, RZ, RZ, UR6 ;  /* 0x00000006ff057e24 */ /* 0x000fe4000f8e00ff */
[----:B------:R-:W-:Y:S01]  /*a390*/  LEA.HI.X R7, R2, R31, R4, 0x1, P4 ;  /* 0x0000001f02077211 */ /* 0x000fe200020f0c04 */
[----:B------:R-:W-:Y:S01]  /*a3a0*/  @!PT LDS RZ, [RZ] ;  /* 0x00000000fffff984 */ /* 0x000fe20000000800 */
[----:B------:R-:W-:Y:S01]  /*a3b0*/  @!PT LDS RZ, [RZ] ;  /* 0x00000000fffff984 */ /* 0x000fe20000000800 */
[----:B------:R-:W-:Y:S01]  /*a3c0*/  @!PT LDS RZ, [RZ] ;  /* 0x00000000fffff984 */ /* 0x000fe20000000800 */
[----:B------:R1:W-:Y:S01]  /*a3d0*/  @!P1 LDGSTS.E.BYPASS.LTC128B.128 [R215+0xc000], desc[UR26][R10.64+0x100] ;  /* 0x0c0001000ad79fae */ /* 0x0003e2000b981a1a */
[----:B------:R-:W-:-:S03]  /*a3e0*/  MOV R2, UR4 ;  /* 0x0000000400027c02 */ /* 0x000fc60008000f00 */
[----:B------:R1:W-:Y:S01]  /*a3f0*/  @P1 STS.128 [R215+0xc000], RZ ;  /* 0x00c000ffd7001388 */ /* 0x0003e20000000c00 */
[----:B------:R-:W-:-:S03]  /*a400*/  LEA R4, P4, R2, R247, 0x1 ;  /* 0x000000f702047211 */ /* 0x000fc600078808ff */
[----:B------:R-:W-:Y:S01]  /*a410*/  @!PT LDS RZ, [RZ] ;  /* 0x00000000fffff984 */ /* 0x000fe20000000800 */
[----:B------:R-:W-:Y:S01]  /*a420*/  @!PT LDS RZ, [RZ] ;  /* 0x00000000fffff984 */ /* 0x000fe20000000800 */
[----:B------:R-:W-:Y:S01]  /*a430*/  @!PT LDS RZ, [RZ] ;  /* 0x00000000fffff984 */ /* 0x000fe20000000800 */
[----:B------:R1:W-:Y:S01]  /*a440*/  @!P0 LDGSTS.E.BYPASS.LTC128B.128 [R215+0xe000], desc[UR26][R10.64+0x180] ;  /* 0x0e0001800ad78fae */ /* 0x0003e2000b981a1a */
[----:B------:R-:W-:-:S03]  /*a450*/  LEA.HI.X R5, R2, R31, R5, 0x1, P4 ;  /* 0x0000001f02057211 */ /* 0x000fc600020f0c05 */
        /* <DEDUP_REMOVED lines=62> */
.L_x_565:
[----:B------:R-:W2:Y:S04]  /*a840*/  LDL.64 R18, [R1+0x70] ;  /* 0x0000700001127983 */ /* 0x000ea80000100a00 */
[----:B------:R-:W3:Y:S01]  /*a850*/  LDL.64 R30, [R1+0x78] ;  /* 0x00007800011e7983 */ /* 0x000ee20000100a00 */
[----:B------:R-:W-:Y:S01]  /*a860*/  ISETP.NE.AND P4, PT, R14, RZ, PT ;  /* 0x000000ff0e00720c */ /* 0x000fe20003f85270 */
[C---:B------:R-:W-:Y:S01]  /*a870*/  VIADD R2, R0.reuse, 0xffffff89 ;  /* 0xffffff8900027836 */ /* 0x040fe20000000000 */
[-C--:B------:R-:W-:Y:S01]  /*a880*/  ISETP.GE.AND P1, PT, R13, R20.reuse, PT ;  /* 0x000000140d00720c */ /* 0x080fe20003f26270 */
[----:B-1----:R-:W-:Y:S01]  /*a890*/  VIADD R4, R0, 0xffffff90 ;  /* 0xffffff9000047836 */ /* 0x002fe20000000000 */
[----:B------:R-:W-:Y:S01]  /*a8a0*/  FSEL R8, R196, -INF , !P4 ;  /* 0xff800000c4087808 */ /* 0x000fe20006000000 */
[----:B------:R-:W-:Y:S01]  /*a8b0*/  VIADD R6, R0, 0xffffffb8 ;  /* 0xffffffb800067836 */ /* 0x000fe20000000000 */
[CC--:B------:R-:W-:Y:S01]  /*a8c0*/  ISETP.GE.AND P2, PT, R2.reuse, R21.reuse, PT ;  /* 0x000000150200720c */ /* 0x0c0fe20003f46270 */
[----:B------:R-:W-:Y:S01]  /*a8d0*/  UIADD3 UR7, UPT, UPT, UR23, -0x1, URZ ;  /* 0xffffffff17077890 */ /* 0x000fe2000fffe0ff */
[-C--:B------:R-:W-:Y:S01]  /*a8e0*/  ISETP.GE.AND P4, PT, R2, R20.reuse, PT ;  /* 0x000000140200720c */ /* 0x080fe20003f86270 */
[----:B------:R-:W-:Y:S01]  /*a8f0*/  VIADD R2, R0, 0xffffff91 ;  /* 0xffffff9100027836 */ /* 0x000fe20000000000 */
[----:B------:R-:W-:Y:S01]  /*a900*/  FSEL R13, R198, -INF , !P5 ;  /* 0xff800000c60d7808 */ /* 0x000fe20006800000 */
[----:B------:R-:W-:Y:S01]  /*a910*/  USHF.L.U32 UR7, UR7, 0x1, URZ ;  /* 0x0000000107077899 */ /* 0x000fe200080006ff */
[----:B------:R-:W-:Y:S01]  /*a920*/  FSEL R9, R197, -INF , !P6 ;  /* 0xff800000c5097808 */ /* 0x000fe20007000000 */
[----:B------:R-:W-:Y:S01]  /*a930*/  UIADD3 UR4, UPT, UPT, UR33, -0x4498517b, URZ ;  /* 0xbb67ae8521047890 */ /* 0x000fe2000fffe0ff */
[-C--:B------:R-:W-:Y:S01]  /*a940*/  ISETP.GE.AND P3, PT, R12, R21.reuse, PT ;  /* 0x000000150c00720c */ /* 0x080fe20003f66270 */
[----:B------:R-:W-:Y:S01]  /*a950*/  UIADD3 UR6, UPT, UPT, UR7, -0x2, URZ ;  /* 0xfffffffe07067890 */ /* 0x000fe2000fffe0ff */
[CC--:B------:R-:W-:Y:S01]  /*a960*/  ISETP.GE.AND P5, PT, R4.reuse, R21.reuse, PT ;  /* 0x000000150400720c */ /* 0x0c0fe20003fa6270 */
[----:B------:R-:W-:Y:S01]  /*a970*/  UIADD3 UR13, UPT, UPT, UR32, -0x61c88647, URZ ;  /* 0x9e3779b9200d7890 */ /* 0x000fe2000fffe0ff */
[-C--:B------:R-:W-:Y:S01]  /*a980*/  ISETP.GE.AND P6, PT, R4, R20.reuse, PT ;  /* 0x000000140400720c */ /* 0x080fe20003fc6270 */
[----:B------:R-:W-:Y:S01]  /*a990*/  VIADD R4, R0, 0xffffff98 ;  /* 0xffffff9800047836 */ /* 0x000fe20000000000 */
        /* <DEDUP_REMOVED lines=9> */
[----:B------:R-:W-:Y:S01]  /*aa30*/  UIADD3 UR15, UPT, UPT, UR33, -0x56f99767, URZ ;  /* 0xa9066899210f7890 */ /* 0x000fe2000fffe0ff */
[----:B------:R-:W-:Y:S01]  /*aa40*/  FSEL R15, R194, -INF , !P0 ;  /* 0xff800000c20f7808 */ /* 0x000fe20004000000 */
[----:B------:R-:W-:Y:S01]  /*aa50*/  UIADD3 UR16, UPT, UPT, UR33, -0x126145ec, URZ ;  /* 0xed9eba1421107890 */ /* 0x000fe2000fffe0ff */
[----:B------:R-:W-:Y:S01]  /*aa60*/  FSEL R16, R193, -INF , !P2 ;  /* 0xff800000c1107808 */ /* 0x000fe20005000000 */
[----:B------:R-:W-:Y:S01]  /*aa70*/  UIADD3 UR9, UPT, UPT, UR32, -0x4ab325aa, URZ ;  /* 0xb54cda5620097890 */ /* 0x000fe2000fffe0ff */
[----:B------:R-:W-:Y:S01]  /*aa80*/  IADD3 R2, PT, PT, R0, -0x67, RZ ;  /* 0xffffff9900027810 */ /* 0x000fe20007ffe0ff */
[----:B------:R-:W-:Y:S01]  /*aa90*/  UIADD3 UR7, UPT, UPT, UR7, -0x1, URZ ;  /* 0xffffffff07077890 */ /* 0x000fe2000fffe0ff */
[C---:B------:R-:W-:Y:S01]  /*aaa0*/  ISETP.GE.AND P0, PT, R4.reuse, R21, PT ;  /* 0x000000150400720c */ /* 0x040fe20003f06270 */
[----:B------:R-:W-:Y:S01]  /*aab0*/  UIADD3 UR10, UPT, UPT, UR32, 0x1715609d, URZ ;  /* 0x1715609d200a7890 */ /* 0x000fe2000fffe0ff */
[----:B------:R-:W-:Y:S01]  /*aac0*/  ISETP.GE.AND P2, PT, R4, R20, PT ;  /* 0x000000140400720c */ /* 0x000fe20003f46270 */
[----:B------:R-:W-:Y:S01]  /*aad0*/  VIADD R4, R0, 0xffffffa0 ;  /* 0xffffffa000047836 */ /* 0x000fe20000000000 */
[----:B------:R-:W-:-:S02]  /*aae0*/  FSEL R14, R195, -INF , !P4 ;  /* 0xff800000c30e7808 */ /* 0x000fc40006000000 */
[----:B------:R-:W-:Y:S02]  /*aaf0*/  FSEL R23, R188, -INF , !P5 ;  /* 0xff800000bc177808 */ /* 0x000fe40006800000 */
[CC--:B------:R-:W-:Y:S02]  /*ab00*/  ISETP.GE.AND P4, PT, R2.reuse, R21.reuse, PT ;  /* 0x000000150200720c */ /* 0x0c0fe40003f86270 */
[----:B------:R-:W-:Y:S01]  /*ab10*/  ISETP.GE.AND P5, PT, R2, R20, PT ;  /* 0x000000140200720c */ /* 0x000fe20003fa6270 */
[----:B------:R-:W-:Y:S01]  /*ab20*/  VIADD R2, R0, 0xffffffa1 ;  /* 0xffffffa100027836 */ /* 0x000fe20000000000 */
[----:B------:R-:W-:Y:S02]  /*ab30*/  FSEL R177, R190, -INF , !P6 ;  /* 0xff800000beb17808 */ /* 0x000fe40007000000 */
[----:B------:R-:W-:Y:S02]  /*ab40*/  FSEL R176, R189, -INF , !P1 ;  /* 0xff800000bdb07808 */ /* 0x000fe40004800000 */
        /* <DEDUP_REMOVED lines=12> */
[----:B------:R-:W-:Y:S02]  /*ac10*/  FMNMX3.FTZ R4, R132, R8, R9, !PT ;  /* 0x0000000884047276 */ /* 0x000fe40007810009 */
[----:B------:R-:W-:Y:S02]  /*ac20*/  FSEL R230, R32, -INF , !P6 ;  /* 0xff80000020e67808 */ /* 0x000fe40007000000 */
[----:B------:R-:W-:Y:S01]  /*ac30*/  FSEL R187, R33, -INF , !P3 ;  /* 0xff80000021bb7808 */ /* 0x000fe20005800000 */
[----:B------:R-:W1:Y:S01]  /*ac40*/  LDC R32, c[0x0][0x4f8] ;  /* 0x00013e00ff207b82 */ /* 0x000e620000000800 */
[----:B------:R-:W-:-:S02]  /*ac50*/  ISETP.GE.AND P6, PT, R2, R21, PT ;  /* 0x000000150200720c */ /* 0x000fc40003fc6270 */
[----:B------:R-:W-:Y:S02]  /*ac60*/  ISETP.GE.AND P3, PT, R2, R20, PT ;  /* 0x000000140200720c */ /* 0x000fe40003f66270 */
[----:B------:R-:W-:Y:S01]  /*ac70*/  FMNMX3.FTZ R2, R4, R10, R16, !PT ;  /* 0x0000000a04027276 */ /* 0x000fe20007810010 */
[C---:B------:R-:W-:Y:S01]  /*ac80*/  VIADD R4, R0.reuse, 0xffffffb1 ;  /* 0xffffffb100047836 */ /* 0x040fe20000000000 */
[----:B------:R-:W-:Y:S02]  /*ac90*/  IADD3 R5, PT, PT, R0, -0x50, RZ ;  /* 0xffffffb000057810 */ /* 0x000fe40007ffe0ff */
[----:B------:R-:W-:Y:S01]  /*aca0*/  FMNMX3.FTZ R7, R2, R23, R176, !PT ;  /* 0x0000001702077276 */ /* 0x000fe200078100b0 */
[----:B------:R-:W-:Y:S01]  /*acb0*/  VIADD R2, R0, 0xffffffb9 ;  /* 0xffffffb900027836 */ /* 0x000fe20000000000 */
[----:B------:R-:W-:Y:S02]  /*acc0*/  FSEL R196, R172, -INF , !P2 ;  /* 0xff800000acc47808 */ /* 0x000fe40005000000 */
        /* <DEDUP_REMOVED lines=9> */
[----:B------:R-:W-:Y:S01]  /*ad60*/  FSEL R172, R180, -INF , !P2 ;  /* 0xff800000b4ac7808 */ /* 0x000fe20005000000 */
[----:B------:R-:W-:Y:S01]  /*ad70*/  IMAD.MOV.U32 R180, RZ, RZ, R11 ;  /* 0x000000ffffb47224 */ /* 0x000fe200078e000b */
[----:B------:R-:W-:Y:S02]  /*ad80*/  FMNMX3.FTZ R7, R0, R196, R186, !PT ;  /* 0x000000c400077276 */ /* 0x000fe400078100ba */
[----:B------:R-:W-:Y:S02]  /*ad90*/  FMNMX3.FTZ R0, R3, R13, R12, !PT ;  /* 0x0000000d03007276 */ /* 0x000fe4000781000c */
[----:B------:R-:W-:-:S02]  /*ada0*/  FSEL R194, R181, -INF , !P6 ;  /* 0xff800000b5c27808 */ /* 0x000fc40007000000 */
[----:B------:R-:W-:Y:S02]  /*adb0*/  ISETP.GE.AND P6, PT, R5, R20, PT ;  /* 0x000000140500720c */ /* 0x000fe40003fc6270 */
[----:B------:R-:W-:Y:S02]  /*adc0*/  FMNMX3.FTZ R7, R7, R216, R180, !PT ;  /* 0x000000d807077276 */ /* 0x000fe400078100b4 */
[----:B------:R-:W-:Y:S02]  /*add0*/  FMNMX3.FTZ R5, R0, R15, R14, !PT ;  /* 0x0000000f00057276 */ /* 0x000fe4000781000e */
[----:B------:R-:W-:Y:S02]  /*ade0*/  ISETP.GE.AND P2, PT, R4, R20, PT ;  /* 0x000000140400720c */ /* 0x000fe40003f46270 */
[----:B------:R-:W-:Y:S02]  /*adf0*/  FMNMX3.FTZ R0, R7, R172, R194, !PT ;  /* 0x000000ac07007276 */ /* 0x000fe400078100c2 */
[----:B------:R-:W-:-:S02]  /*ae00*/  FSEL R168, R171, -INF , !P5 ;  /* 0xff800000aba87808 */ /* 0x000fc40006800000 */
[----:B------:R-:W-:Y:S02]  /*ae10*/  FMNMX3.FTZ R4, R5, R177, R178, !PT ;  /* 0x000000b105047276 */ /* 0x000fe400078100b2 */
[----:B------:R-:W-:Y:S01]  /*ae20*/  FSEL R173, R34, -INF , !P1 ;  /* 0xff80000022ad7808 */ /* 0x000fe20004800000 */
[----:B------:R-:W4:Y:S01]  /*ae30*/  SHFL.BFLY PT, R5, R0, 0x2, 0x1f ;  /* 0x0c401f0000057f89 */ /* 0x000f2200000e0000 */
[----:B------:R-:W-:Y:S02]  /*ae40*/  FSEL R228, R35, -INF , !P0 ;  /* 0xff80000023e47808 */ /* 0x000fe40004000000 */
[----:B------:R-:W-:Y:S02]  /*ae50*/  FMNMX3.FTZ R4, R4, R170, R168, !PT ;  /* 0x000000aa04047276 */ /* 0x000fe400078100a8 */
[----:B------:R-:W-:Y:S02]  /*ae60*/  FSEL R231, R174, -INF , !P4 ;  /* 0xff800000aee77808 */ /* 0x000fe40006000000 */
[----:B------:R-:W-:-:S02]  /*ae70*/  FSEL R190, R175, -INF , !P3 ;  /* 0xff800000afbe7808 */ /* 0x000fc40005800000 */
[----:B------:R-:W-:Y:S02]  /*ae80*/  FMNMX3.FTZ R4, R4, R173, R228, !PT ;  /* 0x000000ad04047276 */ /* 0x000fe400078100e4 */
[-C--:B------:R-:W-:Y:S02]  /*ae90*/  ISETP.GE.AND P1, PT, R2, R20.reuse, PT ;  /* 0x000000140200720c */ /* 0x080fe40003f26270 */
[----:B------:R-:W-:Y:S02]  /*aea0*/  ISETP.GE.AND P0, PT, R6, R20, PT ;  /* 0x000000140600720c */ /* 0x000fe40003f06270 */
[----:B------:R-:W-:Y:S02]  /*aeb0*/  FSEL R191, R26, -INF , !P6 ;  /* 0xff8000001abf7808 */ /* 0x000fe40007000000 */
[----:B------:R-:W-:Y:S02]  /*aec0*/  FSEL R179, R27, -INF , !P2 ;  /* 0xff8000001bb37808 */ /* 0x000fe40005000000 */
[----:B------:R-:W-:Y:S01]  /*aed0*/  FMNMX3.FTZ R2, R4, R231, R190, !PT ;  /* 0x000000e704027276 */ /* 0x000fe200078100be */
[----:B------:R-:W-:Y:S01]  /*aee0*/  IMAD.U32 R4, RZ, RZ, UR6 ;  /* 0x00000006ff047e24 */ /* 0x000fe2000f8e00ff */
[----:B------:R-:W-:Y:S01]  /*aef0*/  FSEL R192, R182, -INF , !P0 ;  /* 0xff800000b6c07808 */ /* 0x000fe20004000000 */
[----:B------:R-:W5:Y:S01]  /*af00*/  LDCU UR6, c[0x0][0x45c] ;  /* 0x00008b80ff0677ac */ /* 0x000f620008000800 */
[----:B------:R-:W-:-:S02]  /*af10*/  FSEL R29, R183, -INF , !P1 ;  /* 0xff800000b71d7808 */ /* 0x000fc40004800000 */
[----:B------:R-:W-:Y:S02]  /*af20*/  FMNMX3.FTZ R2, R2, R191, R179, !PT ;  /* 0x000000bf02027276 */ /* 0x000fe400078100b3 */
[----:B----4-:R-:W-:Y:S02]  /*af30*/  FMNMX.FTZ R0, R0, R5, !PT ;  /* 0x0000000500007209 */ /* 0x010fe40007810000 */
[----:B------:R-:W-:Y:S02]  /*af40*/  FMNMX3.FTZ R2, R2, R192, R29, !PT ;  /* 0x000000c002027276 */ /* 0x000fe4000781001d */
[----:B------:R-:W-:Y:S01]  /*af50*/  SHF.R.U32.HI R11, RZ, 0x5, R210 ;  /* 0x00000005ff0b7819 */ /* 0x000fe200000116d2 */
[----:B------:R-:W4:Y:S01]  /*af60*/  SHFL.BFLY PT, R17, R0, 0x1, 0x1f ;  /* 0x0c201f0000117f89 */ /* 0x000f2200000e0000 */
[----:B-1----:R-:W-:-:S03]  /*af70*/  LOP3.LUT R32, R32, 0xff, RZ, 0xc0, !PT ;  /* 0x000000ff20207812 */ /* 0x002fc600078ec0ff */
[----:B------:R-:W1:Y:S02]  /*af80*/  SHFL.BFLY PT, R7, R2, 0x2, 0x1f ;  /* 0x0c401f0002077f89 */ /* 0x000e6400000e0000 */
[----:B------:R-:W-:Y:S01]  /*af90*/  IMAD R32, R32, 0x10000, R32 ;  /* 0x0001000020207824 */ /* 0x000fe200078e0220 */
[----:B----4-:R-:W-:Y:S02]  /*afa0*/  FMNMX.FTZ R212, R0, R17, !PT ;  /* 0x0000001100d47209 */ /* 0x010fe40007810000 */
[----:B-1----:R-:W-:Y:S02]  /*afb0*/  FMNMX.FTZ R2, R2, R7, !PT ;  /* 0x0000000702027209 */ /* 0x002fe40007810000 */
[----:B------:R-:W-:Y:S01]  /*afc0*/  FSETP.NEU.FTZ.AND P1, PT, R212, -INF , PT ;  /* 0xff800000d400780b */ /* 0x000fe20003f3d000 */
[----:B--2---:R-:W-:Y:S02]  /*afd0*/  IMAD.MOV.U32 R218, RZ, RZ, R18 ;  /* 0x000000ffffda7224 */ /* 0x004fe400078e0012 */
[----:B------:R-:W1:Y:S01]  /*afe0*/  S2R R18, SR_CTAID.X ;  /* 0x0000000000127919 */ /* 0x000e620000002500 */
[----:B------:R-:W-:Y:S01]  /*aff0*/  IMAD.MOV.U32 R219, RZ, RZ, R19 ;  /* 0x000000ffffdb7224 */ /* 0x000fe200078e0013 */
[----:B---3--:R-:W-:Y:S01]  /*b000*/  MOV R25, R31 ;  /* 0x0000001f00197202 */ /* 0x008fe20000000f00 */
[----:B------:R-:W-:-:S02]  /*b010*/  IMAD.MOV.U32 R24, RZ, RZ, R30 ;  /* 0x000000ffff187224 */ /* 0x000fc400078e001e */
[----:B-----5:R-:W-:Y:S01]  /*b020*/  FMUL.FTZ R30, R212, UR6 ;  /* 0x00000006d41e7c20 */ /* 0x020fe20008410000 */
[----:B------:R-:W-:Y:S02]  /*b030*/  LOP3.LUT R4, R4, UR33, R25, 0x96, !PT ;  /* 0x0000002104047c12 */ /* 0x000fe4000f8e9619 */
[----:B------:R-:W-:Y:S01]  /*b040*/  LOP3.LUT R6, R24, UR4, R219, 0x96, !PT ;  /* 0x0000000418067c12 */ /* 0x000fe2000f8e96db */
[----:B------:R-:W-:Y:S01]  /*b050*/  UIADD3 UR4, UPT, UPT, UR32, 0x78dde6e4, URZ ;  /* 0x78dde6e420047890 */ /* 0x000fe2000fffe0ff */
[----:B------:R-:W-:Y:S01]  /*b060*/  FSEL R30, R30, RZ, P1 ;  /* 0x000000ff1e1e7208 */ /* 0x000fe20000800000 */
[----:B------:R-:W-:-:S04]  /*b070*/  IMAD.WIDE.U32 R4, R4, -0x326172a9, RZ ;  /* 0xcd9e8d5704047825 */ /* 0x000fc800078e00ff */
[----:B------:R-:W-:-:S04]  /*b080*/  IMAD.WIDE.U32 R188, R6, -0x326172a9, RZ ;  /* 0xcd9e8d5706bc7825 */ /* 0x000fc800078e00ff */
[--C-:B------:R-:W-:Y:S01]  /*b090*/  FFMA.FTZ R8, R8, UR6, -R30.reuse ;  /* 0x0000000608087c23 */ /* 0x100fe2000801081e */
[--C-:B------:R-:W-:Y:S01]  /*b0a0*/  FFMA.FTZ R9, R9, UR6, -R30.reuse ;  /* 0x0000000609097c23 */ /* 0x100fe2000801081e */
[----:B------:R-:W-:Y:S01]  /*b0b0*/  FFMA.FTZ R16, R16, UR6, -R30 ;  /* 0x0000000610107c23 */ /* 0x000fe2000801081e */
[----:B------:R-:W-:Y:S01]  /*b0c0*/  LOP3.LUT R6, R4, UR12, R189, 0x96, !PT ;  /* 0x0000000c04067c12 */ /* 0x000fe2000f8e96bd */
[----:B------:R2:W-:Y:S04]  /*b0d0*/  MUFU.EX2 R33, R8 ;  /* 0x0000000800217308 */ /* 0x0005e80000000800 */
[----:B------:R-:W-:-:S04]  /*b0e0*/  IMAD.WIDE.U32 R6, R6, -0x2daee0ad, RZ ;  /* 0xd2511f5306067825 */ /* 0x000fc800078e00ff */
[----:B------:R3:W4:Y:S01]  /*b0f0*/  MUFU.EX2 R182, R9 ;  /* 0x0000000900b67308 */ /* 0x0007220000000800 */
[----:B-1----:R-:W-:Y:S02]  /*b100*/  IMAD R18, R18, 0x4, R11 ;  /* 0x0000000412127824 */ /* 0x002fe400078e020b */
[----:B------:R-:W1:Y:S02]  /*b110*/  SHFL.BFLY PT, R11, R2, 0x1, 0x1f ;  /* 0x0c201f00020b7f89 */ /* 0x000e6400000e0000 */
[----:B------:R-:W-:-:S03]  /*b120*/  IMAD.WIDE.U32 R18, R18, -0x326172a9, RZ ;  /* 0xcd9e8d5712127825 */ /* 0x000fc600078e00ff */
[----:B------:R-:W-:Y:S01]  /*b130*/  MUFU.EX2 R193, R16 ;  /* 0x0000001000c17308 */ /* 0x000fe20000000800 */
[----:B------:R-:W-:Y:S01]  /*b140*/  IMAD.MOV.U32 R27, RZ, RZ, R19 ;  /* 0x000000ffff1b7224 */ /* 0x000fe200078e0013 */
[----:B------:R-:W-:-:S04]  /*b150*/  MOV R26, R18 ;  /* 0x00000012001a7202 */ /* 0x000fc80000000f00 */
[----:B------:R-:W-:-:S05]  /*b160*/  LOP3.LUT R5, R26, UR13, R5, 0x96, !PT ;  /* 0x0000000d1a057c12 */ /* 0x000fca000f8e9605 */
[----:B------:R-:W-:-:S05]  /*b170*/  IMAD.WIDE.U32 R4, R5, -0x2daee0ad, RZ ;  /* 0xd2511f5305047825 */ /* 0x000fca00078e00ff */
[----:B------:R-:W-:Y:S02]  /*b180*/  LOP3.LUT R0, R218, UR8, R5, 0x96, !PT ;  /* 0x00000008da007c12 */ /* 0x000fe4000f8e9605 */
[----:B------:R-:W-:Y:S02]  /*b190*/  LOP3.LUT R4, R4, UR17, R7, 0x96, !PT ;  /* 0x0000001104047c12 */ /* 0x000fe4000f8e9607 */
[----:B-1----:R-:W-:Y:S01]  /*b1a0*/  FMNMX.FTZ R211, R2, R11, !PT ;  /* 0x0000000b02d37209 */ /* 0x002fe20007810000 */
[----:B------:R-:W-:-:S03]  /*b1b0*/  IMAD.WIDE.U32 R18, R0, -0x326172a9, RZ ;  /* 0xcd9e8d5700127825 */ /* 0x000fc600078e00ff */
[----:B------:R-:W-:Y:S01]  /*b1c0*/  FSETP.NEU.FTZ.AND P0, PT, R211, -INF , PT ;  /* 0xff800000d300780b */ /* 0x000fe20003f1d000 */
[----:B------:R-:W-:Y:S01]  /*b1d0*/  IMAD.WIDE.U32 R34, R4, -0x326172a9, RZ ;  /* 0xcd9e8d5704227825 */ /* 0x000fe200078e00ff */
[----:B------:R-:W-:-:S03]  /*b1e0*/  LOP3.LUT R4, R188, UR11, R19, 0x96, !PT ;  /* 0x0000000bbc047c12 */ /* 0x000fc6000f8e9613 */
[----:B------:R-:W-:Y:S01]  /*b1f0*/  FMUL.FTZ R31, R211, UR6 ;  /* 0x00000006d31f7c20 */ /* 0x000fe20008410000 */
[----:B------:R-:W-:Y:S01]  /*b200*/  LOP3.LUT R0, R18, UR4, R35, 0x96, !PT ;  /* 0x0000000412007c12 */ /* 0x000fe2000f8e9623 */
[----:B------:R-:W-:-:S03]  /*b210*/  IMAD.WIDE.U32 R4, R4, -0x2daee0ad, RZ ;  /* 0xd2511f5304047825 */ /* 0x000fc600078e00ff */
[----:B------:R-:W-:Y:S01]  /*b220*/  FSEL R31, R31, RZ, P0 ;  /* 0x000000ff1f1f7208 */ /* 0x000fe20000000000 */
[----:B------:R-:W-:-:S04]  /*b230*/  IMAD.WIDE.U32 R134, R0, -0x2daee0ad, RZ ;  /* 0xd2511f5300867825 */ /* 0x000fc800078e00ff */
[----:B------:R-:W-:Y:S01]  /*b240*/  FFMA.FTZ R0, R10, UR6, -R30 ;  /* 0x000000060a007c23 */ /* 0x000fe2000801081e */
[--C-:B------:R-:W-:Y:S01]  /*b250*/  FFMA.FTZ R13, R13, UR6, -R31.reuse ;  /* 0x000000060d0d7c23 */ /* 0x100fe2000801081f */
[--C-:B------:R-:W-:Y:S01]  /*b260*/  FFMA.FTZ R12, R12, UR6, -R31.reuse ;  /* 0x000000060c0c7c23 */ /* 0x100fe2000801081f */
[----:B------:R-:W-:Y:S01]  /*b270*/  FFMA.FTZ R15, R15, UR6, -R31 ;  /* 0x000000060f0f7c23 */ /* 0x000fe2000801081f */
[----:B------:R-:W-:Y:S01]  /*b280*/  LOP3.LUT R11, R4, UR15, R135, 0x96, !PT ;  /* 0x0000000f040b7c12 */ /* 0x000fe2000f8e9687 */
[----:B------:R1:W5:Y:S01]  /*b290*/  MUFU.EX2 R184, R0 ;  /* 0x0000000000b87308 */ /* 0x0003620000000800 */
[----:B------:R-:W-:Y:S01]  /*b2a0*/  LOP3.LUT R4, R6, UR16, R5, 0x96, !PT ;  /* 0x0000001006047c12 */ /* 0x000fe2000f8e9605 */
[----:B------:R-:W-:Y:S02]  /*b2b0*/  FFMA.FTZ R14, R14, UR6, -R31 ;  /* 0x000000060e0e7c23 */ /* 0x000fe4000801081f */
[----:B------:R-:W-:-:S04]  /*b2c0*/  IMAD.WIDE.U32 R10, R11, -0x326172a9, RZ ;  /* 0xcd9e8d570b0a7825 */ /* 0x000fc800078e00ff */
[----:B------:R-:W-:Y:S01]  /*b2d0*/  IMAD.WIDE.U32 R20, R4, -0x326172a9, RZ ;  /* 0xcd9e8d5704147825 */ /* 0x000fe200078e00ff */
[C---:B------:R-:W-:Y:S01]  /*b2e0*/  PRMT R2, R10.reuse, 0x7773, RZ ;  /* 0x000077730a027816 */ /* 0x040fe200000000ff */
[----:B------:R-:W-:Y:S01]  /*b2f0*/  MUFU.EX2 R213, R13 ;  /* 0x0000000d00d57308 */ /* 0x000fe20000000800 */
[----:B--2---:R-:W-:Y:S02]  /*b300*/  PRMT R8, R10, 0x7771, RZ ;  /* 0x000077710a087816 */ /* 0x004fe400000000ff */
[----:B---3--:R-:W-:Y:S02]  /*b310*/  LOP3.LUT R9, R20, UR9, R11, 0x96, !PT ;  /* 0x0000000914097c12 */ /* 0x008fe4000f8e960b */
[----:B-1----:R-:W-:-:S03]  /*b320*/  PRMT R0, R10, 0x7772, RZ ;  /* 0x000077720a007816 */ /* 0x002fc600000000ff */
[----:B------:R-:W1:Y:S01]  /*b330*/  MUFU.EX2 R181, R12 ;  /* 0x0000000c00b57308 */ /* 0x000e620000000800 */
[----:B------:R-:W-:Y:S02]  /*b340*/  SHF.R.U32.HI R6, RZ, 0x18, R9 ;  /* 0x00000018ff067819 */ /* 0x000fe40000011609 */
[----:B------:R-:W-:Y:S01]  /*b350*/  PRMT R17, R0, 0x5410, R2 ;  /* 0x0000541000117816 */ /* 0x000fe20000000002 */
[----:B------:R-:W-:Y:S01]  /*b360*/  IMAD.MOV.U32 R0, RZ, RZ, R10 ;  /* 0x000000ffff007224 */ /* 0x000fe200078e000a */
[C---:B------:R-:W-:Y:S02]  /*b370*/  LOP3.LUT R2, R9.reuse, 0xffff, RZ, 0xc0, !PT ;  /* 0x0000ffff09027812 */ /* 0x040fe400078ec0ff */
[C---:B------:R-:W-:Y:S01]  /*b380*/  LOP3.LUT R7, R9.reuse, 0xff, RZ, 0xc0, !PT ;  /* 0x000000ff09077812 */ /* 0x040fe200078ec0ff */
[----:B------:R-:W-:Y:S01]  /*b390*/  MUFU.EX2 R185, R15 ;  /* 0x0000000f00b97308 */ /* 0x000fe20000000800 */
[----:B------:R-:W-:Y:S02]  /*b3a0*/  LOP3.LUT R5, R0, 0xff, RZ, 0xc0, !PT ;  /* 0x000000ff00057812 */ /* 0x000fe400078ec0ff */
[----:B------:R-:W-:-:S02]  /*b3b0*/  PRMT R0, R9, 0x7632, R0 ;  /* 0x0000763209007816 */ /* 0x000fc40000000000 */
[----:B------:R-:W-:Y:S02]  /*b3c0*/  SHF.R.U32.HI R4, RZ, 0x8, R2 ;  /* 0x00000008ff047819 */ /* 0x000fe40000011602 */
[----:B------:R-:W-:Y:S01]  /*b3d0*/  LOP3.LUT R0, R0, 0xff, RZ, 0xc0, !PT ;  /* 0x000000ff00007812 */ /* 0x000fe200078ec0ff */
[----:B------:R2:W3:Y:S01]  /*b3e0*/  MUFU.EX2 R183, R14 ;  /* 0x0000000e00b77308 */ /* 0x0004e20000000800 */
[----:B------:R-:W-:Y:S02]  /*b3f0*/  FSEL R2, R212, RZ, P1 ;  /* 0x000000ffd4027208 */ /* 0x000fe40000800000 */
[----:B------:R-:W-:Y:S02]  /*b400*/  PRMT R6, R0, 0x5410, R6 ;  /* 0x0000541000067816 */ /* 0x000fe40000000006 */
[----:B----4-:R-:W-:Y:S02]  /*b410*/  F2FP.F16.F32.PACK_AB R0, R182, R33 ;  /* 0x00000021b600723e */ /* 0x010fe400000000ff */
[----:B------:R-:W-:Y:S01]  /*b420*/  PRMT R4, R7, 0x5410, R4 ;  /* 0x0000541007047816 */ /* 0x000fe20000000004 */
[----:B------:R-:W-:Y:S01]  /*b430*/  FADD.FTZ R7, R132, -R2 ;  /* 0x8000000284077221 */ /* 0x000fe20000010000 */
[C---:B------:R-:W-:Y:S01]  /*b440*/  PRMT R201, R0.reuse, 0x7610, R201 ;  /* 0x0000761000c97816 */ /* 0x040fe200000000c9 */
[----:B------:R-:W-:Y:S01]  /*b450*/  IMAD.MOV.U32 R132, RZ, RZ, R192 ;  /* 0x000000ffff847224 */ /* 0x000fe200078e00c0 */
[----:B------:R-:W-:Y:S01]  /*b460*/  PRMT R207, R0, 0x7632, R207 ;  /* 0x0000763200cf7816 */ /* 0x000fe200000000cf */
[----:B------:R-:W-:Y:S01]  /*b470*/  FMUL.FTZ R7, R7, UR6 ;  /* 0x0000000607077c20 */ /* 0x000fe20008410000 */
[----:B-----5:R-:W-:-:S02]  /*b480*/  F2FP.F16.F32.PACK_AB R0, R193, R184 ;  /* 0x000000b8c100723e */ /* 0x020fc400000000ff */
[----:B------:R-:W-:Y:S02]  /*b490*/  PRMT R8, R5, 0x5410, R8 ;  /* 0x0000541005087816 */ /* 0x000fe40000000008 */
[----:B-1----:R-:W-:Y:S01]  /*b4a0*/  F2FP.F16.F32.PACK_AB R2, R181, R213 ;  /* 0x000000d5b502723e */ /* 0x002fe200000000ff */
[----:B--2---:R-:W1:Y:S01]  /*b4b0*/  LDSM.16.MT88.4 R12, [R28+0x10000] ;  /* 0x010000001c0c783b */ /* 0x004e620000004200 */
[----:B------:R-:W-:Y:S02]  /*b4c0*/  FSEL R5, R211, RZ, P0 ;  /* 0x000000ffd3057208 */ /* 0x000fe40000000000 */
[----:B------:R-:W-:Y:S02]  /*b4d0*/  HSET2.LE.AND R4, R4, R32, PT ;  /* 0x0000002004047233 */ /* 0x000fe40003803000 */
[C---:B------:R-:W-:Y:S01]  /*b4e0*/  PRMT R200, R0.reuse, 0x7610, R200 ;  /* 0x0000761000c87816 */ /* 0x040fe200000000c8 */
[----:B------:R-:W-:Y:S01]  /*b4f0*/  FADD.FTZ R3, R3, -R5 ;  /* 0x8000000503037221 */ /* 0x000fe20000010000 */
[----:B------:R-:W-:-:S02]  /*b500*/  PRMT R199, R0, 0x7632, R199 ;  /* 0x0000763200c77816 */ /* 0x000fc400000000c7 */
[----:B------:R-:W-:Y:S01]  /*b510*/  PRMT R0, R201, 0x5410, R207 ;  /* 0x00005410c9007816 */ /* 0x000fe200000000cf */
[----:B------:R-:W-:Y:S01]  /*b520*/  FMUL.FTZ R3, R3, UR6 ;  /* 0x0000000603037c20 */ /* 0x000fe20008410000 */
[C---:B------:R-:W-:Y:S02]  /*b530*/  PRMT R203, R2.reuse, 0x7610, R203 ;  /* 0x0000761002cb7816 */ /* 0x040fe400000000cb */
[----:B------:R-:W-:Y:S01]  /*b540*/  PRMT R202, R2, 0x7632, R202 ;  /* 0x0000763202ca7816 */ /* 0x000fe200000000ca */
[----:B------:R-:W2:Y:S01]  /*b550*/  MUFU.EX2 R22, R3 ;  /* 0x0000000300167308 */ /* 0x000ea20000000800 */
[----:B------:R-:W-:Y:S02]  /*b560*/  HSET2.LE.AND R5, R6, R32, PT ;  /* 0x0000002006057233 */ /* 0x000fe40003803000 */
[----:B------:R-:W-:Y:S02]  /*b570*/  LOP3.LUT R4, R0, R4, RZ, 0xc0, !PT ;  /* 0x0000000400047212 */ /* 0x000fe400078ec0ff */
[----:B------:R-:W-:-:S02]  /*b580*/  PRMT R0, R203, 0x5410, R202 ;  /* 0x00005410cb007816 */ /* 0x000fc400000000ca */
[--C-:B------:R-:W-:Y:S02]  /*b590*/  HSET2.LE.AND R6, R8, R32.reuse, PT ;  /* 0x0000002008067233 */ /* 0x100fe40003803000 */
[----:B------:R-:W-:Y:S01]  /*b5a0*/  LOP3.LUT R5, R0, R5, RZ, 0xc0, !PT ;  /* 0x0000000500057212 */ /* 0x000fe200078ec0ff */
[----:B------:R-:W4:Y:S01]  /*b5b0*/  MUFU.EX2 R8, R7 ;  /* 0x0000000700087308 */ /* 0x000f220000000800 */
[----:B------:R-:W-:Y:S02]  /*b5c0*/  PRMT R0, R200, 0x5410, R199 ;  /* 0x00005410c8007816 */ /* 0x000fe400000000c7 */
[----:B------:R-:W-:Y:S02]  /*b5d0*/  LOP3.LUT R2, R17, 0xff00ff, RZ, 0xc0, !PT ;  /* 0x00ff00ff11027812 */ /* 0x000fe400078ec0ff */
[----:B------:R-:W-:Y:S02]  /*b5e0*/  LOP3.LUT R6, R0, R6, RZ, 0xc0, !PT ;  /* 0x0000000600067212 */ /* 0x000fe400078ec0ff */
[----:B---3--:R-:W-:Y:S01]  /*b5f0*/  F2FP.F16.F32.PACK_AB R0, R183, R185 ;  /* 0x000000b9b700723e */ /* 0x008fe200000000ff */
[-C--:B--2---:R-:W-:Y:S01]  /*b600*/  FMUL.FTZ R138, R138, R22.reuse ;  /* 0x000000168a8a7220 */ /* 0x084fe20000410000 */
[----:B------:R-:W-:Y:S01]  /*b610*/  R2P PR, R210, 0x6 ;  /* 0x00000006d2007804 */ /* 0x000fe20000000000 */
[-C--:B------:R-:W-:Y:S01]  /*b620*/  FMUL.FTZ R139, R139, R22.reuse ;  /* 0x000000168b8b7220 */ /* 0x080fe20000410000 */
[----:B------:R-:W-:Y:S01]  /*b630*/  PRMT R198, R0, 0x7610, R198 ;  /* 0x0000761000c67816 */ /* 0x000fe200000000c6 */
[-C--:B------:R-:W-:Y:S01]  /*b640*/  FMUL.FTZ R142, R142, R22.reuse ;  /* 0x000000168e8e7220 */ /* 0x080fe20000410000 */
[----:B------:R-:W-:Y:S01]  /*b650*/  PRMT R197, R0, 0x7632, R197 ;  /* 0x0000763200c57816 */ /* 0x000fe200000000c5 */
[-C--:B------:R-:W-:Y:S01]  /*b660*/  FMUL.FTZ R143, R143, R22.reuse ;  /* 0x000000168f8f7220 */ /* 0x080fe20000410000 */
[----:B------:R-:W-:Y:S01]  /*b670*/  HSET2.LE.AND R0, R2, R32, PT ;  /* 0x0000002002007233 */ /* 0x000fe20003803000 */
[----:B------:R-:W-:Y:S01]  /*b680*/  FMUL.FTZ R146, R146, R22 ;  /* 0x0000001692927220 */ /* 0x000fe20000410000 */
[----:B------:R-:W-:Y:S01]  /*b690*/  SEL R2, R214, 0xffffffe0, !P1 ;  /* 0xffffffe0d6027807 */ /* 0x000fe20004800000 */
[-C--:B----4-:R-:W-:Y:S01]  /*b6a0*/  FMUL.FTZ R136, R136, R8.reuse ;  /* 0x0000000888887220 */ /* 0x090fe20000410000 */
[----:B------:R-:W-:Y:S01]  /*b6b0*/  PRMT R3, R198, 0x5410, R197 ;  /* 0x00005410c6037816 */ /* 0x000fe200000000c5 */
[-C--:B------:R-:W-:Y:S01]  /*b6c0*/  FMUL.FTZ R137, R137, R8.reuse ;  /* 0x0000000889897220 */ /* 0x080fe20000410000 */
[----:B------:R-:W-:Y:S01]  /*b6d0*/  FMUL.FTZ R140, R140, R8 ;  /* 0x000000088c8c7220 */ /* 0x000fe20000410000 */
[----:B------:R-:W-:Y:S01]  /*b6e0*/  IMAD.IADD R171, R28, 0x1, R2 ;  /* 0x000000011cab7824 */ /* 0x000fe200078e0202 */
[----:B------:R-:W-:Y:S01]  /*b6f0*/  LOP3.LUT R7, R3, R0, RZ, 0xc0, !PT ;  /* 0x0000000003077212 */ /* 0x000fe200078ec0ff */
[-C--:B------:R-:W-:Y:S01]  /*b700*/  FMUL.FTZ R141, R141, R8.reuse ;  /* 0x000000088d8d7220 */ /* 0x080fe20000410000 */
[-C--:B------:R-:W-:Y:S01]  /*b710*/  FMUL.FTZ R144, R144, R8.reuse ;  /* 0x0000000890907220 */ /* 0x080fe20000410000 */
[----:B------:R-:W-:Y:S01]  /*b720*/  FMUL.FTZ R145, R145, R8 ;  /* 0x0000000891917220 */ /* 0x000fe20000410000 */
[----:B------:R-:W2:Y:S01]  /*b730*/  LDSM.16.MT88.4 R16, [R171+0x10000] ;  /* 0x01000000ab10783b */ /* 0x000ea20000004200 */
[----:B------:R-:W-:Y:S01]  /*b740*/  FMUL.FTZ R147, R147, R22 ;  /* 0x0000001693937220 */ /* 0x000fe20000410000 */
[C---:B------:R-:W-:Y:S01]  /*b750*/  VIADD R0, R28.reuse, 0x10000 ;  /* 0x000100001c007836 */ /* 0x040fe20000000000 */
[----:B-1----:R-:W-:Y:S01]  /*b760*/  HMMA.16816.F32 R136, R4, R12, R136 ;  /* 0x0000000c0488723c */ /* 0x002fe20000001888 */
[----:B------:R-:W-:Y:S01]  /*b770*/  MOV R3, R29 ;  /* 0x0000001d00037202 */ /* 0x000fe20000000f00 */
[----:B------:R-:W-:-:S02]  /*b780*/  VIADD R29, R28, 0x10040 ;  /* 0x000100401c1d7836 */ /* 0x000fc40000000000 */
[-C--:B------:R-:W-:Y:S01]  /*b790*/  FMUL.FTZ R148, R148, R8.reuse ;  /* 0x0000000894947220 */ /* 0x080fe20000410000 */
[----:B------:R-:W-:Y:S02]  /*b7a0*/  @P2 VIADD R29, R0, 0xffffffc0 ;  /* 0xffffffc0001d2836 */ /* 0x000fe40000000000 */
[----:B------:R-:W-:Y:S01]  /*b7b0*/  FMUL.FTZ R149, R149, R8 ;  /* 0x0000000895957220 */ /* 0x000fe20000410000 */
[-C--:B------:R-:W-:Y:S01]  /*b7c0*/  FMUL.FTZ R150, R150, R22.reuse ;  /* 0x0000001696967220 */ /* 0x080fe20000410000 */
[----:B------:R-:W-:Y:S01]  /*b7d0*/  FMUL.FTZ R151, R151, R22 ;  /* 0x0000001697977220 */ /* 0x000fe20000410000 */
[----:B------:R-:W-:Y:S01]  /*b7e0*/  HMMA.16816.F32 R220, R4, R14, R140 ;  /* 0x0000000e04dc723c */ /* 0x000fe2000000188c */
        /* <DEDUP_REMOVED lines=24> */
[----:B------:R-:W-:Y:S01]  /*b970*/  IMAD.MOV.U32 R141, RZ, RZ, R220 ;  /* 0x000000ffff8d7224 */ /* 0x000fe200078e00dc */
[----:B------:R-:W-:Y:S01]  /*b980*/  MOV R214, R223 ;  /* 0x000000df00d67202 */ /* 0x000fe20000000f00 */
[----:B------:R-:W-:-:S02]  /*b990*/  IMAD.MOV.U32 R140, RZ, RZ, R221 ;  /* 0x000000ffff8c7224 */ /* 0x000fc400078e00dd */
[-C--:B------:R-:W-:Y:S01]  /*b9a0*/  FMUL.FTZ R44, R44, R8.reuse ;  /* 0x000000082c2c7220 */ /* 0x080fe20000410000 */
[C---:B--2---:R-:W-:Y:S01]  /*b9b0*/  HMMA.16816.F32 R12, R4.reuse, R16, R144 ;  /* 0x00000010040c723c */ /* 0x044fe20000001890 */
[----:B------:R-:W-:Y:S02]  /*b9c0*/  IMAD.MOV.U32 R252, RZ, RZ, R222 ;  /* 0x000000fffffc7224 */ /* 0x000fe400078e00de */
[----:B------:R-:W-:Y:S01]  /*b9d0*/  FMUL.FTZ R45, R45, R8 ;  /* 0x000000082d2d7220 */ /* 0x000fe20000410000 */
[-C--:B------:R-:W-:Y:S01]  /*b9e0*/  FMUL.FTZ R46, R46, R22.reuse ;  /* 0x000000162e2e7220 */ /* 0x080fe20000410000 */
[----:B------:R-:W-:Y:S01]  /*b9f0*/  FMUL.FTZ R47, R47, R22 ;  /* 0x000000162f2f7220 */ /* 0x000fe20000410000 */
[-C--:B------:R-:W-:Y:S01]  /*ba00*/  FMUL.FTZ R48, R48, R8.reuse ;  /* 0x0000000830307220 */ /* 0x080fe20000410000 */
[----:B------:R-:W-:Y:S01]  /*ba10*/  FMUL.FTZ R49, R49, R8 ;  /* 0x0000000831317220 */ /* 0x000fe20000410000 */
[----:B------:R-:W-:Y:S01]  /*ba20*/  FMUL.FTZ R50, R50, R22 ;  /* 0x0000001632327220 */ /* 0x000fe20000410000 */
[----:B------:R-:W-:Y:S01]  /*ba30*/  HMMA.16816.F32 R248, R4, R18, R148 ;  /* 0x0000001204f8723c */ /* 0x000fe20000001894 */
[----:B------:R-:W-:-:S02]  /*ba40*/  IMAD.MOV.U32 R148, RZ, RZ, R172 ;  /* 0x000000ffff947224 */ /* 0x000fc400078e00ac */
[----:B------:R-:W-:Y:S01]  /*ba50*/  FMUL.FTZ R51, R51, R22 ;  /* 0x0000001633337220 */ /* 0x000fe20000410000 */
[----:B------:R-:W-:Y:S02]  /*ba60*/  IMAD.IADD R172, R2, 0x1, R29 ;  /* 0x0000000102ac7824 */ /* 0x000fe400078e021d */
[-C--:B------:R-:W-:Y:S01]  /*ba70*/  FMUL.FTZ R52, R52, R8.reuse ;  /* 0x0000000834347220 */ /* 0x080fe20000410000 */
[----:B------:R-:W-:Y:S01]  /*ba80*/  FMUL.FTZ R53, R53, R8 ;  /* 0x0000000835357220 */ /* 0x000fe20000410000 */
[-C--:B------:R-:W-:Y:S01]  /*ba90*/  FMUL.FTZ R54, R54, R22.reuse ;  /* 0x0000001636367220 */ /* 0x080fe20000410000 */
[----:B------:R-:W-:Y:S01]  /*baa0*/  FMUL.FTZ R55, R55, R22 ;  /* 0x0000001637377220 */ /* 0x000fe20000410000 */
[-C--:B------:R-:W-:Y:S01]  /*bab0*/  FMUL.FTZ R56, R56, R8.reuse ;  /* 0x0000000838387220 */ /* 0x080fe20000410000 */
[----:B------:R-:W-:Y:S01]  /*bac0*/  FMUL.FTZ R57, R57, R8 ;  /* 0x0000000839397220 */ /* 0x000fe20000410000 */
[----:B------:R-:W-:Y:S01]  /*bad0*/  FMUL.FTZ R58, R58, R22 ;  /* 0x000000163a3a7220 */ /* 0x000fe20000410000 */
[----:B------:R-:W-:Y:S01]  /*bae0*/  IMAD.MOV.U32 R142, RZ, RZ, R14 ;  /* 0x000000ffff8e7224 */ /* 0x000fe200078e000e */
[----:B------:R-:W-:Y:S01]  /*baf0*/  MOV R17, R15 ;  /* 0x0000000f00117202 */ /* 0x000fe20000000f00 */
[----:B------:R-:W-:-:S02]  /*bb00*/  IMAD.MOV.U32 R16, RZ, RZ, R13 ;  /* 0x000000ffff107224 */ /* 0x000fc400078e000d */
[----:B------:R-:W-:Y:S01]  /*bb10*/  FMUL.FTZ R59, R59, R22 ;  /* 0x000000163b3b7220 */ /* 0x000fe20000410000 */
[----:B------:R-:W-:Y:S01]  /*bb20*/  IMAD.MOV.U32 R144, RZ, RZ, R12 ;  /* 0x000000ffff907224 */ /* 0x000fe200078e000c */
[----:B------:R-:W-:Y:S01]  /*bb30*/  MOV R0, R194 ;  /* 0x000000c200007202 */ /* 0x000fe20000000f00 */
[----:B------:R-:W1:Y:S01]  /*bb40*/  LDSM.16.MT88.4 R12, [R29] ;  /* 0x000000001d0c783b */ /* 0x000e620000004200 */
[----:B------:R-:W-:Y:S01]  /*bb50*/  IMAD.MOV.U32 R151, RZ, RZ, R17 ;  /* 0x000000ffff977224 */ /* 0x000fe200078e0011 */
[----:B------:R-:W-:Y:S01]  /*bb60*/  MOV R149, R16 ;  /* 0x0000001000957202 */ /* 0x000fe20000000f00 */
[----:B------:R-:W-:Y:S01]  /*bb70*/  IMAD.MOV.U32 R146, RZ, RZ, R218 ;  /* 0x000000ffff927224 */ /* 0x000fe200078e00da */
[----:B------:R-:W2:Y:S01]  /*bb80*/  LDSM.16.MT88.4 R16, [R172] ;  /* 0x00000000ac10783b */ /* 0x000ea20000004200 */
[----:B------:R-:W-:Y:S02]  /*bb90*/  IMAD.MOV.U32 R147, RZ, RZ, R219 ;  /* 0x000000ffff937224 */ /* 0x000fe400078e00db */
[----:B------:R-:W-:Y:S01]  /*bba0*/  FMUL.FTZ R60, R60, R8 ;  /* 0x000000083c3c7220 */ /* 0x000fe20000410000 */
[----:B------:R-:W-:-:S02]  /*bbb0*/  IMAD.MOV.U32 R145, RZ, RZ, R193 ;  /* 0x000000ffff917224 */ /* 0x000fc400078e00c1 */
[----:B------:R-:W-:Y:S01]  /*bbc0*/  FMUL.FTZ R61, R61, R8 ;  /* 0x000000083d3d7220 */ /* 0x000fe20000410000 */
[----:B------:R-:W-:Y:S02]  /*bbd0*/  IMAD.MOV.U32 R150, RZ, RZ, R142 ;  /* 0x000000ffff967224 */ /* 0x000fe400078e008e */
[-C--:B------:R-:W-:Y:S01]  /*bbe0*/  FMUL.FTZ R62, R62, R22.reuse ;  /* 0x000000163e3e7220 */ /* 0x080fe20000410000 */
[----:B------:R-:W-:Y:S02]  /*bbf0*/  IMAD.MOV.U32 R2, RZ, RZ, R191 ;  /* 0x000000ffff027224 */ /* 0x000fe400078e00bf */
        /* <DEDUP_REMOVED lines=28> */
[----:B-1----:R-:W-:Y:S01]  /*bdc0*/  HMMA.16816.F32 R240, R4, R12, R152 ;  /* 0x0000000c04f0723c */ /* 0x002fe20000001898 */
[----:B------:R-:W-:Y:S01]  /*bdd0*/  IMAD.MOV.U32 R153, RZ, RZ, R236 ;  /* 0x000000ffff997224 */ /* 0x000fe200078e00ec */
[----:B------:R-:W-:Y:S01]  /*bde0*/  MOV R154, R216 ;  /* 0x000000d8009a7202 */ /* 0x000fe20000000f00 */
[----:B------:R-:W-:-:S02]  /*bdf0*/  IMAD.MOV.U32 R155, RZ, RZ, R190 ;  /* 0x000000ffff9b7224 */ /* 0x000fc400078e00be */
[----:B------:R-:W-:Y:S01]  /*be00*/  FMUL.FTZ R91, R91, R22 ;  /* 0x000000165b5b7220 */ /* 0x000fe20000410000 */
[----:B------:R-:W-:Y:S02]  /*be10*/  IMAD.MOV.U32 R152, RZ, RZ, R141 ;  /* 0x000000ffff987224 */ /* 0x000fe400078e008d */
[-C--:B------:R-:W-:Y:S01]  /*be20*/  FMUL.FTZ R92, R92, R8.reuse ;  /* 0x000000085c5c7220 */ /* 0x080fe20000410000 */
[----:B------:R-:W-:Y:S01]  /*be30*/  FMUL.FTZ R93, R93, R8 ;  /* 0x000000085d5d7220 */ /* 0x000fe20000410000 */
[C---:B------:R-:W-:Y:S01]  /*be40*/  HMMA.16816.F32 R244, R4.reuse, R14, R156 ;  /* 0x0000000e04f4723c */ /* 0x040fe2000000189c */
[----:B------:R-:W1:Y:S01]  /*be50*/  LDSM.16.MT88.4 R12, [R28+0x12000] ;  /* 0x012000001c0c783b */ /* 0x000e620000004200 */
[----:B------:R-:W-:Y:S01]  /*be60*/  IMAD.MOV.U32 R159, RZ, RZ, R140 ;  /* 0x000000ffff9f7224 */ /* 0x000fe200078e008c */
[----:B------:R-:W-:Y:S01]  /*be70*/  MOV R157, R189 ;  /* 0x000000bd009d7202 */ /* 0x000fe20000000f00 */
[----:B------:R-:W-:Y:S02]  /*be80*/  IMAD.MOV.U32 R156, RZ, RZ, R188 ;  /* 0x000000ffff9c7224 */ /* 0x000fe400078e00bc */
[-C--:B------:R-:W-:Y:S01]  /*be90*/  FMUL.FTZ R94, R94, R22.reuse ;  /* 0x000000165e5e7220 */ /* 0x080fe20000410000 */
[----:B------:R-:W-:Y:S01]  /*bea0*/  FMUL.FTZ R95, R95, R22 ;  /* 0x000000165f5f7220 */ /* 0x000fe20000410000 */
        /* <DEDUP_REMOVED lines=10> */
[----:B------:R-:W2:Y:S01]  /*bf50*/  LDSM.16.MT88.4 R16, [R171+0x12000] ;  /* 0x01200000ab10783b */ /* 0x000ea20000004200 */
        /* <DEDUP_REMOVED lines=23> */
[----:B-1----:R-:W-:Y:S01]  /*c0d0*/  HMMA.16816.F32 R220, R4, R12, R36 ;  /* 0x0000000c04dc723c */ /* 0x002fe20000001824 */
[----:B------:R-:W-:Y:S01]  /*c0e0*/  FMUL.FTZ R127, R127, R22 ;  /* 0x000000167f7f7220 */ /* 0x000fe20000410000 */
[-C--:B------:R-:W-:Y:S01]  /*c0f0*/  FMUL.FTZ R128, R128, R8.reuse ;  /* 0x0000000880807220 */ /* 0x080fe20000410000 */
[----:B------:R-:W-:Y:S01]  /*c100*/  FMUL.FTZ R129, R129, R8 ;  /* 0x0000000881817220 */ /* 0x000fe20000410000 */
[-C--:B------:R-:W-:Y:S01]  /*c110*/  FMUL.FTZ R130, R130, R22.reuse ;  /* 0x0000001682827220 */ /* 0x080fe20000410000 */
[----:B------:R-:W-:-:S03]  /*c120*/  FMUL.FTZ R131, R131, R22 ;  /* 0x0000001683837220 */ /* 0x000fc60000410000 */
[----:B------:R-:W-:Y:S01]  /*c130*/  HMMA.16816.F32 R224, R4, R14, R40 ;  /* 0x0000000e04e0723c */ /* 0x000fe20000001828 */
[----:B------:R-:W1:Y:S01]  /*c140*/  LDSM.16.MT88.4 R12, [R29+0x2000] ;  /* 0x002000001d0c783b */ /* 0x000e620000004200 */
[----:B------:R-:W-:-:S06]  /*c150*/  IMAD.MOV.U32 R40, RZ, RZ, R159 ;  /* 0x000000ffff287224 */ /* 0x000fcc00078e009f */
[----:B--2---:R-:W-:Y:S01]  /*c160*/  HMMA.16816.F32 R216, R4, R16, R44 ;  /* 0x0000001004d8723c */ /* 0x004fe2000000182c */
[----:B------:R-:W-:Y:S01]  /*c170*/  IMAD.MOV.U32 R47, RZ, RZ, R152 ;  /* 0x000000ffff2f7224 */ /* 0x000fe200078e0098 */
[----:B------:R-:W-:Y:S01]  /*c180*/  MOV R46, R153 ;  /* 0x00000099002e7202 */ /* 0x000fe20000000f00 */
[----:B------:R-:W-:Y:S02]  /*c190*/  IMAD.MOV.U32 R45, RZ, RZ, R154 ;  /* 0x000000ffff2d7224 */ /* 0x000fe400078e009a */
[----:B------:R-:W-:-:S03]  /*c1a0*/  IMAD.MOV.U32 R44, RZ, RZ, R155 ;  /* 0x000000ffff2c7224 */ /* 0x000fc600078e009b */
[----:B------:R-:W-:Y:S01]  /*c1b0*/  HMMA.16816.F32 R192, R4, R18, R48 ;  /* 0x0000001204c0723c */ /* 0x000fe20000001830 */
[----:B------:R-:W2:Y:S01]  /*c1c0*/  LDSM.16.MT88.4 R16, [R172+0x2000] ;  /* 0x00200000ac10783b */ /* 0x000ea20000004200 */
[----:B------:R-:W-:Y:S01]  /*c1d0*/  IMAD.MOV.U32 R48, RZ, RZ, R145 ;  /* 0x000000ffff307224 */ /* 0x000fe200078e0091 */
[----:B------:R-:W-:Y:S01]  /*c1e0*/  MOV R49, R0 ;  /* 0x0000000000317202 */ /* 0x000fe20000000f00 */
[----:B------:R-:W-:Y:S02]  /*c1f0*/  IMAD.MOV.U32 R50, RZ, RZ, R146 ;  /* 0x000000ffff327224 */ /* 0x000fe400078e0092 */
[----:B------:R-:W-:Y:S01]  /*c200*/  IMAD.MOV.U32 R51, RZ, RZ, R147 ;  /* 0x000000ffff337224 */ /* 0x000fe200078e0093 */
[----:B------:R-:W-:Y:S01]  /*c210*/  MOV R147, R186 ;  /* 0x000000ba00937202 */ /* 0x000fe20000000f00 */
[----:B------:R-:W-:Y:S02]  /*c220*/  IMAD.MOV.U32 R145, RZ, RZ, R3 ;  /* 0x000000ffff917224 */ /* 0x000fe400078e0003 */
[----:B------:R-:W-:-:S02]  /*c230*/  IMAD.MOV.U32 R146, RZ, RZ, R187 ;  /* 0x000000ffff927224 */ /* 0x000fc400078e00bb */
[----:B------:R-:W-:Y:S02]  /*c240*/  IMAD.MOV.U32 R0, RZ, RZ, R185 ;  /* 0x000000ffff007224 */ /* 0x000fe400078e00b9 */
[----:B------:R-:W-:Y:S02]  /*c250*/  IMAD.MOV.U32 R3, RZ, RZ, R184 ;  /* 0x000000ffff037224 */ /* 0x000fe400078e00b8 */
[----:B------:R-:W-:Y:S01]  /*c260*/  IMAD.MOV.U32 R41, RZ, RZ, R147 ;  /* 0x000000ffff297224 */ /* 0x000fe200078e0093 */
[----:B------:R-:W-:Y:S01]  /*c270*/  MOV R42, R0 ;  /* 0x00000000002a7202 */ /* 0x000fe20000000f00 */
[----:B------:R-:W-:Y:S01]  /*c280*/  IMAD.MOV.U32 R43, RZ, RZ, R3 ;  /* 0x000000ffff2b7224 */ /* 0x000fe200078e0003 */
[----:B------:R-:W-:Y:S01]  /*c290*/  MOV R3, R25 ;  /* 0x0000001900037202 */ /* 0x000fe20000000f00 */
[----:B------:R-:W-:Y:S01]  /*c2a0*/  IMAD.U32 R0, RZ, RZ, UR33 ;  /* 0x00000021ff007e24 */ /* 0x000fe2000f8e00ff */
[----:B-1----:R-:W-:Y:S01]  /*c2b0*/  HMMA.16816.F32 R140, R4, R12, R52 ;  /* 0x0000000c048c723c */ /* 0x002fe20000001834 */
[----:B------:R-:W-:-:S03]  /*c2c0*/  IMAD.MOV.U32 R52, RZ, RZ, R144 ;  /* 0x000000ffff347224 */ /* 0x000fc600078e0090 */
[----:B------:R-:W-:Y:S01]  /*c2d0*/  LOP3.LUT R0, R0, UR7, R3, 0x96, !PT ;  /* 0x0000000700007c12 */ /* 0x000fe2000f8e9603 */
[----:B------:R-:W1:Y:S01]  /*c2e0*/  LDCU.U8 UR7, c[0x0][0x4f8] ;  /* 0x00009f00ff0777ac */ /* 0x000e620008000000 */
[----:B------:R-:W-:Y:S01]  /*c2f0*/  MOV R53, R149 ;  /* 0x0000009500357202 */ /* 0x000fe20000000f00 */
[----:B------:R-:W-:Y:S02]  /*c300*/  IMAD.MOV.U32 R54, RZ, RZ, R150 ;  /* 0x000000ffff367224 */ /* 0x000fe400078e0096 */
[----:B------:R-:W-:Y:S01]  /*c310*/  IMAD.MOV.U32 R55, RZ, RZ, R151 ;  /* 0x000000ffff377224 */ /* 0x000fe200078e0097 */
[----:B------:R-:W-:Y:S01]  /*c320*/  HMMA.16816.F32 R188, R4, R14, R56 ;  /* 0x0000000e04bc723c */ /* 0x000fe20000001838 */
[----:B------:R-:W3:Y:S01]  /*c330*/  LDSM.16.MT88.4 R12, [R28+0x14000] ;  /* 0x014000001c0c783b */ /* 0x000ee20000004200 */
[----:B------:R-:W-:Y:S02]  /*c340*/  IMAD.MOV.U32 R58, RZ, RZ, R156 ;  /* 0x000000ffff3a7224 */ /* 0x000fe400078e009c */
[----:B------:R-:W-:-:S02]  /*c350*/  IMAD.MOV.U32 R59, RZ, RZ, R157 ;  /* 0x000000ffff3b7224 */ /* 0x000fc400078e009d */
[----:B------:R-:W-:Y:S02]  /*c360*/  IMAD.MOV.U32 R56, RZ, RZ, R2 ;  /* 0x000000ffff387224 */ /* 0x000fe400078e0002 */
[C---:B--2---:R-:W-:Y:S01]  /*c370*/  HMMA.16816.F32 R184, R4.reuse, R16, R60 ;  /* 0x0000001004b8723c */ /* 0x044fe2000000183c */
[----:B------:R-:W-:Y:S01]  /*c380*/  IMAD.MOV.U32 R63, RZ, RZ, R183 ;  /* 0x000000ffff3f7224 */ /* 0x000fe200078e00b7 */
[----:B------:R-:W-:Y:S01]  /*c390*/  MOV R61, R181 ;  /* 0x000000b5003d7202 */ /* 0x000fe20000000f00 */
[----:B------:R-:W-:Y:S02]  /*c3a0*/  IMAD.MOV.U32 R62, RZ, RZ, R182 ;  /* 0x000000ffff3e7224 */ /* 0x000fe400078e00b6 */
[----:B------:R-:W-:Y:S02]  /*c3b0*/  IMAD.MOV.U32 R60, RZ, RZ, R180 ;  /* 0x000000ffff3c7224 */ /* 0x000fe400078e00b4 */
[----:B------:R-:W-:Y:S01]  /*c3c0*/  IMAD.MOV.U32 R2, RZ, RZ, R24 ;  /* 0x000000ffff027224 */ /* 0x000fe200078e0018 */
[----:B------:R-:W-:Y:S01]  /*c3d0*/  HMMA.16816.F32 R64, R4, R18, R64 ;  /* 0x000000120440723c */ /* 0x000fe20000001840 */
[----:B------:R-:W2:Y:S01]  /*c3e0*/  LDSM.16.MT88.4 R16, [R171+0x14000] ;  /* 0x01400000ab10783b */ /* 0x000ea20000004200 */
[----:B------:R-:W-:-:S04]  /*c3f0*/  IMAD.WIDE.U32 R2, R0, -0x326172a9, RZ ;  /* 0xcd9e8d5700027825 */ /* 0x000fc800078e00ff */
[----:B------:R-:W-:Y:S01]  /*c400*/  FFMA.FTZ R0, R23, UR6, -R30 ;  /* 0x0000000617007c23 */ /* 0x000fe2000801081e */
[----:B------:R-:W-:Y:S01]  /*c410*/  MOV R23, R10 ;  /* 0x0000000a00177202 */ /* 0x000fe20000000f00 */
[----:B------:R-:W-:Y:S01]  /*c420*/  IMAD.MOV.U32 R57, RZ, RZ, R148 ;  /* 0x000000ffff397224 */ /* 0x000fe200078e0094 */
[C---:B---3--:R-:W-:Y:S08]  /*c430*/  HMMA.16816.F32 R68, R4.reuse, R12, R68 ;  /* 0x0000000c0444723c */ /* 0x048ff00000001844 */
[----:B------:R-:W-:Y:S01]  /*c440*/  HMMA.16816.F32 R180, R4, R14, R72 ;  /* 0x0000000e04b4723c */ /* 0x000fe20000001848 */
[----:B------:R-:W3:Y:S01]  /*c450*/  LDSM.16.MT88.4 R12, [R29+0x4000] ;  /* 0x004000001d0c783b */ /* 0x000ee20000004200 */
[----:B------:R-:W-:-:S02]  /*c460*/  IMAD.MOV.U32 R75, RZ, RZ, R145 ;  /* 0x000000ffff4b7224 */ /* 0x000fc400078e0091 */
[----:B------:R-:W-:Y:S02]  /*c470*/  IMAD.MOV.U32 R74, RZ, RZ, R146 ;  /* 0x000000ffff4a7224 */ /* 0x000fe400078e0092 */
[----:B------:R-:W-:Y:S02]  /*c480*/  IMAD.MOV.U32 R72, RZ, RZ, R26 ;  /* 0x000000ffff487224 */ /* 0x000fe400078e001a */
[----:B--2---:R-:W-:Y:S01]  /*c490*/  HMMA.16816.F32 R164, R4, R16, R76 ;  /* 0x0000001004a4723c */ /* 0x004fe2000000184c */
[----:B------:R-:W-:Y:S02]  /*c4a0*/  IMAD.MOV.U32 R73, RZ, RZ, R27 ;  /* 0x000000ffff497224 */ /* 0x000fe400078e001b */
[----:B------:R-:W-:Y:S01]  /*c4b0*/  LDSM.16.MT88.4 R24, [R171+0x16000] ;  /* 0x01600000ab18783b */ /* 0x000fe20000004200 */
[----:B------:R-:W-:Y:S02]  /*c4c0*/  IMAD.MOV.U32 R78, RZ, RZ, R50 ;  /* 0x000000ffff4e7224 */ /* 0x000fe400078e0032 */
[----:B------:R-:W-:-:S02]  /*c4d0*/  IMAD.MOV.U32 R79, RZ, RZ, R51 ;  /* 0x000000ffff4f7224 */ /* 0x000fc400078e0033 */
[C---:B------:R-:W-:Y:S01]  /*c4e0*/  HMMA.16816.F32 R160, R4.reuse, R18, R80 ;  /* 0x0000001204a0723c */ /* 0x040fe20000001850 */
[----:B------:R-:W2:Y:S07]  /*c4f0*/  LDSM.16.MT88.4 R16, [R172+0x4000] ;  /* 0x00400000ac10783b */ /* 0x000eae0000004200 */
[----:B---3--:R-:W-:Y:S01]  /*c500*/  HMMA.16816.F32 R156, R4, R12, R84 ;  /* 0x0000000c049c723c */ /* 0x008fe20000001854 */
[----:B------:R-:W-:Y:S01]  /*c510*/  FFMA.FTZ R85, R229, R8, R33 ;  /* 0x00000008e5557223 */ /* 0x000fe20000010021 */
[----:B------:R-:W-:-:S06]  /*c520*/  IMAD.MOV.U32 R86, RZ, RZ, R74 ;  /* 0x000000ffff567224 */ /* 0x000fcc00078e004a */
[C---:B------:R-:W-:Y:S01]  /*c530*/  HMMA.16816.F32 R144, R4.reuse, R14, R88 ;  /* 0x0000000e0490723c */ /* 0x040fe20000001858 */
[----:B------:R-:W3:Y:S01]  /*c540*/  LDSM.16.MT88.4 R12, [R28+0x16000] ;  /* 0x016000001c0c783b */ /* 0x000ee20000004200 */
[----:B------:R-:W-:Y:S01]  /*c550*/  MOV R89, R61 ;  /* 0x0000003d00597202 */ /* 0x000fe20000000f00 */
[----:B------:R-:W-:Y:S01]  /*c560*/  IMAD.MOV.U32 R91, RZ, RZ, R75 ;  /* 0x000000ffff5b7224 */ /* 0x000fe200078e004b */
[----:B------:R-:W-:Y:S01]  /*c570*/  MOV R61, R46 ;  /* 0x0000002e003d7202 */ /* 0x000fe20000000f00 */
[----:B------:R-:W-:Y:S02]  /*c580*/  IMAD.MOV.U32 R46, RZ, RZ, R252 ;  /* 0x000000ffff2e7224 */ /* 0x000fe400078e00fc */
[----:B------:R-:W-:Y:S01]  /*c590*/  IMAD.MOV.U32 R90, RZ, RZ, R60 ;  /* 0x000000ffff5a7224 */ /* 0x000fe200078e003c */
[----:B--2---:R-:W-:Y:S01]  /*c5a0*/  HMMA.16816.F32 R36, R4, R16, R92 ;  /* 0x000000100424723c */ /* 0x004fe2000000185c */
[----:B------:R-:W-:-:S07]  /*c5b0*/  IMAD.MOV.U32 R87, RZ, RZ, R61 ;  /* 0x000000ffff577224 */ /* 0x000fce00078e003d */
[C---:B------:R-:W-:Y:S01]  /*c5c0*/  HMMA.16816.F32 R96, R4.reuse, R18, R96 ;  /* 0x000000120460723c */ /* 0x040fe20000001860 */
[----:B------:R-:W2:Y:S07]  /*c5d0*/  LDSM.16.MT88.4 R16, [R29+0x6000] ;  /* 0x006000001d10783b */ /* 0x000eae0000004200 */
[C---:B------:R-:W-:Y:S01]  /*c5e0*/  HMMA.16816.F32 R112, R4.reuse, R26, R112 ;  /* 0x0000001a0470723c */ /* 0x040fe20000001870 */
[----:B------:R4:W-:Y:S07]  /*c5f0*/  MUFU.EX2 R27, R0 ;  /* 0x00000000001b7308 */ /* 0x0009ee0000000800 */
[----:B------:R-:W-:Y:S01]  /*c600*/  HMMA.16816.F32 R108, R4, R24, R108 ;  /* 0x00000018046c723c */ /* 0x000fe2000000186c */
[----:B------:R-:W-:Y:S01]  /*c610*/  LOP3.LUT R24, R2, UR12, R59, 0x96, !PT ;  /* 0x0000000c02187c12 */ /* 0x000fe2000f8e963b */
[----:B------:R-:W-:Y:S01]  /*c620*/  UIADD3 UR12, UPT, UPT, UR33, 0x646e171e, URZ ;  /* 0x646e171e210c7890 */ /* 0x000fe2000fffe0ff */
[----:B------:R-:W-:-:S02]  /*c630*/  LOP3.LUT R25, R72, UR13, R3, 0x96, !PT ;  /* 0x0000000d48197c12 */ /* 0x000fc4000f8e9603 */
[C---:B------:R-:W-:Y:S02]  /*c640*/  PRMT R2, R10.reuse, 0x7773, RZ ;  /* 0x000077730a027816 */ /* 0x040fe400000000ff */
[C---:B------:R-:W-:Y:S01]  /*c650*/  PRMT R3, R10.reuse, 0x7772, RZ ;  /* 0x000077720a037816 */ /* 0x040fe200000000ff */
[C---:B---3--:R-:W-:Y:S01]  /*c660*/  HMMA.16816.F32 R100, R4.reuse, R12, R100 ;  /* 0x0000000c0464723c */ /* 0x048fe20000001864 */
[----:B----4-:R-:W-:Y:S02]  /*c670*/  PRMT R0, R10, 0x7771, RZ ;  /* 0x000077710a007816 */ /* 0x010fe400000000ff */
[----:B-1----:R-:W-:Y:S02]  /*c680*/  ISETP.GT.U32.AND P0, PT, R2, UR7, PT ;  /* 0x0000000702007c0c */ /* 0x002fe4000bf04070 */
[----:B------:R-:W-:Y:S02]  /*c690*/  ISETP.GT.U32.AND P1, PT, R0, UR7, PT ;  /* 0x0000000700007c0c */ /* 0x000fe4000bf24070 */
[----:B------:R-:W-:Y:S01]  /*c6a0*/  LOP3.LUT R0, R9, 0xff, RZ, 0xc0, !PT ;  /* 0x000000ff09007812 */ /* 0x000fe200078ec0ff */
[----:B------:R-:W-:Y:S01]  /*c6b0*/  HMMA.16816.F32 R104, R4, R14, R104 ;  /* 0x0000000e0468723c */ /* 0x000fe20000001868 */
[----:B------:R-:W1:Y:S01]  /*c6c0*/  LDSM.16.MT88.4 R12, [R172+0x6000] ;  /* 0x00600000ac0c783b */ /* 0x000e620000004200 */
[----:B------:R-:W-:Y:S01]  /*c6d0*/  ISETP.GT.U32.AND P2, PT, R3, UR7, PT ;  /* 0x0000000703007c0c */ /* 0x000fe2000bf44070 */
[----:B------:R-:W-:Y:S01]  /*c6e0*/  FFMA.FTZ R3, R133, UR6, -R30 ;  /* 0x0000000685037c23 */ /* 0x000fe2000801081e */
[----:B------:R-:W-:-:S02]  /*c6f0*/  ISETP.LE.U32.AND P3, PT, R0, UR7, PT ;  /* 0x0000000700007c0c */ /* 0x000fc4000bf63070 */
[----:B------:R-:W-:Y:S02]  /*c700*/  SHF.R.U32.HI R0, RZ, 0x18, R9 ;  /* 0x00000018ff007819 */ /* 0x000fe40000011609 */
[C---:B--2---:R-:W-:Y:S01]  /*c710*/  HMMA.16816.F32 R116, R4.reuse, R16, R116 ;  /* 0x000000100474723c */ /* 0x044fe20000001874 */
[C---:B------:R-:W-:Y:S02]  /*c720*/  PRMT R2, R9.reuse, 0x7632, R2 ;  /* 0x0000763209027816 */ /* 0x040fe40000000002 */
[----:B------:R-:W-:Y:S02]  /*c730*/  ISETP.LE.U32.AND P4, PT, R0, UR7, PT ;  /* 0x0000000700007c0c */ /* 0x000fe4000bf83070 */
[----:B------:R-:W-:Y:S02]  /*c740*/  LOP3.LUT R2, R2, 0xff, RZ, 0xc0, !PT ;  /* 0x000000ff02027812 */ /* 0x000fe400078ec0ff */
[----:B------:R-:W-:Y:S01]  /*c750*/  LOP3.LUT R0, R9, 0xffff, RZ, 0xc0, !PT ;  /* 0x0000ffff09007812 */ /* 0x000fe200078ec0ff */
[----:B------:R-:W-:Y:S01]  /*c760*/  HMMA.16816.F32 R120, R4, R18, R120 ;  /* 0x000000120478723c */ /* 0x000fe20000001878 */
[----:B------:R-:W-:Y:S01]  /*c770*/  ISETP.LE.U32.AND P5, PT, R2, UR7, PT ;  /* 0x0000000702007c0c */ /* 0x000fe2000bfa3070 */
[----:B------:R-:W2:Y:S01]  /*c780*/  LDSM.16.MT88.4 R8, [R171+0x10800] ;  /* 0x01080000ab08783b */ /* 0x000ea20000004200 */
[----:B------:R-:W-:-:S03]  /*c790*/  SHF.R.U32.HI R2, RZ, 0x8, R0 ;  /* 0x00000008ff027819 */ /* 0x000fc60000011600 */
[----:B------:R-:W-:Y:S01]  /*c7a0*/  LDSM.16.MT88.4 R16, [R28+0x10800] ;  /* 0x010800001c10783b */ /* 0x000fe20000004200 */
[----:B------:R-:W-:-:S04]  /*c7b0*/  LOP3.LUT R2, R2, 0xffff, RZ, 0xc0, !PT ;  /* 0x0000ffff02027812 */ /* 0x000fc800078ec0ff */
[----:B------:R-:W-:Y:S01]  /*c7c0*/  ISETP.LE.U32.AND P6, PT, R2, UR7, PT ;  /* 0x0000000702007c0c */ /* 0x000fe2000bfc3070 */
[C---:B-1----:R-:W-:Y:S08]  /*c7d0*/  HMMA.16816.F32 R152, R4.reuse, R12, R124 ;  /* 0x0000000c0498723c */ /* 0x042ff0000000187c */
[----:B------:R-:W-:Y:S01]  /*c7e0*/  HMMA.16816.F32 R148, R4, R14, R128 ;  /* 0x0000000e0494723c */ /* 0x000fe20000001880 */
[----:B------:R-:W-:Y:S01]  /*c7f0*/  LOP3.LUT R5, R34, UR10, R21, 0x96, !PT ;  /* 0x0000000a22057c12 */ /* 0x000fe2000f8e9615 */
[----:B------:R-:W-:-:S02]  /*c800*/  IMAD.MOV.U32 R131, RZ, RZ, R62 ;  /* 0x000000ffff837224 */ /* 0x000fc400078e003e */
[----:B------:R-:W-:Y:S01]  /*c810*/  FFMA.FTZ R4, R176, UR6, -R30 ;  /* 0x00000006b0047c23 */ /* 0x000fe2000801081e */
[----:B------:R-:W-:Y:S01]  /*c820*/  IMAD.MOV.U32 R62, RZ, RZ, R45 ;  /* 0x000000ffff3e7224 */ /* 0x000fe200078e002d */
[----:B------:R-:W1:Y:S01]  /*c830*/  LDSM.16.MT88.4 R12, [R29+0x800] ;  /* 0x000800001d0c783b */ /* 0x000e620000004200 */
[----:B------:R-:W-:Y:S01]  /*c840*/  IMAD.MOV.U32 R45, RZ, RZ, R40 ;  /* 0x000000ffff2d7224 */ /* 0x000fe200078e0028 */
[----:B------:R3:W-:Y:S01]  /*c850*/  MUFU.EX2 R35, R4 ;  /* 0x0000000400237308 */ /* 0x0007e20000000800 */
[----:B------:R-:W-:-:S04]  /*c860*/  IMAD.WIDE.U32 R20, R5, -0x2daee0ad, RZ ;  /* 0xd2511f5305147825 */ /* 0x000fc800078e00ff */
[----:B------:R-:W-:Y:S01]  /*c870*/  FFMA.FTZ R5, R177, UR6, -R31 ;  /* 0x00000006b1057c23 */ /* 0x000fe2000801081f */
[----:B------:R-:W-:Y:S01]  /*c880*/  IMAD.MOV.U32 R0, RZ, RZ, R20 ;  /* 0x000000ffff007224 */ /* 0x000fe200078e0014 */
[----:B------:R-:W-:Y:S01]  /*c890*/  LOP3.LUT R21, R134, UR12, R21, 0x96, !PT ;  /* 0x0000000c86157c12 */ /* 0x000fe2000f8e9615 */
[----:B------:R-:W-:Y:S01]  /*c8a0*/  IMAD.MOV.U32 R130, RZ, RZ, R63 ;  /* 0x000000ffff827224 */ /* 0x000fe200078e003f */
[----:B------:R4:W-:Y:S01]  /*c8b0*/  MUFU.EX2 R40, R3 ;  /* 0x0000000300287308 */ /* 0x0009e20000000800 */
[----:B------:R-:W-:Y:S01]  /*c8c0*/  PRMT R6, R20, 0x7771, RZ ;  /* 0x0000777114067816 */ /* 0x000fe200000000ff */
[----:B------:R-:W-:Y:S01]  /*c8d0*/  IMAD.MOV.U32 R63, RZ, RZ, R44 ;  /* 0x000000ffff3f7224 */ /* 0x000fe200078e002c */
[----:B------:R-:W-:Y:S01]  /*c8e0*/  LOP3.LUT R0, R0, 0xff, RZ, 0xc0, !PT ;  /* 0x000000ff00007812 */ /* 0x000fe200078ec0ff */
[----:B------:R-:W-:Y:S01]  /*c8f0*/  IMAD.MOV.U32 R44, RZ, RZ, R47 ;  /* 0x000000ffff2c7224 */ /* 0x000fe200078e002f */
[C---:B------:R-:W-:Y:S01]  /*c900*/  LOP3.LUT R2, R21.reuse, 0xffff, RZ, 0xc0, !PT ;  /* 0x0000ffff15027812 */ /* 0x040fe200078ec0ff */
[----:B------:R-:W-:Y:S01]  /*c910*/  IMAD.MOV.U32 R47, RZ, RZ, R214 ;  /* 0x000000ffff2f7224 */ /* 0x000fe200078e00d6 */
[----:B------:R-:W-:Y:S01]  /*c920*/  PRMT R6, R0, 0x5410, R6 ;  /* 0x0000541000067816 */ /* 0x000fe20000000006 */
[----:B------:R5:W-:Y:S01]  /*c930*/  MUFU.EX2 R26, R5 ;  /* 0x00000005001a7308 */ /* 0x000be20000000800 */
[----:B---3--:R-:W-:Y:S01]  /*c940*/  PRMT R4, R20, 0x7773, RZ ;  /* 0x0000777314047816 */ /* 0x008fe200000000ff */
[----:B------:R-:W-:Y:S01]  /*c950*/  IMAD.MOV.U32 R76, RZ, RZ, R62 ;  /* 0x000000ffff4c7224 */ /* 0x000fe200078e003e */
[----:B------:R-:W-:Y:S01]  /*c960*/  PRMT R0, R21, 0x7632, R0 ;  /* 0x0000763215007816 */ /* 0x000fe20000000000 */
[----:B------:R-:W-:-:S02]  /*c970*/  IMAD.MOV.U32 R77, RZ, RZ, R63 ;  /* 0x000000ffff4d7224 */ /* 0x000fc400078e003f */
[----:B------:R-:W-:Y:S02]  /*c980*/  IMAD.MOV.U32 R34, RZ, RZ, R179 ;  /* 0x000000ffff227224 */ /* 0x000fe400078e00b3 */
[----:B----4-:R-:W-:-:S04]  /*c990*/  FFMA.FTZ R3, R169, UR6, -R30 ;  /* 0x00000006a9037c23 */ /* 0x010fc8000801081e */
[----:B------:R3:W-:Y:S01]  /*c9a0*/  MUFU.EX2 R84, R3 ;  /* 0x0000000300547308 */ /* 0x0007e20000000800 */
[----:B-----5:R-:W-:Y:S02]  /*c9b0*/  LOP3.LUT R5, R21, 0xff, RZ, 0xc0, !PT ;  /* 0x000000ff15057812 */ /* 0x020fe400078ec0ff */
[----:B---3--:R-:W-:-:S04]  /*c9c0*/  PRMT R3, R20, 0x7772, RZ ;  /* 0x0000777214037816 */ /* 0x008fc800000000ff */
[----:B------:R-:W-:Y:S01]  /*c9d0*/  PRMT R7, R3, 0x5410, R4 ;  /* 0x0000541003077816 */ /* 0x000fe20000000004 */
[----:B------:R-:W-:Y:S01]  /*c9e0*/  FFMA.FTZ R3, R178, UR6, -R31 ;  /* 0x00000006b2037c23 */ /* 0x000fe2000801081f */
[----:B------:R-:W-:Y:S02]  /*c9f0*/  SHF.R.U32.HI R4, RZ, 0x8, R2 ;  /* 0x00000008ff047819 */ /* 0x000fe40000011602 */
[----:B------:R-:W-:Y:S01]  /*ca00*/  LOP3.LUT R2, R0, 0xff, RZ, 0xc0, !PT ;  /* 0x000000ff00027812 */ /* 0x000fe200078ec0ff */
[----:B------:R3:W4:Y:S01]  /*ca10*/  MUFU.EX2 R88, R3 ;  /* 0x0000000300587308 */ /* 0x0007220000000800 */
[----:B------:R-:W-:Y:S02]  /*ca20*/  SHF.R.U32.HI R0, RZ, 0x18, R21 ;  /* 0x00000018ff007819 */ /* 0x000fe40000011615 */
[----:B------:R-:W-:Y:S01]  /*ca30*/  PRMT R4, R5, 0x5410, R4 ;  /* 0x0000541005047816 */ /* 0x000fe20000000004 */
[----:B---3--:R-:W-:-:S04]  /*ca40*/  FFMA.FTZ R3, R170, UR6, -R31 ;  /* 0x00000006aa037c23 */ /* 0x008fc8000801081f */
[----:B------:R3:W-:Y:S02]  /*ca50*/  MUFU.EX2 R214, R3 ;  /* 0x0000000300d67308 */ /* 0x0007e40000000800 */
[----:B---3--:R-:W-:Y:S01]  /*ca60*/  PRMT R3, R2, 0x5410, R0 ;  /* 0x0000541002037816 */ /* 0x008fe20000000000 */
[----:B------:R-:W-:Y:S01]  /*ca70*/  FFMA.FTZ R0, R168, UR6, -R31 ;  /* 0x00000006a8007c23 */ /* 0x000fe2000801081f */
[----:B----4-:R-:W-:Y:S01]  /*ca80*/  F2FP.F16.F32.PACK_AB R2, R88, R26 ;  /* 0x0000001a5802723e */ /* 0x010fe200000000ff */
[----:B------:R-:W-:-:S03]  /*ca90*/  IMAD.MOV.U32 R168, RZ, RZ, R90 ;  /* 0x000000ffffa87224 */ /* 0x000fc600078e005a */
[----:B------:R3:W4:Y:S01]  /*caa0*/  MUFU.EX2 R252, R0 ;  /* 0x0000000000fc7308 */ /* 0x0007220000000800 */
[C---:B------:R-:W-:Y:S02]  /*cab0*/  PRMT R95, R2.reuse, 0x7610, R95 ;  /* 0x00007610025f7816 */ /* 0x040fe4000000005f */
[----:B------:R-:W-:Y:S02]  /*cac0*/  PRMT R94, R2, 0x7632, R94 ;  /* 0x00007632025e7816 */ /* 0x000fe4000000005e */
[----:B------:R-:W-:Y:S02]  /*cad0*/  HSET2.LE.AND R2, R3, R32, PT ;  /* 0x0000002003027233 */ /* 0x000fe40003803000 */
[----:B---3--:R-:W-:-:S04]  /*cae0*/  F2FP.F16.F32.PACK_AB R0, R35, R27 ;  /* 0x0000001b2300723e */ /* 0x008fc800000000ff */
[C---:B------:R-:W-:Y:S02]  /*caf0*/  PRMT R170, R0.reuse, 0x7610, R170 ;  /* 0x0000761000aa7816 */ /* 0x040fe400000000aa */
[----:B------:R-:W-:Y:S02]  /*cb00*/  PRMT R169, R0, 0x7632, R169 ;  /* 0x0000763200a97816 */ /* 0x000fe400000000a9 */
[----:B------:R-:W-:Y:S02]  /*cb10*/  HSET2.LE.AND R0, R4, R32, PT ;  /* 0x0000002004007233 */ /* 0x000fe40003803000 */
[----:B------:R-:W-:-:S04]  /*cb20*/  PRMT R3, R170, 0x5410, R169 ;  /* 0x00005410aa037816 */ /* 0x000fc800000000a9 */
[----:B------:R-:W-:Y:S02]  /*cb30*/  LOP3.LUT R4, R3, R0, RZ, 0xc0, !PT ;  /* 0x0000000003047212 */ /* 0x000fe400078ec0ff */
[----:B------:R-:W-:Y:S02]  /*cb40*/  PRMT R0, R95, 0x5410, R94 ;  /* 0x000054105f007816 */ /* 0x000fe4000000005e */
[----:B------:R-:W-:Y:S02]  /*cb50*/  LOP3.LUT R3, R7, 0xff00ff, RZ, 0xc0, !PT ;  /* 0x00ff00ff07037812 */ /* 0x000fe400078ec0ff */
[----:B------:R-:W-:Y:S02]  /*cb60*/  LOP3.LUT R5, R0, R2, RZ, 0xc0, !PT ;  /* 0x0000000200057212 */ /* 0x000fe400078ec0ff */
[----:B------:R-:W-:Y:S02]  /*cb70*/  F2FP.F16.F32.PACK_AB R0, R84, R40 ;  /* 0x000000285400723e */ /* 0x000fe400000000ff */
[----:B----4-:R-:W-:-:S02]  /*cb80*/  F2FP.F16.F32.PACK_AB R2, R252, R214 ;  /* 0x000000d6fc02723e */ /* 0x010fc400000000ff */
[C---:B------:R-:W-:Y:S02]  /*cb90*/  PRMT R93, R0.reuse, 0x7610, R93 ;  /* 0x00007610005d7816 */ /* 0x040fe4000000005d */
[----:B------:R-:W-:Y:S02]  /*cba0*/  PRMT R92, R0, 0x7632, R92 ;  /* 0x00007632005c7816 */ /* 0x000fe4000000005c */
[C---:B------:R-:W-:Y:S02]  /*cbb0*/  PRMT R127, R2.reuse, 0x7610, R127 ;  /* 0x00007610027f7816 */ /* 0x040fe4000000007f */
[----:B------:R-:W-:Y:S02]  /*cbc0*/  PRMT R126, R2, 0x7632, R126 ;  /* 0x00007632027e7816 */ /* 0x000fe4000000007e */
[--C-:B------:R-:W-:Y:S02]  /*cbd0*/  HSET2.LE.AND R0, R6, R32.reuse, PT ;  /* 0x0000002006007233 */ /* 0x100fe40003803000 */
[----:B------:R-:W-:-:S02]  /*cbe0*/  HSET2.LE.AND R2, R3, R32, PT ;  /* 0x0000002003027233 */ /* 0x000fc40003803000 */
[----:B------:R-:W-:-:S04]  /*cbf0*/  PRMT R3, R93, 0x5410, R92 ;  /* 0x000054105d037816 */ /* 0x000fc8000000005c */
[----:B------:R-:W-:Y:S02]  /*cc00*/  LOP3.LUT R6, R3, R0, RZ, 0xc0, !PT ;  /* 0x0000000003067212 */ /* 0x000fe400078ec0ff */
[----:B------:R-:W-:Y:S02]  /*cc10*/  PRMT R0, R127, 0x5410, R126 ;  /* 0x000054107f007816 */ /* 0x000fe4000000007e */
[----:B------:R-:W-:Y:S02]  /*cc20*/  MOV R3, R48 ;  /* 0x0000003000037202 */ /* 0x000fe40000000f00 */
[----:B------:R-:W-:Y:S01]  /*cc30*/  LOP3.LUT R7, R0, R2, RZ, 0xc0, !PT ;  /* 0x0000000200077212 */ /* 0x000fe200078ec0ff */
[----:B------:R-:W-:Y:S01]  /*cc40*/  IMAD.MOV.U32 R2, RZ, RZ, R49 ;  /* 0x000000ffff027224 */ /* 0x000fe200078e0031 */
[----:B------:R3:W4:Y:S05]  /*cc50*/  LDL.LU.S16 R0, [R1+0x28] ;  /* 0x0000280001007983 */ /* 0x00072a0000300600 */
[C---:B--2---:R-:W-:Y:S08]  /*cc60*/  HMMA.16816.F32 R80, R4.reuse, R8, R52 ;  /* 0x000000080450723c */ /* 0x044ff00000001834 */
[----:B------:R-:W-:Y:S01]  /*cc70*/  HMMA.16816.F32 R72, R4, R10, R248 ;  /* 0x0000000a0448723c */ /* 0x000fe200000018f8 */
[----:B------:R-:W2:Y:S01]  /*cc80*/  LDSM.16.MT88.4 R8, [R172+0x800] ;  /* 0x00080000ac08783b */ /* 0x000ea20000004200 */
[----:B------:R-:W-:Y:S01]  /*cc90*/  MOV R249, R132 ;  /* 0x0000008400f97202 */ /* 0x000fe20000000f00 */
[----:B------:R-:W-:-:S02]  /*cca0*/  IMAD.MOV.U32 R251, RZ, RZ, R56 ;  /* 0x000000fffffb7224 */ /* 0x000fc400078e0038 */
[----:B------:R-:W-:Y:S02]  /*ccb0*/  IMAD.MOV.U32 R250, RZ, RZ, R57 ;  /* 0x000000fffffa7224 */ /* 0x000fe400078e0039 */
[----:B------:R-:W-:Y:S01]  /*ccc0*/  IMAD.MOV.U32 R248, RZ, RZ, R76 ;  /* 0x000000fffff87224 */ /* 0x000fe200078e004c */
[C---:B-1----:R-:W-:Y:S01]  /*ccd0*/  HMMA.16816.F32 R60, R4.reuse, R12, R240 ;  /* 0x0000000c043c723c */ /* 0x042fe200000018f0 */
[----:B------:R-:W-:Y:S01]  /*cce0*/  IMAD.MOV.U32 R242, RZ, RZ, R27 ;  /* 0x000000fffff27224 */ /* 0x000fe200078e001b */
[----:B------:R-:W-:Y:S01]  /*ccf0*/  MOV R243, R42 ;  /* 0x0000002a00f37202 */ /* 0x000fe20000000f00 */
[----:B------:R-:W-:Y:S02]  /*cd00*/  IMAD.MOV.U32 R240, RZ, RZ, R40 ;  /* 0x000000fffff07224 */ /* 0x000fe400078e0028 */
[----:B------:R-:W-:Y:S02]  /*cd10*/  IMAD.MOV.U32 R27, RZ, RZ, R43 ;  /* 0x000000ffff1b7224 */ /* 0x000fe400078e002b */
[----:B------:R-:W-:Y:S01]  /*cd20*/  IMAD.MOV.U32 R241, RZ, RZ, R84 ;  /* 0x000000fffff17224 */ /* 0x000fe200078e0054 */
[C---:B------:R-:W-:Y:S08]  /*cd30*/  HMMA.16816.F32 R136, R4.reuse, R16, R136 ;  /* 0x000000100488723c */ /* 0x040ff00000001888 */
[C---:B------:R-:W-:Y:S01]  /*cd40*/  HMMA.16816.F32 R44, R4.reuse, R18, R44 ;  /* 0x00000012042c723c */ /* 0x040fe2000000182c */
[----:B------:R-:W1:Y:S07]  /*cd50*/  LDSM.16.MT88.4 R16, [R28+0x12800] ;  /* 0x012800001c10783b */ /* 0x000e6e0000004200 */
[----:B------:R-:W-:Y:S01]  /*cd60*/  HMMA.16816.F32 R52, R4, R14, R244 ;  /* 0x0000000e0434723c */ /* 0x000fe200000018f4 */
[----:B------:R-:W-:Y:S01]  /*cd70*/  MOV R244, R131 ;  /* 0x0000008300f47202 */ /* 0x000fe20000000f00 */
[----:B------:R-:W-:Y:S01]  /*cd80*/  LDSM.16.MT88.4 R12, [R29+0x2800] ;  /* 0x002800001d0c783b */ /* 0x000fe20000004200 */
[----:B------:R-:W-:Y:S01]  /*cd90*/  MOV R246, R85 ;  /* 0x0000005500f67202 */ /* 0x000fe20000000f00 */
[----:B------:R-:W-:-:S02]  /*cda0*/  IMAD.MOV.U32 R245, RZ, RZ, R91 ;  /* 0x000000fffff57224 */ /* 0x000fc400078e005b */
[----:B------:R-:W-:Y:S02]  /*cdb0*/  IMAD.MOV.U32 R247, RZ, RZ, R88 ;  /* 0x000000fffff77224 */ /* 0x000fe400078e0058 */
[C---:B--2---:R-:W-:Y:S01]  /*cdc0*/  HMMA.16816.F32 R48, R4.reuse, R8, R236 ;  /* 0x000000080430723c */ /* 0x044fe200000018ec */
[----:B------:R-:W-:Y:S02]  /*cdd0*/  IMAD.MOV.U32 R236, RZ, RZ, R41 ;  /* 0x000000ffffec7224 */ /* 0x000fe400078e0029 */
[----:B------:R-:W-:Y:S02]  /*cde0*/  IMAD.MOV.U32 R238, RZ, RZ, R130 ;  /* 0x000000ffffee7224 */ /* 0x000fe400078e0082 */
[----:B------:R-:W-:Y:S02]  /*cdf0*/  IMAD.MOV.U32 R237, RZ, RZ, R86 ;  /* 0x000000ffffed7224 */ /* 0x000fe400078e0056 */
[----:B------:R-:W-:Y:S01]  /*ce00*/  IMAD.MOV.U32 R239, RZ, RZ, R89 ;  /* 0x000000ffffef7224 */ /* 0x000fe200078e0059 */
[----:B------:R-:W-:Y:S01]  /*ce10*/  HMMA.16816.F32 R40, R4, R10, R232 ;  /* 0x0000000a0428723c */ /* 0x000fe200000018e8 */
[----:B------:R-:W2:Y:S01]  /*ce20*/  LDSM.16.MT88.4 R8, [R171+0x12800] ;  /* 0x01280000ab08783b */ /* 0x000ea20000004200 */
[----:B------:R-:W-:Y:S01]  /*ce30*/  IMAD.MOV.U32 R232, RZ, RZ, R58 ;  /* 0x000000ffffe87224 */ /* 0x000fe200078e003a */
[----:B------:R-:W-:Y:S01]  /*ce40*/  MOV R234, R77 ;  /* 0x0000004d00ea7202 */ /* 0x000fe20000000f00 */
[----:B------:R-:W-:-:S02]  /*ce50*/  IMAD.MOV.U32 R233, RZ, RZ, R59 ;  /* 0x000000ffffe97224 */ /* 0x000fc400078e003b */
[----:B------:R-:W-:Y:S02]  /*ce60*/  IMAD.MOV.U32 R235, RZ, RZ, R87 ;  /* 0x000000ffffeb7224 */ /* 0x000fe400078e0057 */
[----:B-1----:R-:W-:Y:S01]  /*ce70*/  HMMA.16816.F32 R56, R4, R16, R220 ;  /* 0x000000100438723c */ /* 0x002fe200000018dc */
[----:B------:R-:W-:Y:S02]  /*ce80*/  IMAD.MOV.U32 R222, RZ, RZ, R78 ;  /* 0x000000ffffde7224 */ /* 0x000fe400078e004e */
[----:B------:R-:W-:-:S05]  /*ce90*/  IMAD.MOV.U32 R223, RZ, RZ, R79 ;  /* 0x000000ffffdf7224 */ /* 0x000fca00078e004f */
[C---:B--2---:R-:W-:Y:S08]  /*cea0*/  HMMA.16816.F32 R128, R4.reuse, R8, R216 ;  /* 0x000000080480723c */ /* 0x044ff000000018d8 */
[C---:B------:R-:W-:Y:S01]  /*ceb0*/  HMMA.16816.F32 R132, R4.reuse, R10, R192 ;  /* 0x0000000a0484723c */ /* 0x040fe200000018c0 */
[----:B------:R-:W1:Y:S07]  /*cec0*/  LDSM.16.MT88.4 R8, [R172+0x2800] ;  /* 0x00280000ac08783b */ /* 0x000e6e0000004200 */
[C---:B-1----:R-:W-:Y:S08]  /*ced0*/  HMMA.16816.F32 R76, R4.reuse, R8, R184 ;  /* 0x00000008044c723c */ /* 0x042ff000000018b8 */
[C---:B------:R-:W-:Y:S01]  /*cee0*/  HMMA.16816.F32 R64, R4.reuse, R10, R64 ;  /* 0x0000000a0440723c */ /* 0x040fe20000001840 */
[----:B------:R-:W1:Y:S07]  /*cef0*/  LDSM.16.MT88.4 R8, [R171+0x14800] ;  /* 0x01480000ab08783b */ /* 0x000e6e0000004200 */
[C---:B------:R-:W-:Y:S08]  /*cf00*/  HMMA.16816.F32 R140, R4.reuse, R12, R140 ;  /* 0x0000000c048c723c */ /* 0x040ff0000000188c */
[C---:B------:R-:W-:Y:S01]  /*cf10*/  HMMA.16816.F32 R84, R4.reuse, R14, R188 ;  /* 0x0000000e0454723c */ /* 0x040fe200000018bc */
[----:B------:R-:W2:Y:S07]  /*cf20*/  LDSM.16.MT88.4 R12, [R29+0x4800] ;  /* 0x004800001d0c783b */ /* 0x000eae0000004200 */
[C---:B-1----:R-:W-:Y:S08]  /*cf30*/  HMMA.16816.F32 R164, R4.reuse, R8, R164 ;  /* 0x0000000804a4723c */ /* 0x042ff000000018a4 */
[C---:B------:R-:W-:Y:S01]  /*cf40*/  HMMA.16816.F32 R160, R4.reuse, R10, R160 ;  /* 0x0000000a04a0723c */ /* 0x040fe200000018a0 */
[----:B------:R-:W1:Y:S07]  /*cf50*/  LDSM.16.MT88.4 R8, [R172+0x4800] ;  /* 0x00480000ac08783b */ /* 0x000e6e0000004200 */
[C---:B--2---:R-:W-:Y:S08]  /*cf60*/  HMMA.16816.F32 R184, R4.reuse, R12, R156 ;  /* 0x0000000c04b8723c */ /* 0x044ff0000000189c */
[C---:B------:R-:W-:Y:S01]  /*cf70*/  HMMA.16816.F32 R192, R4.reuse, R14, R144 ;  /* 0x0000000e04c0723c */ /* 0x040fe20000001890 */
[----:B------:R-:W-:Y:S01]  /*cf80*/  IMAD.MOV.U32 R220, RZ, RZ, R222 ;  /* 0x000000ffffdc7224 */ /* 0x000fe200078e00de */
[----:B------:R-:W-:Y:S01]  /*cf90*/  MOV R221, R223 ;  /* 0x000000df00dd7202 */ /* 0x000fe20000000f00 */
[----:B------:R-:W-:Y:S05]  /*cfa0*/  LDSM.16.MT88.4 R12, [R171+0x16800] ;  /* 0x01680000ab0c783b */ /* 0x000fea0000004200 */
[C---:B-1----:R-:W-:Y:S08]  /*cfb0*/  HMMA.16816.F32 R156, R4.reuse, R8, R36 ;  /* 0x00000008049c723c */ /* 0x042ff00000001824 */
[----:B------:R-:W-:Y:S01]  /*cfc0*/  HMMA.16816.F32 R144, R4, R10, R96 ;  /* 0x0000000a0490723c */ /* 0x000fe20000001860 */
[----:B------:R-:W1:Y:S01]  /*cfd0*/  LDSM.16.MT88.4 R8, [R29+0x6800] ;  /* 0x006800001d08783b */ /* 0x000e620000004200 */
[----:B------:R-:W-:-:S02]  /*cfe0*/  IMAD.MOV.U32 R222, RZ, RZ, R232 ;  /* 0x000000ffffde7224 */ /* 0x000fc400078e00e8 */
[----:B------:R-:W-:Y:S02]  /*cff0*/  IMAD.MOV.U32 R223, RZ, RZ, R233 ;  /* 0x000000ffffdf7224 */ /* 0x000fe400078e00e9 */
[----:B------:R-:W-:Y:S02]  /*d000*/  IMAD.MOV.U32 R232, RZ, RZ, R235 ;  /* 0x000000ffffe87224 */ /* 0x000fe400078e00eb */
[----:B------:R-:W-:Y:S01]  /*d010*/  IMAD.MOV.U32 R233, RZ, RZ, R234 ;  /* 0x000000ffffe97224 */ /* 0x000fe200078e00ea */
[----:B------:R-:W-:Y:S01]  /*d020*/  MOV R234, R236 ;  /* 0x000000ec00ea7202 */ /* 0x000fe20000000f00 */
[----:B------:R-:W-:Y:S02]  /*d030*/  IMAD.MOV.U32 R235, RZ, RZ, R237 ;  /* 0x000000ffffeb7224 */ /* 0x000fe400078e00ed */
[----:B------:R-:W-:Y:S02]  /*d040*/  IMAD.MOV.U32 R237, RZ, RZ, R238 ;  /* 0x000000ffffed7224 */ /* 0x000fe400078e00ee */
[----:B------:R-:W-:-:S02]  /*d050*/  IMAD.MOV.U32 R238, RZ, RZ, R2 ;  /* 0x000000ffffee7224 */ /* 0x000fc400078e0002 */
[----:B------:R-:W-:Y:S02]  /*d060*/  IMAD.MOV.U32 R236, RZ, RZ, R3 ;  /* 0x000000ffffec7224 */ /* 0x000fe400078e0003 */
[----:B------:R-:W-:Y:S02]  /*d070*/  IMAD.WIDE.U32 R2, R25, -0x2daee0ad, RZ ;  /* 0xd2511f5319027825 */ /* 0x000fe400078e00ff */
[----:B------:R3:W2:Y:S02]  /*d080*/  LDL.LU.S16 R25, [R1+0x48] ;  /* 0x0000480001197983 */ /* 0x0006a40000300600 */
[----:B----4-:R-:W-:Y:S01]  /*d090*/  @!P3 HADD2 R0, -R201.H0_H0, -RZ.H0_H0 ;  /* 0xa00000ffc900b230 */ /* 0x010fe20000000900 */
[----:B-1----:R-:W-:Y:S04]  /*d0a0*/  HMMA.16816.F32 R116, R4, R8, R116 ;  /* 0x000000080474723c */ /* 0x002fe80000001874 */
[----:B------:R-:W-:-:S04]  /*d0b0*/  PRMT R8, R0, 0x7610, R8 ;  /* 0x0000761000087816 */ /* 0x000fc80000000008 */
[----:B------:R-:W-:Y:S01]  /*d0c0*/  @!P3 PRMT R201, R8, 0x5410, RZ ;  /* 0x0000541008c9b816 */ /* 0x000fe200000000ff */
[----:B------:R-:W-:Y:S02]  /*d0d0*/  IMAD.WIDE.U32 R8, R24, -0x2daee0ad, RZ ;  /* 0xd2511f5318087825 */ /* 0x000fe400078e00ff */
[----:B------:R3:W4:Y:S01]  /*d0e0*/  LDL.LU.S16 R24, [R1+0x4c] ;  /* 0x00004c0001187983 */ /* 0x0007220000300600 */
[C---:B------:R-:W-:Y:S03]  /*d0f0*/  HMMA.16816.F32 R88, R4.reuse, R18, R224 ;  /* 0x000000120458723c */ /* 0x040fe600000018e0 */
[----:B------:R-:W1:Y:S05]  /*d100*/  LDSM.16.MT88.4 R16, [R28+0x14800] ;  /* 0x014800001c10783b */ /* 0x000e6a0000004200 */
[C---:B-1----:R-:W-:Y:S08]  /*d110*/  HMMA.16816.F32 R68, R4.reuse, R16, R68 ;  /* 0x000000100444723c */ /* 0x042ff00000001844 */
[C---:B------:R-:W-:Y:S01]  /*d120*/  HMMA.16816.F32 R176, R4.reuse, R18, R180 ;  /* 0x0000001204b0723c */ /* 0x040fe200000018b4 */
[----:B------:R-:W1:Y:S07]  /*d130*/  LDSM.16.MT88.4 R16, [R28+0x16800] ;  /* 0x016800001c10783b */ /* 0x000e6e0000004200 */
[----:B-1----:R-:W-:Y:S01]  /*d140*/  HMMA.16816.F32 R104, R4, R18, R104 ;  /* 0x000000120468723c */ /* 0x002fe20000001868 */
[----:B------:R3:W5:Y:S01]  /*d150*/  LDL.LU.S16 R19, [R1+0x50] ;  /* 0x0000500001137983 */ /* 0x0007620000300600 */
[----:B----4-:R-:W-:-:S05]  /*d160*/  @P1 HADD2 R24, -R199.H0_H0, -RZ.H0_H0 ;  /* 0xa00000ffc7181230 */ /* 0x010fca0000000900 */
[----:B------:R-:W-:-:S04]  /*d170*/  PRMT R18, R24, 0x7610, R18 ;  /* 0x0000761018127816 */ /* 0x000fc80000000012 */
[----:B------:R-:W-:Y:S02]  /*d180*/  @P1 PRMT R199, R18, 0x5410, RZ ;  /* 0x0000541012c71816 */ /* 0x000fe400000000ff */
[----:B------:R3:W4:Y:S01]  /*d190*/  LDL.LU.S16 R18, [R1+0x54] ;  /* 0x0000540001127983 */ /* 0x0007220000300600 */
[----:B------:R-:W-:Y:S02]  /*d1a0*/  LOP3.LUT R0, R23, 0xff, RZ, 0xc0, !PT ;  /* 0x000000ff17007812 */ /* 0x000fe400078ec0ff */
[----:B------:R-:W-:Y:S02]  /*d1b0*/  LOP3.LUT R2, R2, UR17, R9, 0x96, !PT ;  /* 0x0000001102027c12 */ /* 0x000fe4000f8e9609 */
[----:B------:R-:W-:Y:S02]  /*d1c0*/  ISETP.LE.U32.AND P3, PT, R0, UR7, PT ;  /* 0x0000000700007c0c */ /* 0x000fe4000bf63070 */
[----:B------:R-:W-:Y:S01]  /*d1d0*/  LOP3.LUT R0, R220, UR8, R3, 0x96, !PT ;  /* 0x00000008dc007c12 */ /* 0x000fe2000f8e9603 */
[----:B------:R-:W-:Y:S04]  /*d1e0*/  HMMA.16816.F32 R108, R4, R12, R108 ;  /* 0x0000000c046c723c */ /* 0x000fe8000000186c */
[----:B------:R-:W-:-:S04]  /*d1f0*/  IMAD.WIDE.U32 R12, R0, -0x326172a9, RZ ;  /* 0xcd9e8d57000c7825 */ /* 0x000fc800078e00ff */
[----:B------:R-:W-:Y:S01]  /*d200*/  HMMA.16816.F32 R180, R4, R10, R120 ;  /* 0x0000000a04b4723c */ /* 0x000fe20000001878 */
[----:B------:R-:W-:Y:S01]  /*d210*/  IMAD.WIDE.U32 R10, R2, -0x326172a9, RZ ;  /* 0xcd9e8d57020a7825 */ /* 0x000fe200078e00ff */
[----:B------:R-:W-:Y:S02]  /*d220*/  LOP3.LUT R3, R222, UR11, R13, 0x96, !PT ;  /* 0x0000000bde037c12 */ /* 0x000fe4000f8e960d */
[----:B------:R-:W-:Y:S02]  /*d230*/  MOV R223, R234 ;  /* 0x000000ea00df7202 */ /* 0x000fe40000000f00 */
[----:B------:R-:W-:Y:S01]  /*d240*/  LOP3.LUT R9, R12, UR4, R11, 0x96, !PT ;  /* 0x000000040c097c12 */ /* 0x000fe2000f8e960b */
[----:B------:R-:W-:Y:S02]  /*d250*/  IMAD.MOV.U32 R222, RZ, RZ, R235 ;  /* 0x000000ffffde7224 */ /* 0x000fe400078e00eb */
[----:B------:R-:W-:Y:S01]  /*d260*/  IMAD.MOV.U32 R235, RZ, RZ, R238 ;  /* 0x000000ffffeb7224 */ /* 0x000fe200078e00ee */
[----:B------:R-:W-:Y:S01]  /*d270*/  MOV R238, R35 ;  /* 0x0000002300ee7202 */ /* 0x000fe20000000f00 */
[----:B------:R-:W-:-:S02]  /*d280*/  IMAD.MOV.U32 R234, RZ, RZ, R249 ;  /* 0x000000ffffea7224 */ /* 0x000fc400078e00f9 */
[----:B------:R-:W-:Y:S02]  /*d290*/  IMAD.MOV.U32 R249, RZ, RZ, R34 ;  /* 0x000000fffff97224 */ /* 0x000fe400078e0022 */
[----:B------:R-:W-:-:S04]  /*d2a0*/  IMAD.WIDE.U32 R2, R3, -0x2daee0ad, RZ ;  /* 0xd2511f5303027825 */ /* 0x000fc800078e00ff */
[----:B------:R-:W-:Y:S01]  /*d2b0*/  IMAD.WIDE.U32 R34, R9, -0x2daee0ad, RZ ;  /* 0xd2511f5309227825 */ /* 0x000fe200078e00ff */
[----:B------:R-:W-:-:S04]  /*d2c0*/  LOP3.LUT R0, R8, UR16, R3, 0x96, !PT ;  /* 0x0000001008007c12 */ /* 0x000fc8000f8e9603 */
[----:B------:R-:W-:Y:S01]  /*d2d0*/  LOP3.LUT R2, R2, UR15, R35, 0x96, !PT ;  /* 0x0000000f02027c12 */ /* 0x000fe2000f8e9623 */
[----:B------:R-:W-:-:S04]  /*d2e0*/  IMAD.WIDE.U32 R8, R0, -0x326172a9, RZ ;  /* 0xcd9e8d5700087825 */ /* 0x000fc800078e00ff */
[----:B------:R-:W-:-:S04]  /*d2f0*/  IMAD.WIDE.U32 R2, R2, -0x326172a9, RZ ;  /* 0xcd9e8d5702027825 */ /* 0x000fc800078e00ff */
[----:B------:R-:W-:Y:S01]  /*d300*/  @!P4 HADD2 R174, -R202.H0_H0, -RZ.H0_H0 ;  /* 0xa00000ffcaaec230 */ /* 0x000fe20000000900 */
[----:B------:R-:W-:Y:S02]  /*d310*/  LOP3.LUT R0, R8, UR9, R3, 0x96, !PT ;  /* 0x0000000908007c12 */ /* 0x000fe4000f8e9603 */
[----:B------:R-:W-:Y:S01]  /*d320*/  PRMT R3, R2, 0x7771, RZ ;  /* 0x0000777102037816 */ /* 0x000fe200000000ff */
[----:B------:R-:W-:Y:S01]  /*d330*/  @!P5 HADD2 R175, -R203.H0_H0, -RZ.H0_H0 ;  /* 0xa00000ffcbafd230 */ /* 0x000fe20000000900 */
[----:B------:R-:W-:Y:S02]  /*d340*/  @!P4 PRMT R202, R174, 0x5410, RZ ;  /* 0x00005410aecac816 */ /* 0x000fe400000000ff */
[----:B------:R-:W-:Y:S02]  /*d350*/  ISETP.GT.U32.AND P4, PT, R3, UR7, PT ;  /* 0x0000000703007c0c */ /* 0x000fe4000bf84070 */
[----:B------:R-:W-:Y:S01]  /*d360*/  PRMT R3, R2, 0x7772, RZ ;  /* 0x0000777202037816 */ /* 0x000fe200000000ff */
[----:B------:R-:W-:Y:S01]  /*d370*/  @!P6 HADD2 R229, -R207.H0_H0, -RZ.H0_H0 ;  /* 0xa00000ffcfe5e230 */ /* 0x000fe20000000900 */
[----:B------:R-:W-:-:S02]  /*d380*/  @!P5 PRMT R203, R175, 0x5410, RZ ;  /* 0x00005410afcbd816 */ /* 0x000fc400000000ff */
[----:B------:R-:W-:Y:S02]  /*d390*/  ISETP.GT.U32.AND P5, PT, R3, UR7, PT ;  /* 0x0000000703007c0c */ /* 0x000fe4000bfa4070 */
[----:B------:R-:W-:Y:S01]  /*d3a0*/  PRMT R3, R2, 0x7773, RZ ;  /* 0x0000777302037816 */ /* 0x000fe200000000ff */
[--C-:B------:R-:W-:Y:S01]  /*d3b0*/  IMAD.MOV.U32 R11, RZ, RZ, R2.reuse ;  /* 0x000000ffff0b7224 */ /* 0x100fe200078e0002 */
[----:B------:R-:W-:Y:S02]  /*d3c0*/  @!P6 PRMT R207, R229, 0x5410, RZ ;  /* 0x00005410e5cfe816 */ /* 0x000fe400000000ff */
[----:B------:R-:W-:Y:S01]  /*d3d0*/  LOP3.LUT R37, R10, UR10, R9, 0x96, !PT ;  /* 0x0000000a0a257c12 */ /* 0x000fe2000f8e9609 */
[----:B------:R-:W-:Y:S01]  /*d3e0*/  IMAD.MOV.U32 R10, RZ, RZ, R2 ;  /* 0x000000ffff0a7224 */ /* 0x000fe200078e0002 */
[----:B------:R-:W-:Y:S02]  /*d3f0*/  ISETP.GT.U32.AND P6, PT, R3, UR7, PT ;  /* 0x0000000703007c0c */ /* 0x000fe4000bfc4070 */
[----:B------:R-:W-:-:S02]  /*d400*/  PRMT R8, R2, 0x7773, RZ ;  /* 0x0000777302087816 */ /* 0x000fc400000000ff */
[C---:B------:R-:W-:Y:S02]  /*d410*/  PRMT R3, R2.reuse, 0x7772, RZ ;  /* 0x0000777202037816 */ /* 0x040fe400000000ff */
[----:B------:R-:W-:Y:S02]  /*d420*/  PRMT R9, R2, 0x7771, RZ ;  /* 0x0000777102097816 */ /* 0x000fe400000000ff */
[----:B------:R-:W-:Y:S01]  /*d430*/  PRMT R13, R3, 0x5410, R8 ;  /* 0x00005410030d7816 */ /* 0x000fe20000000008 */
[----:B-----5:R-:W-:Y:S01]  /*d440*/  @P2 HADD2 R19, -R198.H0_H0, -RZ.H0_H0 ;  /* 0xa00000ffc6132230 */ /* 0x020fe20000000900 */
[----:B------:R-:W-:Y:S02]  /*d450*/  LOP3.LUT R2, R11, 0xff, RZ, 0xc0, !PT ;  /* 0x000000ff0b027812 */ /* 0x000fe400078ec0ff */
[----:B------:R-:W-:Y:S02]  /*d460*/  LOP3.LUT R3, R10, 0xff, RZ, 0xc0, !PT ;  /* 0x000000ff0a037812 */ /* 0x000fe400078ec0ff */
[----:B------:R-:W-:-:S04]  /*d470*/  PRMT R11, R19, 0x7610, R11 ;  /* 0x00007610130b7816 */ /* 0x000fc8000000000b */
[----:B------:R-:W-:Y:S02]  /*d480*/  @P2 PRMT R198, R11, 0x5410, RZ ;  /* 0x000054100bc62816 */ /* 0x000fe400000000ff */
[----:B------:R3:W5:Y:S01]  /*d490*/  LDL.LU.S16 R11, [R1+0x90] ;  /* 0x00009000010b7983 */ /* 0x0007620000300600 */
[----:B----4-:R-:W-:-:S05]  /*d4a0*/  @P0 HADD2 R18, -R197.H0_H0, -RZ.H0_H0 ;  /* 0xa00000ffc5120230 */ /* 0x010fca0000000900 */
[----:B------:R-:W-:-:S04]  /*d4b0*/  PRMT R10, R18, 0x7610, R10 ;  /* 0x00007610120a7816 */ /* 0x000fc8000000000a */
[----:B------:R-:W-:Y:S02]  /*d4c0*/  @P0 PRMT R197, R10, 0x5410, RZ ;  /* 0x000054100ac50816 */ /* 0x000fe400000000ff */
[----:B------:R3:W4:Y:S01]  /*d4d0*/  LDL.LU.S16 R10, [R1+0x58] ;  /* 0x00005800010a7983 */ /* 0x0007220000300600 */
[----:B--2---:R-:W-:-:S05]  /*d4e0*/  @!P3 HADD2 R25, -R200.H0_H0, -RZ.H0_H0 ;  /* 0xa00000ffc819b230 */ /* 0x004fca0000000900 */
[----:B------:R-:W-:-:S04]  /*d4f0*/  PRMT R12, R25, 0x7610, R12 ;  /* 0x00007610190c7816 */ /* 0x000fc8000000000c */
[----:B------:R-:W-:Y:S02]  /*d500*/  @!P3 PRMT R200, R12, 0x5410, RZ ;  /* 0x000054100cc8b816 */ /* 0x000fe400000000ff */
[----:B------:R-:W-:Y:S02]  /*d510*/  PRMT R12, R2, 0x5410, R9 ;  /* 0x00005410020c7816 */ /* 0x000fe40000000009 */
[----:B------:R-:W-:Y:S02]  /*d520*/  LOP3.LUT R2, R21, 0xffff, RZ, 0xc0, !PT ;  /* 0x0000ffff15027812 */ /* 0x000fe400078ec0ff */
[----:B------:R-:W-:Y:S02]  /*d530*/  ISETP.LE.U32.AND P3, PT, R3, UR7, PT ;  /* 0x0000000703007c0c */ /* 0x000fe4000bf63070 */
[----:B------:R-:W-:Y:S02]  /*d540*/  SHF.R.U32.HI R2, RZ, 0x8, R2 ;  /* 0x00000008ff027819 */ /* 0x000fe40000011602 */
[----:B------:R-:W-:-:S02]  /*d550*/  LOP3.LUT R3, R21, 0xff, RZ, 0xc0, !PT ;  /* 0x000000ff15037812 */ /* 0x000fc400078ec0ff */
[----:B------:R-:W-:Y:S02]  /*d560*/  LOP3.LUT R2, R2, 0xffff, RZ, 0xc0, !PT ;  /* 0x0000ffff02027812 */ /* 0x000fe400078ec0ff */
[----:B------:R-:W-:Y:S02]  /*d570*/  ISETP.LE.U32.AND P1, PT, R3, UR7, PT ;  /* 0x0000000703007c0c */ /* 0x000fe4000bf23070 */
[----:B------:R-:W-:-:S11]  /*d580*/  ISETP.LE.U32.AND P2, PT, R2, UR7, PT ;  /* 0x0000000702007c0c */ /* 0x000fd6000bf43070 */
[----:B-----5:R-:W-:-:S05]  /*d590*/  @!P1 HADD2 R11, -R170.H0_H0, -RZ.H0_H0 ;  /* 0xa00000ffaa0b9230 */ /* 0x020fca0000000900 */
[----:B------:R-:W-:-:S04]  /*d5a0*/  PRMT R9, R11, 0x7610, R9 ;  /* 0x000076100b097816 */ /* 0x000fc80000000009 */
[----:B------:R-:W-:Y:S02]  /*d5b0*/  @!P1 PRMT R170, R9, 0x5410, RZ ;  /* 0x0000541009aa9816 */ /* 0x000fe400000000ff */
[----:B------:R3:W2:Y:S01]  /*d5c0*/  LDL.LU.S16 R9, [R1+0x94] ;  /* 0x0000940001097983 */ /* 0x0006a20000300600 */
[----:B----4-:R-:W-:-:S05]  /*d5d0*/  @!P2 HADD2 R10, -R169.H0_H0, -RZ.H0_H0 ;  /* 0xa00000ffa90aa230 */ /* 0x010fca0000000900 */
[----:B------:R-:W-:-:S04]  /*d5e0*/  PRMT R3, R10, 0x7610, R3 ;  /* 0x000076100a037816 */ /* 0x000fc80000000003 */
[----:B------:R-:W-:Y:S02]  /*d5f0*/  @!P2 PRMT R169, R3, 0x5410, RZ ;  /* 0x0000541003a9a816 */ /* 0x000fe400000000ff */
[----:B------:R3:W4:Y:S04]  /*d600*/  LDL.LU.S16 R3, [R1+0x98] ;  /* 0x0000980001037983 */ /* 0x0007280000300600 */
[----:B------:R3:W5:Y:S01]  /*d610*/  LDL.LU.S16 R19, [R1+0x9c] ;  /* 0x00009c0001137983 */ /* 0x0007620000300600 */
[----:B------:R-:W-:Y:S01]  /*d620*/  PRMT R2, R21, 0x7632, R2 ;  /* 0x0000763215027816 */ /* 0x000fe20000000002 */
[----:B------:R-:W-:Y:S02]  /*d630*/  HMMA.16816.F32 R100, R4, R16, R100 ;  /* 0x000000100464723c */ /* 0x000fe40000001864 */
[----:B------:R3:W3:Y:S01]  /*d640*/  LDL.LU.S16 R18, [R1+0xa0] ;  /* 0x0000a00001127983 */ /* 0x0006e20000300600 */
[----:B------:R-:W-:-:S04]  /*d650*/  LOP3.LUT R2, R2, 0xff, RZ, 0xc0, !PT ;  /* 0x000000ff02027812 */ /* 0x000fc800078ec0ff */
[----:B------:R-:W-:Y:S02]  /*d660*/  ISETP.LE.U32.AND P0, PT, R2, UR7, PT ;  /* 0x0000000702007c0c */ /* 0x000fe4000bf03070 */
[----:B------:R-:W-:-:S04]  /*d670*/  SHF.R.U32.HI R2, RZ, 0x18, R21 ;  /* 0x00000018ff027819 */ /* 0x000fc80000011615 */
[----:B------:R-:W-:Y:S01]  /*d680*/  ISETP.LE.U32.AND P1, PT, R2, UR7, PT ;  /* 0x0000000702007c0c */ /* 0x000fe2000bf23070 */
[----:B------:R-:W-:-:S05]  /*d690*/  IMAD.MOV.U32 R2, RZ, RZ, R20 ;  /* 0x000000ffff027224 */ /* 0x000fca00078e0014 */
[----:B------:R-:W-:-:S04]  /*d6a0*/  LOP3.LUT R2, R2, 0xff, RZ, 0xc0, !PT ;  /* 0x000000ff02027812 */ /* 0x000fc800078ec0ff */
[----:B------:R-:W-:-:S13]  /*d6b0*/  ISETP.LE.U32.AND P2, PT, R2, UR7, PT ;  /* 0x0000000702007c0c */ /* 0x000fda000bf43070 */
[----:B-----5:R-:W-:-:S05]  /*d6c0*/  @!P2 HADD2 R19, -R93.H0_H0, -RZ.H0_H0 ;  /* 0xa00000ff5d13a230 */ /* 0x020fca0000000900 */
[----:B------:R-:W-:-:S04]  /*d6d0*/  PRMT R17, R19, 0x7610, R17 ;  /* 0x0000761013117816 */ /* 0x000fc80000000011 */
[----:B------:R-:W-:Y:S02]  /*d6e0*/  @!P2 PRMT R93, R17, 0x5410, RZ ;  /* 0x00005410115da816 */ /* 0x000fe400000000ff */
[----:B------:R1:W5:Y:S01]  /*d6f0*/  LDL.LU.S16 R17, [R1+0xa4] ;  /* 0x0000a40001117983 */ /* 0x0003620000300600 */
[----:B--2---:R-:W-:Y:S01]  /*d700*/  @!P0 HADD2 R9, -R95.H0_H0, -RZ.H0_H0 ;  /* 0xa00000ff5f098230 */ /* 0x004fe20000000900 */
[----:B------:R-:W-:Y:S01]  /*d710*/  PRMT R2, R20, 0x7771, RZ ;  /* 0x0000777114027816 */ /* 0x000fe200000000ff */
[----:B----4-:R-:W-:-:S03]  /*d720*/  @!P1 HADD2 R3, -R94.H0_H0, -RZ.H0_H0 ;  /* 0xa00000ff5e039230 */ /* 0x010fc60000000900 */
[----:B------:R-:W-:Y:S02]  /*d730*/  PRMT R8, R9, 0x7610, R8 ;  /* 0x0000761009087816 */ /* 0x000fe40000000008 */
[----:B------:R-:W-:Y:S02]  /*d740*/  PRMT R23, R3, 0x7610, R23 ;  /* 0x0000761003177816 */ /* 0x000fe40000000017 */
[----:B------:R-:W-:Y:S02]  /*d750*/  @!P0 PRMT R95, R8, 0x5410, RZ ;  /* 0x00005410085f8816 */ /* 0x000fe400000000ff */
[----:B------:R-:W-:Y:S01]  /*d760*/  ISETP.GT.U32.AND P0, PT, R2, UR7, PT ;  /* 0x0000000702007c0c */ /* 0x000fe2000bf04070 */
[----:B------:R-:W-:Y:S01]  /*d770*/  HMMA.16816.F32 R112, R4, R14, R112 ;  /* 0x0000000e0470723c */ /* 0x000fe20000001870 */
[----:B------:R-:W-:Y:S01]  /*d780*/  PRMT R2, R20, 0x7772, RZ ;  /* 0x0000777214027816 */ /* 0x000fe200000000ff */
[----:B------:R-:W2:Y:S01]  /*d790*/  LDSM.16.MT88.4 R8, [R172+0x6800] ;  /* 0x00680000ac08783b */ /* 0x000ea20000004200 */
[----:B------:R-:W-:-:S02]  /*d7a0*/  @!P1 PRMT R94, R23, 0x5410, RZ ;  /* 0x00005410175e9816 */ /* 0x000fc400000000ff */
[----:B------:R-:W-:-:S07]  /*d7b0*/  ISETP.GT.U32.AND P1, PT, R2, UR7, PT ;  /* 0x0000000702007c0c */ /* 0x000fce000bf24070 */
[----:B---3--:R-:W-:-:S05]  /*d7c0*/  @P0 HADD2 R18, -R92.H0_H0, -RZ.H0_H0 ;  /* 0xa00000ff5c120230 */ /* 0x008fca0000000900 */
[----:B------:R-:W-:-:S04]  /*d7d0*/  PRMT R16, R18, 0x7610, R16 ;  /* 0x0000761012107816 */ /* 0x000fc80000000010 */
[----:B------:R-:W-:Y:S02]  /*d7e0*/  @P0 PRMT R92, R16, 0x5410, RZ ;  /* 0x00005410105c0816 */ /* 0x000fe400000000ff */
[----:B------:R1:W3:Y:S01]  /*d7f0*/  LDL.LU.S16 R16, [R1+0xa8] ;  /* 0x0000a80001107983 */ /* 0x0002e20000300600 */
[----:B-----5:R-:W-:-:S05]  /*d800*/  @P1 HADD2 R17, -R127.H0_H0, -RZ.H0_H0 ;  /* 0xa00000ff7f111230 */ /* 0x020fca0000000900 */
[----:B------:R-:W-:-:S04]  /*d810*/  PRMT R14, R17, 0x7610, R14 ;  /* 0x00007610110e7816 */ /* 0x000fc8000000000e */
[----:B------:R-:W-:Y:S02]  /*d820*/  @P1 PRMT R127, R14, 0x5410, RZ ;  /* 0x000054100e7f1816 */ /* 0x000fe400000000ff */
[----:B------:R1:W4:Y:S01]  /*d830*/  LDL.LU.S16 R14, [R1+0xac] ;  /* 0x0000ac00010e7983 */ /* 0x0003220000300600 */
[----:B------:R-:W-:Y:S01]  /*d840*/  PRMT R3, R20, 0x7773, RZ ;  /* 0x0000777314037816 */ /* 0x000fe200000000ff */
[----:B------:R-:W-:-:S03]  /*d850*/  FFMA.FTZ R2, R230, UR6, -R30 ;  /* 0x00000006e6027c23 */ /* 0x000fc6000801081e */
[----:B------:R-:W-:Y:S01]  /*d860*/  ISETP.GT.U32.AND P2, PT, R3, UR7, PT ;  /* 0x0000000703007c0c */ /* 0x000fe2000bf44070 */
[--C-:B------:R-:W-:Y:S01]  /*d870*/  FFMA.FTZ R3, R222, UR6, -R30.reuse ;  /* 0x00000006de037c23 */ /* 0x100fe2000801081e */
[----:B------:R5:W-:Y:S08]  /*d880*/  MUFU.EX2 R190, R2 ;  /* 0x0000000200be7308 */ /* 0x000bf00000000800 */
[----:B------:R2:W1:Y:S01]  /*d890*/  MUFU.EX2 R189, R3 ;  /* 0x0000000300bd7308 */ /* 0x0004620000000800 */
[----:B-----5:R-:W-:Y:S01]  /*d8a0*/  LOP3.LUT R2, R0, 0xff, RZ, 0xc0, !PT ;  /* 0x000000ff00027812 */ /* 0x020fe200078ec0ff */
[----:B--2---:R-:W-:-:S03]  /*d8b0*/  FFMA.FTZ R3, R196, UR6, -R30 ;  /* 0x00000006c4037c23 */ /* 0x004fc6000801081e */
[----:B------:R-:W-:-:S03]  /*d8c0*/  ISETP.LE.U32.AND P0, PT, R2, UR7, PT ;  /* 0x0000000702007c0c */ /* 0x000fc6000bf03070 */
[----:B------:R2:W-:Y:S02]  /*d8d0*/  MUFU.EX2 R196, R3 ;  /* 0x0000000300c47308 */ /* 0x0005e40000000800 */
[----:B--2---:R-:W-:-:S06]  /*d8e0*/  FFMA.FTZ R3, R223, UR6, -R30 ;  /* 0x00000006df037c23 */ /* 0x004fcc000801081e */
[----:B------:R1:W-:Y:S01]  /*d8f0*/  MUFU.EX2 R191, R3 ;  /* 0x0000000300bf7308 */ /* 0x0003e20000000800 */
[----:B------:R-:W-:Y:S01]  /*d900*/  HMMA.16816.F32 R152, R4, R8, R152 ;  /* 0x000000080498723c */ /* 0x000fe20000001898 */
[----:B------:R-:W-:Y:S01]  /*d910*/  FFMA.FTZ R8, R173, UR6, -R31 ;  /* 0x00000006ad087c23 */ /* 0x000fe2000801081f */
[----:B-1----:R-:W-:-:S04]  /*d920*/  F2FP.F16.F32.PACK_AB R3, R189, R190 ;  /* 0x000000bebd03723e */ /* 0x002fc800000000ff */
[C---:B------:R-:W-:Y:S02]  /*d930*/  PRMT R99, R3.reuse, 0x7610, R99 ;  /* 0x0000761003637816 */ /* 0x040fe40000000063 */
[----:B------:R-:W-:Y:S01]  /*d940*/  PRMT R98, R3, 0x7632, R98 ;  /* 0x0000763203627816 */ /* 0x000fe20000000062 */
[----:B------:R1:W-:Y:S03]  /*d950*/  MUFU.EX2 R175, R8 ;  /* 0x0000000800af7308 */ /* 0x0003e60000000800 */
[----:B-1----:R-:W-:Y:S01]  /*d960*/  PRMT R8, R99, 0x5410, R98 ;  /* 0x0000541063087816 */ /* 0x002fe20000000062 */
[----:B----4-:R-:W-:-:S05]  /*d970*/  @!P0 HADD2 R14, -R99.H0_H0, -RZ.H0_H0 ;  /* 0xa00000ff630e8230 */ /* 0x010fca0000000900 */
[----:B------:R-:W-:-:S04]  /*d980*/  PRMT R9, R14, 0x7610, R9 ;  /* 0x000076100e097816 */ /* 0x000fc80000000009 */
[----:B------:R-:W-:Y:S02]  /*d990*/  @!P0 PRMT R99, R9, 0x5410, RZ ;  /* 0x0000541009638816 */ /* 0x000fe400000000ff */
[----:B------:R2:W4:Y:S01]  /*d9a0*/  LDL.LU.S16 R9, [R1+0xb0] ;  /* 0x0000b00001097983 */ /* 0x0005220000300600 */
[----:B------:R-:W-:-:S04]  /*d9b0*/  PRMT R2, R0, 0x7632, R2 ;  /* 0x0000763200027816 */ /* 0x000fc80000000002 */
[----:B------:R-:W-:Y:S01]  /*d9c0*/  LOP3.LUT R2, R2, 0xff, RZ, 0xc0, !PT ;  /* 0x000000ff02027812 */ /* 0x000fe200078ec0ff */
[----:B---3--:R-:W-:-:S03]  /*d9d0*/  @P2 HADD2 R16, -R126.H0_H0, -RZ.H0_H0 ;  /* 0xa00000ff7e102230 */ /* 0x008fc60000000900 */
[----:B------:R-:W-:Y:S02]  /*d9e0*/  ISETP.LE.U32.AND P1, PT, R2, UR7, PT ;  /* 0x0000000702007c0c */ /* 0x000fe4000bf23070 */
[----:B------:R-:W-:-:S04]  /*d9f0*/  LOP3.LUT R2, R0, 0xffff, RZ, 0xc0, !PT ;  /* 0x0000ffff00027812 */ /* 0x000fc800078ec0ff */
[----:B------:R-:W-:Y:S01]  /*da00*/  SHF.R.U32.HI R2, RZ, 0x8, R2 ;  /* 0x00000008ff027819 */ /* 0x000fe20000011602 */
[----:B------:R-:W-:Y:S01]  /*da10*/  FFMA.FTZ R3, R228, UR6, -R31 ;  /* 0x00000006e4037c23 */ /* 0x000fe2000801081f */
[----:B------:R-:W-:Y:S02]  /*da20*/  PRMT R15, R16, 0x7610, R15 ;  /* 0x00007610100f7816 */ /* 0x000fe4000000000f */
[----:B------:R-:W-:Y:S01]  /*da30*/  LOP3.LUT R2, R2, 0xffff, RZ, 0xc0, !PT ;  /* 0x0000ffff02027812 */ /* 0x000fe200078ec0ff */
[----:B------:R1:W3:Y:S01]  /*da40*/  MUFU.EX2 R174, R3 ;  /* 0x0000000300ae7308 */ /* 0x0002e20000000800 */
[----:B------:R-:W-:Y:S01]  /*da50*/  @P2 PRMT R126, R15, 0x5410, RZ ;  /* 0x000054100f7e2816 */ /* 0x000fe200000000ff */
[----:B------:R-:W-:Y:S01]  /*da60*/  HMMA.16816.F32 R148, R4, R10, R148 ;  /* 0x0000000a0494723c */ /* 0x000fe20000001894 */
[----:B------:R-:W-:Y:S01]  /*da70*/  ISETP.LE.U32.AND P2, PT, R2, UR7, PT ;  /* 0x0000000702007c0c */ /* 0x000fe2000bf43070 */
[----:B------:R-:W5:Y:S01]  /*da80*/  LDSM.16.MT88.4 R16, [R171+0x11000] ;  /* 0x01100000ab10783b */ /* 0x000f620000004200 */
[----:B------:R-:W-:-:S02]  /*da90*/  SHF.R.U32.HI R2, RZ, 0x18, R0 ;  /* 0x00000018ff027819 */ /* 0x000fc40000011600 */
[----:B------:R-:W-:Y:S02]  /*daa0*/  MOV R222, R233 ;  /* 0x000000e900de7202 */ /* 0x000fe40000000f00 */
[----:B------:R-:W-:Y:S02]  /*dab0*/  ISETP.LE.U32.AND P0, PT, R2, UR7, PT ;  /* 0x0000000702007c0c */ /* 0x000fe4000bf03070 */
[----:B------:R-:W-:Y:S01]  /*dac0*/  LOP3.LUT R2, R0, 0xffff, RZ, 0xc0, !PT ;  /* 0x0000ffff00027812 */ /* 0x000fe200078ec0ff */
[--C-:B------:R-:W-:Y:S01]  /*dad0*/  FFMA.FTZ R4, R222, UR6, -R31.reuse ;  /* 0x00000006de047c23 */ /* 0x100fe2000801081f */
[----:B-1----:R-:W-:Y:S01]  /*dae0*/  FFMA.FTZ R3, R231, UR6, -R31 ;  /* 0x00000006e7037c23 */ /* 0x002fe2000801081f */
[----:B------:R-:W-:Y:S02]  /*daf0*/  LOP3.LUT R6, R0, 0xff, RZ, 0xc0, !PT ;  /* 0x000000ff00067812 */ /* 0x000fe400078ec0ff */
[----:B------:R-:W-:Y:S01]  /*db00*/  SHF.R.U32.HI R2, RZ, 0x8, R2 ;  /* 0x00000008ff027819 */ /* 0x000fe20000011602 */
[----:B------:R1:W-:Y:S01]  /*db10*/  MUFU.EX2 R173, R3 ;  /* 0x0000000300ad7308 */ /* 0x0003e20000000800 */
[----:B------:R-:W-:-:S07]  /*db20*/  SHF.R.U32.HI R5, RZ, 0x18, R0 ;  /* 0x00000018ff057819 */ /* 0x000fce0000011600 */
[----:B------:R2:W5:Y:S01]  /*db30*/  MUFU.EX2 R188, R4 ;  /* 0x0000000400bc7308 */ /* 0x0005620000000800 */
[----:B-1----:R-:W-:-:S04]  /*db40*/  PRMT R3, R0, 0x7632, R3 ;  /* 0x0000763200037816 */ /* 0x002fc80000000003 */
[----:B------:R-:W-:Y:S02]  /*db50*/  LOP3.LUT R0, R3, 0xff, RZ, 0xc0, !PT ;  /* 0x000000ff03007812 */ /* 0x000fe400078ec0ff */
[----:B--2---:R-:W-:Y:S02]  /*db60*/  PRMT R4, R6, 0x5410, R2 ;  /* 0x0000541006047816 */ /* 0x004fe40000000002 */
[----:B---3--:R-:W-:Y:S02]  /*db70*/  F2FP.F16.F32.PACK_AB R2, R174, R175 ;  /* 0x000000afae02723e */ /* 0x008fe400000000ff */
[----:B------:R-:W-:Y:S02]  /*db80*/  PRMT R3, R0, 0x5410, R5 ;  /* 0x0000541000037816 */ /* 0x000fe40000000005 */
[----:B------:R-:W-:Y:S02]  /*db90*/  HSET2.LE.AND R0, R4, R32, PT ;  /* 0x0000002004007233 */ /* 0x000fe40003803000 */
[----:B------:R-:W-:-:S02]  /*dba0*/  PRMT R97, R2, 0x7610, R97 ;  /* 0x0000761002617816 */ /* 0x000fc40000000061 */
[----:B------:R-:W-:Y:S02]  /*dbb0*/  PRMT R96, R2, 0x7632, R96 ;  /* 0x0000763202607816 */ /* 0x000fe40000000060 */
[----:B------:R-:W-:Y:S02]  /*dbc0*/  HSET2.LE.AND R2, R3, R32, PT ;  /* 0x0000002003027233 */ /* 0x000fe40003803000 */
[----:B------:R-:W-:Y:S02]  /*dbd0*/  LOP3.LUT R4, R8, R0, RZ, 0xc0, !PT ;  /* 0x0000000008047212 */ /* 0x000fe400078ec0ff */
[----:B------:R-:W-:Y:S02]  /*dbe0*/  PRMT R0, R97, 0x5410, R96 ;  /* 0x0000541061007816 */ /* 0x000fe40000000060 */
[----:B------:R-:W-:Y:S02]  /*dbf0*/  F2FP.F16.F32.PACK_AB R6, R191, R196 ;  /* 0x000000c4bf06723e */ /* 0x000fe400000000ff */
[----:B------:R-:W-:-:S02]  /*dc00*/  LOP3.LUT R3, R13, 0xff00ff, RZ, 0xc0, !PT ;  /* 0x00ff00ff0d037812 */ /* 0x000fc400078ec0ff */
[C---:B------:R-:W-:Y:S02]  /*dc10*/  PRMT R35, R6.reuse, 0x7610, R35 ;  /* 0x0000761006237816 */ /* 0x040fe40000000023 */
[----:B------:R-:W-:Y:S01]  /*dc20*/  PRMT R125, R6, 0x7632, R125 ;  /* 0x00007632067d7816 */ /* 0x000fe2000000007d */
[----:B------:R-:W-:-:S04]  /*dc30*/  IMAD.MOV.U32 R223, RZ, RZ, R232 ;  /* 0x000000ffffdf7224 */ /* 0x000fc800078e00e8 */
[----:B------:R-:W-:Y:S02]  /*dc40*/  FFMA.FTZ R36, R223, R22, R213 ;  /* 0x00000016df247223 */ /* 0x000fe400000100d5 */
[----:B------:R-:W-:Y:S01]  /*dc50*/  LDSM.16.MT88.4 R20, [R28+0x13000] ;  /* 0x013000001c14783b */ /* 0x000fe20000004200 */
[----:B------:R-:W-:Y:S02]  /*dc60*/  IMAD.MOV.U32 R233, RZ, RZ, R239 ;  /* 0x000000ffffe97224 */ /* 0x000fe400078e00ef */
[----:B------:R-:W-:Y:S02]  /*dc70*/  IMAD.MOV.U32 R232, RZ, RZ, R244 ;  /* 0x000000ffffe87224 */ /* 0x000fe400078e00f4 */
[----:B------:R-:W-:Y:S01]  /*dc80*/  IMAD.MOV.U32 R239, RZ, RZ, R245 ;  /* 0x000000ffffef7224 */ /* 0x000fe200078e00f5 */
[----:B------:R-:W-:Y:S01]  /*dc90*/  MOV R245, R247 ;  /* 0x000000f700f57202 */ /* 0x000fe20000000f00 */
[----:B------:R-:W-:Y:S02]  /*dca0*/  IMAD.MOV.U32 R244, RZ, RZ, R246 ;  /* 0x000000fffff47224 */ /* 0x000fe400078e00f6 */
[----:B------:R-:W-:-:S02]  /*dcb0*/  IMAD.MOV.U32 R246, RZ, RZ, R240 ;  /* 0x000000fffff67224 */ /* 0x000fc400078e00f0 */
[----:B------:R-:W-:Y:S01]  /*dcc0*/  IMAD.MOV.U32 R247, RZ, RZ, R241 ;  /* 0x000000fffff77224 */ /* 0x000fe200078e00f1 */
[----:B------:R-:W-:Y:S01]  /*dcd0*/  MOV R241, R243 ;  /* 0x000000f300f17202 */ /* 0x000fe20000000f00 */
[----:B------:R-:W-:Y:S02]  /*dce0*/  IMAD.MOV.U32 R240, RZ, RZ, R242 ;  /* 0x000000fffff07224 */ /* 0x000fe400078e00f2 */
[----:B------:R-:W-:Y:S02]  /*dcf0*/  IMAD.MOV.U32 R242, RZ, RZ, R27 ;  /* 0x000000fffff27224 */ /* 0x000fe400078e001b */
[----:B------:R-:W-:Y:S01]  /*dd00*/  IMAD.MOV.U32 R243, RZ, RZ, R26 ;  /* 0x000000fffff37224 */ /* 0x000fe200078e001a */
[----:B------:R-:W-:Y:S01]  /*dd10*/  MOV R226, R244 ;  /* 0x000000f400e27202 */ /* 0x000fe20000000f00 */
[----:B------:R-:W-:Y:S01]  /*dd20*/  IMAD.MOV.U32 R227, RZ, RZ, R239 ;  /* 0x000000ffffe37224 */ /* 0x000fe200078e00ef */
[----:B------:R-:W-:Y:S01]  /*dd30*/  MOV R218, R240 ;  /* 0x000000f000da7202 */ /* 0x000fe20000000f00 */
[----:B------:R-:W-:Y:S01]  /*dd40*/  IMAD.MOV.U32 R225, RZ, RZ, R245 ;  /* 0x000000ffffe17224 */ /* 0x000fe200078e00f5 */
[----:B------:R-:W-:Y:S01]  /*dd50*/  LDSM.16.MT88.4 R24, [R28+0x11000] ;  /* 0x011000001c18783b */ /* 0x000fe20000004200 */
[----:B------:R-:W-:-:S02]  /*dd60*/  IMAD.MOV.U32 R224, RZ, RZ, R246 ;  /* 0x000000ffffe07224 */ /* 0x000fc400078e00f6 */
[----:B------:R-:W-:Y:S02]  /*dd70*/  IMAD.MOV.U32 R219, RZ, RZ, R247 ;  /* 0x000000ffffdb7224 */ /* 0x000fe400078e00f7 */
[----:B------:R-:W-:Y:S02]  /*dd80*/  IMAD.MOV.U32 R217, RZ, RZ, R241 ;  /* 0x000000ffffd97224 */ /* 0x000fe400078e00f1 */
[----:B------:R-:W-:Y:S02]  /*dd90*/  IMAD.MOV.U32 R216, RZ, RZ, R242 ;  /* 0x000000ffffd87224 */ /* 0x000fe400078e00f2 */
[----:B------:R-:W-:Y:S02]  /*dda0*/  IMAD.MOV.U32 R239, RZ, RZ, R243 ;  /* 0x000000ffffef7224 */ /* 0x000fe400078e00f3 */
[----:B------:R-:W-:Y:S02]  /*ddb0*/  IMAD.MOV.U32 R213, RZ, RZ, R219 ;  /* 0x000000ffffd57224 */ /* 0x000fe400078e00db */
[----:B----4-:R-:W-:-:S05]  /*ddc0*/  @!P2 HADD2 R9, -R98.H0_H0, -RZ.H0_H0 ;  /* 0xa00000ff6209a230 */ /* 0x010fca0000000900 */
[----:B------:R-:W-:Y:S02]  /*ddd0*/  PRMT R5, R9, 0x7610, R5 ;  /* 0x0000761009057816 */ /* 0x000fe40000000005 */
[----:B------:R-:W1:Y:S02]  /*dde0*/  LDSM.16.MT88.4 R8, [R172+0x1000] ;  /* 0x00100000ac08783b */ /* 0x000e640000004200 */
[----:B------:R-:W-:Y:S02]  /*ddf0*/  @!P2 PRMT R98, R5, 0x5410, RZ ;  /* 0x000054100562a816 */ /* 0x000fe400000000ff */
[----:B------:R-:W-:Y:S02]  /*de00*/  LOP3.LUT R5, R0, R2, RZ, 0xc0, !PT ;  /* 0x0000000200057212 */ /* 0x000fe400078ec0ff */
[----:B-----5:R-:W-:Y:S02]  /*de10*/  F2FP.F16.F32.PACK_AB R2, R188, R173 ;  /* 0x000000adbc02723e */ /* 0x020fe400000000ff */
[----:B------:R-:W-:-:S02]  /*de20*/  HSET2.LE.AND R0, R12, R32, PT ;  /* 0x000000200c007233 */ /* 0x000fc40003803000 */
[C---:B------:R-:W-:Y:S01]  /*de30*/  PRMT R124, R2.reuse, 0x7610, R124 ;  /* 0x00007610027c7816 */ /* 0x040fe2000000007c */
[----:B------:R-:W2:Y:S01]  /*de40*/  LDSM.16.MT88.4 R12, [R29+0x1000] ;  /* 0x001000001d0c783b */ /* 0x000ea20000004200 */
[----:B------:R-:W-:Y:S02]  /*de50*/  PRMT R33, R2, 0x7632, R33 ;  /* 0x0000763202217816 */ /* 0x000fe40000000021 */
[----:B------:R-:W-:Y:S02]  /*de60*/  HSET2.LE.AND R2, R3, R32, PT ;  /* 0x0000002003027233 */ /* 0x000fe40003803000 */
[----:B------:R-:W-:-:S04]  /*de70*/  PRMT R3, R35, 0x5410, R125 ;  /* 0x0000541023037816 */ /* 0x000fc8000000007d */
[----:B------:R-:W-:Y:S02]  /*de80*/  LOP3.LUT R6, R3, R0, RZ, 0xc0, !PT ;  /* 0x0000000003067212 */ /* 0x000fe400078ec0ff */
[----:B------:R-:W-:-:S04]  /*de90*/  PRMT R0, R124, 0x5410, R33 ;  /* 0x000054107c007816 */ /* 0x000fc80000000021 */
[----:B------:R-:W-:-:S07]  /*dea0*/  LOP3.LUT R7, R0, R2, RZ, 0xc0, !PT ;  /* 0x0000000200077212 */ /* 0x000fce00078ec0ff */
[C---:B------:R-:W-:Y:S08]  /*deb0*/  HMMA.16816.F32 R228, R4.reuse, R16, R80 ;  /* 0x0000001004e4723c */ /* 0x040ff00000001850 */
[C---:B------:R-:W-:Y:S01]  /*dec0*/  HMMA.16816.F32 R220, R4.reuse, R18, R72 ;  /* 0x0000001204dc723c */ /* 0x040fe20000001848 */
[----:B------:R-:W3:Y:S07]  /*ded0*/  LDSM.16.MT88.4 R16, [R171+0x13000] ;  /* 0x01300000ab10783b */ /* 0x000eee0000004200 */
[C---:B-1----:R-:W-:Y:S08]  /*dee0*/  HMMA.16816.F32 R120, R4.reuse, R8, R48 ;  /* 0x000000080478723c */ /* 0x042ff00000001830 */
[C---:B------:R-:W-:Y:S08]  /*def0*/  HMMA.16816.F32 R8, R4.reuse, R10, R40 ;  /* 0x0000000a0408723c */ /* 0x040ff00000001828 */
[C---:B--2---:R-:W-:Y:S08]  /*df00*/  HMMA.16816.F32 R244, R4.reuse, R12, R60 ;  /* 0x0000000c04f4723c */ /* 0x044ff0000000183c */
[----:B------:R-:W-:Y:S01]  /*df10*/  HMMA.16816.F32 R240, R4, R14, R52 ;  /* 0x0000000e04f0723c */ /* 0x000fe20000001834 */
[----:B------:R-:W1:Y:S01]  /*df20*/  LDSM.16.MT88.4 R12, [R29+0x3000] ;  /* 0x003000001d0c783b */ /* 0x000e620000004200 */
[----:B------:R-:W-:Y:S01]  /*df30*/  MOV R49, R122 ;  /* 0x0000007a00317202 */ /* 0x000fe20000000f00 */
[----:B------:R-:W-:Y:S01]  /*df40*/  IMAD.MOV.U32 R48, RZ, RZ, R123 ;  /* 0x000000ffff307224 */ /* 0x000fe200078e007b */
[----:B------:R-:W-:Y:S01]  /*df50*/  MOV R73, R9 ;  /* 0x0000000900497202 */ /* 0x000fe20000000f00 */
[----:B------:R-:W-:-:S02]  /*df60*/  IMAD.MOV.U32 R39, RZ, RZ, R121 ;  /* 0x000000ffff277224 */ /* 0x000fc400078e0079 */
[----:B------:R-:W-:Y:S01]  /*df70*/  IMAD.MOV.U32 R38, RZ, RZ, R120 ;  /* 0x000000ffff267224 */ /* 0x000fe200078e0078 */
[C---:B------:R-:W-:Y:S01]  /*df80*/  HMMA.16816.F32 R60, R4.reuse, R22, R88 ;  /* 0x00000016043c723c */ /* 0x040fe20000001858 */
[----:B------:R-:W-:Y:S02]  /*df90*/  IMAD.MOV.U32 R72, RZ, RZ, R10 ;  /* 0x000000ffff487224 */ /* 0x000fe400078e000a */
[----:B------:R-:W-:Y:S02]  /*dfa0*/  IMAD.MOV.U32 R51, RZ, RZ, R11 ;  /* 0x000000ffff337224 */ /* 0x000fe400078e000b */
[----:B------:R-:W-:Y:S02]  /*dfb0*/  IMAD.MOV.U32 R50, RZ, RZ, R8 ;  /* 0x000000ffff327224 */ /* 0x000fe400078e0008 */
[----:B------:R-:W2:Y:S01]  /*dfc0*/  LDSM.16.MT88.4 R8, [R172+0x3000] ;  /* 0x00300000ac08783b */ /* 0x000ea20000004200 */
[C---:B---3--:R-:W-:Y:S08]  /*dfd0*/  HMMA.16816.F32 R88, R4.reuse, R16, R128 ;  /* 0x000000100458723c */ /* 0x048ff00000001880 */
[----:B------:R-:W-:Y:S01]  /*dfe0*/  HMMA.16816.F32 R120, R4, R18, R132 ;  /* 0x000000120478723c */ /* 0x000fe20000001884 */
[----:B------:R-:W3:Y:S01]  /*dff0*/  LDSM.16.MT88.4 R16, [R171+0x15000] ;  /* 0x01500000ab10783b */ /* 0x000ee20000004200 */
[----:B------:R-:W-:Y:S01]  /*e000*/  MOV R83, R224 ;  /* 0x000000e000537202 */ /* 0x000fe20000000f00 */
[----:B------:R-:W-:-:S02]  /*e010*/  IMAD.MOV.U32 R82, RZ, RZ, R225 ;  /* 0x000000ffff527224 */ /* 0x000fc400078e00e1 */
[----:B------:R-:W-:Y:S02]  /*e020*/  IMAD.MOV.U32 R80, RZ, RZ, R226 ;  /* 0x000000ffff507224 */ /* 0x000fe400078e00e2 */
[----:B------:R-:W-:Y:S02]  /*e030*/  IMAD.MOV.U32 R81, RZ, RZ, R227 ;  /* 0x000000ffff517224 */ /* 0x000fe400078e00e3 */
[----:B-1----:R-:W-:Y:S01]  /*e040*/  HMMA.16816.F32 R224, R4, R12, R140 ;  /* 0x0000000c04e0723c */ /* 0x002fe2000000188c */
[----:B------:R4:W5:Y:S04]  /*e050*/  LDL.LU.S16 R141, [R1+0xb8] ;  /* 0x0000b800018d7983 */ /* 0x0009680000300600 */
[----:B------:R4:W4:Y:S01]  /*e060*/  LDL.LU.S16 R140, [R1+0x5c] ;  /* 0x00005c00018c7983 */ /* 0x0009220000300600 */
[----:B------:R-:W-:Y:S01]  /*e070*/  MOV R3, R216 ;  /* 0x000000d800037202 */ /* 0x000fe20000000f00 */
[----:B------:R-:W-:Y:S01]  /*e080*/  IMAD.MOV.U32 R2, RZ, RZ, R217 ;  /* 0x000000ffff027224 */ /* 0x000fe200078e00d9 */
[----:B------:R-:W-:Y:S01]  /*e090*/  MOV R143, R250 ;  /* 0x000000fa008f7202 */ /* 0x000fe20000000f00 */
[----:B------:R-:W-:-:S02]  /*e0a0*/  IMAD.MOV.U32 R0, RZ, RZ, R218 ;  /* 0x000000ffff007224 */ /* 0x000fc400078e00da */
[----:B------:R-:W-:Y:S01]  /*e0b0*/  IMAD.MOV.U32 R142, RZ, RZ, R248 ;  /* 0x000000ffff8e7224 */ /* 0x000fe200078e00f8 */
[----:B------:R-:W-:Y:S01]  /*e0c0*/  HMMA.16816.F32 R216, R4, R14, R84 ;  /* 0x0000000e04d8723c */ /* 0x000fe20000001854 */
[----:B------:R-:W-:Y:S02]  /*e0d0*/  IMAD.MOV.U32 R134, RZ, RZ, R249 ;  /* 0x000000ffff867224 */ /* 0x000fe400078e00f9 */
[----:B------:R-:W-:-:S05]  /*e0e0*/  IMAD.MOV.U32 R132, RZ, RZ, R251 ;  /* 0x000000ffff847224 */ /* 0x000fca00078e00fb */
[C---:B--2---:R-:W-:Y:S08]  /*e0f0*/  HMMA.16816.F32 R52, R4.reuse, R8, R76 ;  /* 0x000000080434723c */ /* 0x044ff0000000184c */
[C---:B------:R-:W-:Y:S08]  /*e100*/  HMMA.16816.F32 R136, R4.reuse, R24, R136 ;  /* 0x000000180488723c */ /* 0x040ff00000001888 */
[----:B------:R-:W-:Y:S01]  /*e110*/  HMMA.16816.F32 R44, R4, R26, R44 ;  /* 0x0000001a042c723c */ /* 0x000fe2000000182c */
[----:B------:R-:W-:Y:S01]  /*e120*/  LDSM.16.MT88.4 R24, [R28+0x15000] ;  /* 0x015000001c18783b */ /* 0x000fe20000004200 */
[----:B------:R-:W-:Y:S01]  /*e130*/  MOV R75, R80 ;  /* 0x00000050004b7202 */ /* 0x000fe20000000f00 */
[----:B------:R-:W-:-:S02]  /*e140*/  IMAD.MOV.U32 R130, RZ, RZ, R81 ;  /* 0x000000ffff827224 */ /* 0x000fc400078e0051 */
[----:B------:R-:W-:Y:S02]  /*e150*/  IMAD.MOV.U32 R129, RZ, RZ, R232 ;  /* 0x000000ffff817224 */ /* 0x000fe400078e00e8 */
[----:B------:R-:W-:Y:S01]  /*e160*/  IMAD.MOV.U32 R131, RZ, RZ, R236 ;  /* 0x000000ffff837224 */ /* 0x000fe200078e00ec */
[C---:B------:R-:W-:Y:S01]  /*e170*/  HMMA.16816.F32 R248, R4.reuse, R10, R64 ;  /* 0x0000000a04f8723c */ /* 0x040fe20000001840 */
[----:B------:R2:W2:Y:S04]  /*e180*/  LDL.LU.S16 R64, [R1+0xbc] ;  /* 0x0000bc0001407983 */ /* 0x0004a80000300600 */
[----:B------:R-:W1:Y:S03]  /*e190*/  LDSM.16.MT88.4 R8, [R172+0x5000] ;  /* 0x00500000ac08783b */ /* 0x000e660000004200 */
[----:B---3--:R-:W-:Y:S01]  /*e1a0*/  HMMA.16816.F32 R84, R4, R18, R160 ;  /* 0x000000120454723c */ /* 0x008fe200000018a0 */
[----:B------:R3:W3:Y:S01]  /*e1b0*/  LDL.LU.S16 R19, [R1+0xc0] ;  /* 0x0000c00001137983 */ /* 0x0006e20000300600 */
[----:B------:R-:W-:Y:S01]  /*e1c0*/  IMAD.MOV.U32 R74, RZ, RZ, R237 ;  /* 0x000000ffff4a7224 */ /* 0x000fe200078e00ed */
[----:B------:R-:W-:Y:S01]  /*e1d0*/  MOV R81, R238 ;  /* 0x000000ee00517202 */ /* 0x000fe20000000f00 */
[----:B------:R-:W-:Y:S01]  /*e1e0*/  IMAD.MOV.U32 R80, RZ, RZ, R239 ;  /* 0x000000ffff507224 */ /* 0x000fe200078e00ef */
[----:B------:R-:W-:Y:S01]  /*e1f0*/  MOV R135, R234 ;  /* 0x000000ea00877202 */ /* 0x000fe20000000f00 */
[----:B------:R-:W-:Y:S01]  /*e200*/  IMAD.MOV.U32 R67, RZ, RZ, R142 ;  /* 0x000000ffff437224 */ /* 0x000fe200078e008e */
[----:B------:R-:W3:Y:S01]  /*e210*/  LDSM.16.MT88.4 R12, [R29+0x5000] ;  /* 0x005000001d0c783b */ /* 0x000ee20000004200 */
[----:B------:R-:W-:-:S02]  /*e220*/  IMAD.MOV.U32 R142, RZ, RZ, R130 ;  /* 0x000000ffff8e7224 */ /* 0x000fc400078e0082 */
[----:B------:R-:W-:Y:S01]  /*e230*/  IMAD.MOV.U32 R130, RZ, RZ, R2 ;  /* 0x000000ffff827224 */ /* 0x000fe200078e0002 */
[----:B------:R-:W-:Y:S01]  /*e240*/  HMMA.16816.F32 R76, R4, R16, R164 ;  /* 0x00000010044c723c */ /* 0x000fe200000018a4 */
[----:B------:R-:W-:-:S07]  /*e250*/  IMAD.MOV.U32 R128, RZ, RZ, R233 ;  /* 0x000000ffff807224 */ /* 0x000fce00078e00e9 */
[C---:B-1----:R-:W-:Y:S01]  /*e260*/  HMMA.16816.F32 R236, R4.reuse, R8, R156 ;  /* 0x0000000804ec723c */ /* 0x042fe2000000189c */
[----:B------:R-:W-:Y:S01]  /*e270*/  IMAD.MOV.U32 R133, RZ, RZ, R235 ;  /* 0x000000ffff857224 */ /* 0x000fe200078e00eb */
[----:B------:R-:W-:Y:S01]  /*e280*/  MOV R43, R52 ;  /* 0x00000034002b7202 */ /* 0x000fe20000000f00 */
[----:B------:R-:W-:Y:S02]  /*e290*/  IMAD.MOV.U32 R42, RZ, RZ, R54 ;  /* 0x000000ffff2a7224 */ /* 0x000fe400078e0036 */
[----:B------:R-:W-:Y:S02]  /*e2a0*/  IMAD.MOV.U32 R41, RZ, RZ, R55 ;  /* 0x000000ffff297224 */ /* 0x000fe400078e0037 */
[----:B------:R-:W-:Y:S01]  /*e2b0*/  IMAD.MOV.U32 R40, RZ, RZ, R53 ;  /* 0x000000ffff287224 */ /* 0x000fe200078e0035 */
[C---:B------:R-:W-:Y:S08]  /*e2c0*/  HMMA.16816.F32 R232, R4.reuse, R10, R144 ;  /* 0x0000000a04e8723c */ /* 0x040ff00000001890 */
[----:B------:R-:W-:Y:S01]  /*e2d0*/  HMMA.16816.F32 R52, R4, R26, R176 ;  /* 0x0000001a0434723c */ /* 0x000fe200000018b0 */
[----:B----4-:R-:W-:-:S02]  /*e2e0*/  @!P0 HADD2 R140, -R96.H0_H0, -RZ.H0_H0 ;  /* 0xa00000ff608c8230 */ /* 0x010fc40000000900 */
[----:B-----5:R-:W-:-:S03]  /*e2f0*/  @!P1 HADD2 R141, -R97.H0_H0, -RZ.H0_H0 ;  /* 0xa00000ff618d9230 */ /* 0x020fc60000000900 */
[----:B------:R-:W-:Y:S01]  /*e300*/  PRMT R8, R140, 0x7610, R8 ;  /* 0x000076108c087816 */ /* 0x000fe20000000008 */
[----:B------:R-:W-:Y:S02]  /*e310*/  IMAD.MOV.U32 R140, RZ, RZ, R143 ;  /* 0x000000ffff8c7224 */ /* 0x000fe400078e008f */
[----:B------:R-:W-:Y:S02]  /*e320*/  IMAD.MOV.U32 R143, RZ, RZ, R129 ;  /* 0x000000ffff8f7224 */ /* 0x000fe400078e0081 */
[----:B------:R-:W-:Y:S01]  /*e330*/  IMAD.MOV.U32 R129, RZ, RZ, R3 ;  /* 0x000000ffff817224 */ /* 0x000fe200078e0003 */
[----:B------:R-:W-:Y:S01]  /*e340*/  PRMT R9, R141, 0x7610, R9 ;  /* 0x000076108d097816 */ /* 0x000fe20000000009 */
[----:B------:R-:W-:Y:S01]  /*e350*/  IMAD.WIDE.U32 R2, R37, -0x2daee0ad, RZ ;  /* 0xd2511f5325027825 */ /* 0x000fe200078e00ff */
[----:B------:R-:W-:-:S03]  /*e360*/  MOV R141, R132 ;  /* 0x00000084008d7202 */ /* 0x000fc60000000f00 */
[----:B------:R-:W-:Y:S01]  /*e370*/  IMAD.MOV.U32 R132, RZ, RZ, R75 ;  /* 0x000000ffff847224 */ /* 0x000fe200078e004b */
[----:B------:R-:W-:Y:S02]  /*e380*/  MOV R75, R0 ;  /* 0x00000000004b7202 */ /* 0x000fe40000000f00 */
[----:B------:R-:W-:Y:S02]  /*e390*/  LOP3.LUT R0, R34, UR12, R3, 0x96, !PT ;  /* 0x0000000c22007c12 */ /* 0x000fe4000f8e9603 */
[----:B------:R-:W-:-:S04]  /*e3a0*/  PRMT R3, R2, 0x7771, RZ ;  /* 0x0000777102037816 */ /* 0x000fc800000000ff */
[----:B------:R-:W-:Y:S02]  /*e3b0*/  ISETP.GT.U32.AND P2, PT, R3, UR7, PT ;  /* 0x0000000703007c0c */ /* 0x000fe4000bf44070 */
[C---:B------:R-:W-:Y:S02]  /*e3c0*/  PRMT R3, R2.reuse, 0x7772, RZ ;  /* 0x0000777202037816 */ /* 0x040fe400000000ff */
[----:B------:R-:W-:Y:S02]  /*e3d0*/  @!P1 PRMT R97, R9, 0x5410, RZ ;  /* 0x0000541009619816 */ /* 0x000fe400000000ff */
[----:B------:R-:W-:Y:S02]  /*e3e0*/  ISETP.GT.U32.AND P1, PT, R3, UR7, PT ;  /* 0x0000000703007c0c */ /* 0x000fe4000bf24070 */
[----:B------:R-:W-:Y:S02]  /*e3f0*/  PRMT R3, R2, 0x7773, RZ ;  /* 0x0000777302037816 */ /* 0x000fe400000000ff */
[----:B------:R-:W-:Y:S01]  /*e400*/  @!P0 PRMT R96, R8, 0x5410, RZ ;  /* 0x0000541008608816 */ /* 0x000fe200000000ff */
[----:B---3--:R-:W-:-:S05]  /*e410*/  @P4 HADD2 R19, -R125.H0_H0, -RZ.H0_H0 ;  /* 0xa00000ff7d134230 */ /* 0x008fca0000000900 */
[----:B------:R-:W-:Y:S02]  /*e420*/  PRMT R17, R19, 0x7610, R17 ;  /* 0x0000761013117816 */ /* 0x000fe40000000011 */
[----:B------:R3:W4:Y:S01]  /*e430*/  LDL.LU.S16 R19, [R1+0xc4] ;  /* 0x0000c40001137983 */ /* 0x0007220000300600 */
[----:B------:R-:W-:Y:S01]  /*e440*/  ISETP.GT.U32.AND P0, PT, R3, UR7, PT ;  /* 0x0000000703007c0c */ /* 0x000fe2000bf04070 */
[----:B------:R-:W-:Y:S01]  /*e450*/  IMAD.MOV.U32 R9, RZ, RZ, R2 ;  /* 0x000000ffff097224 */ /* 0x000fe200078e0002 */
[C---:B------:R-:W-:Y:S02]  /*e460*/  PRMT R8, R2.reuse, 0x7773, RZ ;  /* 0x0000777302087816 */ /* 0x040fe400000000ff */
[C---:B------:R-:W-:Y:S02]  /*e470*/  PRMT R3, R2.reuse, 0x7772, RZ ;  /* 0x0000777202037816 */ /* 0x040fe400000000ff */
[----:B------:R-:W-:Y:S02]  /*e480*/  MOV R11, R2 ;  /* 0x00000002000b7202 */ /* 0x000fe40000000f00 */
[----:B------:R-:W-:Y:S01]  /*e490*/  PRMT R10, R2, 0x7771, RZ ;  /* 0x00007771020a7816 */ /* 0x000fe200000000ff */
[----:B------:R-:W-:Y:S01]  /*e4a0*/  FFMA.FTZ R2, R67, UR6, -R30 ;  /* 0x0000000643027c23 */ /* 0x000fe2000801081e */
[----:B------:R-:W-:Y:S01]  /*e4b0*/  IMAD.MOV.U32 R179, RZ, RZ, R140 ;  /* 0x000000ffffb37224 */ /* 0x000fe200078e008c */
[----:B------:R-:W-:Y:S01]  /*e4c0*/  @P4 PRMT R125, R17, 0x5410, RZ ;  /* 0x00005410117d4816 */ /* 0x000fe200000000ff */
[----:B------:R-:W-:Y:S01]  /*e4d0*/  IMAD.MOV.U32 R140, RZ, RZ, R133 ;  /* 0x000000ffff8c7224 */ /* 0x000fe200078e0085 */
[----:B------:R3:W5:Y:S01]  /*e4e0*/  LDL.LU.S16 R17, [R1+0xc8] ;  /* 0x0000c80001117983 */ /* 0x0007620000300600 */
[----:B------:R-:W-:-:S02]  /*e4f0*/  IMAD.MOV.U32 R133, RZ, RZ, R135 ;  /* 0x000000ffff857224 */ /* 0x000fc400078e0087 */
[----:B------:R1:W-:Y:S02]  /*e500*/  MUFU.EX2 R135, R2 ;  /* 0x0000000200877308 */ /* 0x0003e40000000800 */
[----:B-1----:R-:W-:-:S04]  /*e510*/  LOP3.LUT R2, R11, 0xff, RZ, 0xc0, !PT ;  /* 0x000000ff0b027812 */ /* 0x002fc800078ec0ff */
[----:B------:R-:W-:Y:S02]  /*e520*/  PRMT R11, R2, 0x5410, R10 ;  /* 0x00005410020b7816 */ /* 0x000fe4000000000a */
[----:B------:R3:W3:Y:S04]  /*e530*/  LDL.LU.S16 R10, [R1+0xcc] ;  /* 0x0000cc00010a7983 */ /* 0x0006e80000300600 */
[----:B------:R1:W3:Y:S01]  /*e540*/  LDL.LU.S16 R37, [R1+0xd0] ;  /* 0x0000d00001257983 */ /* 0x0002e20000300600 */
[C---:B------:R-:W-:Y:S03]  /*e550*/  HMMA.16816.F32 R56, R4.reuse, R20, R56 ;  /* 0x000000140438723c */ /* 0x040fe60000001838 */
[----:B------:R-:W1:Y:S05]  /*e560*/  LDSM.16.MT88.4 R20, [R28+0x17000] ;  /* 0x017000001c14783b */ /* 0x000e6a0000004200 */
[C---:B------:R-:W-:Y:S08]  /*e570*/  HMMA.16816.F32 R184, R4.reuse, R12, R184 ;  /* 0x0000000c04b8723c */ /* 0x040ff000000018b8 */
[----:B------:R-:W-:Y:S01]  /*e580*/  HMMA.16816.F32 R192, R4, R14, R192 ;  /* 0x0000000e04c0723c */ /* 0x000fe200000018c0 */
[----:B------:R-:W1:Y:S01]  /*e590*/  LDSM.16.MT88.4 R12, [R171+0x17000] ;  /* 0x01700000ab0c783b */ /* 0x000e620000004200 */
[----:B--2---:R-:W-:Y:S01]  /*e5a0*/  @!P3 HADD2 R64, -R35.H0_H0, -RZ.H0_H0 ;  /* 0xa00000ff2340b230 */ /* 0x004fe20000000900 */
[----:B------:R-:W-:-:S04]  /*e5b0*/  PRMT R2, R0, 0x7632, R2 ;  /* 0x0000763200027816 */ /* 0x000fc80000000002 */
[----:B------:R-:W-:Y:S01]  /*e5c0*/  LOP3.LUT R2, R2, 0xff, RZ, 0xc0, !PT ;  /* 0x000000ff02027812 */ /* 0x000fe200078ec0ff */
[----:B-1----:R-:W-:Y:S01]  /*e5d0*/  HMMA.16816.F32 R100, R4, R20, R100 ;  /* 0x000000140464723c */ /* 0x002fe20000001864 */
[----:B------:R-:W-:Y:S01]  /*e5e0*/  PRMT R21, R3, 0x5410, R8 ;  /* 0x0000541003157816 */ /* 0x000fe20000000008 */
[----:B------:R-:W-:Y:S01]  /*e5f0*/  FFMA.FTZ R8, R168, UR6, -R30 ;  /* 0x00000006a8087c23 */ /* 0x000fe2000801081e */
[----:B------:R-:W-:-:S03]  /*e600*/  PRMT R20, R64, 0x7610, R20 ;  /* 0x0000761040147816 */ /* 0x000fc60000000014 */
[----:B------:R-:W1:Y:S01]  /*e610*/  MUFU.EX2 R168, R8 ;  /* 0x0000000800a87308 */ /* 0x000e620000000800 */
[----:B------:R-:W-:Y:S02]  /*e620*/  LOP3.LUT R3, R9, 0xff, RZ, 0xc0, !PT ;  /* 0x000000ff09037812 */ /* 0x000fe400078ec0ff */
[----:B------:R-:W-:Y:S02]  /*e630*/  @!P3 PRMT R35, R20, 0x5410, RZ ;  /* 0x000054101423b816 */ /* 0x000fe400000000ff */
[----:B------:R-:W-:Y:S02]  /*e640*/  ISETP.LE.U32.AND P3, PT, R3, UR7, PT ;  /* 0x0000000703007c0c */ /* 0x000fe4000bf63070 */
[----:B------:R-:W-:Y:S01]  /*e650*/  LOP3.LUT R3, R0, 0xff, RZ, 0xc0, !PT ;  /* 0x000000ff00037812 */ /* 0x000fe200078ec0ff */
[----:B------:R-:W-:Y:S03]  /*e660*/  HMMA.16816.F32 R108, R4, R12, R108 ;  /* 0x0000000c046c723c */ /* 0x000fe6000000186c */
[----:B------:R-:W-:-:S05]  /*e670*/  ISETP.LE.U32.AND P4, PT, R3, UR7, PT ;  /* 0x0000000703007c0c */ /* 0x000fca000bf83070 */
[----:B------:R-:W-:Y:S01]  /*e680*/  HMMA.16816.F32 R64, R4, R14, R112 ;  /* 0x0000000e0440723c */ /* 0x000fe20000001870 */
[----:B------:R-:W2:Y:S01]  /*e690*/  LDSM.16.MT88.4 R12, [R29+0x7000] ;  /* 0x007000001d0c783b */ /* 0x000ea20000004200 */
[----:B-1----:R-:W-:-:S06]  /*e6a0*/  F2FP.F16.F32.PACK_AB R8, R168, R135 ;  /* 0x00000087a808723e */ /* 0x002fcc00000000ff */
[C---:B------:R-:W-:Y:S01]  /*e6b0*/  HMMA.16816.F32 R68, R4.reuse, R24, R68 ;  /* 0x000000180444723c */ /* 0x040fe20000001844 */
[----:B------:R-:W-:Y:S01]  /*e6c0*/  FFMA.FTZ R3, R179, UR6, -R30 ;  /* 0x00000006b3037c23 */ /* 0x000fe2000801081e */
[----:B------:R-:W-:Y:S01]  /*e6d0*/  IMAD.MOV.U32 R167, RZ, RZ, R51 ;  /* 0x000000ffffa77224 */ /* 0x000fe200078e0033 */
[----:B------:R-:W-:Y:S01]  /*e6e0*/  MOV R164, R50 ;  /* 0x0000003200a47202 */ /* 0x000fe20000000f00 */
[----:B------:R-:W-:Y:S01]  /*e6f0*/  IMAD.MOV.U32 R165, RZ, RZ, R73 ;  /* 0x000000ffffa57224 */ /* 0x000fe200078e0049 */
[----:B------:R-:W-:Y:S01]  /*e700*/  MOV R156, R43 ;  /* 0x0000002b009c7202 */ /* 0x000fe20000000f00 */
[----:B------:R-:W-:Y:S01]  /*e710*/  IMAD.MOV.U32 R166, RZ, RZ, R72 ;  /* 0x000000ffffa67224 */ /* 0x000fe200078e0048 */
[----:B------:R-:W-:Y:S01]  /*e720*/  LDSM.16.MT88.4 R112, [R171+0x17800] ;  /* 0x01780000ab70783b */ /* 0x000fe20000004200 */
[----:B------:R-:W-:Y:S01]  /*e730*/  HMMA.16816.F32 R24, R4, R22, R104 ;  /* 0x000000160418723c */ /* 0x000fe20000001868 */
[C---:B------:R-:W-:Y:S02]  /*e740*/  PRMT R23, R8.reuse, 0x7610, R23 ;  /* 0x0000761008177816 */ /* 0x040fe40000000017 */
[----:B------:R-:W-:Y:S01]  /*e750*/  MOV R179, R141 ;  /* 0x0000008d00b37202 */ /* 0x000fe20000000f00 */
[----:B------:R-:W-:Y:S01]  /*e760*/  IMAD.MOV.U32 R141, RZ, RZ, R142 ;  /* 0x000000ffff8d7224 */ /* 0x000fe200078e008e */
[----:B------:R-:W-:Y:S01]  /*e770*/  PRMT R22, R8, 0x7632, R22 ;  /* 0x0000763208167816 */ /* 0x000fe20000000016 */
[----:B------:R-:W-:Y:S01]  /*e780*/  IMAD.MOV.U32 R142, RZ, RZ, R132 ;  /* 0x000000ffff8e7224 */ /* 0x000fe200078e0084 */
[----:B------:R-:W-:Y:S01]  /*e790*/  LDSM.16.MT88.4 R104, [R28+0x17800] ;  /* 0x017800001c68783b */ /* 0x000fe20000004200 */
[----:B------:R-:W-:-:S02]  /*e7a0*/  IMAD.MOV.U32 R132, RZ, RZ, R134 ;  /* 0x000000ffff847224 */ /* 0x000fc400078e0086 */
[----:B------:R1:W-:Y:S01]  /*e7b0*/  MUFU.EX2 R134, R3 ;  /* 0x0000000300867308 */ /* 0x0003e20000000800 */
[----:B------:R-:W-:Y:S02]  /*e7c0*/  PRMT R20, R23, 0x5410, R22 ;  /* 0x0000541017147816 */ /* 0x000fe40000000016 */
[----:B------:R-:W-:Y:S01]  /*e7d0*/  SHF.R.U32.HI R8, RZ, 0x18, R0 ;  /* 0x00000018ff087819 */ /* 0x000fe20000011600 */
[----:B-1----:R-:W-:Y:S01]  /*e7e0*/  FFMA.FTZ R3, R140, UR6, -R30 ;  /* 0x000000068c037c23 */ /* 0x002fe2000801081e */
[----:B------:R-:W-:-:S03]  /*e7f0*/  MOV R140, R133 ;  /* 0x00000085008c7202 */ /* 0x000fc60000000f00 */
[----:B------:R1:W-:Y:S02]  /*e800*/  MUFU.EX2 R133, R3 ;  /* 0x0000000300857308 */ /* 0x0003e40000000800 */
[----:B-1----:R-:W-:-:S06]  /*e810*/  FFMA.FTZ R3, R179, UR6, -R31 ;  /* 0x00000006b3037c23 */ /* 0x002fcc000801081f */
[----:B------:R1:W-:Y:S01]  /*e820*/  MUFU.EX2 R34, R3 ;  /* 0x0000000300227308 */ /* 0x0003e20000000800 */
[----:B--2---:R-:W-:Y:S01]  /*e830*/  HMMA.16816.F32 R160, R4, R14, R180 ;  /* 0x0000000e04a0723c */ /* 0x004fe200000018b4 */
[----:B-1----:R-:W-:-:S04]  /*e840*/  LOP3.LUT R3, R0, 0xffff, RZ, 0xc0, !PT ;  /* 0x0000ffff00037812 */ /* 0x002fc800078ec0ff */
[----:B------:R-:W-:-:S03]  /*e850*/  SHF.R.U32.HI R3, RZ, 0x8, R3 ;  /* 0x00000008ff037819 */ /* 0x000fc60000011603 */
[----:B------:R-:W-:Y:S01]  /*e860*/  HMMA.16816.F32 R116, R4, R12, R116 ;  /* 0x0000000c0474723c */ /* 0x000fe20000001874 */
[----:B----4-:R-:W-:-:S05]  /*e870*/  @P5 HADD2 R19, -R124.H0_H0, -RZ.H0_H0 ;  /* 0xa00000ff7c135230 */ /* 0x010fca0000000900 */
[----:B------:R-:W-:-:S04]  /*e880*/  PRMT R18, R19, 0x7610, R18 ;  /* 0x0000761013127816 */ /* 0x000fc80000000012 */
[----:B------:R-:W-:Y:S02]  /*e890*/  @P5 PRMT R124, R18, 0x5410, RZ ;  /* 0x00005410127c5816 */ /* 0x000fe400000000ff */
[----:B------:R-:W-:Y:S02]  /*e8a0*/  ISETP.LE.U32.AND P5, PT, R2, UR7, PT ;  /* 0x0000000702007c0c */ /* 0x000fe4000bfa3070 */
[----:B------:R-:W-:Y:S01]  /*e8b0*/  LOP3.LUT R2, R0, 0xffff, RZ, 0xc0, !PT ;  /* 0x0000ffff00027812 */ /* 0x000fe200078ec0ff */
[----:B-----5:R-:W-:-:S03]  /*e8c0*/  @P6 HADD2 R17, -R33.H0_H0, -RZ.H0_H0 ;  /* 0xa00000ff21116230 */ /* 0x020fc60000000900 */
[----:B------:R-:W-:Y:S02]  /*e8d0*/  SHF.R.U32.HI R2, RZ, 0x8, R2 ;  /* 0x00000008ff027819 */ /* 0x000fe40000011602 */
[----:B------:R-:W-:Y:S02]  /*e8e0*/  PRMT R16, R17, 0x7610, R16 ;  /* 0x0000761011107816 */ /* 0x000fe40000000010 */
[----:B------:R-:W-:Y:S02]  /*e8f0*/  LOP3.LUT R2, R2, 0xffff, RZ, 0xc0, !PT ;  /* 0x0000ffff02027812 */ /* 0x000fe400078ec0ff */
[----:B------:R-:W-:Y:S02]  /*e900*/  @P6 PRMT R33, R16, 0x5410, RZ ;  /* 0x0000541010216816 */ /* 0x000fe400000000ff */
[----:B------:R-:W1:Y:S01]  /*e910*/  LDSM.16.MT88.4 R16, [R172+0x7000] ;  /* 0x00700000ac10783b */ /* 0x000e620000004200 */
[----:B------:R-:W-:Y:S02]  /*e920*/  ISETP.LE.U32.AND P6, PT, R2, UR7, PT ;  /* 0x0000000702007c0c */ /* 0x000fe4000bfc3070 */
[----:B------:R-:W-:Y:S01]  /*e930*/  SHF.R.U32.HI R2, RZ, 0x18, R0 ;  /* 0x00000018ff027819 */ /* 0x000fe20000011600 */
[----:B---3--:R-:W-:-:S05]  /*e940*/  @!P4 HADD2 R10, -R23.H0_H0, -RZ.H0_H0 ;  /* 0xa00000ff170ac230 */ /* 0x008fca0000000900 */
[----:B------:R-:W-:-:S04]  /*e950*/  PRMT R9, R10, 0x7610, R9 ;  /* 0x000076100a097816 */ /* 0x000fc80000000009 */
[----:B------:R-:W-:Y:S02]  /*e960*/  @!P4 PRMT R23, R9, 0x5410, RZ ;  /* 0x000054100917c816 */ /* 0x000fe400000000ff */
[----:B------:R-:W-:Y:S01]  /*e970*/  ISETP.LE.U32.AND P4, PT, R2, UR7, PT ;  /* 0x0000000702007c0c */ /* 0x000fe2000bf83070 */
[----:B------:R-:W-:-:S04]  /*e980*/  FFMA.FTZ R2, R132, UR6, -R31 ;  /* 0x0000000684027c23 */ /* 0x000fc8000801081f */
[----:B------:R2:W3:Y:S01]  /*e990*/  MUFU.EX2 R132, R2 ;  /* 0x0000000200847308 */ /* 0x0004e20000000800 */
[----:B------:R-:W-:-:S04]  /*e9a0*/  LOP3.LUT R9, R0, 0xff, RZ, 0xc0, !PT ;  /* 0x000000ff00097812 */ /* 0x000fc800078ec0ff */
[----:B------:R-:W-:Y:S01]  /*e9b0*/  PRMT R10, R9, 0x5410, R3 ;  /* 0x00005410090a7816 */ /* 0x000fe20000000003 */
[----:B------:R-:W-:Y:S01]  /*e9c0*/  FFMA.FTZ R3, R141, UR6, -R31 ;  /* 0x000000068d037c23 */ /* 0x000fe2000801081f */
[----:B--2---:R-:W-:-:S04]  /*e9d0*/  PRMT R2, R0, 0x7632, R2 ;  /* 0x0000763200027816 */ /* 0x004fc80000000002 */
[----:B------:R-:W-:Y:S01]  /*e9e0*/  LOP3.LUT R0, R2, 0xff, RZ, 0xc0, !PT ;  /* 0x000000ff02007812 */ /* 0x000fe200078ec0ff */
[----:B------:R-:W-:Y:S01]  /*e9f0*/  FFMA.FTZ R2, R140, UR6, -R31 ;  /* 0x000000068c027c23 */ /* 0x000fe2000801081f */
[----:B------:R-:W-:-:S03]  /*ea00*/  @!P6 HADD2 R37, -R22.H0_H0, -RZ.H0_H0 ;  /* 0xa00000ff1625e230 */ /* 0x000fc60000000900 */
[----:B------:R2:W-:Y:S01]  /*ea10*/  MUFU.EX2 R30, R2 ;  /* 0x00000002001e7308 */ /* 0x0005e20000000800 */
[--C-:B------:R-:W-:Y:S02]  /*ea20*/  PRMT R9, R0, 0x5410, R8.reuse ;  /* 0x0000541000097816 */ /* 0x100fe40000000008 */
[----:B------:R-:W-:-:S05]  /*ea30*/  PRMT R8, R37, 0x7610, R8 ;  /* 0x0000761025087816 */ /* 0x000fca0000000008 */
[----:B------:R4:W5:Y:S01]  /*ea40*/  MUFU.EX2 R15, R3 ;  /* 0x00000003000f7308 */ /* 0x0009620000000800 */
[----:B--2---:R-:W-:Y:S01]  /*ea50*/  FADD.FTZ R2, R143, R142 ;  /* 0x0000008e8f027221 */ /* 0x004fe20000010000 */
[----:B------:R-:W-:Y:S01]  /*ea60*/  FADD.FTZ R0, R128, R36 ;  /* 0x0000002480007221 */ /* 0x000fe20000010000 */
[----:B------:R-:W-:Y:S01]  /*ea70*/  @!P6 PRMT R22, R8, 0x5410, RZ ;  /* 0x000054100816e816 */ /* 0x000fe200000000ff */
[----:B-1----:R-:W-:Y:S01]  /*ea80*/  HMMA.16816.F32 R176, R4, R18, R148 ;  /* 0x0000001204b0723c */ /* 0x002fe20000001894 */
[----:B------:R-:W1:Y:S01]  /*ea90*/  LDSM.16.MT88.4 R148, [R171+0x11800] ;  /* 0x01180000ab94783b */ /* 0x000e620000004200 */
[----:B----4-:R-:W-:Y:S01]  /*eaa0*/  FADD.FTZ R3, R129, R2 ;  /* 0x0000000281037221 */ /* 0x010fe20000010000 */
[----:B------:R-:W-:Y:S02]  /*eab0*/  LOP3.LUT R2, R21, 0xff00ff, RZ, 0xc0, !PT ;  /* 0x00ff00ff15027812 */ /* 0x000fe400078ec0ff */
[----:B------:R-:W2:Y:S01]  /*eac0*/  LDSM.16.MT88.4 R140, [R28+0x11800] ;  /* 0x011800001c8c783b */ /* 0x000ea20000004200 */
[----:B------:R-:W-:Y:S01]  /*ead0*/  FADD.FTZ R31, R131, R3 ;  /* 0x00000003831f7221 */ /* 0x000fe20000010000 */
[----:B------:R-:W-:-:S02]  /*eae0*/  HSET2.LE.AND R3, R11, R32, PT ;  /* 0x000000200b037233 */ /* 0x000fc40003803000 */
[----:B---3--:R-:W-:Y:S01]  /*eaf0*/  F2FP.F16.F32.PACK_AB R11, R132, R34 ;  /* 0x00000022840b723e */ /* 0x008fe200000000ff */
[----:B------:R-:W-:Y:S01]  /*eb00*/  FADD.FTZ R0, R130, R0 ;  /* 0x0000000082007221 */ /* 0x000fe20000010000 */
[--C-:B------:R-:W-:Y:S02]  /*eb10*/  HSET2.LE.AND R8, R2, R32.reuse, PT ;  /* 0x0000002002087233 */ /* 0x100fe40003803000 */
[----:B------:R-:W-:Y:S02]  /*eb20*/  HSET2.LE.AND R2, R10, R32, PT ;  /* 0x000000200a027233 */ /* 0x000fe40003803000 */
[C---:B------:R-:W-:Y:S02]  /*eb30*/  PRMT R12, R11.reuse, 0x7610, R12 ;  /* 0x000076100b0c7816 */ /* 0x040fe4000000000c */
[----:B------:R-:W-:Y:S01]  /*eb40*/  PRMT R11, R11, 0x7632, R11 ;  /* 0x000076320b0b7816 */ /* 0x000fe2000000000b */
[----:B------:R-:W-:Y:S01]  /*eb50*/  FADD.FTZ R21, R74, R0 ;  /* 0x000000004a157221 */ /* 0x000fe20000010000 */
[----:B------:R-:W-:-:S02]  /*eb60*/  F2FP.F16.F32.PACK_AB R10, R133, R134 ;  /* 0x00000086850a723e */ /* 0x000fc400000000ff */
[----:B------:R-:W-:Y:S02]  /*eb70*/  HSET2.LE.AND R0, R9, R32, PT ;  /* 0x0000002009007233 */ /* 0x000fe40003803000 */
[----:B------:R-:W-:Y:S02]  /*eb80*/  LOP3.LUT R128, R20, R2, RZ, 0xc0, !PT ;  /* 0x0000000214807212 */ /* 0x000fe400078ec0ff */
[----:B------:R-:W-:Y:S02]  /*eb90*/  PRMT R2, R12, 0x5410, R11 ;  /* 0x000054100c027816 */ /* 0x000fe4000000000b */
[----:B-----5:R-:W-:Y:S02]  /*eba0*/  F2FP.F16.F32.PACK_AB R9, R15, R30 ;  /* 0x0000001e0f09723e */ /* 0x020fe400000000ff */
[C---:B------:R-:W-:Y:S02]  /*ebb0*/  PRMT R14, R10.reuse, 0x7610, R14 ;  /* 0x000076100a0e7816 */ /* 0x040fe4000000000e */
[----:B------:R-:W-:-:S02]  /*ebc0*/  PRMT R13, R10, 0x7632, R13 ;  /* 0x000076320a0d7816 */ /* 0x000fc4000000000d */
[----:B------:R-:W-:Y:S02]  /*ebd0*/  LOP3.LUT R129, R2, R0, RZ, 0xc0, !PT ;  /* 0x0000000002817212 */ /* 0x000fe400078ec0ff */
[C---:B------:R-:W-:Y:S02]  /*ebe0*/  PRMT R10, R9.reuse, 0x7610, R10 ;  /* 0x00007610090a7816 */ /* 0x040fe4000000000a */
[----:B------:R-:W-:Y:S02]  /*ebf0*/  PRMT R0, R14, 0x5410, R13 ;  /* 0x000054100e007816 */ /* 0x000fe4000000000d */
[----:B------:R-:W-:Y:S02]  /*ec00*/  PRMT R9, R9, 0x7632, R9 ;  /* 0x0000763209097816 */ /* 0x000fe40000000009 */
[----:B------:R-:W-:Y:S02]  /*ec10*/  LOP3.LUT R130, R0, R3, RZ, 0xc0, !PT ;  /* 0x0000000300827212 */ /* 0x000fe400078ec0ff */
[----:B------:R-:W-:-:S04]  /*ec20*/  PRMT R0, R10, 0x5410, R9 ;  /* 0x000054100a007816 */ /* 0x000fc80000000009 */
[----:B------:R-:W-:-:S07]  /*ec30*/  LOP3.LUT R131, R0, R8, RZ, 0xc0, !PT ;  /* 0x0000000800837212 */ /* 0x000fce00078ec0ff */
[C---:B------:R-:W-:Y:S08]  /*ec40*/  HMMA.16816.F32 R100, R128.reuse, R104, R100 ;  /* 0x000000688064723c */ /* 0x040ff00000001864 */
[----:B------:R-:W-:Y:S01]  /*ec50*/  HMMA.16816.F32 R104, R128, R106, R24 ;  /* 0x0000006a8068723c */ /* 0x000fe20000001818 */
[----:B------:R3:W4:Y:S04]  /*ec60*/  LDL.LU.S16 R26, [R1+0xd4] ;  /* 0x0000d400011a7983 */ /* 0x0007280000300600 */
[----:B------:R3:W5:Y:S01]  /*ec70*/  LDL.LU.S16 R25, [R1+0xd8] ;  /* 0x0000d80001197983 */ /* 0x0007620000300600 */
[----:B------:R-:W-:-:S02]  /*ec80*/  MOV R20, R39 ;  /* 0x0000002700147202 */ /* 0x000fc40000000f00 */
[----:B-1----:R-:W-:Y:S03]  /*ec90*/  HMMA.16816.F32 R144, R128, R148, R228 ;  /* 0x000000948090723c */ /* 0x002fe600000018e4 */
[----:B------:R-:W-:Y:S02]  /*eca0*/  IMAD.MOV.U32 R229, RZ, RZ, R20 ;  /* 0x000000ffffe57224 */ /* 0x000fe400078e0014 */
[----:B------:R3:W3:Y:S03]  /*ecb0*/  LDL.LU.S16 R20, [R1+0xe4] ;  /* 0x0000e40001147983 */ /* 0x0006e60000300600 */
[----:B------:R-:W-:Y:S01]  /*ecc0*/  HMMA.16816.F32 R180, R4, R16, R152 ;  /* 0x0000001004b4723c */ /* 0x000fe20000001898 */
[----:B------:R1:W3:Y:S04]  /*ecd0*/  LDL.LU.S16 R8, [R1+0xe0] ;  /* 0x0000e00001087983 */ /* 0x0002e80000300600 */
[----:B------:R1:W3:Y:S01]  /*ece0*/  LDL.LU.S16 R7, [R1+0xdc] ;  /* 0x0000dc0001077983 */ /* 0x0002e20000300600 */
[----:B------:R-:W-:-:S02]  /*ecf0*/  IMAD.MOV.U32 R16, RZ, RZ, R49 ;  /* 0x000000ffff107224 */ /* 0x000fc400078e0031 */
[----:B------:R-:W-:Y:S02]  /*ed00*/  IMAD.MOV.U32 R17, RZ, RZ, R48 ;  /* 0x000000ffff117224 */ /* 0x000fe400078e0030 */
[----:B------:R-:W1:Y:S01]  /*ed10*/  LDSM.16.MT88.4 R48, [R171+0x13800] ;  /* 0x01380000ab30783b */ /* 0x000e620000004200 */
[----:B------:R-:W-:Y:S02]  /*ed20*/  IMAD.MOV.U32 R154, RZ, RZ, R42 ;  /* 0x000000ffff9a7224 */ /* 0x000fe400078e002a */
[----:B------:R-:W-:Y:S02]  /*ed30*/  IMAD.MOV.U32 R155, RZ, RZ, R41 ;  /* 0x000000ffff9b7224 */ /* 0x000fe400078e0029 */
[----:B------:R-:W-:Y:S02]  /*ed40*/  IMAD.MOV.U32 R153, RZ, RZ, R40 ;  /* 0x000000ffff997224 */ /* 0x000fe400078e0028 */
[----:B------:R-:W1:Y:S01]  /*ed50*/  LDSM.16.MT88.4 R40, [R28+0x13800] ;  /* 0x013800001c28783b */ /* 0x000e620000004200 */
[----:B--2---:R-:W-:Y:S01]  /*ed60*/  HMMA.16816.F32 R136, R128, R140, R136 ;  /* 0x0000008c8088723c */ /* 0x004fe20000001888 */
[----:B------:R-:W-:Y:S01]  /*ed70*/  MOV R230, R16 ;  /* 0x0000001000e67202 */ /* 0x000fe20000000f00 */
[----:B------:R-:W-:Y:S01]  /*ed80*/  IMAD.MOV.U32 R231, RZ, RZ, R17 ;  /* 0x000000ffffe77224 */ /* 0x000fe200078e0011 */
[----:B------:R-:W-:Y:S01]  /*ed90*/  MOV R18, R166 ;  /* 0x000000a600127202 */ /* 0x000fe20000000f00 */
[----:B------:R-:W-:-:S04]  /*eda0*/  IMAD.MOV.U32 R16, RZ, RZ, R164 ;  /* 0x000000ffff107224 */ /* 0x000fc800078e00a4 */
[C---:B------:R-:W-:Y:S01]  /*edb0*/  HMMA.16816.F32 R140, R128.reuse, R142, R44 ;  /* 0x0000008e808c723c */ /* 0x040fe2000000182c */
[----:B------:R-:W-:Y:S02]  /*edc0*/  IMAD.MOV.U32 R17, RZ, RZ, R165 ;  /* 0x000000ffff117224 */ /* 0x000fe400078e00a5 */
[----:B------:R-:W-:Y:S02]  /*edd0*/  IMAD.MOV.U32 R19, RZ, RZ, R167 ;  /* 0x000000ffff137224 */ /* 0x000fe400078e00a7 */
[----:B------:R-:W-:Y:S03]  /*ede0*/  LDSM.16.MT88.4 R164, [R172+0x1800] ;  /* 0x00180000aca4783b */ /* 0x000fe60000004200 */
[----:B-1----:R-:W-:Y:S01]  /*edf0*/  HMMA.16816.F32 R44, R128, R48, R88 ;  /* 0x00000030802c723c */ /* 0x002fe20000001858 */
[----:B------:R-:W-:Y:S02]  /*ee00*/  IMAD.MOV.U32 R2, RZ, RZ, R38 ;  /* 0x000000ffff027224 */ /* 0x000fe400078e0026 */
[----:B------:R-:W-:-:S02]  /*ee10*/  IMAD.MOV.U32 R159, RZ, RZ, R75 ;  /* 0x000000ffff9f7224 */ /* 0x000fc400078e004b */
[----:B------:R-:W-:Y:S02]  /*ee20*/  IMAD.MOV.U32 R158, RZ, RZ, R80 ;  /* 0x000000ffff9e7224 */ /* 0x000fe400078e0050 */
[----:B------:R-:W-:Y:S01]  /*ee30*/  IMAD.MOV.U32 R157, RZ, RZ, R81 ;  /* 0x000000ffff9d7224 */ /* 0x000fe200078e0051 */
[C---:B------:R-:W-:Y:S01]  /*ee40*/  HMMA.16816.F32 R48, R128.reuse, R50, R120 ;  /* 0x000000328030723c */ /* 0x040fe20000001878 */
[----:B------:R-:W1:Y:S01]  /*ee50*/  LDSM.16.MT88.4 R120, [R29+0x7800] ;  /* 0x007800001d78783b */ /* 0x000e620000004200 */
[----:B------:R-:W-:Y:S02]  /*ee60*/  IMAD.MOV.U32 R228, RZ, RZ, R2 ;  /* 0x000000ffffe47224 */ /* 0x000fe400078e0002 */
[----:B------:R-:W-:Y:S01]  /*ee70*/  IMAD.MOV.U32 R2, RZ, RZ, R159 ;  /* 0x000000ffff027224 */ /* 0x000fe200078e009f */
[----:B------:R-:W-:Y:S01]  /*ee80*/  MOV R152, R82 ;  /* 0x0000005200987202 */ /* 0x000fe20000000f00 */
[----:B------:R-:W-:Y:S01]  /*ee90*/  IMAD.MOV.U32 R32, RZ, RZ, R83 ;  /* 0x000000ffff207224 */ /* 0x000fe200078e0053 */
[----:B------:R-:W-:Y:S01]  /*eea0*/  MOV R0, R158 ;  /* 0x0000009e00007202 */ /* 0x000fe20000000f00 */
[----:B------:R-:W-:Y:S01]  /*eeb0*/  HMMA.16816.F32 R36, R128, R40, R56 ;  /* 0x000000288024723c */ /* 0x000fe20000001838 */
[----:B------:R-:W-:Y:S01]  /*eec0*/  FADD.FTZ R2, R2, R31 ;  /* 0x0000001f02027221 */ /* 0x000fe20000010000 */
[----:B------:R2:W-:Y:S01]  /*eed0*/  LDSM.16.MT88.4 R80, [R171+0x15800] ;  /* 0x01580000ab50783b */ /* 0x0005e20000004200 */
[----:B------:R-:W-:-:S02]  /*eee0*/  IMAD.MOV.U32 R3, RZ, RZ, R155 ;  /* 0x000000ffff037224 */ /* 0x000fc400078e009b */
[----:B------:R-:W-:Y:S01]  /*eef0*/  FADD.FTZ R0, R0, R21 ;  /* 0x0000001500007221 */ /* 0x000fe20000010000 */
[----:B------:R1:W1:Y:S02]  /*ef00*/  LDSM.16.MT88.4 R72, [R28+0x15800] ;  /* 0x015800001c48783b */ /* 0x0002640000004200 */
[C---:B------:R-:W-:Y:S01]  /*ef10*/  HMMA.16816.F32 R40, R128.reuse, R42, R60 ;  /* 0x0000002a8028723c */ /* 0x040fe2000000183c */
[----:B------:R-:W-:Y:S01]  /*ef20*/  IMAD.MOV.U32 R60, RZ, RZ, R157 ;  /* 0x000000ffff3c7224 */ /* 0x000fe200078e009d */
[----:B------:R-:W-:Y:S01]  /*ef30*/  LDSM.16.MT88.4 R56, [R29+0x3800] ;  /* 0x003800001d38783b */ /* 0x000fe20000004200 */
[----:B------:R-:W-:Y:S01]  /*ef40*/  IMAD.MOV.U32 R61, RZ, RZ, R156 ;  /* 0x000000ffff3d7224 */ /* 0x000fe200078e009c */
[----:B------:R-:W-:Y:S01]  /*ef50*/  MOV R63, R154 ;  /* 0x0000009a003f7202 */ /* 0x000fe20000000f00 */
[----:B------:R-:W-:Y:S02]  /*ef60*/  IMAD.MOV.U32 R62, RZ, RZ, R153 ;  /* 0x000000ffff3e7224 */ /* 0x000fe400078e0099 */
[----:B------:R-:W-:Y:S01]  /*ef70*/  FADD.FTZ R2, R60, R2 ;  /* 0x000000023c027221 */ /* 0x000fe20000010000 */
[----:B------:R-:W-:Y:S01]  /*ef80*/  IMAD.MOV.U32 R60, RZ, RZ, R61 ;  /* 0x000000ffff3c7224 */ /* 0x000fe200078e003d */
[----:B------:R-:W-:Y:S01]  /*ef90*/  HMMA.16816.F32 R108, R128, R112, R108 ;  /* 0x00000070806c723c */ /* 0x000fe2000000186c */
[----:B------:R-:W-:Y:S01]  /*efa0*/  IMAD.MOV.U32 R61, RZ, RZ, R62 ;  /* 0x000000ffff3d7224 */ /* 0x000fe200078e003e */
[----:B------:R-:W-:Y:S01]  /*efb0*/  MOV R62, R63 ;  /* 0x0000003f003e7202 */ /* 0x000fe20000000f00 */
[----:B------:R-:W-:Y:S01]  /*efc0*/  IMAD.MOV.U32 R63, RZ, RZ, R3 ;  /* 0x000000ffff3f7224 */ /* 0x000fe200078e0003 */
[----:B------:R-:W1:Y:S01]  /*efd0*/  LDSM.16.MT88.4 R156, [R29+0x1800] ;  /* 0x001800001d9c783b */ /* 0x000e620000004200 */
[----:B------:R-:W1:Y:S03]  /*efe0*/  LDC R3, c[0x0][0x448] ;  /* 0x00011200ff037b82 */ /* 0x000e660000000800 */
[----:B------:R-:W1:Y:S01]  /*eff0*/  LDSM.16.MT88.4 R88, [R29+0x5800] ;  /* 0x005800001d58783b */ /* 0x000e620000004200 */
[----:B--2---:R-:W-:-:S04]  /*f000*/  IMAD.MOV.U32 R171, RZ, RZ, R152 ;  /* 0x000000ffffab7224 */ /* 0x004fc800078e0098 */
[----:B------:R-:W-:Y:S01]  /*f010*/  FADD.FTZ R0, R171, R0 ;  /* 0x00000000ab007221 */ /* 0x000fe20000010000 */
[----:B------:R-:W-:Y:S01]  /*f020*/  HMMA.16816.F32 R112, R128, R114, R64 ;  /* 0x000000728070723c */ /* 0x000fe20000001840 */
[----:B------:R-:W2:Y:S02]  /*f030*/  LDSM.16.MT88.4 R64, [R172+0x3800] ;  /* 0x00380000ac40783b */ /* 0x000ea40000004200 */
[----:B------:R-:W-:-:S05]  /*f040*/  FADD.FTZ R0, R214, R0 ;  /* 0x00000000d6007221 */ /* 0x000fca0000010000 */
[----:B-1----:R-:W-:Y:S01]  /*f050*/  HMMA.16816.F32 R116, R128, R120, R116 ;  /* 0x000000788074723c */ /* 0x002fe20000001874 */
[----:B------:R-:W-:-:S07]  /*f060*/  FADD.FTZ R0, R252, R0 ;  /* 0x00000000fc007221 */ /* 0x000fce0000010000 */
[C---:B------:R-:W-:Y:S08]  /*f070*/  HMMA.16816.F32 R120, R128.reuse, R122, R160 ;  /* 0x0000007a8078723c */ /* 0x040ff000000018a0 */
[----:B------:R-:W-:Y:S01]  /*f080*/  HMMA.16816.F32 R160, R128, R164, R228 ;  /* 0x000000a480a0723c */ /* 0x000fe200000018e4 */
[----:B------:R-:W-:-:S07]  /*f090*/  FADD.FTZ R0, R175, R0 ;  /* 0x00000000af007221 */ /* 0x000fce0000010000 */
[----:B------:R-:W-:Y:S01]  /*f0a0*/  HMMA.16816.F32 R164, R128, R166, R16 ;  /* 0x000000a680a4723c */ /* 0x000fe20000001810 */
[----:B------:R-:W-:Y:S01]  /*f0b0*/  LDSM.16.MT88.4 R16, [R172+0x7800] ;  /* 0x00780000ac10783b */ /* 0x000fe20000004200 */
[----:B------:R-:W-:Y:S01]  /*f0c0*/  FADD.FTZ R2, R32, R2 ;  /* 0x0000000220027221 */ /* 0x000fe20000010000 */
[----:B------:R-:W-:-:S03]  /*f0d0*/  FADD.FTZ R0, R174, R0 ;  /* 0x00000000ae007221 */ /* 0x000fc60000010000 */
[----:B------:R-:W-:Y:S01]  /*f0e0*/  FADD.FTZ R2, R213, R2 ;  /* 0x00000002d5027221 */ /* 0x000fe20000010000 */
[----:B------:R-:W-:-:S03]  /*f0f0*/  FADD.FTZ R0, R173, R0 ;  /* 0x00000000ad007221 */ /* 0x000fc60000010000 */
[----:B------:R-:W-:Y:S01]  /*f100*/  FADD.FTZ R2, R190, R2 ;  /* 0x00000002be027221 */ /* 0x000fe20000010000 */
[----:B------:R-:W-:Y:S01]  /*f110*/  FADD.FTZ R0, R188, R0 ;  /* 0x00000000bc007221 */ /* 0x000fe20000010000 */
[----:B------:R-:W-:Y:S02]  /*f120*/  IMAD.SHL.U32 R3, R3, 0x8, RZ ;  /* 0x0000000803037824 */ /* 0x000fe400078e00ff */
[----:B------:R-:W-:Y:S01]  /*f130*/  FADD.FTZ R2, R189, R2 ;  /* 0x00000002bd027221 */ /* 0x000fe20000010000 */
[----:B------:R-:W-:-:S04]  /*f140*/  FADD.FTZ R0, R34, R0 ;  /* 0x0000000022007221 */ /* 0x000fc80000010000 */
[----:B------:R-:W-:-:S04]  /*f150*/  FADD.FTZ R0, R132, R0 ;  /* 0x0000000084007221 */ /* 0x000fc80000010000 */
[----:B------:R-:W-:Y:S01]  /*f160*/  FADD.FTZ R0, R30, R0 ;  /* 0x000000001e007221 */ /* 0x000fe20000010000 */
[----:B------:R-:W-:-:S03]  /*f170*/  @!P5 HADD2 R28, -R12.H0_H0, -RZ.H0_H0 ;  /* 0xa00000ff0c1cd230 */ /* 0x000fc60000000900 */
[----:B------:R-:W-:Y:S01]  /*f180*/  FADD.FTZ R0, R15, R0 ;  /* 0x000000000f007221 */ /* 0x000fe20000010000 */
[----:B------:R-:W-:Y:S01]  /*f190*/  HMMA.16816.F32 R68, R128, R72, R68 ;  /* 0x000000488044723c */ /* 0x000fe20000001844 */
[----:B------:R-:W-:-:S03]  /*f1a0*/  @!P5 PRMT R12, R28, 0x5410, RZ ;  /* 0x000054101c0cd816 */ /* 0x000fc600000000ff */
[----:B------:R-:W-:Y:S04]  /*f1b0*/  STL [R1+0x5c], R0 ;  /* 0x00005c0001007387 */ /* 0x000fe80000100800 */
        /* <DEDUP_REMOVED lines=8> */
[----:B------:R-:W-:Y:S01]  /*f240*/  HMMA.16816.F32 R156, R128, R158, R240 ;  /* 0x0000009e809c723c */ /* 0x000fe200000018f0 */
[----:B----4-:R-:W-:-:S02]  /*f250*/  @!P4 HADD2 R26, -R11.H0_H0, -RZ.H0_H0 ;  /* 0xa00000ff0b1ac230 */ /* 0x010fc40000000900 */
[----:B-----5:R-:W-:-:S03]  /*f260*/  @!P3 HADD2 R25, -R14.H0_H0, -RZ.H0_H0 ;  /* 0xa00000ff0e19b230 */ /* 0x020fc60000000900 */
[----:B------:R-:W-:Y:S02]  /*f270*/  PRMT R24, R26, 0x7610, R24 ;  /* 0x000076101a187816 */ /* 0x000fe40000000018 */
[----:B------:R-:W-:Y:S02]  /*f280*/  PRMT R21, R25, 0x7610, R21 ;  /* 0x0000761019157816 */ /* 0x000fe40000000015 */
[----:B------:R-:W-:Y:S02]  /*f290*/  @!P4 PRMT R11, R24, 0x5410, RZ ;  /* 0x00005410180bc816 */ /* 0x000fe400000000ff */
[----:B------:R-:W1:Y:S01]  /*f2a0*/  LDSM.16.MT88.4 R24, [R172+0x5800] ;  /* 0x00580000ac18783b */ /* 0x000e620000004200 */
[----:B---3--:R-:W-:Y:S02]  /*f2b0*/  @P1 HADD2 R8, -R10.H0_H0, -RZ.H0_H0 ;  /* 0xa00000ff0a081230 */ /* 0x008fe40000000900 */
[----:B------:R-:W-:-:S03]  /*f2c0*/  @P0 HADD2 R7, -R9.H0_H0, -RZ.H0_H0 ;  /* 0xa00000ff09070230 */ /* 0x000fc60000000900 */
[----:B------:R-:W-:Y:S01]  /*f2d0*/  PRMT R5, R8, 0x7610, R5 ;  /* 0x0000761008057816 */ /* 0x000fe20000000005 */
[----:B------:R-:W-:Y:S01]  /*f2e0*/  @P2 HADD2 R20, -R13.H0_H0, -RZ.H0_H0 ;  /* 0xa00000ff0d142230 */ /* 0x000fe20000000900 */
[----:B------:R-:W-:-:S04]  /*f2f0*/  PRMT R4, R7, 0x7610, R4 ;  /* 0x0000761007047816 */ /* 0x000fc80000000004 */
[----:B------:R-:W-:Y:S02]  /*f300*/  PRMT R6, R20, 0x7610, R6 ;  /* 0x0000761014067816 */ /* 0x000fe40000000006 */
[----:B------:R-:W-:Y:S02]  /*f310*/  @P1 PRMT R10, R5, 0x5410, RZ ;  /* 0x00005410050a1816 */ /* 0x000fe400000000ff */
[----:B------:R-:W-:Y:S01]  /*f320*/  @P0 PRMT R9, R4, 0x5410, RZ ;  /* 0x0000541004090816 */ /* 0x000fe200000000ff */
[----:B------:R-:W-:Y:S01]  /*f330*/  IMAD.MOV.U32 R4, RZ, RZ, R204 ;  /* 0x000000ffff047224 */ /* 0x000fe200078e00cc */
[----:B------:R-:W-:Y:S02]  /*f340*/  MOV R5, R205 ;  /* 0x000000cd00057202 */ /* 0x000fe40000000f00 */
[----:B------:R-:W-:Y:S01]  /*f350*/  @P2 PRMT R13, R6, 0x5410, RZ ;  /* 0x00005410060d2816 */ /* 0x000fe200000000ff */
[----:B------:R-:W-:Y:S01]  /*f360*/  FADD.FTZ R6, R196, R2 ;  /* 0x00000002c4067221 */ /* 0x000fe20000010000 */
[----:B------:R-:W-:Y:S01]  /*f370*/  IMAD.WIDE R2, R3, 0x2, R4 ;  /* 0x0000000203027825 */ /* 0x000fe200078e0204 */
        /* <DEDUP_REMOVED lines=13> */
[----:B------:R1:W-:Y:S04]  /*f450*/  STG.E.U16 desc[UR26][R4.64+-0x4e], R92 ;  /* 0xffffb25c04007986 */ /* 0x0003e8000c10151a */
[----:B------:R-:W-:Y:S04]  /*f460*/  STG.E.U16 desc[UR26][R2.64+-0x50], R127 ;  /* 0xffffb07f02007986 */ /* 0x000fe8000c10151a */
[----:B------:R-:W-:Y:S04]  /*f470*/  STG.E.U16 desc[UR26][R2.64+-0x4e], R126 ;  /* 0xffffb27e02007986 */ /* 0x000fe8000c10151a */
[----:B------:R-:W-:Y:S04]  /*f480*/  STG.E.U16 desc[UR26][R4.64+-0x40], R99 ;  /* 0xffffc06304007986 */ /* 0x000fe8000c10151a */
[----:B------:R-:W-:Y:S01]  /*f490*/  STG.E.U16 desc[UR26][R4.64+-0x3e], R98 ;  /* 0xffffc26204007986 */ /* 0x000fe2000c10151a */
[----:B------:R-:W-:Y:S03]  /*f4a0*/  HMMA.16816.F32 R56, R128, R58, R216 ;  /* 0x0000003a8038723c */ /* 0x000fe600000018d8 */
[----:B------:R-:W-:Y:S01]  /*f4b0*/  STG.E.U16 desc[UR26][R2.64+-0x40], R97 ;  /* 0xffffc06102007986 */ /* 0x000fe2000c10151a */
[----:B------:R-:W-:-:S03]  /*f4c0*/  @!P3 PRMT R14, R21, 0x5410, RZ ;  /* 0x00005410150eb816 */ /* 0x000fc600000000ff */
[----:B------:R2:W-:Y:S01]  /*f4d0*/  STG.E.U16 desc[UR26][R2.64+-0x3e], R96 ;  /* 0xffffc26002007986 */ /* 0x0005e2000c10151a */
[C---:B------:R-:W-:Y:S03]  /*f4e0*/  HMMA.16816.F32 R88, R128.reuse, R90, R192 ;  /* 0x0000005a8058723c */ /* 0x040fe600000018c0 */
[----:B------:R-:W-:Y:S04]  /*f4f0*/  STG.E.U16 desc[UR26][R4.64+-0x30], R35 ;  /* 0xffffd02304007986 */ /* 0x000fe8000c10151a */
[----:B------:R-:W-:Y:S01]  /*f500*/  STG.E.U16 desc[UR26][R4.64+-0x2e], R125 ;  /* 0xffffd27d04007986 */ /* 0x000fe2000c10151a */
[----:B------:R-:W-:Y:S03]  /*f510*/  HMMA.16816.F32 R64, R128, R66, R248 ;  /* 0x000000428040723c */ /* 0x000fe600000018f8 */
[----:B------:R3:W-:Y:S01]  /*f520*/  STG.E.U16 desc[UR26][R2.64+-0x30], R124 ;  /* 0xffffd07c02007986 */ /* 0x0007e2000c10151a */
[----:B------:R-:W-:-:S04]  /*f530*/  FADD.FTZ R6, R191, R6 ;  /* 0x00000006bf067221 */ /* 0x000fc80000010000 */
[C---:B-1----:R-:W-:Y:S01]  /*f540*/  HMMA.16816.F32 R92, R128.reuse, R24, R236 ;  /* 0x00000018805c723c */ /* 0x042fe200000018ec */
[----:B------:R-:W-:Y:S04]  /*f550*/  STG.E.U16 desc[UR26][R2.64+-0x2e], R33 ;  /* 0xffffd22102007986 */ /* 0x000fe8000c10151a */
[----:B------:R-:W-:Y:S03]  /*f560*/  STG.E.U16 desc[UR26][R4.64+-0x20], R23 ;  /* 0xffffe01704007986 */ /* 0x000fe6000c10151a */
[C---:B--2---:R-:W-:Y:S01]  /*f570*/  HMMA.16816.F32 R96, R128.reuse, R26, R232 ;  /* 0x0000001a8060723c */ /* 0x044fe200000018e8 */
[----:B------:R-:W-:Y:S04]  /*f580*/  STG.E.U16 desc[UR26][R4.64+-0x1e], R22 ;  /* 0xffffe21604007986 */ /* 0x000fe8000c10151a */
[----:B------:R-:W-:Y:S03]  /*f590*/  STG.E.U16 desc[UR26][R2.64+-0x20], R12 ;  /* 0xffffe00c02007986 */ /* 0x000fe6000c10151a */
[C---:B---3--:R-:W-:Y:S01]  /*f5a0*/  HMMA.16816.F32 R124, R128.reuse, R16, R180 ;  /* 0x00000010807c723c */ /* 0x048fe200000018b4 */
[----:B------:R-:W-:Y:S07]  /*f5b0*/  STG.E.U16 desc[UR26][R2.64+-0x1e], R11 ;  /* 0xffffe20b02007986 */ /* 0x000fee000c10151a */
[----:B------:R-:W-:Y:S01]  /*f5c0*/  HMMA.16816.F32 R128, R128, R18, R176 ;  /* 0x000000128080723c */ /* 0x000fe200000018b0 */
[----:B------:R-:W-:Y:S04]  /*f5d0*/  STG.E.U16 desc[UR26][R4.64+-0x10], R14 ;  /* 0xfffff00e04007986 */ /* 0x000fe8000c10151a */
[----:B------:R-:W-:Y:S04]  /*f5e0*/  STG.E.U16 desc[UR26][R4.64+-0xe], R13 ;  /* 0xfffff20d04007986 */ /* 0x000fe8000c10151a */
[----:B------:R-:W-:Y:S04]  /*f5f0*/  STG.E.U16 desc[UR26][R2.64+-0x10], R10 ;  /* 0xfffff00a02007986 */ /* 0x000fe8000c10151a */
[----:B------:R1:W-:Y:S01]  /*f600*/  STG.E.U16 desc[UR26][R2.64+-0xe], R9 ;  /* 0xfffff20902007986 */ /* 0x0003e2000c10151a */
[----:B------:R-:W-:Y:S01]  /*f610*/  IADD3 R243, P0, PT, R204, -0x100, RZ ;  /* 0xffffff00ccf37810 */ /* 0x000fe20007f1e0ff */
[----:B------:R-:W-:-:S03]  /*f620*/  IMAD.MOV.U32 R132, RZ, RZ, R212 ;  /* 0x000000ffff847224 */ /* 0x000fc600078e00d4 */
[----:B------:R-:W-:Y:S01]  /*f630*/  IADD3.X R242, PT, PT, R205, -0x1, RZ, P0, !PT ;  /* 0xffffffffcdf27810 */ /* 0x000fe200007fe4ff */
[----:B------:R-:W-:Y:S01]  /*f640*/  UIADD3 UR6, UPT, UPT, UR23, -0x3, URZ ;  /* 0xfffffffd17067890 */ /* 0x000fe2000fffe0ff */
[----:B-1----:R-:W-:-:S04]  /*f650*/  FADD.FTZ R2, R135, R6 ;  /* 0x0000000687027221 */ /* 0x002fc80000010000 */
[----:B------:R-:W-:-:S04]  /*f660*/  FADD.FTZ R2, R168, R2 ;  /* 0x00000002a8027221 */ /* 0x000fc80000010000 */
[----:B------:R-:W-:Y:S01]  /*f670*/  FADD.FTZ R2, R134, R2 ;  /* 0x0000000286027221 */ /* 0x000fe20000010000 */
[----:B------:R-:W-:-:S03]  /*f680*/  IMAD.MOV.U32 R3, RZ, RZ, R211 ;  /* 0x000000ffff037224 */ /* 0x000fc600078e00d3 */
[----:B------:R-:W-:-:S07]  /*f690*/  FADD.FTZ R229, R133, R2 ;  /* 0x0000000285e57221 */ /* 0x000fce0000010000 */
.L_x_564:
[----:B------:R-:W-:-:S09]  /*f6a0*/  UISETP.GE.AND UP0, UPT, UR6, URZ, UPT ;  /* 0x000000ff0600728c */ /* 0x000fd2000bf06270 */
[----:B------:R-:W-:Y:S05]  /*f6b0*/  BRA.U !UP0, `(.L_x_566) ;  /* 0x0000005508947547 */ /* 0x000fea000b800000 */
[----:B------:R-:W2:Y:S01]  /*f6c0*/  LDL.LU R2, [R1+0xe8] ;  /* 0x0000e80001027983 */ /* 0x000ea20000300800 */
[----:B------:R-:W-:Y:S01]  /*f6d0*/  LOP3.LUT P0, RZ, R210, 0x2, RZ, 0xc0, !PT ;  /* 0x00000002d2ff7812 */ /* 0x000fe2000780c0ff */
[----:B------:R-:W3:Y:S01]  /*f6e0*/  LDC.64 R240, c[0x0][0x3c0] ;  /* 0x0000f000fff07b82 */ /* 0x000ee20000000a00 */
[----:B------:R-:W-:Y:S01]  /*f6f0*/  SHF.R.U32.HI R204, RZ, 0x1, R210 ;  /* 0x00000001ffcc7819 */ /* 0x000fe200000116d2 */
[----:B------:R-:W-:Y:S01]  /*f700*/  IMAD.MOV.U32 R133, RZ, RZ, R3 ;  /* 0x000000ffff857224 */ /* 0x000fe200078e0003 */
[----:B------:R-:W4:Y:S01]  /*f710*/  S2R R210, SR_TID.X ;  /* 0x0000000000d27919 */ /* 0x000f220000002100 */
[----:B------:R-:W5:Y:S01]  /*f720*/  LDCU UR4, c[0x0][0x440] ;  /* 0x00008800ff0477ac */ /* 0x000f620008000800 */
[----:B------:R-:W-:Y:S02]  /*f730*/  IMAD.MOV.U32 R205, RZ, RZ, 0x20 ;  /* 0x00000020ffcd7424 */ /* 0x000fe400078e00ff */
[----:B------:R-:W-:Y:S01]  /*f740*/  IMAD.MOV.U32 R211, RZ, RZ, 0x40 ;  /* 0x00000040ffd37424 */ /* 0x000fe200078e00ff */
[----:B------:R-:W1:Y:S01]  /*f750*/  LDC R214, c[0x0][0x4f8] ;  /* 0x00013e00ffd67b82 */ /* 0x000e620000000800 */
[----:B------:R-:W3:Y:S01]  /*f760*/  LDCU UR16, c[0x0][0x448] ;  /* 0x00008900ff1077ac */ /* 0x000ee20008000800 */
[----:B------:R-:W-:Y:S01]  /*f770*/  IMAD.MOV.U32 R207, RZ, RZ, 0x20 ;  /* 0x00000020ffcf7424 */ /* 0x000fe200078e00ff */
[----:B------:R-:W-:Y:S01]  /*f780*/  SEL R205, R205, 0xffffffe0, !P0 ;  /* 0xffffffe0cdcd7807 */ /* 0x000fe20004000000 */
[----:B------:R-:W-:Y:S01]  /*f790*/  UMOV UR7, 0x400 ;  /* 0x0000040000077882 */ /* 0x000fe20000000000 */
[----:B------:R-:W1:Y:S03]  /*f7a0*/  LDCU UR15, c[0x0][0x440] ;  /* 0x00008800ff0f77ac */ /* 0x000e660008000800 */
[----:B------:R-:W4:Y:S01]  /*f7b0*/  S2UR UR10, SR_CgaCtaId ;  /* 0x00000000000a79c3 */ /* 0x000f220000008800 */
[----:B------:R-:W1:Y:S01]  /*f7c0*/  LDCU.U8 UR11, c[0x0][0x4f8] ;  /* 0x00009f00ff0b77ac */ /* 0x000e620008000000 */
[----:B-----5:R-:W-:Y:S01]  /*f7d0*/  ISETP.GE.AND P2, PT, R206, UR4, PT ;  /* 0x00000004ce007c0c */ /* 0x020fe2000bf46270 */
[----:B------:R-:W1:Y:S01]  /*f7e0*/  LDCU UR4, c[0x0][0x45c] ;  /* 0x00008b80ff0477ac */ /* 0x000e620008000800 */
[----:B---3--:R-:W-:Y:S01]  /*f7f0*/  SHF.L.U64.HI R3, R240, 0x4, R241 ;  /* 0x00000004f0037819 */ /* 0x008fe200000102f1 */
[----:B------:R-:W-:Y:S01]  /*f800*/  USHF.L.U32 UR16, UR16, 0x3, URZ ;  /* 0x0000000310107899 */ /* 0x000fe200080006ff */
[----:B-1----:R-:W-:Y:S01]  /*f810*/  LOP3.LUT R214, R214, 0xff, RZ, 0xc0, !PT ;  /* 0x000000ffd6d67812 */ /* 0x002fe200078ec0ff */
[C---:B----4-:R-:W-:Y:S01]  /*f820*/  IMAD.SHL.U32 R0, R210.reuse, 0x40, RZ ;  /* 0x00000040d2007824 */ /* 0x050fe200078e00ff */
[C---:B------:R-:W-:Y:S01]  /*f830*/  LOP3.LUT P1, RZ, R210.reuse, 0x4, RZ, 0xc0, !PT ;  /* 0x00000004d2ff7812 */ /* 0x040fe2000782c0ff */
[C---:B------:R-:W-:Y:S01]  /*f840*/  IMAD.SHL.U32 R212, R210.reuse, 0x40, RZ ;  /* 0x00000040d2d47824 */ /* 0x040fe200078e00ff */
[----:B------:R-:W-:Y:S01]  /*f850*/  LOP3.LUT P0, RZ, R210, 0x2, RZ, 0xc0, !PT ;  /* 0x00000002d2ff7812 */ /* 0x000fe2000780c0ff */
[----:B------:R-:W-:Y:S01]  /*f860*/  IMAD R214, R214, 0x10000, R214 ;  /* 0x00010000d6d67824 */ /* 0x000fe200078e02d6 */
[----:B------:R-:W-:Y:S01]  /*f870*/  SEL R211, R211, 0xffffffc0, !P1 ;  /* 0xffffffc0d3d37807 */ /* 0x000fe20004800000 */
[----:B------:R-:W-:Y:S01]  /*f880*/  ULEA UR10, UR10, UR7, 0x18 ;  /* 0x000000070a0a7291 */ /* 0x000fe2000f8ec0ff */
[----:B------:R-:W-:-:S02]  /*f890*/  SEL R207, R207, 0xffffffe0, !P0 ;  /* 0xffffffe0cfcf7807 */ /* 0x000fc40004000000 */
[----:B------:R-:W-:Y:S02]  /*f8a0*/  LOP3.LUT R213, R212, 0x400, RZ, 0xc0, !PT ;  /* 0x00000400d4d57812 */ /* 0x000fe400078ec0ff */
[----:B--2---:R-:W-:Y:S01]  /*f8b0*/  LOP3.LUT R204, R2, 0x8, R204, 0x78, !PT ;  /* 0x0000000802cc7812 */ /* 0x004fe200078e78cc */
[----:B------:R-:W-:-:S03]  /*f8c0*/  IMAD.SHL.U32 R2, R240, 0x10, RZ ;  /* 0x00000010f0027824 */ /* 0x000fc600078e00ff */
[----:B------:R-:W-:Y:S01]  /*f8d0*/  LOP3.LUT R204, R204, 0x200, R0, 0xf8, !PT ;  /* 0x00000200cccc7812 */ /* 0x000fe200078ef800 */
[----:B------:R-:W-:-:S03]  /*f8e0*/  IMAD.MOV.U32 R0, RZ, RZ, R132 ;  /* 0x000000ffff007224 */ /* 0x000fc600078e0084 */
[----:B------:R-:W-:-:S05]  /*f8f0*/  LEA R204, R204, UR5, 0x1 ;  /* 0x00000005cccc7c11 */ /* 0x000fca000f8e08ff */
[C---:B------:R-:W-:Y:S02]  /*f900*/  VIADD R2, R204.reuse, 0x10040 ;  /* 0x00010040cc027836 */ /* 0x040fe40000000000 */
[C---:B------:R-:W-:Y:S02]  /*f910*/  VIADD R3, R204.reuse, 0x10000 ;  /* 0x00010000cc037836 */ /* 0x040fe40000000000 */
[----:B------:R-:W-:Y:S01]  /*f920*/  IMAD.IADD R205, R204, 0x1, R205 ;  /* 0x00000001cccd7824 */ /* 0x000fe200078e02cd */
[----:B------:R1:W-:Y:S04]  /*f930*/  STL [R1+0x90], R2 ;  /* 0x0000900201007387 */ /* 0x0003e80000100800 */
[----:B------:R1:W-:Y:S01]  /*f940*/  STL [R1+0x94], R3 ;  /* 0x0000940301007387 */ /* 0x0003e20000100800 */
[----:B------:R-:W-:Y:S05]  /*f950*/  BRA `(.L_x_567) ;  /* 0x0000000400b07947 */ /* 0x000fea0003800000 */
.L_x_569:
[----:B------:R-:W2:Y:S01]  /*f960*/  LDL R217, [R1+0x64] ;  /* 0x0000640001d97983 */ /* 0x000ea20000100800 */
[----:B------:R-:W1:Y:S01]  /*f970*/  LDC.64 R134, c[0x0][0x3b8] ;  /* 0x0000ee00ff867b82 */ /* 0x000e620000000a00 */
[----:B------:R-:W-:Y:S01]  /*f980*/  UIADD3 UR7, UPT, UPT, UR6, -0x1, URZ ;  /* 0xffffffff06077890 */ /* 0x000fe2000fffe0ff */
[----:B------:R-:W-:Y:S01]  /*f990*/  LOP3.LUT R174, R218, 0x1f8, RZ, 0xc0, !PT ;  /* 0x000001f8daae7812 */ /* 0x000fe200078ec0ff */
[----:B------:R-:W3:Y:S04]  /*f9a0*/  LDL R216, [R1+0x60] ;  /* 0x0000600001d87983 */ /* 0x000ee80000100800 */
[C---:B-1----:R-:W-:Y:S01]  /*f9b0*/  IMAD.WIDE.U32 R2, R134.reuse, UR7, RZ ;  /* 0x0000000786027c25 */ /* 0x042fe2000f8e00ff */
[C---:B------:R-:W-:Y:S03]  /*f9c0*/  SHF.L.U64.HI R175, R134.reuse, 0x4, R135 ;  /* 0x0000000486af7819 */ /* 0x040fe60000010287 */
[----:B------:R-:W-:Y:S02]  /*f9d0*/  IMAD.SHL.U32 R168, R134, 0x10, RZ ;  /* 0x0000001086a87824 */ /* 0x000fe400078e00ff */
[----:B------:R-:W-:Y:S03]  /*f9e0*/  IMAD R3, R135, UR7, R3 ;  /* 0x0000000787037c24 */ /* 0x000fe6000f8e0203 */
[C---:B------:R-:W-:Y:S04]  /*f9f0*/  LEA R132, P5, R2.reuse, R168, 0x6 ;  /* 0x000000a802847211 */ /* 0x040fe800078a30ff */
[--C-:B------:R-:W-:Y:S02]  /*fa00*/  LEA.HI.X R169, R2, R175, R3.reuse, 0x6, P5 ;  /* 0x000000af02a97211 */ /* 0x100fe400028f3403 */
[----:B------:R-:W-:Y:S02]  /*fa10*/  LEA R172, P5, R134, R132, 0x5 ;  /* 0x0000008486ac7211 */ /* 0x000fe400078a28ff */
[C---:B--2---:R-:W-:Y:S04]  /*fa20*/  LEA R170, P6, R2.reuse, R217, 0x7 ;  /* 0x000000d902aa7211 */ /* 0x044fe800078c38ff */
[----:B---3--:R-:W-:Y:S02]  /*fa30*/  LEA.HI.X R171, R2, R216, R3, 0x7, P6 ;  /* 0x000000d802ab7211 */ /* 0x008fe400030f3c03 */
[----:B------:R-:W-:Y:S02]  /*fa40*/  LOP3.LUT R2, R174, 0x38, R210, 0x78, !PT ;  /* 0x00000038ae027812 */ /* 0x000fe400078e78d2 */
[----:B------:R-:W-:Y:S02]  /*fa50*/  LEA.HI.X R174, R134, R169, R135, 0x5, P5 ;  /* 0x000000a986ae7211 */ /* 0x000fe400028f2c87 */
[----:B------:R-:W-:Y:S02]  /*fa60*/  LOP3.LUT R215, R2, 0x1e00, R218, 0xf8, !PT ;  /* 0x00001e0002d77812 */ /* 0x000fe400078ef8da */
[----:B------:R-:W-:Y:S02]  /*fa70*/  IADD3 R3, P5, PT, R168, R132, RZ ;  /* 0x00000084a8037210 */ /* 0x000fe40007fbe0ff */
[----:B------:R-:W-:Y:S02]  /*fa80*/  LEA R215, R215, UR5, 0x1 ;  /* 0x00000005d7d77c11 */ /* 0x000fe4000f8e08ff */
[-C--:B------:R-:W-:Y:S01]  /*fa90*/  LEA R168, P6, R132, R217.reuse, 0x1 ;  /* 0x000000d984a87211 */ /* 0x080fe200078c08ff */
[--C-:B------:R-:W-:Y:S01]  /*faa0*/  IMAD.X R175, R175, 0x1, R169.reuse, P5 ;  /* 0x00000001afaf7824 */ /* 0x100fe200028e06a9 */
[-C--:B------:R-:W-:Y:S01]  /*fab0*/  LEA R2, P5, R172, R217.reuse, 0x1 ;  /* 0x000000d9ac027211 */ /* 0x080fe200078a08ff */
[----:B------:R-:W-:Y:S01]  /*fac0*/  @!PT LDS RZ, [RZ] ;  /* 0x00000000fffff984 */ /* 0x000fe20000000800 */
[----:B------:R-:W-:Y:S01]  /*fad0*/  @!PT LDS RZ, [RZ] ;  /* 0x00000000fffff984 */ /* 0x000fe20000000800 */
[----:B------:R-:W-:Y:S01]  /*fae0*/  @!PT LDS RZ, [RZ] ;  /* 0x00000000fffff984 */ /* 0x000fe20000000800 */
[----:B------:R1:W-:Y:S01]  /*faf0*/  @!P2 LDGSTS.E.BYPASS.LTC128B.128 [R215+0x8000], desc[UR26][R170.64] ;  /* 0x08000000aad7afae */ /* 0x0003e2000b981a1a */
[-C--:B------:R-:W-:Y:S02]  /*fb00*/  LEA.HI.X R169, R132, R216.reuse, R169, 0x1, P6 ;  /* 0x000000d884a97211 */ /* 0x080fe400030f0ca9 */
[C---:B------:R-:W-:Y:S01]  /*fb10*/  LEA R134, P6, R3.reuse, R217, 0x1 ;  /* 0x000000d903867211 */ /* 0x040fe200078c08ff */
[----:B------:R1:W-:Y:S03]  /*fb20*/  @P2 STS.128 [R215+0x8000], RZ ;  /* 0x008000ffd7002388 */ /* 0x0003e60000000c00 */
[-C--:B------:R-:W-:Y:S01]  /*fb30*/  LEA.HI.X R135, R3, R216.reuse, R175, 0x1, P6 ;  /* 0x000000d803877211 */ /* 0x080fe200030f0caf */
        /* <DEDUP_REMOVED lines=78> */
.L_x_567:
[----:B------:R-:W2:Y:S01]  /*10020*/  LDL R12, [R1+0x6c] ;  /* 0x00006c00010c7983 */ /* 0x000ea20000100800 */
[----:B------:R-:W-:Y:S04]  /*10030*/  DEPBAR.LE SB0, 0x0 ;  /* 0x000080000000791a */ /* 0x000fe80000000000 */
[----:B------:R-:W3:Y:S01]  /*10040*/  LDL R15, [R1+0x68] ;  /* 0x00006800010f7983 */ /* 0x000ee20000100800 */
[----:B------:R-:W-:Y:S01]  /*10050*/  IMAD.SHL.U32 R218, R210, 0x8, RZ ;  /* 0x00000008d2da7824 */ /* 0x000fe200078e00ff */
[C---:B------:R-:W-:Y:S01]  /*10060*/  SHF.L.U64.HI R14, R240.reuse, 0x4, R241 ;  /* 0x00000004f00e7819 */ /* 0x040fe200000102f1 */
[----:B-1----:R-:W-:Y:S01]  /*10070*/  IMAD.WIDE.U32 R2, R240, UR6, RZ ;  /* 0x00000006f0027c25 */ /* 0x002fe2000f8e00ff */
[----:B------:R-:W-:Y:S01]  /*10080*/  BAR.SYNC.DEFER_BLOCKING 0x0 ;  /* 0x0000000000007b1d */ /* 0x000fe20000010000 */
[----:B------:R-:W-:Y:S01]  /*10090*/  UISETP.NE.AND UP0, UPT, UR6, URZ, UPT ;  /* 0x000000ff0600728c */ /* 0x000fe2000bf05270 */
[----:B------:R-:W-:Y:S01]  /*100a0*/  LOP3.LUT R206, R218, 0x38, RZ, 0xc0, !PT ;  /* 0x00000038dace7812 */ /* 0x000fe200078ec0ff */
[----:B------:R-:W-:Y:S01]  /*100b0*/  IMAD.SHL.U32 R11, R240, 0x10, RZ ;  /* 0x00000010f00b7824 */ /* 0x000fe200078e00ff */
[----:B------:R-:W-:Y:S01]  /*100c0*/  SHF.R.U32.HI R208, RZ, 0x1, R210 ;  /* 0x00000001ffd07819 */ /* 0x000fe200000116d2 */
[----:B------:R-:W-:Y:S01]  /*100d0*/  IMAD R10, R241, UR6, R3 ;  /* 0x00000006f10a7c24 */ /* 0x000fe2000f8e0203 */
[----:B------:R-:W-:Y:S01]  /*100e0*/  LOP3.LUT R18, R206, 0x40, RZ, 0xfc, !PT ;  /* 0x00000040ce127812 */ /* 0x000fe200078efcff */
[----:B------:R-:W-:Y:S01]  /*100f0*/  IMAD.SHL.U32 R4, R210, 0x20, RZ ;  /* 0x00000020d2047824 */ /* 0x000fe200078e00ff */
[----:B------:R-:W-:Y:S01]  /*10100*/  LEA R5, P0, R2, R11, 0x6 ;  /* 0x0000000b02057211 */ /* 0x000fe200078030ff */
[----:B------:R-:W-:Y:S01]  /*10110*/  STL [R1+0x80], R218 ;  /* 0x000080da01007387 */ /* 0x000fe20000100800 */
[----:B------:R-:W-:Y:S01]  /*10120*/  ISETP.GE.AND P4, PT, R18, UR15, PT ;  /* 0x0000000f12007c0c */ /* 0x000fe2000bf86270 */
[----:B------:R-:W-:Y:S01]  /*10130*/  UMOV UR5, UR10 ;  /* 0x0000000a00057c82 */ /* 0x000fe20008000000 */
[C---:B------:R-:W-:Y:S01]  /*10140*/  LOP3.LUT R17, R206.reuse, 0x80, RZ, 0xfc, !PT ;  /* 0x00000080ce117812 */ /* 0x040fe200078efcff */
[----:B------:R-:W-:Y:S01]  /*10150*/  STL [R1+0x88], R18 ;  /* 0x0000881201007387 */ /* 0x000fe20000100800 */
[----:B------:R-:W-:Y:S02]  /*10160*/  LOP3.LUT R16, R206, 0xc0, RZ, 0xfc, !PT ;  /* 0x000000c0ce107812 */ /* 0x000fe400078efcff */
[----:B------:R-:W-:Y:S01]  /*10170*/  LOP3.LUT R209, R4, 0x7c00, RZ, 0xc0, !PT ;  /* 0x00007c0004d17812 */ /* 0x000fe200078ec0ff */
[----:B------:R-:W-:Y:S01]  /*10180*/  STL [R1+0x84], R17 ;  /* 0x0000841101007387 */ /* 0x000fe20000100800 */
[----:B------:R-:W-:Y:S02]  /*10190*/  LOP3.LUT R3, R208, 0x8, RZ, 0xc0, !PT ;  /* 0x00000008d0037812 */ /* 0x000fe400078ec0ff */
[----:B------:R-:W-:Y:S01]  /*101a0*/  LOP3.LUT R4, R209, 0x200, R212, 0xf8, !PT ;  /* 0x00000200d1047812 */ /* 0x000fe200078ef8d4 */
[----:B------:R-:W-:Y:S01]  /*101b0*/  STL [R1+0x8c], R16 ;  /* 0x00008c1001007387 */ /* 0x000fe20000100800 */
[CC--:B--2---:R-:W-:Y:S02]  /*101c0*/  LEA R8, P3, R2.reuse, R12.reuse, 0x7 ;  /* 0x0000000c02087211 */ /* 0x0c4fe400078638ff */
[C---:B------:R-:W-:Y:S02]  /*101d0*/  LEA R6, P5, R5.reuse, R12, 0x1 ;  /* 0x0000000c05067211 */ /* 0x040fe400078a08ff */
[C-C-:B---3--:R-:W-:Y:S02]  /*101e0*/  LEA.HI.X R9, R2.reuse, R15, R10.reuse, 0x7, P3 ;  /* 0x0000000f02097211 */ /* 0x148fe400018f3c0a */
[----:B------:R-:W-:Y:S02]  /*101f0*/  LEA.HI.X R10, R2, R14, R10, 0x6, P0 ;  /* 0x0000000e020a7211 */ /* 0x000fe400000f340a */
[C---:B------:R-:W-:Y:S01]  /*10200*/  IADD3 R11, P3, PT, R5.reuse, R11, RZ ;  /* 0x0000000b050b7210 */ /* 0x040fe20007f7e0ff */
[----:B------:R-:W-:Y:S01]  /*10210*/  @!PT LDS RZ, [RZ] ;  /* 0x00000000fffff984 */ /* 0x000fe20000000800 */
[----:B------:R-:W-:Y:S01]  /*10220*/  @!PT LDS RZ, [RZ] ;  /* 0x00000000fffff984 */ /* 0x000fe20000000800 */
[----:B------:R-:W-:Y:S01]  /*10230*/  @!PT LDS RZ, [RZ] ;  /* 0x00000000fffff984 */ /* 0x000fe20000000800 */
[----:B------:R-:W-:Y:S01]  /*10240*/  @!P2 LDGSTS.E.BYPASS.LTC128B.128 [R215+0x10000], desc[UR26][R8.64] ;  /* 0x1000000008d7afae */ /* 0x000fe2000b981a1a */
[----:B------:R-:W-:Y:S02]  /*10250*/  LEA R13, P0, R240, R5, 0x5 ;  /* 0x00000005f00d7211 */ /* 0x000fe400078028ff */
[-C--:B------:R-:W-:Y:S01]  /*10260*/  LEA.HI.X R7, R5, R15.reuse, R10, 0x1, P5 ;  /* 0x0000000f05077211 */ /* 0x080fe200028f0c0a */
[----:B------:R-:W-:Y:S01]  /*10270*/  IMAD.X R14, R10, 0x1, R14, P3 ;  /* 0x000000010a0e7824 */ /* 0x000fe200018e060e */
[----:B------:R-:W-:Y:S01]  /*10280*/  ISETP.GE.AND P3, PT, R17, UR15, PT ;  /* 0x0000000f11007c0c */ /* 0x000fe2000bf66270 */
[----:B------:R-:W-:Y:S01]  /*10290*/  @P2 STS.128 [R215+0x10000], RZ ;  /* 0x010000ffd7002388 */ /* 0x000fe20000000c00 */
[----:B------:R-:W-:Y:S02]  /*102a0*/  LEA.HI.X R5, R240, R10, R241, 0x5, P0 ;  /* 0x0000000af0057211 */ /* 0x000fe400000f2cf1 */
[----:B------:R-:W-:Y:S01]  /*102b0*/  ISETP.GE.AND P0, PT, R16, UR15, PT ;  /* 0x0000000f10007c0c */ /* 0x000fe2000bf06270 */
[----:B------:R-:W-:Y:S01]  /*102c0*/  @!PT LDS RZ, [RZ] ;  /* 0x00000000fffff984 */ /* 0x000fe20000000800 */
[----:B------:R-:W-:Y:S01]  /*102d0*/  @!PT LDS RZ, [RZ] ;  /* 0x00000000fffff984 */ /* 0x000fe20000000800 */
[----:B------:R-:W-:Y:S01]  /*102e0*/  @!PT LDS RZ, [RZ] ;  /* 0x00000000fffff984 */ /* 0x000fe20000000800 */
[----:B------:R-:W-:Y:S01]  /*102f0*/  @!P4 LDGSTS.E.BYPASS.LTC128B.128 [R215+0x12000], desc[UR26][R8.64+0x80] ;  /* 0x1200008008d7cfae */ /* 0x000fe2000b981a1a */
[C---:B------:R-:W-:Y:S02]  /*10300*/  ISETP.GE.AND P2, PT, R206.reuse, UR15, PT ;  /* 0x0000000fce007c0c */ /* 0x040fe4000bf46270 */
[-C--:B------:R-:W-:Y:S01]  /*10310*/  LEA R10, P6, R11, R12.reuse, 0x1 ;  /* 0x0000000c0b0a7211 */ /* 0x080fe200078c08ff */
[----:B------:R-:W-:Y:S01]  /*10320*/  @P4 STS.128 [R215+0x12000], RZ ;  /* 0x012000ffd7004388 */ /* 0x000fe20000000c00 */
[----:B------:R-:W-:Y:S02]  /*10330*/  LEA R12, P5, R13, R12, 0x1 ;  /* 0x0000000c0d0c7211 */ /* 0x000fe400078a08ff */
[-C--:B------:R-:W-:Y:S01]  /*10340*/  LEA.HI.X R11, R11, R15.reuse, R14, 0x1, P6 ;  /* 0x0000000f0b0b7211 */ /* 0x080fe200030f0c0e */
[----:B------:R-:W-:Y:S01]  /*10350*/  @!PT LDS RZ, [RZ] ;  /* 0x00000000fffff984 */ /* 0x000fe20000000800 */
[----:B------:R-:W-:Y:S01]  /*10360*/  @!PT LDS RZ, [RZ] ;  /* 0x00000000fffff984 */ /* 0x000fe20000000800 */
[----:B------:R-:W-:Y:S01]  /*10370*/  @!PT LDS RZ, [RZ] ;  /* 0x00000000fffff984 */ /* 0x000fe20000000800 */
[----:B------:R-:W-:Y:S01]  /*10380*/  @!P3 LDGSTS.E.BYPASS.LTC128B.128 [R215+0x14000], desc[UR26][R8.64+0x100] ;  /* 0x1400010008d7bfae */ /* 0x000fe2000b981a1a */
[----:B------:R-:W-:Y:S02]  /*10390*/  LEA.HI.X R13, R13, R15, R5, 0x1, P5 ;  /* 0x0000000f0d0d7211 */ /* 0x000fe400028f0c05 */
[----:B------:R-:W-:Y:S01]  /*103a0*/  LOP3.LUT R2, R206, 0x1c0, R212, 0xf8, !PT ;  /* 0x000001c0ce027812 */ /* 0x000fe200078ef8d4 */
[----:B------:R-:W-:Y:S03]  /*103b0*/  @P3 STS.128 [R215+0x14000], RZ ;  /* 0x014000ffd7003388 */ /* 0x000fe60000000c00 */
[----:B------:R-:W-:Y:S01]  /*103c0*/  LOP3.LUT R3, R4, R2, R3, 0xf6, !PT ;  /* 0x0000000204037212 */ /* 0x000fe200078ef603 */
[----:B------:R-:W-:Y:S01]  /*103d0*/  @!PT LDS RZ, [RZ] ;  /* 0x00000000fffff984 */ /* 0x000fe20000000800 */
[----:B------:R-:W-:Y:S01]  /*103e0*/  @!PT LDS RZ, [RZ] ;  /* 0x00000000fffff984 */ /* 0x000fe20000000800 */
[----:B------:R-:W-:Y:S01]  /*103f0*/  @!PT LDS RZ, [RZ] ;  /* 0x00000000fffff984 */ /* 0x000fe20000000800 */
[----:B------:R-:W-:Y:S01]  /*10400*/  @!P0 LDGSTS.E.BYPASS.LTC128B.128 [R215+0x16000], desc[UR26][R8.64+0x180] ;  /* 0x1600018008d78fae */ /* 0x000fe2000b981a1a */
[----:B------:R-:W-:Y:S02]  /*10410*/  LOP3.LUT R2, R2, 0x8, R210, 0x78, !PT ;  /* 0x0000000802027812 */ /* 0x000fe400078e78d2 */
[----:B------:R-:W-:Y:S01]  /*10420*/  LEA R132, R3, UR5, 0x1 ;  /* 0x0000000503847c11 */ /* 0x000fe2000f8e08ff */
[----:B------:R-:W-:Y:S02]  /*10430*/  @P0 STS.128 [R215+0x16000], RZ ;  /* 0x016000ffd7000388 */ /* 0x000fe40000000c00 */
[----:B------:R-:W-:Y:S02]  /*10440*/  IMAD R2, R2, 0x2, R213 ;  /* 0x0000000202027824 */ /* 0x000fe400078e02d5 */
[----:B------:R-:W-:Y:S01]  /*10450*/  @!PT LDS RZ, [RZ] ;  /* 0x00000000fffff984 */ /* 0x000fe20000000800 */
[----:B------:R-:W-:Y:S01]  /*10460*/  @!PT LDS RZ, [RZ] ;  /* 0x00000000fffff984 */ /* 0x000fe20000000800 */
[----:B------:R-:W-:Y:S01]  /*10470*/  @!PT LDS RZ, [RZ] ;  /* 0x00000000fffff984 */ /* 0x000fe20000000800 */
[----:B------:R-:W-:Y:S01]  /*10480*/  @!P2 LDGSTS.E.BYPASS.LTC128B.128 [R215+0x10800], desc[UR26][R6.64] ;  /* 0x1080000006d7afae */ /* 0x000fe2000b981a1a */
[C---:B------:R-:W-:Y:S02]  /*10490*/  IMAD.IADD R135, R132.reuse, 0x1, R207 ;  /* 0x0000000184877824 */ /* 0x040fe400078e02cf */
[----:B------:R-:W-:Y:S01]  /*104a0*/  IMAD.IADD R134, R132, 0x1, R211 ;  /* 0x0000000184867824 */ /* 0x000fe200078e02d3 */
[----:B------:R-:W-:Y:S01]  /*104b0*/  @P2 STS.128 [R215+0x10800], RZ ;  /* 0x010800ffd7002388 */ /* 0x000fe20000000c00 */
[----:B------:R-:W-:Y:S02]  /*104c0*/  VIADD R3, R2, UR5 ;  /* 0x0000000502037c36 */ /* 0x000fe40008000000 */
[----:B------:R-:W-:Y:S01]  /*104d0*/  IMAD.IADD R201, R207, 0x1, R134 ;  /* 0x00000001cfc97824 */ /* 0x000fe200078e0286 */
[----:B------:R-:W-:Y:S01]  /*104e0*/  @!PT LDS RZ, [RZ] ;  /* 0x00000000fffff984 */ /* 0x000fe20000000800 */
[----:B------:R-:W-:Y:S01]  /*104f0*/  @!PT LDS RZ, [RZ] ;  /* 0x00000000fffff984 */ /* 0x000fe20000000800 */
[----:B------:R-:W-:Y:S01]  /*10500*/  @!PT LDS RZ, [RZ] ;  /* 0x00000000fffff984 */ /* 0x000fe20000000800 */
[----:B------:R-:W-:Y:S01]  /*10510*/  @!P4 LDGSTS.E.BYPASS.LTC128B.128 [R215+0x12800], desc[UR26][R6.64+0x80] ;  /* 0x1280008006d7cfae */ /* 0x000fe2000b981a1a */
[C---:B------:R-:W-:Y:S02]  /*10520*/  IMAD.IADD R196, R3.reuse, 0x1, R207 ;  /* 0x0000000103c47824 */ /* 0x040fe400078e02cf */
[----:B------:R-:W-:Y:S01]  /*10530*/  IMAD.IADD R3, R3, 0x1, R211 ;  /* 0x0000000103037824 */ /* 0x000fe200078e02d3 */
[----:B------:R-:W-:Y:S03]  /*10540*/  @P4 STS.128 [R215+0x12800], RZ ;  /* 0x012800ffd7004388 */ /* 0x000fe60000000c00 */
        /* <DEDUP_REMOVED lines=53> */
[----:B------:R-:W2:Y:S04]  /*108a0*/  LDSM.16.M88.4 R16, [R2+UR5+0x8800] ;  /* 0x008800050210783b */ /* 0x000ea80008000200 */
[----:B------:R-:W3:Y:S04]  /*108b0*/  LDSM.16.M88.4 R24, [R2+UR5+0x9000] ;  /* 0x009000050218783b */ /* 0x000ee80008000200 */
[----:B------:R-:W0:Y:S04]  /*108c0*/  LDGDEPBAR ;  /* 0x00000000000079af */ /* 0x000e280000000000 */
[----:B------:R-:W4:Y:S04]  /*108d0*/  LDSM.16.M88.4 R168, [R2+UR5+0x9800] ;  /* 0x0098000502a8783b */ /* 0x000f280008000200 */
[----:B------:R-:W-:Y:S04]  /*108e0*/  LDSM.16.M88.4 R172, [R135] ;  /* 0x0000000087ac783b */ /* 0x000fe80000000200 */
[----:B------:R-:W5:Y:S04]  /*108f0*/  LDSM.16.M88.4 R176, [R196+0x8000] ;  /* 0x00800000c4b0783b */ /* 0x000f680000000200 */
[----:B------:R-:W5:Y:S04]  /*10900*/  LDSM.16.M88.4 R180, [R196+0x8800] ;  /* 0x00880000c4b4783b */ /* 0x000f680000000200 */
[----:B------:R-:W5:Y:S04]  /*10910*/  LDSM.16.M88.4 R184, [R196+0x9000] ;  /* 0x00900000c4b8783b */ /* 0x000f680000000200 */
[----:B------:R-:W-:Y:S01]  /*10920*/  LDSM.16.M88.4 R188, [R134] ;  /* 0x0000000086bc783b */ /* 0x000fe20000000200 */
[C---:B-1----:R-:W-:Y:S03]  /*10930*/  HMMA.16816.F32 R4, R32.reuse, R8, RZ ;  /* 0x000000082004723c */ /* 0x042fe600000018ff */
[----:B------:R-:W-:Y:S05]  /*10940*/  LDSM.16.M88.4 R192, [R3+0x8000] ;  /* 0x0080000003c0783b */ /* 0x000fea0000000200 */
[C---:B------:R-:W-:Y:S08]  /*10950*/  HMMA.16816.F32 R8, R32.reuse, R10, RZ ;  /* 0x0000000a2008723c */ /* 0x040ff000000018ff */
[C---:B--2---:R-:W-:Y:S08]  /*10960*/  HMMA.16816.F32 R12, R32.reuse, R16, RZ ;  /* 0x00000010200c723c */ /* 0x044ff000000018ff */
[C---:B------:R-:W-:Y:S08]  /*10970*/  HMMA.16816.F32 R16, R32.reuse, R18, RZ ;  /* 0x000000122010723c */ /* 0x040ff000000018ff */
[C---:B---3--:R-:W-:Y:S08]  /*10980*/  HMMA.16816.F32 R20, R32.reuse, R24, RZ ;  /* 0x000000182014723c */ /* 0x048ff000000018ff */
[C---:B------:R-:W-:Y:S08]  /*10990*/  HMMA.16816.F32 R24, R32.reuse, R26, RZ ;  /* 0x0000001a2018723c */ /* 0x040ff000000018ff */
[C---:B----4-:R-:W-:Y:S08]  /*109a0*/  HMMA.16816.F32 R28, R32.reuse, R168, RZ ;  /* 0x000000a8201c723c */ /* 0x050ff000000018ff */
[----:B------:R-:W-:Y:S01]  /*109b0*/  HMMA.16816.F32 R32, R32, R170, RZ ;  /* 0x000000aa2020723c */ /* 0x000fe200000018ff */
[----:B------:R-:W1:Y:S07]  /*109c0*/  LDSM.16.M88.4 R168, [R196+0x9800] ;  /* 0x00980000c4a8783b */ /* 0x000e6e0000000200 */
        /* <DEDUP_REMOVED lines=9> */
[C---:B-1----:R-:W-:Y:S08]  /*10a60*/  HMMA.16816.F32 R28, R172.reuse, R168, R28 ;  /* 0x000000a8ac1c723c */ /* 0x042ff0000000181c */
[----:B------:R-:W-:Y:S01]  /*10a70*/  HMMA.16816.F32 R32, R172, R170, R32 ;  /* 0x000000aaac20723c */ /* 0x000fe20000001820 */
[----:B------:R-:W-:Y:S04]  /*10a80*/  LDSM.16.M88.4 R168, [R201] ;  /* 0x00000000c9a8783b */ /* 0x000fe80000000200 */
[----:B------:R-:W1:Y:S03]  /*10a90*/  LDSM.16.M88.4 R172, [R200+0x8000] ;  /* 0x00800000c8ac783b */ /* 0x000e660000000200 */
[C---:B------:R-:W-:Y:S08]  /*10aa0*/  HMMA.16816.F32 R4, R188.reuse, R192, R4 ;  /* 0x000000c0bc04723c */ /* 0x040ff00000001804 */
[C---:B------:R-:W-:Y:S01]  /*10ab0*/  HMMA.16816.F32 R8, R188.reuse, R194, R8 ;  /* 0x000000c2bc08723c */ /* 0x040fe20000001808 */
[----:B------:R-:W5:Y:S07]  /*10ac0*/  LDSM.16.M88.4 R192, [R200+0x8800] ;  /* 0x00880000c8c0783b */ /* 0x000f6e0000000200 */
        /* <DEDUP_REMOVED lines=13> */
[C---:B-----5:R-:W-:Y:S08]  /*10ba0*/  HMMA.16816.F32 R12, R168.reuse, R192, R12 ;  /* 0x000000c0a80c723c */ /* 0x060ff0000000180c */
[C---:B------:R-:W-:Y:S01]  /*10bb0*/  HMMA.16816.F32 R16, R168.reuse, R194, R16 ;  /* 0x000000c2a810723c */ /* 0x040fe20000001810 */
[----:B------:R-:W5:Y:S07]  /*10bc0*/  LDSM.16.M88.4 R192, [R2+UR5+0xb000] ;  /* 0x00b0000502c0783b */ /* 0x000f6e0008000200 */
[C---:B--2---:R-:W-:Y:S08]  /*10bd0*/  HMMA.16816.F32 R20, R168.reuse, R176, R20 ;  /* 0x000000b0a814723c */ /* 0x044ff00000001814 */
[C---:B------:R-:W-:Y:S01]  /*10be0*/  HMMA.16816.F32 R24, R168.reuse, R178, R24 ;  /* 0x000000b2a818723c */ /* 0x040fe20000001818 */
[----:B------:R-:W-:Y:S07]  /*10bf0*/  LDSM.16.M88.4 R176, [R135+0x2000] ;  /* 0x0020000087b0783b */ /* 0x000fee0000000200 */
[C---:B---3--:R-:W-:Y:S08]  /*10c00*/  HMMA.16816.F32 R28, R168.reuse, R180, R28 ;  /* 0x000000b4a81c723c */ /* 0x048ff0000000181c */
[----:B------:R-:W-:Y:S01]  /*10c10*/  HMMA.16816.F32 R32, R168, R182, R32 ;  /* 0x000000b6a820723c */ /* 0x000fe20000001820 */
[----:B------:R-:W2:Y:S04]  /*10c20*/  LDSM.16.M88.4 R168, [R2+UR5+0xb800] ;  /* 0x00b8000502a8783b */ /* 0x000ea80008000200 */
[----:B------:R-:W3:Y:S03]  /*10c30*/  LDSM.16.M88.4 R180, [R196+0xa000] ;  /* 0x00a00000c4b4783b */ /* 0x000ee60000000200 */
[C---:B----4-:R-:W-:Y:S08]  /*10c40*/  HMMA.16816.F32 R4, R184.reuse, R188, R4 ;  /* 0x000000bcb804723c */ /* 0x050ff00000001804 */
[C---:B------:R-:W-:Y:S01]  /*10c50*/  HMMA.16816.F32 R8, R184.reuse, R190, R8 ;  /* 0x000000beb808723c */ /* 0x040fe20000001808 */
[----:B------:R-:W4:Y:S07]  /*10c60*/  LDSM.16.M88.4 R188, [R196+0xa800] ;  /* 0x00a80000c4bc783b */ /* 0x000f2e0000000200 */
[C---:B-1----:R-:W-:Y:S08]  /*10c70*/  HMMA.16816.F32 R12, R184.reuse, R172, R12 ;  /* 0x000000acb80c723c */ /* 0x042ff0000000180c */
[C---:B------:R-:W-:Y:S01]  /*10c80*/  HMMA.16816.F32 R16, R184.reuse, R174, R16 ;  /* 0x000000aeb810723c */ /* 0x040fe20000001810 */
[----:B------:R-:W1:Y:S07]  /*10c90*/  LDSM.16.M88.4 R172, [R196+0xb000] ;  /* 0x00b00000c4ac783b */ /* 0x000e6e0000000200 */
[C---:B-----5:R-:W-:Y:S08]  /*10ca0*/  HMMA.16816.F32 R20, R184.reuse, R192, R20 ;  /* 0x000000c0b814723c */ /* 0x060ff00000001814 */
        /* <DEDUP_REMOVED lines=24> */
[----:B------:R-:W5:Y:S07]  /*10e30*/  LDSM.16.M88.4 R192, [R200+0xb000] ;  /* 0x00b00000c8c0783b */ /* 0x000f6e0000000200 */
[C---:B----4-:R-:W-:Y:S08]  /*10e40*/  HMMA.16816.F32 R20, R180.reuse, R188, R20 ;  /* 0x000000bcb414723c */ /* 0x050ff00000001814 */
[C---:B------:R-:W-:Y:S01]  /*10e50*/  HMMA.16816.F32 R24, R180.reuse, R190, R24 ;  /* 0x000000beb418723c */ /* 0x040fe20000001818 */
[----:B------:R-:W-:Y:S07]  /*10e60*/  LDSM.16.M88.4 R188, [R2+UR5+0xc000] ;  /* 0x00c0000502bc783b */ /* 0x000fee0008000200 */
[C---:B-1----:R-:W-:Y:S08]  /*10e70*/  HMMA.16816.F32 R28, R180.reuse, R172, R28 ;  /* 0x000000acb41c723c */ /* 0x042ff0000000181c */
[----:B------:R-:W-:Y:S01]  /*10e80*/  HMMA.16816.F32 R32, R180, R174, R32 ;  /* 0x000000aeb420723c */ /* 0x000fe20000001820 */
[----:B------:R-:W1:Y:S04]  /*10e90*/  LDSM.16.M88.4 R172, [R200+0xb800] ;  /* 0x00b80000c8ac783b */ /* 0x000e680000000200 */
[----:B------:R-:W4:Y:S03]  /*10ea0*/  LDSM.16.M88.4 R180, [R132+0x4000] ;  /* 0x0040000084b4783b */ /* 0x000f260000000200 */
[C---:B--2---:R-:W-:Y:S08]  /*10eb0*/  HMMA.16816.F32 R4, R168.reuse, R176, R4 ;  /* 0x000000b0a804723c */ /* 0x044ff00000001804 */
[C---:B------:R-:W-:Y:S01]  /*10ec0*/  HMMA.16816.F32 R8, R168.reuse, R178, R8 ;  /* 0x000000b2a808723c */ /* 0x040fe20000001808 */
[----:B------:R-:W2:Y:S07]  /*10ed0*/  LDSM.16.M88.4 R176, [R2+UR5+0xc800] ;  /* 0x00c8000502b0783b */ /* 0x000eae0008000200 */
[C---:B---3--:R-:W-:Y:S08]  /*10ee0*/  HMMA.16816.F32 R12, R168.reuse, R184, R12 ;  /* 0x000000b8a80c723c */ /* 0x048ff0000000180c */
[C---:B------:R-:W-:Y:S01]  /*10ef0*/  HMMA.16816.F32 R16, R168.reuse, R186, R16 ;  /* 0x000000baa810723c */ /* 0x040fe20000001810 */
[----:B------:R-:W3:Y:S07]  /*10f00*/  LDSM.16.M88.4 R184, [R2+UR5+0xd000] ;  /* 0x00d0000502b8783b */ /* 0x000eee0008000200 */
[C---:B-----5:R-:W-:Y:S08]  /*10f10*/  HMMA.16816.F32 R20, R168.reuse, R192, R20 ;  /* 0x000000c0a814723c */ /* 0x060ff00000001814 */
[C---:B------:R-:W-:Y:S01]  /*10f20*/  HMMA.16816.F32 R24, R168.reuse, R194, R24 ;  /* 0x000000c2a818723c */ /* 0x040fe20000001818 */
[----:B------:R-:W-:Y:S07]  /*10f30*/  LDSM.16.M88.4 R192, [R196+0xc000] ;  /* 0x00c00000c4c0783b */ /* 0x000fee0000000200 */
[C---:B-1----:R-:W-:Y:S08]  /*10f40*/  HMMA.16816.F32 R28, R168.reuse, R172, R28 ;  /* 0x000000aca81c723c */ /* 0x042ff0000000181c */
[----:B------:R-:W-:Y:S01]  /*10f50*/  HMMA.16816.F32 R32, R168, R174, R32 ;  /* 0x000000aea820723c */ /* 0x000fe20000001820 */
[----:B------:R-:W1:Y:S04]  /*10f60*/  LDSM.16.M88.4 R168, [R2+UR5+0xd800] ;  /* 0x00d8000502a8783b */ /* 0x000e680008000200 */
[----:B------:R-:W5:Y:S03]  /*10f70*/  LDSM.16.M88.4 R172, [R135+0x4000] ;  /* 0x0040000087ac783b */ /* 0x000f660000000200 */
[C---:B----4-:R-:W-:Y:S08]  /*10f80*/  HMMA.16816.F32 R4, R180.reuse, R188, R4 ;  /* 0x000000bcb404723c */ /* 0x050ff00000001804 */
[C---:B------:R-:W-:Y:S01]  /*10f90*/  HMMA.16816.F32 R8, R180.reuse, R190, R8 ;  /* 0x000000beb408723c */ /* 0x040fe20000001808 */
[----:B------:R-:W4:Y:S07]  /*10fa0*/  LDSM.16.M88.4 R188, [R196+0xc800] ;  /* 0x00c80000c4bc783b */ /* 0x000f2e0000000200 */
[C---:B--2---:R-:W-:Y:S08]  /*10fb0*/  HMMA.16816.F32 R12, R180.reuse, R176, R12 ;  /* 0x000000b0b40c723c */ /* 0x044ff0000000180c */
[C---:B------:R-:W-:Y:S01]  /*10fc0*/  HMMA.16816.F32 R16, R180.reuse, R178, R16 ;  /* 0x000000b2b410723c */ /* 0x040fe20000001810 */
[----:B------:R-:W2:Y:S07]  /*10fd0*/  LDSM.16.M88.4 R176, [R196+0xd000] ;  /* 0x00d00000c4b0783b */ /* 0x000eae0000000200 */
[C---:B---3--:R-:W-:Y:S08]  /*10fe0*/  HMMA.16816.F32 R20, R180.reuse, R184, R20 ;  /* 0x000000b8b414723c */ /* 0x048ff00000001814 */
[C---:B------:R-:W-:Y:S01]  /*10ff0*/  HMMA.16816.F32 R24, R180.reuse, R186, R24 ;  /* 0x000000bab418723c */ /* 0x040fe20000001818 */
[----:B------:R-:W-:Y:S07]  /*11000*/  LDSM.16.M88.4 R184, [R3+0xc000] ;  /* 0x00c0000003b8783b */ /* 0x000fee0000000200 */
[C---:B-1----:R-:W-:Y:S08]  /*11010*/  HMMA.16816.F32 R28, R180.reuse, R168, R28 ;  /* 0x000000a8b41c723c */ /* 0x042ff0000000181c */
[----:B------:R-:W-:Y:S01]  /*11020*/  HMMA.16816.F32 R32, R180, R170, R32 ;  /* 0x000000aab420723c */ /* 0x000fe20000001820 */
[----:B------:R-:W1:Y:S04]  /*11030*/  LDSM.16.M88.4 R168, [R196+0xd800] ;  /* 0x00d80000c4a8783b */ /* 0x000e680000000200 */
[----:B------:R-:W3:Y:S03]  /*11040*/  LDSM.16.M88.4 R180, [R134+0x4000] ;  /* 0x0040000086b4783b */ /* 0x000ee60000000200 */
[C---:B-----5:R-:W-:Y:S08]  /*11050*/  HMMA.16816.F32 R4, R172.reuse, R192, R4 ;  /* 0x000000c0ac04723c */ /* 0x060ff00000001804 */
[C---:B------:R-:W-:Y:S01]  /*11060*/  HMMA.16816.F32 R8, R172.reuse, R194, R8 ;  /* 0x000000c2ac08723c */ /* 0x040fe20000001808 */
[----:B------:R-:W-:Y:S07]  /*11070*/  LDSM.16.M88.4 R192, [R3+0xd000] ;  /* 0x00d0000003c0783b */ /* 0x000fee0000000200 */
[C---:B----4-:R-:W-:Y:S08]  /*11080*/  HMMA.16816.F32 R12, R172.reuse, R188, R12 ;  /* 0x000000bcac0c723c */ /* 0x050ff0000000180c */
[C---:B------:R-:W-:Y:S01]  /*11090*/  HMMA.16816.F32 R16, R172.reuse, R190, R16 ;  /* 0x000000beac10723c */ /* 0x040fe20000001810 */
[----:B------:R-:W4:Y:S07]  /*110a0*/  LDSM.16.M88.4 R188, [R3+0xc800] ;  /* 0x00c8000003bc783b */ /* 0x000f2e0000000200 */
[C---:B--2---:R-:W-:Y:S08]  /*110b0*/  HMMA.16816.F32 R20, R172.reuse, R176, R20 ;  /* 0x000000b0ac14723c */ /* 0x044ff00000001814 */
[C---:B------:R-:W-:Y:S01]  /*110c0*/  HMMA.16816.F32 R24, R172.reuse, R178, R24 ;  /* 0x000000b2ac18723c */ /* 0x040fe20000001818 */
[----:B------:R-:W-:Y:S07]  /*110d0*/  LDSM.16.M88.4 R176, [R200+0xc000] ;  /* 0x00c00000c8b0783b */ /* 0x000fee0000000200 */
[C---:B-1----:R-:W-:Y:S08]  /*110e0*/  HMMA.16816.F32 R28, R172.reuse, R168, R28 ;  /* 0x000000a8ac1c723c */ /* 0x042ff0000000181c */
[----:B------:R-:W-:Y:S01]  /*110f0*/  HMMA.16816.F32 R32, R172, R170, R32 ;  /* 0x000000aaac20723c */ /* 0x000fe20000001820 */
[----:B------:R-:W1:Y:S04]  /*11100*/  LDSM.16.M88.4 R168, [R3+0xd800] ;  /* 0x00d8000003a8783b */ /* 0x000e680000000200 */
[----:B------:R-:W2:Y:S03]  /*11110*/  LDSM.16.M88.4 R172, [R201+0x4000] ;  /* 0x00400000c9ac783b */ /* 0x000ea60000000200 */
[C---:B---3--:R-:W-:Y:S08]  /*11120*/  HMMA.16816.F32 R4, R180.reuse, R184, R4 ;  /* 0x000000b8b404723c */ /* 0x048ff00000001804 */
[C---:B------:R-:W-:Y:S01]  /*11130*/  HMMA.16816.F32 R8, R180.reuse, R186, R8 ;  /* 0x000000bab408723c */ /* 0x040fe20000001808 */
[----:B------:R-:W3:Y:S07]  /*11140*/  LDSM.16.M88.4 R184, [R200+0xc800] ;  /* 0x00c80000c8b8783b */ /* 0x000eee0000000200 */
[C---:B----4-:R-:W-:Y:S08]  /*11150*/  HMMA.16816.F32 R12, R180.reuse, R188, R12 ;  /* 0x000000bcb40c723c */ /* 0x050ff0000000180c */
[C---:B------:R-:W-:Y:S01]  /*11160*/  HMMA.16816.F32 R16, R180.reuse, R190, R16 ;  /* 0x000000beb410723c */ /* 0x040fe20000001810 */
[----:B------:R-:W4:Y:S07]  /*11170*/  LDSM.16.M88.4 R188, [R200+0xd000] ;  /* 0x00d00000c8bc783b */ /* 0x000f2e0000000200 */
[C---:B------:R-:W-:Y:S08]  /*11180*/  HMMA.16816.F32 R20, R180.reuse, R192, R20 ;  /* 0x000000c0b414723c */ /* 0x040ff00000001814 */
[C---:B------:R-:W-:Y:S01]  /*11190*/  HMMA.16816.F32 R24, R180.reuse, R194, R24 ;  /* 0x000000c2b418723c */ /* 0x040fe20000001818 */
[----:B------:R-:W-:Y:S07]  /*111a0*/  LDSM.16.M88.4 R192, [R2+UR5+0xe000] ;  /* 0x00e0000502c0783b */ /* 0x000fee0008000200 */
[C---:B-1----:R-:W-:Y:S08]  /*111b0*/  HMMA.16816.F32 R28, R180.reuse, R168, R28 ;  /* 0x000000a8b41c723c */ /* 0x042ff0000000181c */
[----:B------:R-:W-:Y:S01]  /*111c0*/  HMMA.16816.F32 R32, R180, R170, R32 ;  /* 0x000000aab420723c */ /* 0x000fe20000001820 */
[----:B------:R-:W1:Y:S04]  /*111d0*/  LDSM.16.M88.4 R168, [R200+0xd800] ;  /* 0x00d80000c8a8783b */ /* 0x000e680000000200 */
[----:B------:R-:W5:Y:S03]  /*111e0*/  LDSM.16.M88.4 R180, [R132+0x6000] ;  /* 0x0060000084b4783b */ /* 0x000f660000000200 */
[C---:B--2---:R-:W-:Y:S08]  /*111f0*/  HMMA.16816.F32 R4, R172.reuse, R176, R4 ;  /* 0x000000b0ac04723c */ /* 0x044ff00000001804 */
[C---:B------:R-:W-:Y:S01]  /*11200*/  HMMA.16816.F32 R8, R172.reuse, R178, R8 ;  /* 0x000000b2ac08723c */ /* 0x040fe20000001808 */
[----:B------:R-:W2:Y:S07]  /*11210*/  LDSM.16.M88.4 R176, [R2+UR5+0xe800] ;  /* 0x00e8000502b0783b */ /* 0x000eae0008000200 */
[C---:B---3--:R-:W-:Y:S08]  /*11220*/  HMMA.16816.F32 R12, R172.reuse, R184, R12 ;  /* 0x000000b8ac0c723c */ /* 0x048ff0000000180c */
[C---:B------:R-:W-:Y:S01]  /*11230*/  HMMA.16816.F32 R16, R172.reuse, R186, R16 ;  /* 0x000000baac10723c */ /* 0x040fe20000001810 */
[----:B------:R-:W3:Y:S07]  /*11240*/  LDSM.16.M88.4 R184, [R2+UR5+0xf000] ;  /* 0x00f0000502b8783b */ /* 0x000eee0008000200 */
[C---:B----4-:R-:W-:Y:S08]  /*11250*/  HMMA.16816.F32 R20, R172.reuse, R188, R20 ;  /* 0x000000bcac14723c */ /* 0x050ff00000001814 */
[C---:B------:R-:W-:Y:S01]  /*11260*/  HMMA.16816.F32 R24, R172.reuse, R190, R24 ;  /* 0x000000beac18723c */ /* 0x040fe20000001818 */
[----:B------:R-:W4:Y:S07]  /*11270*/  LDSM.16.M88.4 R188, [R2+UR5+0xf800] ;  /* 0x00f8000502bc783b */ /* 0x000f2e0008000200 */
[C---:B-1----:R-:W-:Y:S08]  /*11280*/  HMMA.16816.F32 R28, R172.reuse, R168, R28 ;  /* 0x000000a8ac1c723c */ /* 0x042ff0000000181c */
[----:B------:R-:W-:Y:S01]  /*11290*/  HMMA.16816.F32 R32, R172, R170, R32 ;  /* 0x000000aaac20723c */ /* 0x000fe20000001820 */
[----:B------:R-:W-:Y:S04]  /*112a0*/  LDSM.16.M88.4 R168, [R135+0x6000] ;  /* 0x0060000087a8783b */ /* 0x000fe80000000200 */
[----:B------:R-:W1:Y:S03]  /*112b0*/  LDSM.16.M88.4 R172, [R196+0xe000] ;  /* 0x00e00000c4ac783b */ /* 0x000e660000000200 */
[C---:B-----5:R-:W-:Y:S08]  /*112c0*/  HMMA.16816.F32 R4, R180.reuse, R192, R4 ;  /* 0x000000c0b404723c */ /* 0x060ff00000001804 */
[C---:B------:R-:W-:Y:S01]  /*112d0*/  HMMA.16816.F32 R8, R180.reuse, R194, R8 ;  /* 0x000000c2b408723c */ /* 0x040fe20000001808 */
[----:B------:R-:W-:Y:S07]  /*112e0*/  LDSM.16.M88.4 R192, [R196+0xf000] ;  /* 0x00f00000c4c0783b */ /* 0x000fee0000000200 */
[C---:B--2---:R-:W-:Y:S08]  /*112f0*/  HMMA.16816.F32 R12, R180.reuse, R176, R12 ;  /* 0x000000b0b40c723c */ /* 0x044ff0000000180c */
[C---:B------:R-:W-:Y:S01]  /*11300*/  HMMA.16816.F32 R16, R180.reuse, R178, R16 ;  /* 0x000000b2b410723c */ /* 0x040fe20000001810 */
[----:B------:R-:W2:Y:S04]  /*11310*/  LDSM.16.M88.4 R176, [R196+0xe800] ;  /* 0x00e80000c4b0783b */ /* 0x000ea80000000200 */
[----:B------:R-:W5:Y:S03]  /*11320*/  LDSM.16.M88.4 R196, [R196+0xf800] ;  /* 0x00f80000c4c4783b */ /* 0x000f660000000200 */
[C---:B---3--:R-:W-:Y:S08]  /*11330*/  HMMA.16816.F32 R20, R180.reuse, R184, R20 ;  /* 0x000000b8b414723c */ /* 0x048ff00000001814 */
[C---:B------:R-:W-:Y:S01]  /*11340*/  HMMA.16816.F32 R24, R180.reuse, R186, R24 ;  /* 0x000000bab418723c */ /* 0x040fe20000001818 */
[----:B------:R-:W-:Y:S07]  /*11350*/  LDSM.16.M88.4 R184, [R3+0xe000] ;  /* 0x00e0000003b8783b */ /* 0x000fee0000000200 */
[C---:B----4-:R-:W-:Y:S08]  /*11360*/  HMMA.16816.F32 R28, R180.reuse, R188, R28 ;  /* 0x000000bcb41c723c */ /* 0x050ff0000000181c */
[----:B------:R-:W-:Y:S01]  /*11370*/  HMMA.16816.F32 R32, R180, R190, R32 ;  /* 0x000000beb420723c */ /* 0x000fe20000001820 */
[----:B------:R-:W3:Y:S04]  /*11380*/  LDSM.16.M88.4 R180, [R134+0x6000] ;  /* 0x0060000086b4783b */ /* 0x000ee80000000200 */
[----:B------:R-:W4:Y:S03]  /*11390*/  LDSM.16.M88.4 R188, [R3+0xe800] ;  /* 0x00e8000003bc783b */ /* 0x000f260000000200 */
        /* <DEDUP_REMOVED lines=9> */
[C---:B-----5:R-:W-:Y:S08]  /*11430*/  HMMA.16816.F32 R28, R168.reuse, R196, R28 ;  /* 0x000000c4a81c723c */ /* 0x060ff0000000181c */
[----:B------:R-:W-:Y:S01]  /*11440*/  HMMA.16816.F32 R32, R168, R198, R32 ;  /* 0x000000c6a820723c */ /* 0x000fe20000001820 */
[----:B------:R-:W2:Y:S04]  /*11450*/  LDSM.16.M88.4 R168, [R3+0xf800] ;  /* 0x00f8000003a8783b */ /* 0x000ea80000000200 */
[----:B------:R-:W5:Y:S03]  /*11460*/  LDSM.16.M88.4 R196, [R200+0xe800] ;  /* 0x00e80000c8c4783b */ /* 0x000f660000000200 */
[C---:B---3--:R-:W-:Y:S08]  /*11470*/  HMMA.16816.F32 R4, R180.reuse, R184, R4 ;  /* 0x000000b8b404723c */ /* 0x048ff00000001804 */
[C---:B------:R-:W-:Y:S01]  /*11480*/  HMMA.16816.F32 R8, R180.reuse, R186, R8 ;  /* 0x000000bab408723c */ /* 0x040fe20000001808 */
[----:B------:R-:W3:Y:S04]  /*11490*/  LDSM.16.M88.4 R184, [R200+0xf000] ;  /* 0x00f00000c8b8783b */ /* 0x000ee80000000200 */
[----:B------:R-:W3:Y:S03]  /*114a0*/  LDSM.16.M88.4 R200, [R200+0xf800] ;  /* 0x00f80000c8c8783b */ /* 0x000ee60000000200 */
[C---:B----4-:R-:W-:Y:S01]  /*114b0*/  HMMA.16816.F32 R12, R180.reuse, R188, R12 ;  /* 0x000000bcb40c723c */ /* 0x050fe2000000180c */
[----:B------:R-:W-:Y:S04]  /*114c0*/  DEPBAR.LE SB0, 0x0 ;  /* 0x000080000000791a */ /* 0x000fe80000000000 */
[----:B------:R-:W-:Y:S03]  /*114d0*/  BAR.SYNC.DEFER_BLOCKING 0x0 ;  /* 0x0000000000007b1d */ /* 0x000fe60000010000 */
[C---:B------:R-:W-:Y:S08]  /*114e0*/  HMMA.16816.F32 R16, R180.reuse, R190, R16 ;  /* 0x000000beb410723c */ /* 0x040ff00000001810 */
[C---:B-1----:R-:W-:Y:S08]  /*114f0*/  HMMA.16816.F32 R20, R180.reuse, R172, R20 ;  /* 0x000000acb414723c */ /* 0x042ff00000001814 */
[C---:B------:R-:W-:Y:S08]  /*11500*/  HMMA.16816.F32 R24, R180.reuse, R174, R24 ;  /* 0x000000aeb418723c */ /* 0x040ff00000001818 */
[C---:B--2---:R-:W-:Y:S08]  /*11510*/  HMMA.16816.F32 R28, R180.reuse, R168, R28 ;  /* 0x000000a8b41c723c */ /* 0x044ff0000000181c */
[----:B------:R-:W-:Y:S08]  /*11520*/  HMMA.16816.F32 R32, R180, R170, R32 ;  /* 0x000000aab420723c */ /* 0x000ff00000001820 */
[C---:B------:R-:W-:Y:S08]  /*11530*/  HMMA.16816.F32 R4, R176.reuse, R192, R4 ;  /* 0x000000c0b004723c */ /* 0x040ff00000001804 */
[C---:B------:R-:W-:Y:S08]  /*11540*/  HMMA.16816.F32 R8, R176.reuse, R194, R8 ;  /* 0x000000c2b008723c */ /* 0x040ff00000001808 */
[C---:B-----5:R-:W-:Y:S03]  /*11550*/  HMMA.16816.F32 R12, R176.reuse, R196, R12 ;  /* 0x000000c4b00c723c */ /* 0x060fe6000000180c */
[----:B------:R-:W-:Y:S05]  /*11560*/  FMNMX3.FTZ R2, R0, R4, R5, !PT ;  /* 0x0000000400027276 */ /* 0x000fea0007810005 */
[C---:B------:R-:W-:Y:S03]  /*11570*/  HMMA.16816.F32 R16, R176.reuse, R198, R16 ;  /* 0x000000c6b010723c */ /* 0x040fe60000001810 */
[----:B------:R-:W-:Y:S05]  /*11580*/  FMNMX3.FTZ R2, R2, R8, R9, !PT ;  /* 0x0000000802027276 */ /* 0x000fea0007810009 */
[C---:B---3--:R-:W-:Y:S03]  /*11590*/  HMMA.16816.F32 R20, R176.reuse, R184, R20 ;  /* 0x000000b8b014723c */ /* 0x048fe60000001814 */
[----:B------:R-:W-:Y:S05]  /*115a0*/  FMNMX3.FTZ R2, R2, R12, R13, !PT ;  /* 0x0000000c02027276 */ /* 0x000fea000781000d */
[C---:B------:R-:W-:Y:S03]  /*115b0*/  HMMA.16816.F32 R24, R176.reuse, R186, R24 ;  /* 0x000000bab018723c */ /* 0x040fe60000001818 */
[----:B------:R-:W-:Y:S02]  /*115c0*/  FMNMX3.FTZ R3, R2, R16, R17, !PT ;  /* 0x0000001002037276 */ /* 0x000fe40007810011 */
[----:B------:R-:W-:Y:S03]  /*115d0*/  FMNMX3.FTZ R2, R133, R6, R7, !PT ;  /* 0x0000000685027276 */ /* 0x000fe60007810007 */
[C---:B------:R-:W-:Y:S03]  /*115e0*/  HMMA.16816.F32 R28, R176.reuse, R200, R28 ;  /* 0x000000c8b01c723c */ /* 0x040fe6000000181c */
[----:B------:R-:W-:Y:S02]  /*115f0*/  FMNMX3.FTZ R3, R3, R20, R21, !PT ;  /* 0x0000001403037276 */ /* 0x000fe40007810015 */
[----:B------:R-:W-:Y:S03]  /*11600*/  FMNMX3.FTZ R2, R2, R10, R11, !PT ;  /* 0x0000000a02027276 */ /* 0x000fe6000781000b */
[----:B------:R-:W-:Y:S03]  /*11610*/  HMMA.16816.F32 R32, R176, R202, R32 ;  /* 0x000000cab020723c */ /* 0x000fe60000001820 */
[----:B------:R-:W-:Y:S02]  /*11620*/  FMNMX3.FTZ R173, R3, R24, R25, !PT ;  /* 0x0000001803ad7276 */ /* 0x000fe40007810019 */
[----:B------:R-:W-:Y:S04]  /*11630*/  FMNMX3.FTZ R2, R2, R14, R15, !PT ;  /* 0x0000000e02027276 */ /* 0x000fe8000781000f */
[----:B------:R-:W-:Y:S02]  /*11640*/  FMNMX3.FTZ R176, R2, R18, R19, !PT ;  /* 0x0000001202b07276 */ /* 0x000fe40007810013 */
[----:B------:R-:W-:Y:S08]  /*11650*/  FMNMX3.FTZ R173, R173, R28, R29, !PT ;  /* 0x0000001cadad7276 */ /* 0x000ff0000781001d */
[----:B------:R-:W-:Y:S01]  /*11660*/  FMNMX3.FTZ R173, R173, R32, R33, !PT ;  /* 0x00000020adad7276 */ /* 0x000fe20007810021 */
[----:B------:R-:W-:Y:S06]  /*11670*/  BRA.U.ANY UP0, `(.L_x_569) ;  /* 0xffffffe100b87547 */ /* 0x000fec000b93ffff */
.L_x_568:
[----:B-1----:R-:W2:Y:S01]  /*11680*/  LDL.64 R134, [R1+0x78] ;  /* 0x0000780001867983 */ /* 0x002ea20000100a00 */
[----:B------:R-:W-:Y:S01]  /*11690*/  FMNMX3.FTZ R2, R176, R22, R23, !PT ;  /* 0x00000016b0027276 */ /* 0x000fe20007810017 */
[----:B------:R-:W-:Y:S01]  /*116a0*/  USHF.L.U32 UR9, UR6, 0x1, URZ ;  /* 0x0000000106097899 */ /* 0x000fe200080006ff */
[----:B------:R-:W-:Y:S01]  /*116b0*/  SHF.R.U32.HI R177, RZ, 0x5, R210 ;  /* 0x00000005ffb17819 */ /* 0x000fe200000116d2 */
[----:B------:R-:W-:Y:S01]  /*116c0*/  UIADD3 UR8, UPT, UPT, UR33, -0x4498517b, URZ ;  /* 0xbb67ae8521087890 */ /* 0x000fe2000fffe0ff */
[----:B------:R-:W-:Y:S01]  /*116d0*/  FMNMX3.FTZ R3, R2, R26, R27, !PT ;  /* 0x0000001a02037276 */ /* 0x000fe2000781001b */
[----:B------:R-:W3:Y:S01]  /*116e0*/  LDL.64 R182, [R1+0x70] ;  /* 0x0000700001b67983 */ /* 0x000ee20000100a00 */
[----:B------:R-:W-:Y:S01]  /*116f0*/  IMAD.U32 R2, RZ, RZ, UR33 ;  /* 0x00000021ff027e24 */ /* 0x000fe2000f8e00ff */
[----:B------:R-:W-:Y:S01]  /*11700*/  UIADD3 UR7, UPT, UPT, UR32, -0x61c88647, URZ ;  /* 0x9e3779b920077890 */ /* 0x000fe2000fffe0ff */
[----:B------:R-:W-:Y:S01]  /*11710*/  FMNMX3.FTZ R132, R3, R30, R31, !PT ;  /* 0x0000001e03847276 */ /* 0x000fe2000781001f */
[----:B------:R-:W-:Y:S02]  /*11720*/  UIADD3 UR12, UPT, UPT, UR33, 0x32370b8f, URZ ;  /* 0x32370b8f210c7890 */ /* 0x000fe4000fffe0ff */
[----:B------:R-:W1:Y:S01]  /*11730*/  SHFL.BFLY PT, R170, R173, 0x2, 0x1f ;  /* 0x0c401f00adaa7f89 */ /* 0x000e6200000e0000 */
[----:B------:R-:W-:Y:S01]  /*11740*/  FMNMX3.FTZ R132, R132, R34, R35, !PT ;  /* 0x0000002284847276 */ /* 0x000fe20007810023 */
[----:B------:R-:W-:Y:S01]  /*11750*/  UIADD3 UR13, UPT, UPT, UR33, 0x76cf5d0a, URZ ;  /* 0x76cf5d0a210d7890 */ /* 0x000fe2000fffe0ff */
[----:B------:R-:W4:Y:S01]  /*11760*/  S2R R174, SR_CTAID.X ;  /* 0x0000000000ae7919 */ /* 0x000f220000002500 */
[----:B------:R-:W-:Y:S02]  /*11770*/  UISETP.NE.AND UP0, UPT, UR6, URZ, UPT ;  /* 0x000000ff0600728c */ /* 0x000fe4000bf05270 */
[----:B------:R-:W-:Y:S02]  /*11780*/  UIADD3 UR6, UPT, UPT, UR6, -0x1, URZ ;  /* 0xffffffff06067890 */ /* 0x000fe4000fffe0ff */
[----:B------:R-:W5:Y:S01]  /*11790*/  SHFL.BFLY PT, R178, R132, 0x2, 0x1f ;  /* 0x0c401f0084b27f89 */ /* 0x000f6200000e0000 */
[----:B-1----:R-:W-:Y:S07]  /*117a0*/  FMNMX.FTZ R170, R173, R170, !PT ;  /* 0x000000aaadaa7209 */ /* 0x002fee0007810000 */
[----:B------:R-:W1:Y:S01]  /*117b0*/  SHFL.BFLY PT, R171, R170, 0x1, 0x1f ;  /* 0x0c201f00aaab7f89 */ /* 0x000e6200000e0000 */
[----:B-----5:R-:W-:Y:S01]  /*117c0*/  FMNMX.FTZ R178, R132, R178, !PT ;  /* 0x000000b284b27209 */ /* 0x020fe20007810000 */
[----:B----4-:R-:W-:Y:S06]  /*117d0*/  IMAD R174, R174, 0x4, R177 ;  /* 0x00000004aeae7824 */ /* 0x010fec00078e02b1 */
[----:B------:R-:W4:Y:S01]  /*117e0*/  SHFL.BFLY PT, R179, R178, 0x1, 0x1f ;  /* 0x0c201f00b2b37f89 */ /* 0x000f2200000e0000 */
[----:B------:R-:W-:Y:S01]  /*117f0*/  IMAD.WIDE.U32 R174, R174, -0x326172a9, RZ ;  /* 0xcd9e8d57aeae7825 */ /* 0x000fe200078e00ff */
[----:B-1----:R-:W-:Y:S04]  /*11800*/  FMNMX.FTZ R132, R170, R171, !PT ;  /* 0x000000abaa847209 */ /* 0x002fe80007810000 */
[C---:B------:R-:W-:Y:S01]  /*11810*/  FSETP.NEU.FTZ.AND P0, PT, R132.reuse, -INF , PT ;  /* 0xff8000008400780b */ /* 0x040fe20003f1d000 */
[----:B------:R-:W-:Y:S04]  /*11820*/  FADD.FTZ R0, -R132, R0 ;  /* 0x0000000084007221 */ /* 0x000fe80000010100 */
[----:B------:R-:W-:Y:S01]  /*11830*/  FMUL.FTZ R0, R0, UR4 ;  /* 0x0000000400007c20 */ /* 0x000fe20008410000 */
[----:B--2---:R-:W-:Y:S01]  /*11840*/  LOP3.LUT R3, R135, UR9, R2, 0x96, !PT ;  /* 0x0000000987037c12 */ /* 0x004fe2000f8e9602 */
[----:B------:R-:W-:Y:S04]  /*11850*/  UIADD3 UR9, UPT, UPT, UR9, 0x1, URZ ;  /* 0x0000000109097890 */ /* 0x000fe8000fffe0ff */
[----:B------:R-:W-:Y:S01]  /*11860*/  IMAD.WIDE.U32 R168, R3, -0x326172a9, RZ ;  /* 0xcd9e8d5703a87825 */ /* 0x000fe200078e00ff */
[----:B---3--:R-:W-:Y:S01]  /*11870*/  LOP3.LUT R2, R134, UR8, R183, 0x96, !PT ;  /* 0x0000000886027c12 */ /* 0x008fe2000f8e96b7 */
[----:B------:R-:W-:Y:S03]  /*11880*/  UIADD3 UR8, UPT, UPT, UR32, 0x3c6ef372, URZ ;  /* 0x3c6ef37220087890 */ /* 0x000fe6000fffe0ff */
[----:B------:R-:W-:Y:S01]  /*11890*/  LOP3.LUT R3, R174, UR7, R169, 0x96, !PT ;  /* 0x00000007ae037c12 */ /* 0x000fe2000f8e96a9 */
[----:B------:R-:W-:Y:S04]  /*118a0*/  IMAD.WIDE.U32 R180, R2, -0x326172a9, RZ ;  /* 0xcd9e8d5702b47825 */ /* 0x000fe800078e00ff */
[----:B------:R-:W-:Y:S01]  /*118b0*/  IMAD.U32 R2, RZ, RZ, UR9 ;  /* 0x00000009ff027e24 */ /* 0x000fe2000f8e00ff */
[----:B------:R-:W-:Y:S01]  /*118c0*/  LOP3.LUT R168, R181, UR8, R168, 0x96, !PT ;  /* 0x00000008b5a87c12 */ /* 0x000fe2000f8e96a8 */
[----:B------:R-:W-:Y:S03]  /*118d0*/  UIADD3 UR9, UPT, UPT, UR32, -0x255992d5, URZ ;  /* 0xdaa66d2b20097890 */ /* 0x000fe6000fffe0ff */
[----:B------:R-:W-:Y:S01]  /*118e0*/  LOP3.LUT R134, R135, UR33, R2, 0x96, !PT ;  /* 0x0000002187867c12 */ /* 0x000fe2000f8e9602 */
[----:B------:R-:W-:Y:S04]  /*118f0*/  IMAD.WIDE.U32 R2, R3, -0x2daee0ad, RZ ;  /* 0xd2511f5303027825 */ /* 0x000fe800078e00ff */
[----:B------:R-:W-:Y:S01]  /*11900*/  IMAD.WIDE.U32 R168, R168, -0x2daee0ad, RZ ;  /* 0xd2511f53a8a87825 */ /* 0x000fe200078e00ff */
[----:B------:R-:W-:Y:S03]  /*11910*/  LOP3.LUT R3, R182, UR13, R3, 0x96, !PT ;  /* 0x0000000db6037c12 */ /* 0x000fe6000f8e9603 */
[----:B------:R-:W-:Y:S01]  /*11920*/  IMAD.WIDE.U32 R134, R134, -0x326172a9, RZ ;  /* 0xcd9e8d5786867825 */ /* 0x000fe200078e00ff */
[----:B------:R-:W-:Y:S03]  /*11930*/  LOP3.LUT R172, R2, UR12, R169, 0x96, !PT ;  /* 0x0000000c02ac7c12 */ /* 0x000fe6000f8e96a9 */
[----:B------:R-:W-:Y:S01]  /*11940*/  IMAD.WIDE.U32 R176, R3, -0x326172a9, RZ ;  /* 0xcd9e8d5703b07825 */ /* 0x000fe200078e00ff */
[----:B------:R-:W-:Y:S01]  /*11950*/  LOP3.LUT R2, R174, UR7, R135, 0x96, !PT ;  /* 0x00000007ae027c12 */ /* 0x000fe2000f8e9687 */
[----:B------:R-:W-:Y:S01]  /*11960*/  UIADD3 UR7, UPT, UPT, UR32, 0x78dde6e4, URZ ;  /* 0x78dde6e420077890 */ /* 0x000fe2000fffe0ff */
[----:B------:R-:W-:Y:S01]  /*11970*/  LOP3.LUT R174, R181, UR8, R134, 0x96, !PT ;  /* 0x00000008b5ae7c12 */ /* 0x000fe2000f8e9686 */
[----:B------:R-:W-:Y:S01]  /*11980*/  IMAD.WIDE.U32 R172, R172, -0x326172a9, RZ ;  /* 0xcd9e8d57acac7825 */ /* 0x000fe200078e00ff */
[----:B------:R-:W-:Y:S01]  /*11990*/  LOP3.LUT R134, R180, UR9, R177, 0x96, !PT ;  /* 0x00000009b4867c12 */ /* 0x000fe2000f8e96b1 */
[----:B------:R-:W-:Y:S02]  /*119a0*/  UIADD3 UR8, UPT, UPT, UR33, -0x126145ec, URZ ;  /* 0xed9eba1421087890 */ /* 0x000fe4000fffe0ff */
[----:B------:R-:W-:Y:S01]  /*119b0*/  IMAD.WIDE.U32 R2, R2, -0x2daee0ad, RZ ;  /* 0xd2511f5302027825 */ /* 0x000fe200078e00ff */
[----:B------:R-:W-:Y:S03]  /*119c0*/  LOP3.LUT R176, R176, UR7, R173, 0x96, !PT ;  /* 0x00000007b0b07c12 */ /* 0x000fe6000f8e96ad */
[----:B------:R-:W-:Y:S01]  /*119d0*/  IMAD.WIDE.U32 R174, R174, -0x2daee0ad, RZ ;  /* 0xd2511f53aeae7825 */ /* 0x000fe200078e00ff */
[----:B------:R-:W-:Y:S01]  /*119e0*/  LOP3.LUT R3, R182, UR13, R3, 0x96, !PT ;  /* 0x0000000db6037c12 */ /* 0x000fe2000f8e9603 */
[----:B------:R-:W-:Y:S02]  /*119f0*/  UIADD3 UR13, UPT, UPT, UR33, -0x56f99767, URZ ;  /* 0xa9066899210d7890 */ /* 0x000fe4000fffe0ff */
[----:B------:R-:W-:Y:S01]  /*11a00*/  IMAD.WIDE.U32 R134, R134, -0x2daee0ad, RZ ;  /* 0xd2511f5386867825 */ /* 0x000fe200078e00ff */
[----:B------:R-:W-:Y:S01]  /*11a10*/  LOP3.LUT R182, R2, UR12, R175, 0x96, !PT ;  /* 0x0000000c02b67c12 */ /* 0x000fe2000f8e96af */
[----:B------:R-:W-:Y:S01]  /*11a20*/  UIADD3 UR12, UPT, UPT, UR32, -0x4ab325aa, URZ ;  /* 0xb54cda56200c7890 */ /* 0x000fe2000fffe0ff */
[----:B------:R1:W2:Y:S01]  /*11a30*/  MUFU.EX2 R2, R0 ;  /* 0x0000000000027308 */ /* 0x0002a20000000800 */
[----:B------:R-:W-:Y:S01]  /*11a40*/  IMAD.WIDE.U32 R176, R176, -0x2daee0ad, RZ ;  /* 0xd2511f53b0b07825 */ /* 0x000fe200078e00ff */
[----:B------:R-:W-:Y:S03]  /*11a50*/  LOP3.LUT R170, R168, UR8, R135, 0x96, !PT ;  /* 0x00000008a8aa7c12 */ /* 0x000fe6000f8e9687 */
[----:B------:R-:W-:Y:S01]  /*11a60*/  IMAD.WIDE.U32 R184, R3, -0x326172a9, RZ ;  /* 0xcd9e8d5703b87825 */ /* 0x000fe200078e00ff */
[----:B------:R-:W-:Y:S02]  /*11a70*/  LOP3.LUT R168, R134, UR13, R177, 0x96, !PT ;  /* 0x0000000d86a87c12 */ /* 0x000fe4000f8e96b1 */
[----:B----4-:R-:W-:Y:S01]  /*11a80*/  FMNMX.FTZ R3, R178, R179, !PT ;  /* 0x000000b3b2037209 */ /* 0x010fe20007810000 */
[----:B------:R-:W-:Y:S01]  /*11a90*/  FMUL.FTZ R134, R132, UR4 ;  /* 0x0000000484867c20 */ /* 0x000fe20008410000 */
[----:B------:R-:W-:Y:S01]  /*11aa0*/  LOP3.LUT R173, R180, UR9, R185, 0x96, !PT ;  /* 0x00000009b4ad7c12 */ /* 0x000fe2000f8e96b9 */
[----:B------:R-:W-:Y:S01]  /*11ab0*/  UIADD3 UR9, UPT, UPT, UR32, 0x1715609d, URZ ;  /* 0x1715609d20097890 */ /* 0x000fe2000fffe0ff */
[----:B------:R-:W-:Y:S03]  /*11ac0*/  IMAD.WIDE.U32 R182, R182, -0x326172a9, RZ ;  /* 0xcd9e8d57b6b67825 */ /* 0x000fe600078e00ff */
[----:B------:R-:W-:Y:S01]  /*11ad0*/  FSEL R134, R134, RZ, P0 ;  /* 0x000000ff86867208 */ /* 0x000fe20000000000 */
[----:B------:R-:W-:Y:S04]  /*11ae0*/  IMAD.WIDE.U32 R170, R170, -0x326172a9, RZ ;  /* 0xcd9e8d57aaaa7825 */ /* 0x000fe800078e00ff */
[C---:B-1----:R-:W-:Y:S01]  /*11af0*/  FMUL.FTZ R0, R3.reuse, UR4 ;  /* 0x0000000403007c20 */ /* 0x042fe20008410000 */
[----:B------:R-:W-:Y:S01]  /*11b00*/  FSETP.NEU.FTZ.AND P0, PT, R3, -INF , PT ;  /* 0xff8000000300780b */ /* 0x000fe20003f1d000 */
[----:B--2---:R-:W-:Y:S01]  /*11b10*/  FMUL.FTZ R36, R2, R36 ;  /* 0x0000002402247220 */ /* 0x004fe20000410000 */
[--C-:B------:R-:W-:Y:S01]  /*11b20*/  FFMA.FTZ R4, R4, UR4, -R134.reuse ;  /* 0x0000000404047c23 */ /* 0x100fe20008010886 */
[----:B------:R-:W-:Y:S01]  /*11b30*/  FFMA.FTZ R5, R5, UR4, -R134 ;  /* 0x0000000405057c23 */ /* 0x000fe20008010886 */
[----:B------:R-:W-:Y:S01]  /*11b40*/  FSEL R0, R0, RZ, P0 ;  /* 0x000000ff00007208 */ /* 0x000fe20000000000 */
[----:B------:R-:W-:Y:S01]  /*11b50*/  IMAD.WIDE.U32 R168, R168, -0x326172a9, RZ ;  /* 0xcd9e8d57a8a87825 */ /* 0x000fe200078e00ff */
[----:B------:R-:W-:Y:S02]  /*11b60*/  MUFU.EX2 R175, R4 ;  /* 0x0000000400af7308 */ /* 0x000fe40000000800 */
[----:B------:R-:W-:Y:S01]  /*11b70*/  LOP3.LUT R135, R184, UR7, R183, 0x96, !PT ;  /* 0x00000007b8877c12 */ /* 0x000fe2000f8e96b7 */
[--C-:B------:R-:W-:Y:S01]  /*11b80*/  FFMA.FTZ R6, R6, UR4, -R0.reuse ;  /* 0x0000000406067c23 */ /* 0x100fe20008010800 */
[----:B------:R-:W-:Y:S01]  /*11b90*/  FFMA.FTZ R7, R7, UR4, -R0 ;  /* 0x0000000407077c23 */ /* 0x000fe20008010800 */
[----:B------:R-:W-:Y:S01]  /*11ba0*/  LOP3.LUT R172, R172, UR9, R171, 0x96, !PT ;  /* 0x00000009acac7c12 */ /* 0x000fe2000f8e96ab */
[--C-:B------:R-:W-:Y:S01]  /*11bb0*/  FFMA.FTZ R8, R8, UR4, -R134.reuse ;  /* 0x0000000408087c23 */ /* 0x100fe20008010886 */
[----:B------:R-:W-:Y:S03]  /*11bc0*/  FFMA.FTZ R9, R9, UR4, -R134 ;  /* 0x0000000409097c23 */ /* 0x000fe60008010886 */
[----:B------:R1:W2:Y:S01]  /*11bd0*/  MUFU.EX2 R231, R5 ;  /* 0x0000000500e77308 */ /* 0x0002a20000000800 */
[----:B------:R-:W-:Y:S01]  /*11be0*/  LOP3.LUT R169, R170, UR12, R169, 0x96, !PT ;  /* 0x0000000caaa97c12 */ /* 0x000fe2000f8e96a9 */
[----:B------:R-:W-:Y:S01]  /*11bf0*/  UIADD3 UR7, UPT, UPT, UR33, 0x646e171e, URZ ;  /* 0x646e171e21077890 */ /* 0x000fe2000fffe0ff */
[----:B------:R-:W-:Y:S04]  /*11c00*/  IMAD.WIDE.U32 R170, R173, -0x2daee0ad, RZ ;  /* 0xd2511f53adaa7825 */ /* 0x000fe800078e00ff */
[--C-:B------:R-:W-:Y:S01]  /*11c10*/  FFMA.FTZ R10, R10, UR4, -R0.reuse ;  /* 0x000000040a0a7c23 */ /* 0x100fe20008010800 */
[----:B------:R-:W-:Y:S01]  /*11c20*/  FFMA.FTZ R11, R11, UR4, -R0 ;  /* 0x000000040b0b7c23 */ /* 0x000fe20008010800 */
[----:B------:R-:W-:Y:S01]  /*11c30*/  IMAD.WIDE.U32 R216, R135, -0x2daee0ad, RZ ;  /* 0xd2511f5387d87825 */ /* 0x000fe200078e00ff */
[----:B------:R3:W-:Y:S02]  /*11c40*/  MUFU.EX2 R226, R6 ;  /* 0x0000000600e27308 */ /* 0x0007e40000000800 */
[----:B------:R-:W-:Y:S01]  /*11c50*/  LOP3.LUT R183, R174, UR8, R171, 0x96, !PT ;  /* 0x00000008aeb77c12 */ /* 0x000fe2000f8e96ab */
[----:B------:R-:W-:Y:S01]  /*11c60*/  FFMA.FTZ R196, R16, UR4, -R134 ;  /* 0x0000000410c47c23 */ /* 0x000fe20008010886 */
[----:B------:R-:W-:Y:S01]  /*11c70*/  LOP3.LUT R184, R170, UR13, R217, 0x96, !PT ;  /* 0x0000000daab87c12 */ /* 0x000fe2000f8e96d9 */
[--C-:B------:R-:W-:Y:S01]  /*11c80*/  FFMA.FTZ R187, R14, UR4, -R0.reuse ;  /* 0x000000040ebb7c23 */ /* 0x100fe20008010800 */
[--C-:B------:R-:W-:Y:S01]  /*11c90*/  FFMA.FTZ R186, R15, UR4, -R0.reuse ;  /* 0x000000040fba7c23 */ /* 0x100fe20008010800 */
[--C-:B------:R-:W-:Y:S03]  /*11ca0*/  FFMA.FTZ R203, R22, UR4, -R0.reuse ;  /* 0x0000000416cb7c23 */ /* 0x100fe60008010800 */
[----:B------:R-:W4:Y:S01]  /*11cb0*/  MUFU.EX2 R228, R7 ;  /* 0x0000000700e47308 */ /* 0x000f220000000800 */
[----:B-1----:R-:W-:Y:S04]  /*11cc0*/  IMAD.WIDE.U32 R4, R172, -0x2daee0ad, RZ ;  /* 0xd2511f53ac047825 */ /* 0x002fe800078e00ff */
[--C-:B------:R-:W-:Y:S01]  /*11cd0*/  FFMA.FTZ R217, R23, UR4, -R0.reuse ;  /* 0x0000000417d97c23 */ /* 0x100fe20008010800 */
[--C-:B------:R-:W-:Y:S01]  /*11ce0*/  FFMA.FTZ R232, R30, UR4, -R0.reuse ;  /* 0x000000041ee87c23 */ /* 0x100fe20008010800 */
[--C-:B------:R-:W-:Y:S01]  /*11cf0*/  FFMA.FTZ R234, R31, UR4, -R0.reuse ;  /* 0x000000041fea7c23 */ /* 0x100fe20008010800 */
[----:B------:R-:W-:Y:S01]  /*11d00*/  LOP3.LUT R174, R176, UR7, R5, 0x96, !PT ;  /* 0x00000007b0ae7c12 */ /* 0x000fe2000f8e9605 */
[--C-:B------:R-:W-:Y:S01]  /*11d10*/  FFMA.FTZ R195, R18, UR4, -R0.reuse ;  /* 0x0000000412c37c23 */ /* 0x100fe20008010800 */
[----:B------:R1:W-:Y:S01]  /*11d20*/  MUFU.EX2 R227, R8 ;  /* 0x0000000800e37308 */ /* 0x0003e20000000800 */
[----:B---3--:R-:W-:Y:S01]  /*11d30*/  LOP3.LUT R6, R169, 0xffff, RZ, 0xc0, !PT ;  /* 0x0000ffffa9067812 */ /* 0x008fe200078ec0ff */
[--C-:B------:R-:W-:Y:S01]  /*11d40*/  FFMA.FTZ R197, R19, UR4, -R0.reuse ;  /* 0x0000000413c57c23 */ /* 0x100fe20008010800 */
[----:B------:R-:W-:Y:S01]  /*11d50*/  LOP3.LUT R16, R169, 0xff, RZ, 0xc0, !PT ;  /* 0x000000ffa9107812 */ /* 0x000fe200078ec0ff */
[----:B------:R-:W-:Y:S01]  /*11d60*/  FFMA.FTZ R221, R26, UR4, -R0 ;  /* 0x000000041add7c23 */ /* 0x000fe20008010800 */
[----:B------:R-:W-:Y:S01]  /*11d70*/  SHF.R.U32.HI R5, RZ, 0x8, R6 ;  /* 0x00000008ff057819 */ /* 0x000fe20000011606 */
[--C-:B------:R-:W-:Y:S01]  /*11d80*/  FFMA.FTZ R223, R27, UR4, -R0.reuse ;  /* 0x000000041bdf7c23 */ /* 0x100fe20008010800 */
[--C-:B------:R-:W-:Y:S03]  /*11d90*/  FFMA.FTZ R237, R34, UR4, -R0.reuse ;  /* 0x0000000422ed7c23 */ /* 0x100fe60008010800 */
[----:B------:R3:W5:Y:S01]  /*11da0*/  MUFU.EX2 R230, R9 ;  /* 0x0000000900e67308 */ /* 0x0007620000000800 */
[--C-:B------:R-:W-:Y:S01]  /*11db0*/  FFMA.FTZ R239, R35, UR4, -R0.reuse ;  /* 0x0000000423ef7c23 */ /* 0x100fe20008010800 */
[----:B------:R-:W-:Y:S01]  /*11dc0*/  PRMT R0, R169, 0x7632, R0 ;  /* 0x00007632a9007816 */ /* 0x000fe20000000000 */
[----:B------:R-:W-:Y:S01]  /*11dd0*/  IMAD.MOV.U32 R181, RZ, RZ, R168 ;  /* 0x000000ffffb57224 */ /* 0x000fe200078e00a8 */
[----:B--2---:R-:W-:Y:S01]  /*11de0*/  F2FP.F16.F32.PACK_AB R135, R231, R175 ;  /* 0x000000afe787723e */ /* 0x004fe200000000ff */
[--C-:B------:R-:W-:Y:S01]  /*11df0*/  FFMA.FTZ R194, R12, UR4, -R134.reuse ;  /* 0x000000040cc27c23 */ /* 0x100fe20008010886 */
[C---:B------:R-:W-:Y:S01]  /*11e00*/  PRMT R180, R168.reuse, 0x7772, RZ ;  /* 0x00007772a8b47816 */ /* 0x040fe200000000ff */
[--C-:B------:R-:W-:Y:S03]  /*11e10*/  FFMA.FTZ R193, R13, UR4, -R134.reuse ;  /* 0x000000040dc17c23 */ /* 0x100fe60008010886 */
[----:B------:R-:W-:Y:S01]  /*11e20*/  MUFU.EX2 R224, R10 ;  /* 0x0000000a00e07308 */ /* 0x000fe20000000800 */
[----:B------:R-:W-:Y:S01]  /*11e30*/  PRMT R192, R168, 0x7773, RZ ;  /* 0x00007773a8c07816 */ /* 0x000fe200000000ff */
[--C-:B------:R-:W-:Y:S01]  /*11e40*/  FFMA.FTZ R219, R20, UR4, -R134.reuse ;  /* 0x0000000414db7c23 */ /* 0x100fe20008010886 */
[----:B------:R-:W-:Y:S01]  /*11e50*/  PRMT R191, R168, 0x7771, RZ ;  /* 0x00007771a8bf7816 */ /* 0x000fe200000000ff */
[--C-:B------:R-:W-:Y:S01]  /*11e60*/  FFMA.FTZ R218, R21, UR4, -R134.reuse ;  /* 0x0000000415da7c23 */ /* 0x100fe20008010886 */
[--C-:B------:R-:W-:Y:S01]  /*11e70*/  FFMA.FTZ R220, R24, UR4, -R134.reuse ;  /* 0x0000000418dc7c23 */ /* 0x100fe20008010886 */
[--C-:B------:R-:W-:Y:S01]  /*11e80*/  FFMA.FTZ R233, R28, UR4, -R134.reuse ;  /* 0x000000041ce97c23 */ /* 0x100fe20008010886 */
[--C-:B------:R-:W-:Y:S03]  /*11e90*/  FFMA.FTZ R235, R29, UR4, -R134.reuse ;  /* 0x000000041deb7c23 */ /* 0x100fe60008010886 */
[----:B------:R-:W2:Y:S01]  /*11ea0*/  MUFU.EX2 R225, R11 ;  /* 0x0000000b00e17308 */ /* 0x000ea20000000800 */
[--C-:B------:R-:W-:Y:S01]  /*11eb0*/  FFMA.FTZ R198, R17, UR4, -R134.reuse ;  /* 0x0000000411c67c23 */ /* 0x100fe20008010886 */
[----:B------:R-:W-:Y:S01]  /*11ec0*/  PRMT R168, R16, 0x5410, R5 ;  /* 0x0000541010a87816 */ /* 0x000fe20000000005 */
[--C-:B------:R-:W-:Y:S01]  /*11ed0*/  FFMA.FTZ R222, R25, UR4, -R134.reuse ;  /* 0x0000000419de7c23 */ /* 0x100fe20008010886 */
[--C-:B------:R-:W-:Y:S01]  /*11ee0*/  FFMA.FTZ R236, R32, UR4, -R134.reuse ;  /* 0x0000000420ec7c23 */ /* 0x100fe20008010886 */
[----:B------:R-:W-:Y:S01]  /*11ef0*/  FFMA.FTZ R238, R33, UR4, -R134 ;  /* 0x0000000421ee7c23 */ /* 0x000fe20008010886 */
[----:B------:R-:W-:Y:S01]  /*11f00*/  SHF.R.U32.HI R189, RZ, 0x18, R169 ;  /* 0x00000018ffbd7819 */ /* 0x000fe200000116a9 */
[----:B------:R-:W-:Y:S01]  /*11f10*/  FFMA.FTZ R188, R2, R229, R175 ;  /* 0x000000e502bc7223 */ /* 0x000fe200000100af */
[----:B------:R-:W-:Y:S01]  /*11f20*/  LOP3.LUT R134, R0, 0xff, RZ, 0xc0, !PT ;  /* 0x000000ff00867812 */ /* 0x000fe200078ec0ff */
[----:B------:R-:W-:Y:S01]  /*11f30*/  IMAD.MOV.U32 R199, RZ, RZ, R4 ;  /* 0x000000ffffc77224 */ /* 0x000fe200078e0004 */
[----:B------:R-:W-:Y:S01]  /*11f40*/  PRMT R172, R135, 0x7632, R172 ;  /* 0x0000763287ac7816 */ /* 0x000fe200000000ac */
[----:B------:R-:W2:Y:S01]  /*11f50*/  LDL R24, [R1+0x94] ;  /* 0x0000940001187983 */ /* 0x000ea20000100800 */
[----:B----4-:R-:W-:Y:S01]  /*11f60*/  F2FP.F16.F32.PACK_AB R173, R228, R226 ;  /* 0x000000e2e4ad723e */ /* 0x010fe200000000ff */
[----:B------:R-:W-:Y:S01]  /*11f70*/  IMAD.WIDE.U32 R32, R183, -0x326172a9, RZ ;  /* 0xcd9e8d57b7207825 */ /* 0x000fe200078e00ff */
[----:B------:R-:W-:Y:S01]  /*11f80*/  PRMT R169, R134, 0x5410, R189 ;  /* 0x0000541086a97816 */ /* 0x000fe200000000bd */
[----:B------:R-:W4:Y:S01]  /*11f90*/  LDSM.16.MT88.4 R12, [R204+0x10000] ;  /* 0x01000000cc0c783b */ /* 0x000f220000004200 */
[--C-:B------:R-:W-:Y:S01]  /*11fa0*/  HSET2.LE.AND R168, R168, R214.reuse, PT ;  /* 0x000000d6a8a87233 */ /* 0x100fe20003803000 */
[C---:B-1----:R-:W-:Y:S01]  /*11fb0*/  FMUL.FTZ R8, R2.reuse, R140 ;  /* 0x0000008c02087220 */ /* 0x042fe20000410000 */
[----:B------:R-:W-:Y:S01]  /*11fc0*/  LOP3.LUT R190, R181, 0xff, RZ, 0xc0, !PT ;  /* 0x000000ffb5be7812 */ /* 0x000fe200078ec0ff */
[C---:B---3--:R-:W-:Y:S01]  /*11fd0*/  FMUL.FTZ R9, R2.reuse, R141 ;  /* 0x0000008d02097220 */ /* 0x048fe20000410000 */
[----:B------:R-:W-:Y:S01]  /*11fe0*/  PRMT R0, R135, 0x5410, R172 ;  /* 0x0000541087007816 */ /* 0x000fe200000000ac */
[----:B------:R-:W-:Y:S01]  /*11ff0*/  FMUL.FTZ R17, R2, R149 ;  /* 0x0000009502117220 */ /* 0x000fe20000410000 */
[C---:B------:R-:W-:Y:S01]  /*12000*/  PRMT R175, R173.reuse, 0x7632, R175 ;  /* 0x00007632adaf7816 */ /* 0x040fe200000000af */
[----:B------:R-:W1:Y:S01]  /*12010*/  LDSM.16.MT88.4 R20, [R205+0x10000] ;  /* 0x01000000cd14783b */ /* 0x000e620000004200 */
[----:B-----5:R-:W-:Y:S01]  /*12020*/  F2FP.F16.F32.PACK_AB R176, R230, R227 ;  /* 0x000000e3e6b0723e */ /* 0x020fe200000000ff */
[----:B------:R-:W-:Y:S01]  /*12030*/  FMUL.FTZ R25, R2, R157 ;  /* 0x0000009d02197220 */ /* 0x000fe20000410000 */
[----:B------:R-:W-:Y:S01]  /*12040*/  PRMT R201, R4, 0x7772, RZ ;  /* 0x0000777204c97816 */ /* 0x000fe200000000ff */
[----:B------:R-:W-:Y:S01]  /*12050*/  FMUL.FTZ R37, R2, R37 ;  /* 0x0000002502257220 */ /* 0x000fe20000410000 */
[----:B------:R-:W-:Y:S01]  /*12060*/  PRMT R202, R4, 0x7773, RZ ;  /* 0x0000777304ca7816 */ /* 0x000fe200000000ff */
[----:B------:R-:W-:Y:S01]  /*12070*/  FMUL.FTZ R40, R2, R40 ;  /* 0x0000002802287220 */ /* 0x000fe20000410000 */
[----:B------:R-:W-:Y:S01]  /*12080*/  PRMT R200, R4, 0x7771, RZ ;  /* 0x0000777104c87816 */ /* 0x000fe200000000ff */
[----:B------:R-:W-:Y:S01]  /*12090*/  FMUL.FTZ R41, R2, R41 ;  /* 0x0000002902297220 */ /* 0x000fe20000410000 */
[----:B------:R-:W-:Y:S01]  /*120a0*/  LOP3.LUT R168, R0, R168, RZ, 0xc0, !PT ;  /* 0x000000a800a87212 */ /* 0x000fe200078ec0ff */
[C---:B------:R-:W-:Y:S01]  /*120b0*/  FMUL.FTZ R44, R2.reuse, R44 ;  /* 0x0000002c022c7220 */ /* 0x040fe20000410000 */
[--C-:B------:R-:W-:Y:S01]  /*120c0*/  HSET2.LE.AND R169, R169, R214.reuse, PT ;  /* 0x000000d6a9a97233 */ /* 0x100fe20003803000 */
[----:B------:R-:W-:Y:S01]  /*120d0*/  FMUL.FTZ R45, R2, R45 ;  /* 0x0000002d022d7220 */ /* 0x000fe20000410000 */
[----:B------:R-:W-:Y:S01]  /*120e0*/  PRMT R170, R190, 0x5410, R191 ;  /* 0x00005410beaa7816 */ /* 0x000fe200000000bf */
[----:B------:R-:W-:Y:S01]  /*120f0*/  FMUL.FTZ R48, R2, R48 ;  /* 0x0000003002307220 */ /* 0x000fe20000410000 */
[----:B------:R-:W-:Y:S01]  /*12100*/  PRMT R4, R180, 0x5410, R192 ;  /* 0x00005410b4047816 */ /* 0x000fe200000000c0 */
[C---:B------:R-:W-:Y:S01]  /*12110*/  FMUL.FTZ R49, R2.reuse, R49 ;  /* 0x0000003102317220 */ /* 0x040fe20000410000 */
[----:B------:R-:W-:Y:S01]  /*12120*/  PRMT R0, R173, 0x5410, R175 ;  /* 0x00005410ad007816 */ /* 0x000fe200000000af */
[----:B------:R-:W-:Y:S01]  /*12130*/  FMUL.FTZ R52, R2, R52 ;  /* 0x0000003402347220 */ /* 0x000fe20000410000 */
[----:B------:R-:W-:Y:S01]  /*12140*/  PRMT R177, R176, 0x7632, R177 ;  /* 0x00007632b0b17816 */ /* 0x000fe200000000b1 */
[C---:B------:R-:W-:Y:S01]  /*12150*/  FMUL.FTZ R53, R2.reuse, R53 ;  /* 0x0000003502357220 */ /* 0x040fe20000410000 */
[----:B--2---:R-:W-:Y:S01]  /*12160*/  F2FP.F16.F32.PACK_AB R179, R225, R224 ;  /* 0x000000e0e1b3723e */ /* 0x004fe200000000ff */
[----:B------:R-:W-:Y:S01]  /*12170*/  FMUL.FTZ R56, R2, R56 ;  /* 0x0000003802387220 */ /* 0x000fe20000410000 */
[----:B------:R-:W-:Y:S01]  /*12180*/  LOP3.LUT R169, R0, R169, RZ, 0xc0, !PT ;  /* 0x000000a900a97212 */ /* 0x000fe200078ec0ff */
[----:B------:R-:W-:Y:S01]  /*12190*/  FMUL.FTZ R57, R2, R57 ;  /* 0x0000003902397220 */ /* 0x000fe20000410000 */
[----:B------:R-:W-:Y:S01]  /*121a0*/  LOP3.LUT R4, R4, 0xff00ff, RZ, 0xc0, !PT ;  /* 0x00ff00ff04047812 */ /* 0x000fe200078ec0ff */
[C---:B------:R-:W-:Y:S01]  /*121b0*/  FMUL.FTZ R60, R2.reuse, R60 ;  /* 0x0000003c023c7220 */ /* 0x040fe20000410000 */
[--C-:B------:R-:W-:Y:S01]  /*121c0*/  HSET2.LE.AND R170, R170, R214.reuse, PT ;  /* 0x000000d6aaaa7233 */ /* 0x100fe20003803000 */
[----:B------:R-:W-:Y:S01]  /*121d0*/  FMUL.FTZ R61, R2, R61 ;  /* 0x0000003d023d7220 */ /* 0x000fe20000410000 */
[----:B------:R-:W-:Y:S01]  /*121e0*/  PRMT R0, R176, 0x5410, R177 ;  /* 0x00005410b0007816 */ /* 0x000fe200000000b1 */
[C---:B------:R-:W-:Y:S01]  /*121f0*/  FMUL.FTZ R64, R2.reuse, R64 ;  /* 0x0000004002407220 */ /* 0x040fe20000410000 */
[C---:B------:R-:W-:Y:S01]  /*12200*/  PRMT R178, R179.reuse, 0x7632, R178 ;  /* 0x00007632b3b27816 */ /* 0x040fe200000000b2 */
[C---:B------:R-:W-:Y:S01]  /*12210*/  FMUL.FTZ R65, R2.reuse, R65 ;  /* 0x0000004102417220 */ /* 0x040fe20000410000 */
[--C-:B------:R-:W-:Y:S01]  /*12220*/  HSET2.LE.AND R171, R4, R214.reuse, PT ;  /* 0x000000d604ab7233 */ /* 0x100fe20003803000 */
[----:B------:R-:W-:Y:S01]  /*12230*/  FMUL.FTZ R4, R2, R136 ;  /* 0x0000008802047220 */ /* 0x000fe20000410000 */
[----:B------:R-:W-:Y:S01]  /*12240*/  LOP3.LUT R170, R0, R170, RZ, 0xc0, !PT ;  /* 0x000000aa00aa7212 */ /* 0x000fe200078ec0ff */
[C---:B------:R-:W-:Y:S01]  /*12250*/  FMUL.FTZ R68, R2.reuse, R68 ;  /* 0x0000004402447220 */ /* 0x040fe20000410000 */
[----:B------:R-:W-:Y:S01]  /*12260*/  PRMT R0, R179, 0x5410, R178 ;  /* 0x00005410b3007816 */ /* 0x000fe200000000b2 */
[----:B------:R-:W-:Y:S01]  /*12270*/  FMUL.FTZ R69, R2, R69 ;  /* 0x0000004502457220 */ /* 0x000fe20000410000 */
[----:B------:R-:W-:Y:S01]  /*12280*/  LOP3.LUT R6, R174, 0xffff, RZ, 0xc0, !PT ;  /* 0x0000ffffae067812 */ /* 0x000fe200078ec0ff */
[----:B------:R-:W-:Y:S01]  /*12290*/  FMUL.FTZ R72, R2, R72 ;  /* 0x0000004802487220 */ /* 0x000fe20000410000 */
[----:B------:R-:W-:Y:S01]  /*122a0*/  LOP3.LUT R171, R0, R171, RZ, 0xc0, !PT ;  /* 0x000000ab00ab7212 */ /* 0x000fe200078ec0ff */
[----:B------:R-:W-:Y:S01]  /*122b0*/  FADD.FTZ R0, -R3, R133 ;  /* 0x0000008503007221 */ /* 0x000fe20000010100 */
[----:B------:R-:W-:Y:S01]  /*122c0*/  SHF.R.U32.HI R185, RZ, 0x8, R6 ;  /* 0x00000008ffb97819 */ /* 0x000fe20000011606 */
[----:B------:R2:W3:Y:S01]  /*122d0*/  LDL R133, [R1+0x90] ;  /* 0x0000900001857983 */ /* 0x0004e20000100800 */
[----:B------:R-:W-:Y:S01]  /*122e0*/  LOP3.LUT R7, R5, 0xffff, RZ, 0xc0, !PT ;  /* 0x0000ffff05077812 */ /* 0x000fe200078ec0ff */
[----:B------:R-:W-:Y:S01]  /*122f0*/  FMUL.FTZ R0, R0, UR4 ;  /* 0x0000000400007c20 */ /* 0x000fe20008410000 */
[----:B------:R-:W-:Y:S01]  /*12300*/  LOP3.LUT R6, R185, 0xffff, RZ, 0xc0, !PT ;  /* 0x0000ffffb9067812 */ /* 0x000fe200078ec0ff */
[----:B------:R-:W-:Y:S01]  /*12310*/  FMUL.FTZ R5, R2, R137 ;  /* 0x0000008902057220 */ /* 0x000fe20000410000 */
[----:B------:R-:W-:Y:S01]  /*12320*/  ISETP.LE.U32.AND P5, PT, R7, UR11, PT ;  /* 0x0000000b07007c0c */ /* 0x000fe2000bfa3070 */
[----:B------:R-:W5:Y:S01]  /*12330*/  LDL.LU R140, [R1+0x5c] ;  /* 0x00005c00018c7983 */ /* 0x000f620000300800 */
[----:B------:R-:W-:Y:S01]  /*12340*/  ISETP.LE.U32.AND P3, PT, R6, UR11, PT ;  /* 0x0000000b06007c0c */ /* 0x000fe2000bf63070 */
[----:B------:R-:W4:Y:S01]  /*12350*/  MUFU.EX2 R0, R0 ;  /* 0x0000000000007308 */ /* 0x000f220000000800 */
[----:B------:R-:W-:Y:S01]  /*12360*/  LOP3.LUT R229, R182, UR9, R33, 0x96, !PT ;  /* 0x00000009b6e57c12 */ /* 0x000fe2000f8e9621 */
[----:B------:R-:W-:Y:S01]  /*12370*/  FMUL.FTZ R33, R2, R165 ;  /* 0x000000a502217220 */ /* 0x000fe20000410000 */
[----:B------:R-:W-:Y:S01]  /*12380*/  ISETP.LE.U32.AND P6, PT, R16, UR11, PT ;  /* 0x0000000b10007c0c */ /* 0x000fe2000bfc3070 */
[----:B------:R-:W-:Y:S01]  /*12390*/  FMUL.FTZ R16, R2, R148 ;  /* 0x0000009402107220 */ /* 0x000fe20000410000 */
[----:B------:R-:W-:Y:S01]  /*123a0*/  ISETP.GT.U32.AND P0, PT, R180, UR11, PT ;  /* 0x0000000bb4007c0c */ /* 0x000fe2000bf04070 */
[----:B------:R-:W-:Y:S01]  /*123b0*/  IMAD.WIDE.U32 R180, R184, -0x326172a9, RZ ;  /* 0xcd9e8d57b8b47825 */ /* 0x000fe200078e00ff */
[----:B------:R2:W2:Y:S01]  /*123c0*/  LDL.S16 R149, [R1+0x54] ;  /* 0x0000540001957983 */ /* 0x0004a20000100600 */
[----:B------:R-:W-:Y:S02]  /*123d0*/  ISETP.LE.U32.AND P4, PT, R134, UR11, PT ;  /* 0x0000000b86007c0c */ /* 0x000fe4000bf83070 */
[C---:B------:R-:W-:Y:S01]  /*123e0*/  FMUL.FTZ R73, R2.reuse, R73 ;  /* 0x0000004902497220 */ /* 0x040fe20000410000 */
[C---:B------:R-:W-:Y:S01]  /*123f0*/  FMUL.FTZ R76, R2.reuse, R76 ;  /* 0x0000004c024c7220 */ /* 0x040fe20000410000 */
[----:B------:R1:W5:Y:S01]  /*12400*/  LDL.S16 R148, [R1+0x50] ;  /* 0x0000500001947983 */ /* 0x0003620000100600 */
[C---:B------:R-:W-:Y:S01]  /*12410*/  FMUL.FTZ R77, R2.reuse, R77 ;  /* 0x0000004d024d7220 */ /* 0x040fe20000410000 */
[C---:B------:R-:W-:Y:S01]  /*12420*/  FMUL.FTZ R80, R2.reuse, R80 ;  /* 0x0000005002507220 */ /* 0x040fe20000410000 */
[C---:B------:R-:W-:Y:S01]  /*12430*/  FMUL.FTZ R81, R2.reuse, R81 ;  /* 0x0000005102517220 */ /* 0x040fe20000410000 */
[C---:B------:R-:W-:Y:S01]  /*12440*/  FMUL.FTZ R84, R2.reuse, R84 ;  /* 0x0000005402547220 */ /* 0x040fe20000410000 */
[----:B------:R-:W-:Y:S01]  /*12450*/  FMUL.FTZ R85, R2, R85 ;  /* 0x0000005502557220 */ /* 0x000fe20000410000 */
[C---:B----4-:R-:W-:Y:S01]  /*12460*/  FMUL.FTZ R6, R0.reuse, R138 ;  /* 0x0000008a00067220 */ /* 0x050fe20000410000 */
[C---:B------:R-:W-:Y:S01]  /*12470*/  FMUL.FTZ R7, R0.reuse, R139 ;  /* 0x0000008b00077220 */ /* 0x040fe20000410000 */
[C---:B------:R-:W-:Y:S01]  /*12480*/  FMUL.FTZ R10, R0.reuse, R142 ;  /* 0x0000008e000a7220 */ /* 0x040fe20000410000 */
[C---:B------:R-:W-:Y:S01]  /*12490*/  FMUL.FTZ R11, R0.reuse, R143 ;  /* 0x0000008f000b7220 */ /* 0x040fe20000410000 */
[C---:B------:R-:W-:Y:S01]  /*124a0*/  FMUL.FTZ R18, R0.reuse, R150 ;  /* 0x0000009600127220 */ /* 0x040fe20000410000 */
[----:B------:R-:W-:Y:S01]  /*124b0*/  FMUL.FTZ R19, R0, R151 ;  /* 0x0000009700137220 */ /* 0x000fe20000410000 */
[----:B------:R4:W4:Y:S01]  /*124c0*/  LDL.S16 R150, [R1+0x58] ;  /* 0x0000580001967983 */ /* 0x0009220000100600 */
[----:B------:R-:W-:Y:S01]  /*124d0*/  MUFU.EX2 R198, R198 ;  /* 0x000000c600c67308 */ /* 0x000fe20000000800 */
[C---:B------:R-:W-:Y:S05]  /*124e0*/  HMMA.16816.F32 R4, R168.reuse, R12, R4 ;  /* 0x0000000ca804723c */ /* 0x040fea0000001804 */
[----:B------:R-:W-:Y:S01]  /*124f0*/  LOP3.LUT R183, R199, 0xff, RZ, 0xc0, !PT ;  /* 0x000000ffc7b77812 */ /* 0x000fe200078ec0ff */
[----:B------:R-:W-:Y:S03]  /*12500*/  IMAD.MOV.U32 R184, RZ, RZ, R243 ;  /* 0x000000ffffb87224 */ /* 0x000fe600078e00f3 */
[----:B------:R-:W-:Y:S01]  /*12510*/  MUFU.EX2 R197, R197 ;  /* 0x000000c500c57308 */ /* 0x000fe20000000800 */
[C---:B------:R-:W-:Y:S03]  /*12520*/  HMMA.16816.F32 R8, R168.reuse, R14, R8 ;  /* 0x0000000ea808723c */ /* 0x040fe60000001808 */
[C---:B------:R-:W-:Y:S01]  /*12530*/  FMUL.FTZ R12, R2.reuse, R144 ;  /* 0x00000090020c7220 */ /* 0x040fe20000410000 */
[----:B------:R-:W-:Y:S01]  /*12540*/  FMUL.FTZ R13, R2, R145 ;  /* 0x00000091020d7220 */ /* 0x000fe20000410000 */
[C---:B------:R-:W-:Y:S01]  /*12550*/  FMUL.FTZ R14, R0.reuse, R146 ;  /* 0x00000092000e7220 */ /* 0x040fe20000410000 */
[C---:B------:R-:W-:Y:S03]  /*12560*/  FMUL.FTZ R15, R0.reuse, R147 ;  /* 0x00000093000f7220 */ /* 0x040fe60000410000 */
[----:B------:R-:W-:Y:S01]  /*12570*/  MUFU.EX2 R145, R187 ;  /* 0x000000bb00917308 */ /* 0x000fe20000000800 */
[C---:B------:R-:W-:Y:S01]  /*12580*/  FMUL.FTZ R26, R0.reuse, R158 ;  /* 0x0000009e001a7220 */ /* 0x040fe20000410000 */
[----:B------:R-:W-:Y:S01]  /*12590*/  FMUL.FTZ R27, R0, R159 ;  /* 0x0000009f001b7220 */ /* 0x000fe20000410000 */
[----:B------:R-:W-:Y:S01]  /*125a0*/  LOP3.LUT R159, R32, UR12, R181, 0x96, !PT ;  /* 0x0000000c209f7c12 */ /* 0x000fe2000f8e96b5 */
[----:B------:R-:W-:Y:S01]  /*125b0*/  FMUL.FTZ R32, R2, R164 ;  /* 0x000000a402207220 */ /* 0x000fe20000410000 */
[----:B------:R-:W-:Y:S01]  /*125c0*/  FMUL.FTZ R34, R0, R166 ;  /* 0x000000a600227220 */ /* 0x000fe20000410000 */
[C---:B-1----:R-:W-:Y:S04]  /*125d0*/  HMMA.16816.F32 R12, R168.reuse, R20, R12 ;  /* 0x00000014a80c723c */ /* 0x042fe8000000180c */
[----:B------:R-:W-:Y:S01]  /*125e0*/  MUFU.EX2 R144, R194 ;  /* 0x000000c200907308 */ /* 0x000fe20000000800 */
[C---:B------:R-:W-:Y:S01]  /*125f0*/  FMUL.FTZ R20, R2.reuse, R152 ;  /* 0x0000009802147220 */ /* 0x040fe20000410000 */
[----:B------:R-:W-:Y:S01]  /*12600*/  LOP3.LUT R152, R159, 0xffff, RZ, 0xc0, !PT ;  /* 0x0000ffff9f987812 */ /* 0x000fe200078ec0ff */
[----:B------:R-:W-:Y:S01]  /*12610*/  FMUL.FTZ R21, R2, R153 ;  /* 0x0000009902157220 */ /* 0x000fe20000410000 */
[C---:B------:R-:W-:Y:S01]  /*12620*/  FMUL.FTZ R35, R0.reuse, R167 ;  /* 0x000000a700237220 */ /* 0x040fe20000410000 */
[C---:B------:R-:W-:Y:S01]  /*12630*/  FMUL.FTZ R38, R0.reuse, R38 ;  /* 0x0000002600267220 */ /* 0x040fe20000410000 */
[C---:B------:R-:W-:Y:S04]  /*12640*/  HMMA.16816.F32 R16, R168.reuse, R22, R16 ;  /* 0x00000016a810723c */ /* 0x040fe80000001810 */
[----:B------:R-:W-:Y:S01]  /*12650*/  MUFU.EX2 R153, R193 ;  /* 0x000000c100997308 */ /* 0x000fe20000000800 */
        /* <DEDUP_REMOVED lines=71> */
[----:B------:R-:W-:Y:S01]  /*12ad0*/  LOP3.LUT R157, R174, 0xff, RZ, 0xc0, !PT ;  /* 0x000000ffae9d7812 */ /* 0x000fe200078ec0ff */
[----:B------:R1:W-:Y:S01]  /*12ae0*/  MUFU.EX2 R154, R186 ;  /* 0x000000ba009a7308 */ /* 0x0003e20000000800 */
[----:B------:R-:W-:Y:S09]  /*12af0*/  SHF.R.U32.HI R152, RZ, 0x8, R152 ;  /* 0x00000008ff987819 */ /* 0x000ff20000011698 */
[----:B------:R-:W1:Y:S10]  /*12b00*/  MUFU.EX2 R196, R196 ;  /* 0x000000c400c47308 */ /* 0x000e740000000800 */
[----:B------:R-:W1:Y:S02]  /*12b10*/  MUFU.EX2 R195, R195 ;  /* 0x000000c300c37308 */ /* 0x000e640000000800 */
[----:B-1----:R-:W-:Y:S08]  /*12b20*/  IMAD.U32 R186, RZ, RZ, UR16 ;  /* 0x00000010ffba7e24 */ /* 0x002ff0000f8e00ff */
[----:B------:R-:W-:Y:S01]  /*12b30*/  MUFU.EX2 R158, R219 ;  /* 0x000000db009e7308 */ /* 0x000fe20000000800 */
[----:B------:R-:W-:Y:S04]  /*12b40*/  F2FP.F16.F32.PACK_AB R165, R198, R196 ;  /* 0x000000c4c6a5723e */ /* 0x000fe800000000ff */
[----:B------:R-:W-:Y:S05]  /*12b50*/  PRMT R166, R165, 0x7632, R166 ;  /* 0x00007632a5a67816 */ /* 0x000fea00000000a6 */
[----:B------:R-:W-:Y:S01]  /*12b60*/  MUFU.EX2 R194, R222 ;  /* 0x000000de00c27308 */ /* 0x000fe20000000800 */
[----:B------:R-:W-:Y:S01]  /*12b70*/  F2FP.F16.F32.PACK_AB R167, R197, R195 ;  /* 0x000000c3c5a7723e */ /* 0x000fe200000000ff */
[----:B---3--:R-:W-:Y:S02]  /*12b80*/  @P1 VIADD R133, R24, 0xffffffc0 ;  /* 0xffffffc018851836 */ /* 0x008fe40000000000 */
[----:B------:R-:W-:Y:S01]  /*12b90*/  FMUL.FTZ R24, R2, R156 ;  /* 0x0000009c02187220 */ /* 0x000fe20000410000 */
[----:B------:R-:W-:Y:S01]  /*12ba0*/  F2FP.F16.F32.PACK_AB R156, R154, R145 ;  /* 0x000000919a9c723e */ /* 0x000fe200000000ff */
[----:B------:R-:W-:Y:S01]  /*12bb0*/  IMAD.IADD R182, R207, 0x1, R133 ;  /* 0x00000001cfb67824 */ /* 0x000fe200078e0285 */
[----:B------:R-:W1:Y:S08]  /*12bc0*/  LDSM.16.MT88.4 R28, [R133] ;  /* 0x00000000851c783b */ /* 0x000e700000004200 */
[----:B------:R-:W3:Y:S01]  /*12bd0*/  LDSM.16.MT88.4 R136, [R182] ;  /* 0x00000000b688783b */ /* 0x000ee20000004200 */
[----:B--2---:R-:W-:Y:S02]  /*12be0*/  @!P5 HADD2 R149, -R172.H0_H0, -RZ.H0_H0 ;  /* 0xa00000ffac95d230 */ /* 0x004fe40000000900 */
[----:B-----5:R-:W-:Y:S05]  /*12bf0*/  @!P4 HADD2 R148, -R173.H0_H0, -RZ.H0_H0 ;  /* 0xa00000ffad94c230 */ /* 0x020fea0000000900 */
[----:B------:R-:W-:Y:S04]  /*12c00*/  PRMT R146, R148, 0x7610, R146 ;  /* 0x0000761094927816 */ /* 0x000fe80000000092 */
[----:B------:R-:W-:Y:S01]  /*12c10*/  @!P4 PRMT R173, R146, 0x5410, RZ ;  /* 0x0000541092adc816 */ /* 0x000fe200000000ff */
[----:B----4-:R-:W-:Y:S05]  /*12c20*/  @!P6 HADD2 R150, -R135.H0_H0, -RZ.H0_H0 ;  /* 0xa00000ff8796e230 */ /* 0x010fea0000000900 */
[----:B------:R-:W-:Y:S01]  /*12c30*/  @!P6 STL.S16 [R1+0x58], R150 ;  /* 0x000058960100e387 */ /* 0x000fe20000100600 */
[----:B------:R-:W-:Y:S03]  /*12c40*/  PRMT R147, R150, 0x7610, R147 ;  /* 0x0000761096937816 */ /* 0x000fe60000000093 */
[----:B------:R-:W-:Y:S01]  /*12c50*/  @!P5 STL.S16 [R1+0x54], R149 ;  /* 0x000054950100d387 */ /* 0x000fe20000100600 */
[----:B------:R-:W-:Y:S02]  /*12c60*/  @!P6 PRMT R135, R147, 0x5410, RZ ;  /* 0x000054109387e816 */ /* 0x000fe400000000ff */
[----:B------:R-:W-:Y:S01]  /*12c70*/  ISETP.LE.U32.AND P6, PT, R189, UR11, PT ;  /* 0x0000000bbd007c0c */ /* 0x000fe2000bfc3070 */
[----:B------:R2:W-:Y:S01]  /*12c80*/  @!P4 STL.S16 [R1+0x50], R148 ;  /* 0x000050940100c387 */ /* 0x0005e20000100600 */
[C---:B-1----:R-:W-:Y:S01]  /*12c90*/  HMMA.16816.F32 R20, R168.reuse, R28, R20 ;  /* 0x0000001ca814723c */ /* 0x042fe20000001814 */
[----:B------:R-:W-:Y:S02]  /*12ca0*/  MUFU.EX2 R189, R218 ;  /* 0x000000da00bd7308 */ /* 0x000fe40000000800 */
[----:B------:R4:W5:Y:S01]  /*12cb0*/  LDL.S16 R193, [R1+0x48] ;  /* 0x0000480001c17983 */ /* 0x0009620000100600 */
[----:B------:R-:W-:Y:S01]  /*12cc0*/  ISETP.GT.U32.AND P4, PT, R191, UR11, PT ;  /* 0x0000000bbf007c0c */ /* 0x000fe2000bf84070 */
[C---:B------:R-:W-:Y:S01]  /*12cd0*/  FMUL.FTZ R28, R2.reuse, R160 ;  /* 0x000000a0021c7220 */ /* 0x040fe20000410000 */
[----:B------:R-:W-:Y:S01]  /*12ce0*/  FMUL.FTZ R29, R2, R161 ;  /* 0x000000a1021d7220 */ /* 0x000fe20000410000 */
[C---:B------:R-:W-:Y:S01]  /*12cf0*/  FFMA.FTZ R2, R0.reuse, R140, R226 ;  /* 0x0000008c00027223 */ /* 0x040fe200000100e2 */
[C---:B------:R-:W-:Y:S01]  /*12d00*/  HMMA.16816.F32 R24, R168.reuse, R30, R24 ;  /* 0x0000001ea818723c */ /* 0x040fe20000001818 */
[----:B------:R-:W-:Y:S02]  /*12d10*/  LDSM.16.MT88.4 R140, [R182+0x6000] ;  /* 0x00600000b68c783b */ /* 0x000fe40000004200 */
[----:B------:R-:W1:Y:S01]  /*12d20*/  MUFU.EX2 R191, R220 ;  /* 0x000000dc00bf7308 */ /* 0x000e620000000800 */
[C---:B------:R-:W-:Y:S01]  /*12d30*/  FMUL.FTZ R30, R0.reuse, R162 ;  /* 0x000000a2001e7220 */ /* 0x040fe20000410000 */
[----:B------:R-:W-:Y:S01]  /*12d40*/  FMUL.FTZ R31, R0, R163 ;  /* 0x000000a3001f7220 */ /* 0x000fe20000410000 */
[----:B------:R-:W-:Y:S02]  /*12d50*/  F2FP.F16.F32.PACK_AB R0, R153, R144 ;  /* 0x000000909900723e */ /* 0x000fe400000000ff */
[----:B------:R-:W-:Y:S02]  /*12d60*/  PRMT R163, R156, 0x7632, R163 ;  /* 0x000076329ca37816 */ /* 0x000fe400000000a3 */
[----:B------:R-:W-:Y:S02]  /*12d70*/  PRMT R134, R0, 0x7632, R134 ;  /* 0x0000763200867816 */ /* 0x000fe40000000086 */
[C---:B---3--:R-:W-:Y:S01]  /*12d80*/  HMMA.16816.F32 R28, R168.reuse, R136, R28 ;  /* 0x00000088a81c723c */ /* 0x048fe2000000181c */
[----:B--2---:R4:W2:Y:S07]  /*12d90*/  LDL.S16 R148, [R1+0x4c] ;  /* 0x00004c0001947983 */ /* 0x0048ae0000100600 */
[C---:B------:R-:W-:Y:S01]  /*12da0*/  HMMA.16816.F32 R32, R168.reuse, R138, R32 ;  /* 0x0000008aa820723c */ /* 0x040fe20000001820 */
[----:B------:R-:W3:Y:S02]  /*12db0*/  LDSM.16.MT88.4 R136, [R204+0x12000] ;  /* 0x01200000cc88783b */ /* 0x000ee40000004200 */
[----:B-1----:R-:W-:Y:S04]  /*12dc0*/  F2FP.F16.F32.PACK_AB R161, R194, R191 ;  /* 0x000000bfc2a1723e */ /* 0x002fe800000000ff */
[----:B------:R-:W-:Y:S01]  /*12dd0*/  PRMT R164, R161, 0x7632, R164 ;  /* 0x00007632a1a47816 */ /* 0x000fe200000000a4 */
[C---:B---3--:R-:W-:Y:S08]  /*12de0*/  HMMA.16816.F32 R36, R168.reuse, R136, R36 ;  /* 0x00000088a824723c */ /* 0x048ff00000001824 */
[C---:B------:R-:W-:Y:S01]  /*12df0*/  HMMA.16816.F32 R40, R168.reuse, R138, R40 ;  /* 0x0000008aa828723c */ /* 0x040fe20000001828 */
[----:B------:R-:W1:Y:S07]  /*12e00*/  LDSM.16.MT88.4 R136, [R205+0x12000] ;  /* 0x01200000cd88783b */ /* 0x000e6e0000004200 */
[C---:B-1----:R-:W-:Y:S08]  /*12e10*/  HMMA.16816.F32 R44, R168.reuse, R136, R44 ;  /* 0x00000088a82c723c */ /* 0x042ff0000000182c */
        /* <DEDUP_REMOVED lines=13> */
[----:B------:R-:W1:Y:S02]  /*12ef0*/  LDSM.16.MT88.4 R136, [R133+0x4000] ;  /* 0x004000008588783b */ /* 0x000e640000004200 */
[----:B--2---:R-:W-:Y:S05]  /*12f00*/  @!P6 HADD2 R148, -R175.H0_H0, -RZ.H0_H0 ;  /* 0xa00000ffaf94e230 */ /* 0x004fea0000000900 */
        /* <DEDUP_REMOVED lines=12> */
[C---:B-1----:R-:W-:Y:S03]  /*12fd0*/  HMMA.16816.F32 R116, R168.reuse, R136, R116 ;  /* 0x00000088a874723c */ /* 0x042fe60000001874 */
[----:B------:R-:W-:Y:S01]  /*12fe0*/  FADD.FTZ R136, R231, R188 ;  /* 0x000000bce7887221 */ /* 0x000fe20000010000 */
[----:B------:R-:W-:Y:S01]  /*12ff0*/  SHF.R.U32.HI R188, RZ, 0x18, R174 ;  /* 0x00000018ffbc7819 */ /* 0x000fe200000116ae */
[----:B------:R-:W-:Y:S02]  /*13000*/  FADD.FTZ R137, R228, R2 ;  /* 0x00000002e4897221 */ /* 0x000fe40000010000 */
[----:B------:R-:W-:Y:S01]  /*13010*/  FADD.FTZ R2, R227, R136 ;  /* 0x00000088e3027221 */ /* 0x000fe20000010000 */
[C---:B------:R-:W-:Y:S03]  /*13020*/  HMMA.16816.F32 R120, R168.reuse, R138, R120 ;  /* 0x0000008aa878723c */ /* 0x040fe60000001878 */
[----:B------:R-:W-:Y:S01]  /*13030*/  PRMT R139, R149, 0x7610, R139 ;  /* 0x00007610958b7816 */ /* 0x000fe2000000008b */
[----:B------:R-:W-:Y:S01]  /*13040*/  FADD.FTZ R138, R230, R2 ;  /* 0x00000002e68a7221 */ /* 0x000fe20000010000 */
[----:B------:R-:W-:Y:S01]  /*13050*/  PRMT R136, R157, 0x5410, R185 ;  /* 0x000054109d887816 */ /* 0x000fe200000000b9 */
[----:B------:R-:W-:Y:S01]  /*13060*/  IMAD.MOV.U32 R185, RZ, RZ, R242 ;  /* 0x000000ffffb97224 */ /* 0x000fe200078e00f2 */
[----:B------:R-:W-:Y:S01]  /*13070*/  @!P5 PRMT R172, R139, 0x5410, RZ ;  /* 0x000054108bacd816 */ /* 0x000fe200000000ff */
[C---:B------:R-:W-:Y:S03]  /*13080*/  HMMA.16816.F32 R124, R168.reuse, R140, R124 ;  /* 0x0000008ca87c723c */ /* 0x040fe6000000187c */
[----:B------:R1:W-:Y:S01]  /*13090*/  STG.E.U16 desc[UR26][R184.64], R135 ;  /* 0x00000087b8007986 */ /* 0x0003e2000c10151a */
[----:B------:R-:W-:Y:S01]  /*130a0*/  LEA R186, P5, R186, R184, 0x1 ;  /* 0x000000b8baba7211 */ /* 0x000fe200078a08ff */
[----:B------:R-:W-:Y:S01]  /*130b0*/  FADD.FTZ R138, R144, R138 ;  /* 0x0000008a908a7221 */ /* 0x000fe20000010000 */
[--C-:B------:R-:W-:Y:S01]  /*130c0*/  HSET2.LE.AND R136, R136, R214.reuse, PT ;  /* 0x000000d688887233 */ /* 0x100fe20003803000 */
[----:B------:R-:W-:Y:S01]  /*130d0*/  STG.E.U16 desc[UR26][R184.64+0x2], R172 ;  /* 0x000002acb8007986 */ /* 0x000fe2000c10151a */
[----:B------:R-:W-:Y:S01]  /*130e0*/  HMMA.16816.F32 R128, R168, R142, R128 ;  /* 0x0000008ea880723c */ /* 0x000fe20000001880 */
[----:B------:R-:W-:Y:S02]  /*130f0*/  MUFU.EX2 R168, R203 ;  /* 0x000000cb00a87308 */ /* 0x000fe40000000800 */
[----:B------:R4:W2:Y:S01]  /*13100*/  LDL.S16 R171, [R1+0x40] ;  /* 0x0000400001ab7983 */ /* 0x0008a20000100600 */
[----:B------:R-:W-:Y:S01]  /*13110*/  PRMT R2, R0, 0x5410, R134 ;  /* 0x0000541000027816 */ /* 0x000fe20000000086 */
[----:B------:R-:W-:Y:S01]  /*13120*/  FADD.FTZ R137, R224, R137 ;  /* 0x00000089e0897221 */ /* 0x000fe20000010000 */
[----:B------:R-:W-:Y:S01]  /*13130*/  FADD.FTZ R153, R153, R138 ;  /* 0x0000008a99997221 */ /* 0x000fe20000010000 */
[----:B------:R4:W3:Y:S01]  /*13140*/  LDL.S16 R169, [R1+0x3c] ;  /* 0x00003c0001a97983 */ /* 0x0008e20000100600 */
[----:B------:R-:W-:Y:S01]  /*13150*/  LOP3.LUT R136, R2, R136, RZ, 0xc0, !PT ;  /* 0x0000008802887212 */ /* 0x000fe200078ec0ff */
[----:B------:R-:W-:Y:S01]  /*13160*/  FADD.FTZ R137, R225, R137 ;  /* 0x00000089e1897221 */ /* 0x000fe20000010000 */
[----:B------:R-:W-:Y:S01]  /*13170*/  PRMT R2, R174, 0x7632, R2 ;  /* 0x00007632ae027816 */ /* 0x000fe20000000002 */
[----:B------:R-:W4:Y:S01]  /*13180*/  LDSM.16.MT88.4 R140, [R204+0x10800] ;  /* 0x01080000cc8c783b */ /* 0x000f220000004200 */
[----:B------:R-:W-:Y:S01]  /*13190*/  PRMT R138, R183, 0x5410, R200 ;  /* 0x00005410b78a7816 */ /* 0x000fe200000000c8 */
[----:B------:R-:W-:Y:S01]  /*131a0*/  FADD.FTZ R144, R145, R137 ;  /* 0x0000008991907221 */ /* 0x000fe20000010000 */
[----:B------:R-:W-:Y:S01]  /*131b0*/  LOP3.LUT R155, R2, 0xff, RZ, 0xc0, !PT ;  /* 0x000000ff029b7812 */ /* 0x000fe200078ec0ff */
[----:B------:R-:W-:Y:S01]  /*131c0*/  FADD.FTZ R153, R196, R153 ;  /* 0x00000099c4997221 */ /* 0x000fe20000010000 */
[----:B------:R-:W-:Y:S01]  /*131d0*/  PRMT R2, R156, 0x5410, R163 ;  /* 0x000054109c027816 */ /* 0x000fe200000000a3 */
[----:B------:R-:W-:Y:S01]  /*131e0*/  FADD.FTZ R154, R154, R144 ;  /* 0x000000909a9a7221 */ /* 0x000fe20000010000 */
[----:B------:R-:W-:Y:S01]  /*131f0*/  PRMT R137, R155, 0x5410, R188 ;  /* 0x000054109b897816 */ /* 0x000fe200000000bc */
[----:B------:R-:W4:Y:S01]  /*13200*/  LDSM.16.MT88.4 R144, [R205+0x10800] ;  /* 0x01080000cd90783b */ /* 0x000f220000004200 */
[--C-:B------:R-:W-:Y:S01]  /*13210*/  HSET2.LE.AND R138, R138, R214.reuse, PT ;  /* 0x000000d68a8a7233 */ /* 0x100fe20003803000 */
[----:B------:R-:W-:Y:S01]  /*13220*/  FADD.FTZ R154, R195, R154 ;  /* 0x0000009ac39a7221 */ /* 0x000fe20000010000 */
[----:B------:R-:W-:Y:S01]  /*13230*/  PRMT R174, R167, 0x7632, R174 ;  /* 0x00007632a7ae7816 */ /* 0x000fe200000000ae */
[----:B-1----:R-:W-:Y:S01]  /*13240*/  IMAD.U32 R135, RZ, RZ, UR16 ;  /* 0x00000010ff877e24 */ /* 0x002fe2000f8e00ff */
[--C-:B------:R-:W-:Y:S01]  /*13250*/  HSET2.LE.AND R137, R137, R214.reuse, PT ;  /* 0x000000d689897233 */ /* 0x100fe20003803000 */
[----:B------:R-:W-:Y:S01]  /*13260*/  FADD.FTZ R153, R198, R153 ;  /* 0x00000099c6997221 */ /* 0x000fe20000010000 */
[----:B------:R-:W-:Y:S01]  /*13270*/  PRMT R196, R180, 0x7773, RZ ;  /* 0x00007773b4c47816 */ /* 0x000fe200000000ff */
[----:B------:R-:W-:Y:S01]  /*13280*/  @!P6 STL.S16 [R1+0x4c], R148 ;  /* 0x00004c940100e387 */ /* 0x000fe20000100600 */
[----:B------:R-:W-:Y:S01]  /*13290*/  LEA.HI.X.SX32 R187, R135, R185, 0x1, P5 ;  /* 0x000000b987bb7211 */ /* 0x000fe200028f0eff */
[----:B------:R-:W-:Y:S01]  /*132a0*/  MUFU.EX2 R195, R223 ;  /* 0x000000df00c37308 */ /* 0x000fe20000000800 */
[----:B------:R-:W-:Y:S02]  /*132b0*/  LOP3.LUT R137, R2, R137, RZ, 0xc0, !PT ;  /* 0x0000008902897212 */ /* 0x000fe400078ec0ff */
[----:B------:R-:W-:Y:S01]  /*132c0*/  PRMT R2, R201, 0x5410, R202 ;  /* 0x00005410c9027816 */ /* 0x000fe200000000ca */
[----:B------:R1:W-:Y:S01]  /*132d0*/  STG.E.U16 desc[UR26][R186.64], R173 ;  /* 0x000000adba007986 */ /* 0x0003e2000c10151a */
[----:B------:R-:W-:Y:S02]  /*132e0*/  ISETP.LE.U32.AND P5, PT, R190, UR11, PT ;  /* 0x0000000bbe007c0c */ /* 0x000fe4000bfa3070 */
[----:B------:R-:W-:Y:S03]  /*132f0*/  LOP3.LUT R139, R2, 0xff00ff, RZ, 0xc0, !PT ;  /* 0x00ff00ff028b7812 */ /* 0x000fe600078ec0ff */
[----:B------:R-:W3:Y:S01]  /*13300*/  MUFU.EX2 R190, R217 ;  /* 0x000000d900be7308 */ /* 0x000ee20000000800 */
[----:B------:R-:W-:Y:S02]  /*13310*/  PRMT R2, R165, 0x5410, R166 ;  /* 0x00005410a5027816 */ /* 0x000fe400000000a6 */
[----:B------:R-:W-:Y:S02]  /*13320*/  F2FP.F16.F32.PACK_AB R135, R189, R158 ;  /* 0x0000009ebd87723e */ /* 0x000fe400000000ff */
[----:B------:R-:W-:Y:S02]  /*13330*/  LOP3.LUT R138, R2, R138, RZ, 0xc0, !PT ;  /* 0x0000008a028a7212 */ /* 0x000fe400078ec0ff */
[--C-:B------:R-:W-:Y:S03]  /*13340*/  HSET2.LE.AND R139, R139, R214.reuse, PT ;  /* 0x000000d68b8b7233 */ /* 0x100fe60003803000 */
[----:B------:R-:W-:Y:S01]  /*13350*/  MUFU.EX2 R203, R235 ;  /* 0x000000eb00cb7308 */ /* 0x000fe20000000800 */
[----:B------:R-:W-:Y:S01]  /*13360*/  PRMT R2, R167, 0x5410, R174 ;  /* 0x00005410a7027816 */ /* 0x000fe200000000ae */
[----:B-----5:R-:W-:Y:S01]  /*13370*/  @!P5 HADD2 R193, -R176.H0_H0, -RZ.H0_H0 ;  /* 0xa00000ffb0c1d230 */ /* 0x020fe20000000900 */
[----:B------:R-:W-:Y:S02]  /*13380*/  PRMT R160, R135, 0x7632, R160 ;  /* 0x0000763287a07816 */ /* 0x000fe400000000a0 */
[----:B------:R-:W-:Y:S02]  /*13390*/  LOP3.LUT R139, R2, R139, RZ, 0xc0, !PT ;  /* 0x0000008b028b7212 */ /* 0x000fe400078ec0ff */
[----:B------:R-:W-:Y:S01]  /*133a0*/  @!P5 STL.S16 [R1+0x48], R193 ;  /* 0x000048c10100d387 */ /* 0x000fe20000100600 */
[----:B------:R-:W-:Y:S03]  /*133b0*/  PRMT R2, R148, 0x7610, R2 ;  /* 0x0000761094027816 */ /* 0x000fe60000000002 */
[----:B------:R2:W5:Y:S01]  /*133c0*/  LDL.S16 R199, [R1+0x44] ;  /* 0x0000440001c77983 */ /* 0x0005620000100600 */
[C---:B----4-:R-:W-:Y:S03]  /*133d0*/  HMMA.16816.F32 R4, R136.reuse, R140, R4 ;  /* 0x0000008c8804723c */ /* 0x050fe60000001804 */
[----:B------:R-:W-:Y:S02]  /*133e0*/  LDSM.16.MT88.4 R148, [R205+0x16800] ;  /* 0x01680000cd94783b */ /* 0x000fe40000004200 */
[----:B------:R-:W-:Y:S02]  /*133f0*/  @!P6 PRMT R175, R2, 0x5410, RZ ;  /* 0x0000541002afe816 */ /* 0x000fe400000000ff */
[----:B------:R-:W-:Y:S01]  /*13400*/  ISETP.GT.U32.AND P6, PT, R192, UR11, PT ;  /* 0x0000000bc0007c0c */ /* 0x000fe2000bfc4070 */
[C---:B------:R-:W-:Y:S03]  /*13410*/  HMMA.16816.F32 R8, R136.reuse, R142, R8 ;  /* 0x0000008e8808723c */ /* 0x040fe60000001808 */
[----:B------:R-:W4:Y:S01]  /*13420*/  LDSM.16.MT88.4 R140, [R133+0x800] ;  /* 0x00080000858c783b */ /* 0x000f220000004200 */
[----:B------:R-:W-:Y:S02]  /*13430*/  LOP3.LUT R2, R152, 0xffff, RZ, 0xc0, !PT ;  /* 0x0000ffff98027812 */ /* 0x000fe400078ec0ff */
[----:B-1----:R-:W-:Y:S02]  /*13440*/  PRMT R173, R180, 0x7772, RZ ;  /* 0x00007772b4ad7816 */ /* 0x002fe400000000ff */
[C---:B------:R-:W-:Y:S03]  /*13450*/  HMMA.16816.F32 R12, R136.reuse, R144, R12 ;  /* 0x00000090880c723c */ /* 0x040fe6000000180c */
[----:B------:R-:W-:Y:S05]  /*13460*/  STG.E.U16 desc[UR26][R186.64+0x2], R175 ;  /* 0x000002afba007986 */ /* 0x000fea000c10151a */
[C---:B------:R-:W-:Y:S01]  /*13470*/  HMMA.16816.F32 R16, R136.reuse, R146, R16 ;  /* 0x000000928810723c */ /* 0x040fe20000001810 */
[----:B------:R-:W1:Y:S07]  /*13480*/  LDSM.16.MT88.4 R144, [R182+0x800] ;  /* 0x00080000b690783b */ /* 0x000e6e0000004200 */
[C---:B----4-:R-:W-:Y:S08]  /*13490*/  HMMA.16816.F32 R20, R136.reuse, R140, R20 ;  /* 0x0000008c8814723c */ /* 0x050ff00000001814 */
[C---:B------:R-:W-:Y:S01]  /*134a0*/  HMMA.16816.F32 R24, R136.reuse, R142, R24 ;  /* 0x0000008e8818723c */ /* 0x040fe20000001818 */
[----:B------:R-:W4:Y:S07]  /*134b0*/  LDSM.16.MT88.4 R140, [R204+0x12800] ;  /* 0x01280000cc8c783b */ /* 0x000f2e0000004200 */
[C---:B-1----:R-:W-:Y:S08]  /*134c0*/  HMMA.16816.F32 R28, R136.reuse, R144, R28 ;  /* 0x00000090881c723c */ /* 0x042ff0000000181c */
        /* <DEDUP_REMOVED lines=19> */
[----:B------:R-:W1:Y:S02]  /*13600*/  LDSM.16.MT88.4 R144, [R182+0x4800] ;  /* 0x00480000b690783b */ /* 0x000e640000004200 */
[----:B--2---:R-:W-:Y:S05]  /*13610*/  @P4 HADD2 R171, -R177.H0_H0, -RZ.H0_H0 ;  /* 0xa00000ffb1ab4230 */ /* 0x004fea0000000900 */
[C---:B----4-:R-:W-:Y:S03]  /*13620*/  HMMA.16816.F32 R84, R136.reuse, R140, R84 ;  /* 0x0000008c8854723c */ /* 0x050fe60000001854 */
[----:B---3--:R-:W-:Y:S01]  /*13630*/  @P0 HADD2 R169, -R179.H0_H0, -RZ.H0_H0 ;  /* 0xa00000ffb3a90230 */ /* 0x008fe20000000900 */
[----:B------:R-:W-:Y:S01]  /*13640*/  @P4 STL.S16 [R1+0x40], R171 ;  /* 0x000040ab01004387 */ /* 0x000fe20000100600 */
[----:B------:R-:W-:Y:S03]  /*13650*/  PRMT R175, R171, 0x7610, R175 ;  /* 0x00007610abaf7816 */ /* 0x000fe600000000af */
[C---:B------:R-:W-:Y:S01]  /*13660*/  HMMA.16816.F32 R88, R136.reuse, R142, R88 ;  /* 0x0000008e8858723c */ /* 0x040fe20000001858 */
[----:B------:R2:W-:Y:S02]  /*13670*/  @P0 STL.S16 [R1+0x3c], R169 ;  /* 0x00003ca901000387 */ /* 0x0005e40000100600 */
[----:B------:R-:W-:Y:S02]  /*13680*/  PRMT R170, R169, 0x7610, R170 ;  /* 0x00007610a9aa7816 */ /* 0x000fe400000000aa */
[----:B------:R-:W3:Y:S01]  /*13690*/  LDSM.16.MT88.4 R140, [R204+0x16800] ;  /* 0x01680000cc8c783b */ /* 0x000ee20000004200 */
[----:B------:R-:W-:Y:S02]  /*136a0*/  @P4 PRMT R177, R175, 0x5410, RZ ;  /* 0x00005410afb14816 */ /* 0x000fe400000000ff */
[C---:B-1----:R-:W-:Y:S03]  /*136b0*/  HMMA.16816.F32 R92, R136.reuse, R144, R92 ;  /* 0x00000090885c723c */ /* 0x042fe6000000185c */
[----:B------:R-:W-:Y:S02]  /*136c0*/  PRMT R144, R193, 0x7610, R144 ;  /* 0x00007610c1907816 */ /* 0x000fe40000000090 */
[----:B------:R4:W4:Y:S01]  /*136d0*/  LDL.S16 R193, [R1+0x38] ;  /* 0x0000380001c17983 */ /* 0x0009220000100600 */
[----:B------:R-:W-:Y:S02]  /*136e0*/  @P0 PRMT R179, R170, 0x5410, RZ ;  /* 0x00005410aab30816 */ /* 0x000fe400000000ff */
[C---:B------:R-:W-:Y:S01]  /*136f0*/  HMMA.16816.F32 R96, R136.reuse, R146, R96 ;  /* 0x000000928860723c */ /* 0x040fe20000001860 */
[----:B------:R1:W4:Y:S02]  /*13700*/  LDL.S16 R175, [R1+0x34] ;  /* 0x0000340001af7983 */ /* 0x0003240000100600 */
[----:B------:R-:W-:Y:S01]  /*13710*/  ISETP.LE.U32.AND P4, PT, R157, UR11, PT ;  /* 0x0000000b9d007c0c */ /* 0x000fe2000bf83070 */
[----:B------:R-:W-:Y:S01]  /*13720*/  FADD.FTZ R157, R158, R153 ;  /* 0x000000999e9d7221 */ /* 0x000fe20000010000 */
[----:B------:R1:W4:Y:S01]  /*13730*/  LDL.S16 R170, [R1+0x30] ;  /* 0x0000300001aa7983 */ /* 0x0003220000100600 */
[----:B------:R-:W-:Y:S02]  /*13740*/  ISETP.LE.U32.AND P0, PT, R155, UR11, PT ;  /* 0x0000000b9b007c0c */ /* 0x000fe4000bf03070 */
[----:B------:R-:W-:Y:S01]  /*13750*/  @!P5 PRMT R176, R144, 0x5410, RZ ;  /* 0x0000541090b0d816 */ /* 0x000fe200000000ff */
[----:B------:R-:W-:Y:S01]  /*13760*/  STG.E.U16 desc[UR26][R184.64+0x12], R177 ;  /* 0x000012b1b8007986 */ /* 0x000fe2000c10151a */
[----:B------:R-:W-:Y:S01]  /*13770*/  ISETP.LE.U32.AND P5, PT, R2, UR11, PT ;  /* 0x0000000b02007c0c */ /* 0x000fe2000bfa3070 */
[----:B--2---:R-:W-:Y:S01]  /*13780*/  IMAD.MOV.U32 R169, RZ, RZ, R180 ;  /* 0x000000ffffa97224 */ /* 0x004fe200078e00b4 */
[----:B------:R-:W-:Y:S01]  /*13790*/  F2FP.F16.F32.PACK_AB R2, R190, R168 ;  /* 0x000000a8be02723e */ /* 0x000fe200000000ff */
[----:B------:R-:W2:Y:S01]  /*137a0*/  LDSM.16.MT88.4 R144, [R133+0x6800] ;  /* 0x006800008590783b */ /* 0x000ea20000004200 */
[----:B------:R-:W-:Y:S02]  /*137b0*/  PRMT R171, R180, 0x7771, RZ ;  /* 0x00007771b4ab7816 */ /* 0x000fe400000000ff */
[----:B------:R-:W1:Y:S01]  /*137c0*/  MUFU.EX2 R180, R221 ;  /* 0x000000dd00b47308 */ /* 0x000e620000000800 */
[----:B------:R-:W-:Y:S02]  /*137d0*/  LOP3.LUT R169, R169, 0xff, RZ, 0xc0, !PT ;  /* 0x000000ffa9a97812 */ /* 0x000fe400078ec0ff */
[----:B------:R-:W-:Y:S02]  /*137e0*/  PRMT R162, R2, 0x7632, R162 ;  /* 0x0000763202a27816 */ /* 0x000fe400000000a2 */
[----:B------:R2:W-:Y:S04]  /*137f0*/  STG.E.U16 desc[UR26][R184.64+0x10], R176 ;  /* 0x000010b0b8007986 */ /* 0x0005e8000c10151a */
[----:B------:R-:W-:Y:S01]  /*13800*/  STG.E.U16 desc[UR26][R186.64+0x10], R179 ;  /* 0x000010b3ba007986 */ /* 0x000fe2000c10151a */
[----:B-----5:R-:W-:Y:S01]  /*13810*/  @P6 HADD2 R199, -R178.H0_H0, -RZ.H0_H0 ;  /* 0xa00000ffb2c76230 */ /* 0x020fe20000000900 */
[C---:B---3--:R-:W-:Y:S04]  /*13820*/  HMMA.16816.F32 R100, R136.reuse, R140, R100 ;  /* 0x0000008c8864723c */ /* 0x048fe80000001864 */
[----:B------:R3:W-:Y:S01]  /*13830*/  @P6 STL.S16 [R1+0x44], R199 ;  /* 0x000044c701006387 */ /* 0x0007e20000100600 */
[----:B------:R-:W-:Y:S02]  /*13840*/  PRMT R155, R199, 0x7610, R155 ;  /* 0x00007610c79b7816 */ /* 0x000fe4000000009b */
[----:B-1----:R-:W-:Y:S01]  /*13850*/  F2FP.F16.F32.PACK_AB R172, R195, R180 ;  /* 0x000000b4c3ac723e */ /* 0x002fe200000000ff */
[C---:B------:R-:W-:Y:S01]  /*13860*/  HMMA.16816.F32 R104, R136.reuse, R142, R104 ;  /* 0x0000008e8868723c */ /* 0x040fe20000001868 */
[----:B------:R-:W1:Y:S02]  /*13870*/  LDSM.16.MT88.4 R140, [R182+0x6800] ;  /* 0x00680000b68c783b */ /* 0x000e640000004200 */
[----:B------:R-:W-:Y:S02]  /*13880*/  @P6 PRMT R178, R155, 0x5410, RZ ;  /* 0x000054109bb26816 */ /* 0x000fe400000000ff */
[----:B------:R-:W-:Y:S02]  /*13890*/  ISETP.LE.U32.AND P6, PT, R183, UR11, PT ;  /* 0x0000000bb7007c0c */ /* 0x000fe4000bfc3070 */
[----:B------:R-:W-:Y:S01]  /*138a0*/  PRMT R181, R172, 0x7632, R181 ;  /* 0x00007632acb57816 */ /* 0x000fe200000000b5 */
[C---:B------:R-:W-:Y:S01]  /*138b0*/  HMMA.16816.F32 R108, R136.reuse, R148, R108 ;  /* 0x00000094886c723c */ /* 0x040fe2000000186c */
[----:B------:R-:W-:Y:S02]  /*138c0*/  STG.E.U16 desc[UR26][R186.64+0x12], R178 ;  /* 0x000012b2ba007986 */ /* 0x000fe4000c10151a */
[----:B------:R-:W-:Y:S01]  /*138d0*/  FADD.FTZ R148, R197, R154 ;  /* 0x0000009ac5947221 */ /* 0x000fe20000010000 */
[----:B--2---:R-:W-:Y:S03]  /*138e0*/  FADD.FTZ R176, R189, R157 ;  /* 0x0000009dbdb07221 */ /* 0x004fe60000010000 */
[----:B------:R-:W-:Y:S01]  /*138f0*/  FADD.FTZ R158, R168, R148 ;  /* 0x00000094a89e7221 */ /* 0x000fe20000010000 */
[C---:B------:R-:W-:Y:S03]  /*13900*/  HMMA.16816.F32 R112, R136.reuse, R150, R112 ;  /* 0x000000968870723c */ /* 0x040fe60000001870 */
[----:B------:R-:W-:Y:S01]  /*13910*/  LOP3.LUT R168, R159, 0xff, RZ, 0xc0, !PT ;  /* 0x000000ff9fa87812 */ /* 0x000fe200078ec0ff */
[----:B---3--:R-:W-:Y:S04]  /*13920*/  MUFU.EX2 R199, R238 ;  /* 0x000000ee00c77308 */ /* 0x008fe80000000800 */
[C---:B------:R-:W-:Y:S03]  /*13930*/  HMMA.16816.F32 R116, R136.reuse, R144, R116 ;  /* 0x000000908874723c */ /* 0x040fe60000001874 */
[----:B------:R-:W-:Y:S02]  /*13940*/  PRMT R144, R168, 0x5410, R152 ;  /* 0x00005410a8907816 */ /* 0x000fe40000000098 */
[----:B------:R-:W-:Y:S03]  /*13950*/  LDSM.16.MT88.4 R152, [R205+0x11000] ;  /* 0x01100000cd98783b */ /* 0x000fe60000004200 */
[C---:B------:R-:W-:Y:S03]  /*13960*/  HMMA.16816.F32 R120, R136.reuse, R146, R120 ;  /* 0x000000928878723c */ /* 0x040fe60000001878 */
[--C-:B------:R-:W-:Y:S02]  /*13970*/  HSET2.LE.AND R144, R144, R214.reuse, PT ;  /* 0x000000d690907233 */ /* 0x100fe40003803000 */
[----:B------:R-:W-:Y:S02]  /*13980*/  PRMT R146, R169, 0x5410, R171 ;  /* 0x00005410a9927816 */ /* 0x000fe400000000ab */
[----:B------:R-:W-:Y:S01]  /*13990*/  PRMT R147, R173, 0x5410, R196 ;  /* 0x00005410ad937816 */ /* 0x000fe200000000c4 */
[C---:B-1----:R-:W-:Y:S03]  /*139a0*/  HMMA.16816.F32 R124, R136.reuse, R140, R124 ;  /* 0x0000008c887c723c */ /* 0x042fe6000000187c */
[--C-:B------:R-:W-:Y:S02]  /*139b0*/  HSET2.LE.AND R146, R146, R214.reuse, PT ;  /* 0x000000d692927233 */ /* 0x100fe40003803000 */
[----:B------:R-:W-:Y:S03]  /*139c0*/  LOP3.LUT R147, R147, 0xff00ff, RZ, 0xc0, !PT ;  /* 0x00ff00ff93937812 */ /* 0x000fe600078ec0ff */
[----:B------:R-:W-:Y:S01]  /*139d0*/  HMMA.16816.F32 R128, R136, R142, R128 ;  /* 0x0000008e8880723c */ /* 0x000fe20000001880 */
[----:B------:R-:W-:Y:S02]  /*139e0*/  LDSM.16.MT88.4 R136, [R133+0x1000] ;  /* 0x001000008588783b */ /* 0x000fe40000004200 */
[--C-:B------:R-:W-:Y:S06]  /*139f0*/  HSET2.LE.AND R147, R147, R214.reuse, PT ;  /* 0x000000d693937233 */ /* 0x100fec0003803000 */
[----:B------:R-:W-:Y:S01]  /*13a00*/  LDSM.16.MT88.4 R140, [R182+0x1000] ;  /* 0x00100000b68c783b */ /* 0x000fe20000004200 */
[----:B----4-:R-:W-:Y:S02]  /*13a10*/  @!P4 HADD2 R193, -R0.H0_H0, -RZ.H0_H0 ;  /* 0xa00000ff00c1c230 */ /* 0x010fe40000000900 */
[----:B------:R-:W-:Y:S05]  /*13a20*/  @!P3 HADD2 R175, -R134.H0_H0, -RZ.H0_H0 ;  /* 0xa00000ff86afb230 */ /* 0x000fea0000000900 */
[----:B------:R1:W-:Y:S01]  /*13a30*/  @!P4 STL.S16 [R1+0x38], R193 ;  /* 0x000038c10100c387 */ /* 0x0003e20000100600 */
[----:B------:R-:W-:Y:S01]  /*13a40*/  PRMT R149, R193, 0x7610, R149 ;  /* 0x00007610c1957816 */ /* 0x000fe20000000095 */
[----:B------:R-:W-:Y:S02]  /*13a50*/  @!P0 HADD2 R170, -R156.H0_H0, -RZ.H0_H0 ;  /* 0xa00000ff9caa8230 */ /* 0x000fe40000000900 */
[----:B------:R2:W-:Y:S01]  /*13a60*/  @!P3 STL.S16 [R1+0x34], R175 ;  /* 0x000034af0100b387 */ /* 0x0005e20000100600 */
[----:B------:R-:W-:Y:S02]  /*13a70*/  @!P4 PRMT R0, R149, 0x5410, RZ ;  /* 0x000054109500c816 */ /* 0x000fe400000000ff */
[----:B------:R-:W-:Y:S01]  /*13a80*/  PRMT R145, R175, 0x7610, R145 ;  /* 0x00007610af917816 */ /* 0x000fe20000000091 */
[----:B------:R3:W-:Y:S01]  /*13a90*/  @!P0 STL.S16 [R1+0x30], R170 ;  /* 0x000030aa01008387 */ /* 0x0007e20000100600 */
[----:B------:R-:W-:Y:S02]  /*13aa0*/  PRMT R192, R170, 0x7610, R192 ;  /* 0x00007610aac07816 */ /* 0x000fe400000000c0 */
[----:B------:R-:W-:Y:S01]  /*13ab0*/  @!P3 PRMT R134, R145, 0x5410, RZ ;  /* 0x000054109186b816 */ /* 0x000fe200000000ff */
[----:B------:R4:W5:Y:S01]  /*13ac0*/  LDL.S16 R198, [R1+0x28] ;  /* 0x0000280001c67983 */ /* 0x0009620000100600 */
[----:B------:R-:W-:Y:S02]  /*13ad0*/  @!P0 PRMT R156, R192, 0x5410, RZ ;  /* 0x00005410c09c8816 */ /* 0x000fe400000000ff */
[----:B------:R-:W-:Y:S01]  /*13ae0*/  ISETP.LE.U32.AND P0, PT, R188, UR11, PT ;  /* 0x0000000bbc007c0c */ /* 0x000fe2000bf03070 */
[----:B------:R4:W4:Y:S01]  /*13af0*/  LDL.S16 R197, [R1+0x2c] ;  /* 0x00002c0001c57983 */ /* 0x0009220000100600 */
[----:B------:R-:W-:Y:S02]  /*13b00*/  ISETP.GT.U32.AND P4, PT, R200, UR11, PT ;  /* 0x0000000bc8007c0c */ /* 0x000fe4000bf84070 */
[----:B------:R-:W-:Y:S01]  /*13b10*/  ISETP.GT.U32.AND P3, PT, R201, UR11, PT ;  /* 0x0000000bc9007c0c */ /* 0x000fe2000bf64070 */
[----:B------:R3:W-:Y:S01]  /*13b20*/  STG.E.U16 desc[UR26][R184.64+0x20], R0 ;  /* 0x00002000b8007986 */ /* 0x0007e2000c10151a */
[----:B------:R-:W-:Y:S03]  /*13b30*/  MUFU.EX2 R201, R234 ;  /* 0x000000ea00c97308 */ /* 0x000fe60000000800 */
[----:B------:R3:W-:Y:S04]  /*13b40*/  STG.E.U16 desc[UR26][R184.64+0x22], R134 ;  /* 0x00002286b8007986 */ /* 0x0007e8000c10151a */
[----:B-1----:R1:W4:Y:S01]  /*13b50*/  LDL.S16 R193, [R1+0x24] ;  /* 0x0000240001c17983 */ /* 0x0023220000100600 */
[----:B--2---:R-:W-:Y:S02]  /*13b60*/  FADD.FTZ R175, R190, R158 ;  /* 0x0000009ebeaf7221 */ /* 0x004fe40000010000 */
[----:B------:R-:W-:Y:S01]  /*13b70*/  MUFU.EX2 R200, R236 ;  /* 0x000000ec00c87308 */ /* 0x000fe20000000800 */
[----:B------:R1:W2:Y:S01]  /*13b80*/  LDL.S16 R192, [R1+0x1c] ;  /* 0x00001c0001c07983 */ /* 0x0002a20000100600 */
[----:B---3--:R-:W-:Y:S03]  /*13b90*/  SHF.R.U32.HI R170, RZ, 0x18, R159 ;  /* 0x00000018ffaa7819 */ /* 0x008fe6000001169f */
[----:B------:R1:W3:Y:S04]  /*13ba0*/  LDL.S16 R190, [R1+0x20] ;  /* 0x0000200001be7983 */ /* 0x0002e80000100600 */
[----:B------:R1:W3:Y:S04]  /*13bb0*/  LDL.S16 R189, [R1+0x10] ;  /* 0x0000100001bd7983 */ /* 0x0002e80000100600 */
[----:B------:R-:W1:Y:S01]  /*13bc0*/  LDSM.16.MT88.4 R148, [R204+0x11000] ;  /* 0x01100000cc94783b */ /* 0x000e620000004200 */
[----:B------:R-:W-:Y:S04]  /*13bd0*/  PRMT R0, R159, 0x7632, R0 ;  /* 0x000076329f007816 */ /* 0x000fe80000000000 */
[----:B------:R-:W-:Y:S03]  /*13be0*/  LOP3.LUT R134, R0, 0xff, RZ, 0xc0, !PT ;  /* 0x000000ff00867812 */ /* 0x000fe600078ec0ff */
[----:B------:R-:W-:Y:S01]  /*13bf0*/  STG.E.U16 desc[UR26][R186.64+0x20], R156 ;  /* 0x0000209cba007986 */ /* 0x000fe2000c10151a */
[----:B------:R-:W-:Y:S02]  /*13c00*/  PRMT R0, R135, 0x5410, R160 ;  /* 0x0000541087007816 */ /* 0x000fe400000000a0 */
[----:B------:R-:W-:Y:S01]  /*13c10*/  PRMT R145, R134, 0x5410, R170 ;  /* 0x0000541086917816 */ /* 0x000fe200000000aa */
[----:B------:R-:W1:Y:S01]  /*13c20*/  LDSM.16.MT88.4 R156, [R204+0x13000] ;  /* 0x01300000cc9c783b */ /* 0x000e620000004200 */
[----:B------:R-:W-:Y:S02]  /*13c30*/  LOP3.LUT R144, R0, R144, RZ, 0xc0, !PT ;  /* 0x0000009000907212 */ /* 0x000fe400078ec0ff */
[----:B------:R-:W-:Y:S02]  /*13c40*/  PRMT R0, R2, 0x5410, R162 ;  /* 0x0000541002007816 */ /* 0x000fe400000000a2 */
[--C-:B------:R-:W-:Y:S05]  /*13c50*/  HSET2.LE.AND R145, R145, R214.reuse, PT ;  /* 0x000000d691917233 */ /* 0x100fea0003803000 */
[----:B------:R-:W-:Y:S02]  /*13c60*/  LOP3.LUT R145, R0, R145, RZ, 0xc0, !PT ;  /* 0x0000009100917212 */ /* 0x000fe400078ec0ff */
[----:B------:R-:W-:Y:S04]  /*13c70*/  PRMT R0, R161, 0x5410, R164 ;  /* 0x00005410a1007816 */ /* 0x000fe800000000a4 */
[----:B------:R-:W-:Y:S02]  /*13c80*/  LOP3.LUT R146, R0, R146, RZ, 0xc0, !PT ;  /* 0x0000009200927212 */ /* 0x000fe400078ec0ff */
[----:B------:R-:W-:Y:S04]  /*13c90*/  PRMT R0, R172, 0x5410, R181 ;  /* 0x00005410ac007816 */ /* 0x000fe800000000b5 */
[----:B------:R-:W-:Y:S07]  /*13ca0*/  LOP3.LUT R147, R0, R147, RZ, 0xc0, !PT ;  /* 0x0000009300937212 */ /* 0x000fee00078ec0ff */
        /* <DEDUP_REMOVED lines=8> */
[----:B------:R-:W1:Y:S07]  /*13d30*/  LDSM.16.MT88.4 R136, [R133+0x3000] ;  /* 0x003000008588783b */ /* 0x000e6e0000004200 */
[C---:B------:R-:W-:Y:S08]  /*13d40*/  HMMA.16816.F32 R28, R144.reuse, R140, R28 ;  /* 0x0000008c901c723c */ /* 0x040ff0000000181c */
[C---:B------:R-:W-:Y:S01]  /*13d50*/  HMMA.16816.F32 R32, R144.reuse, R142, R32 ;  /* 0x0000008e9020723c */ /* 0x040fe20000001820 */
[----:B------:R-:W1:Y:S07]  /*13d60*/  LDSM.16.MT88.4 R140, [R204+0x15000] ;  /* 0x01500000cc8c783b */ /* 0x000e6e0000004200 */
[C---:B------:R-:W-:Y:S08]  /*13d70*/  HMMA.16816.F32 R36, R144.reuse, R156, R36 ;  /* 0x0000009c9024723c */ /* 0x040ff00000001824 */
[C---:B------:R-:W-:Y:S01]  /*13d80*/  HMMA.16816.F32 R40, R144.reuse, R158, R40 ;  /* 0x0000009e9028723c */ /* 0x040fe20000001828 */
[----:B------:R-:W1:Y:S07]  /*13d90*/  LDSM.16.MT88.4 R156, [R205+0x15000] ;  /* 0x01500000cd9c783b */ /* 0x000e6e0000004200 */
[C---:B-1----:R-:W-:Y:S08]  /*13da0*/  HMMA.16816.F32 R44, R144.reuse, R148, R44 ;  /* 0x00000094902c723c */ /* 0x042ff0000000182c */
[C---:B------:R-:W-:Y:S01]  /*13db0*/  HMMA.16816.F32 R48, R144.reuse, R150, R48 ;  /* 0x000000969030723c */ /* 0x040fe20000001830 */
[----:B------:R-:W-:Y:S07]  /*13dc0*/  LDSM.16.MT88.4 R148, [R182+0x5000] ;  /* 0x00500000b694783b */ /* 0x000fee0000004200 */
[C---:B------:R-:W-:Y:S08]  /*13dd0*/  HMMA.16816.F32 R52, R144.reuse, R136, R52 ;  /* 0x000000889034723c */ /* 0x040ff00000001834 */
[C---:B------:R-:W-:Y:S01]  /*13de0*/  HMMA.16816.F32 R56, R144.reuse, R138, R56 ;  /* 0x0000008a9038723c */ /* 0x040fe20000001838 */
[----:B------:R-:W1:Y:S07]  /*13df0*/  LDSM.16.MT88.4 R136, [R133+0x5000] ;  /* 0x005000008588783b */ /* 0x000e6e0000004200 */
[C---:B------:R-:W-:Y:S08]  /*13e00*/  HMMA.16816.F32 R60, R144.reuse, R152, R60 ;  /* 0x00000098903c723c */ /* 0x040ff0000000183c */
[C---:B------:R-:W-:Y:S01]  /*13e10*/  HMMA.16816.F32 R64, R144.reuse, R154, R64 ;  /* 0x0000009a9040723c */ /* 0x040fe20000001840 */
[----:B------:R-:W3:Y:S07]  /*13e20*/  MUFU.EX2 R154, R233 ;  /* 0x000000e9009a7308 */ /* 0x000eee0000000800 */
[C---:B------:R-:W-:Y:S08]  /*13e30*/  HMMA.16816.F32 R68, R144.reuse, R140, R68 ;  /* 0x0000008c9044723c */ /* 0x040ff00000001844 */
[C---:B------:R-:W-:Y:S08]  /*13e40*/  HMMA.16816.F32 R72, R144.reuse, R142, R72 ;  /* 0x0000008e9048723c */ /* 0x040ff00000001848 */
[C---:B------:R-:W-:Y:S08]  /*13e50*/  HMMA.16816.F32 R76, R144.reuse, R156, R76 ;  /* 0x0000009c904c723c */ /* 0x040ff0000000184c */
[C---:B------:R-:W-:Y:S08]  /*13e60*/  HMMA.16816.F32 R80, R144.reuse, R158, R80 ;  /* 0x0000009e9050723c */ /* 0x040ff00000001850 */
[C---:B-1----:R-:W-:Y:S08]  /*13e70*/  HMMA.16816.F32 R84, R144.reuse, R136, R84 ;  /* 0x000000889054723c */ /* 0x042ff00000001854 */
[C---:B------:R-:W-:Y:S01]  /*13e80*/  HMMA.16816.F32 R88, R144.reuse, R138, R88 ;  /* 0x0000008a9058723c */ /* 0x040fe20000001858 */
[----:B------:R-:W-:Y:S07]  /*13e90*/  LDSM.16.MT88.4 R136, [R205+0x17000] ;  /* 0x01700000cd88783b */ /* 0x000fee0000004200 */
[C---:B------:R-:W-:Y:S08]  /*13ea0*/  HMMA.16816.F32 R92, R144.reuse, R148, R92 ;  /* 0x00000094905c723c */ /* 0x040ff0000000185c */
[C---:B------:R-:W-:Y:S01]  /*13eb0*/  HMMA.16816.F32 R96, R144.reuse, R150, R96 ;  /* 0x000000969060723c */ /* 0x040fe20000001860 */
[----:B------:R-:W-:Y:S02]  /*13ec0*/  LDSM.16.MT88.4 R148, [R133+0x7000] ;  /* 0x007000008594783b */ /* 0x000fe40000004200 */
[----:B-----5:R-:W-:Y:S02]  /*13ed0*/  @!P0 HADD2 R198, -R163.H0_H0, -RZ.H0_H0 ;  /* 0xa00000ffa3c68230 */ /* 0x020fe40000000900 */
[----:B----4-:R-:W-:Y:S04]  /*13ee0*/  @!P6 HADD2 R197, -R165.H0_H0, -RZ.H0_H0 ;  /* 0xa00000ffa5c5e230 */ /* 0x010fe80000000900 */
[----:B------:R1:W-:Y:S01]  /*13ef0*/  @!P0 STL.S16 [R1+0x28], R198 ;  /* 0x000028c601008387 */ /* 0x0003e20000100600 */
[----:B------:R-:W-:Y:S03]  /*13f00*/  PRMT R0, R198, 0x7610, R0 ;  /* 0x00007610c6007816 */ /* 0x000fe60000000000 */
[----:B------:R4:W-:Y:S01]  /*13f10*/  @!P6 STL.S16 [R1+0x2c], R197 ;  /* 0x00002cc50100e387 */ /* 0x0009e20000100600 */
[----:B------:R-:W-:Y:S02]  /*13f20*/  @!P0 PRMT R163, R0, 0x5410, RZ ;  /* 0x0000541000a38816 */ /* 0x000fe400000000ff */
[----:B------:R-:W-:Y:S01]  /*13f30*/  PRMT R140, R197, 0x7610, R140 ;  /* 0x00007610c58c7816 */ /* 0x000fe2000000008c */
[----:B------:R4:W5:Y:S01]  /*13f40*/  LDL.S16 R183, [R1+0x18] ;  /* 0x0000180001b77983 */ /* 0x0009620000100600 */
[----:B------:R-:W-:Y:S01]  /*13f50*/  ISETP.GT.U32.AND P0, PT, R202, UR11, PT ;  /* 0x0000000bca007c0c */ /* 0x000fe2000bf04070 */
[----:B------:R-:W-:Y:S02]  /*13f60*/  @P4 HADD2 R193, -R166.H0_H0, -RZ.H0_H0 ;  /* 0xa00000ffa6c14230 */ /* 0x000fe40000000900 */
[----:B------:R4:W5:Y:S01]  /*13f70*/  LDL.S16 R0, [R1+0x14] ;  /* 0x0000140001007983 */ /* 0x0009620000100600 */
[----:B------:R-:W-:Y:S01]  /*13f80*/  @!P6 PRMT R165, R140, 0x5410, RZ ;  /* 0x000054108ca5e816 */ /* 0x000fe200000000ff */
[----:B------:R-:W4:Y:S01]  /*13f90*/  MUFU.EX2 R202, R232 ;  /* 0x000000e800ca7308 */ /* 0x000f220000000800 */
[----:B--2---:R-:W-:Y:S01]  /*13fa0*/  @P3 HADD2 R192, -R167.H0_H0, -RZ.H0_H0 ;  /* 0xa00000ffa7c03230 */ /* 0x004fe20000000900 */
[----:B------:R-:W-:Y:S01]  /*13fb0*/  ISETP.LE.U32.AND P6, PT, R168, UR11, PT ;  /* 0x0000000ba8007c0c */ /* 0x000fe2000bfc3070 */
[----:B------:R-:W-:Y:S01]  /*13fc0*/  @P4 STL.S16 [R1+0x24], R193 ;  /* 0x000024c101004387 */ /* 0x000fe20000100600 */
[----:B------:R-:W-:Y:S02]  /*13fd0*/  PRMT R152, R193, 0x7610, R152 ;  /* 0x00007610c1987816 */ /* 0x000fe40000000098 */
[----:B------:R-:W-:Y:S01]  /*13fe0*/  PRMT R168, R192, 0x7610, R168 ;  /* 0x00007610c0a87816 */ /* 0x000fe200000000a8 */
[----:B------:R2:W-:Y:S01]  /*13ff0*/  @P3 STL.S16 [R1+0x1c], R192 ;  /* 0x00001cc001003387 */ /* 0x0005e20000100600 */
[----:B---3--:R-:W-:Y:S01]  /*14000*/  @P0 HADD2 R190, -R174.H0_H0, -RZ.H0_H0 ;  /* 0xa00000ffaebe0230 */ /* 0x008fe20000000900 */
[----:B------:R-:W-:Y:S01]  /*14010*/  @P4 PRMT R166, R152, 0x5410, RZ ;  /* 0x0000541098a64816 */ /* 0x000fe200000000ff */
[----:B------:R-:W-:Y:S01]  /*14020*/  IMAD.WIDE.U32 R152, R229, -0x2daee0ad, RZ ;  /* 0xd2511f53e5987825 */ /* 0x000fe200078e00ff */
[----:B------:R-:W-:Y:S01]  /*14030*/  @P3 PRMT R167, R168, 0x5410, RZ ;  /* 0x00005410a8a73816 */ /* 0x000fe200000000ff */
[----:B------:R-:W3:Y:S01]  /*14040*/  LDSM.16.MT88.4 R140, [R204+0x17000] ;  /* 0x01700000cc8c783b */ /* 0x000ee20000004200 */
[----:B------:R-:W-:Y:S01]  /*14050*/  ISETP.LE.U32.AND P3, PT, R134, UR11, PT ;  /* 0x0000000b86007c0c */ /* 0x000fe2000bf63070 */
[----:B-1----:R-:W-:Y:S01]  /*14060*/  MUFU.EX2 R198, R237 ;  /* 0x000000ed00c67308 */ /* 0x002fe20000000800 */
[----:B------:R-:W-:Y:S01]  /*14070*/  @!P6 HADD2 R189, -R135.H0_H0, -RZ.H0_H0 ;  /* 0xa00000ff87bde230 */ /* 0x000fe20000000900 */
[----:B------:R-:W-:Y:S02]  /*14080*/  PRMT R156, R190, 0x7610, R156 ;  /* 0x00007610be9c7816 */ /* 0x000fe4000000009c */
[----:B------:R-:W-:Y:S02]  /*14090*/  ISETP.GT.U32.AND P4, PT, R171, UR11, PT ;  /* 0x0000000bab007c0c */ /* 0x000fe4000bf84070 */
[----:B------:R1:W-:Y:S01]  /*140a0*/  @P0 STL.S16 [R1+0x20], R190 ;  /* 0x000020be01000387 */ /* 0x0003e20000100600 */
[----:B------:R-:W-:Y:S03]  /*140b0*/  @P0 PRMT R174, R156, 0x5410, RZ ;  /* 0x000054109cae0816 */ /* 0x000fe600000000ff */
[----:B----4-:R-:W4:Y:S01]  /*140c0*/  MUFU.EX2 R197, R239 ;  /* 0x000000ef00c57308 */ /* 0x010f220000000800 */
[----:B------:R-:W-:Y:S01]  /*140d0*/  PRMT R134, R189, 0x7610, R134 ;  /* 0x00007610bd867816 */ /* 0x000fe20000000086 */
[----:B------:R4:W-:Y:S01]  /*140e0*/  @!P6 STL.S16 [R1+0x10], R189 ;  /* 0x000010bd0100e387 */ /* 0x0009e20000100600 */
[----:B------:R-:W-:Y:S02]  /*140f0*/  LOP3.LUT R153, R216, UR7, R153, 0x96, !PT ;  /* 0x00000007d8997c12 */ /* 0x000fe4000f8e9699 */
[----:B------:R-:W-:Y:S01]  /*14100*/  @!P6 PRMT R135, R134, 0x5410, RZ ;  /* 0x000054108687e816 */ /* 0x000fe200000000ff */
[----:B------:R-:W-:Y:S01]  /*14110*/  STG.E.U16 desc[UR26][R186.64+0x22], R163 ;  /* 0x000022a3ba007986 */ /* 0x000fe2000c10151a */
[----:B------:R-:W-:Y:S01]  /*14120*/  ISETP.LE.U32.AND P6, PT, R170, UR11, PT ;  /* 0x0000000baa007c0c */ /* 0x000fe2000bfc3070 */
[----:B------:R-:W-:Y:S01]  /*14130*/  FADD.FTZ R134, R191, R176 ;  /* 0x000000b0bf867221 */ /* 0x000fe20000010000 */
[----:B------:R-:W-:Y:S01]  /*14140*/  ISETP.GT.U32.AND P0, PT, R173, UR11, PT ;  /* 0x0000000bad007c0c */ /* 0x000fe2000bf04070 */
[----:B------:R-:W-:Y:S01]  /*14150*/  STG.E.U16 desc[UR26][R184.64+0x30], R165 ;  /* 0x000030a5b8007986 */ /* 0x000fe2000c10151a */
[----:B------:R-:W-:Y:S01]  /*14160*/  LOP3.LUT R156, R153, 0xffff, RZ, 0xc0, !PT ;  /* 0x0000ffff999c7812 */ /* 0x000fe200078ec0ff */
[----:B------:R-:W-:Y:S01]  /*14170*/  FADD.FTZ R134, R194, R134 ;  /* 0x00000086c2867221 */ /* 0x000fe20000010000 */
[----:B--2---:R-:W-:Y:S01]  /*14180*/  PRMT R192, R152, 0x7772, RZ ;  /* 0x0000777298c07816 */ /* 0x004fe200000000ff */
[----:B------:R-:W-:Y:S01]  /*14190*/  STG.E.U16 desc[UR26][R184.64+0x32], R166 ;  /* 0x000032a6b8007986 */ /* 0x000fe2000c10151a */
[----:B------:R-:W-:Y:S01]  /*141a0*/  SHF.R.U32.HI R156, RZ, 0x8, R156 ;  /* 0x00000008ff9c7819 */ /* 0x000fe2000001169c */
[----:B------:R-:W-:Y:S01]  /*141b0*/  FADD.FTZ R194, R154, R134 ;  /* 0x000000869ac27221 */ /* 0x000fe20000010000 */
[C---:B------:R-:W-:Y:S01]  /*141c0*/  PRMT R193, R152.reuse, 0x7773, RZ ;  /* 0x0000777398c17816 */ /* 0x040fe200000000ff */
[----:B------:R-:W-:Y:S01]  /*141d0*/  STG.E.U16 desc[UR26][R186.64+0x30], R167 ;  /* 0x000030a7ba007986 */ /* 0x000fe2000c10151a */
[----:B------:R-:W-:Y:S02]  /*141e0*/  PRMT R191, R152, 0x7771, RZ ;  /* 0x0000777198bf7816 */ /* 0x000fe400000000ff */
[----:B------:R-:W-:Y:S01]  /*141f0*/  F2FP.F16.F32.PACK_AB R178, R201, R202 ;  /* 0x000000cac9b2723e */ /* 0x000fe200000000ff */
[----:B------:R-:W-:Y:S01]  /*14200*/  STG.E.U16 desc[UR26][R186.64+0x32], R174 ;  /* 0x000032aeba007986 */ /* 0x000fe2000c10151a */
[----:B-1----:R-:W-:Y:S02]  /*14210*/  SHF.R.U32.HI R190, RZ, 0x18, R153 ;  /* 0x00000018ffbe7819 */ /* 0x002fe40000011699 */
[----:B------:R-:W-:Y:S01]  /*14220*/  PRMT R177, R178, 0x7632, R177 ;  /* 0x00007632b2b17816 */ /* 0x000fe200000000b1 */
[----:B------:R1:W-:Y:S01]  /*14230*/  STG.E.U16 desc[UR26][R184.64+0x40], R135 ;  /* 0x00004087b8007986 */ /* 0x0003e2000c10151a */
[----:B----4-:R-:W-:Y:S02]  /*14240*/  LOP3.LUT R189, R153, 0xff, RZ, 0xc0, !PT ;  /* 0x000000ff99bd7812 */ /* 0x010fe400078ec0ff */
[----:B------:R-:W-:Y:S01]  /*14250*/  F2FP.F16.F32.PACK_AB R134, R199, R200 ;  /* 0x000000c8c786723e */ /* 0x000fe200000000ff */
[C---:B---3--:R-:W-:Y:S03]  /*14260*/  HMMA.16816.F32 R100, R144.reuse, R140, R100 ;  /* 0x0000008c9064723c */ /* 0x048fe60000001864 */
[----:B------:R-:W-:Y:S02]  /*14270*/  PRMT R168, R189, 0x5410, R156 ;  /* 0x00005410bda87816 */ /* 0x000fe4000000009c */
[----:B------:R-:W-:Y:S02]  /*14280*/  F2FP.F16.F32.PACK_AB R176, R197, R198 ;  /* 0x000000c6c5b0723e */ /* 0x000fe400000000ff */
[----:B------:R-:W-:Y:S01]  /*14290*/  PRMT R171, R192, 0x5410, R193 ;  /* 0x00005410c0ab7816 */ /* 0x000fe200000000c1 */
[C---:B------:R-:W-:Y:S01]  /*142a0*/  HMMA.16816.F32 R104, R144.reuse, R142, R104 ;  /* 0x0000008e9068723c */ /* 0x040fe20000001868 */
[----:B------:R-:W2:Y:S02]  /*142b0*/  LDSM.16.MT88.4 R140, [R182+0x7000] ;  /* 0x00700000b68c783b */ /* 0x000ea40000004200 */
[--C-:B------:R-:W-:Y:S02]  /*142c0*/  HSET2.LE.AND R168, R168, R214.reuse, PT ;  /* 0x000000d6a8a87233 */ /* 0x100fe40003803000 */
[----:B------:R-:W-:Y:S03]  /*142d0*/  LOP3.LUT R171, R171, 0xff00ff, RZ, 0xc0, !PT ;  /* 0x00ff00ffabab7812 */ /* 0x000fe600078ec0ff */
[C---:B------:R-:W-:Y:S03]  /*142e0*/  HMMA.16816.F32 R108, R144.reuse, R136, R108 ;  /* 0x00000088906c723c */ /* 0x040fe6000000186c */
[--C-:B------:R-:W-:Y:S02]  /*142f0*/  HSET2.LE.AND R171, R171, R214.reuse, PT ;  /* 0x000000d6abab7233 */ /* 0x100fe40003803000 */
[----:B-1----:R-:W-:Y:S03]  /*14300*/  PRMT R135, R176, 0x7632, R135 ;  /* 0x00007632b0877816 */ /* 0x002fe60000000087 */
[C---:B------:R-:W-:Y:S08]  /*14310*/  HMMA.16816.F32 R112, R144.reuse, R138, R112 ;  /* 0x0000008a9070723c */ /* 0x040ff00000001870 */
[C---:B------:R-:W-:Y:S08]  /*14320*/  HMMA.16816.F32 R116, R144.reuse, R148, R116 ;  /* 0x000000949074723c */ /* 0x040ff00000001874 */
[C---:B------:R-:W-:Y:S08]  /*14330*/  HMMA.16816.F32 R120, R144.reuse, R150, R120 ;  /* 0x000000969078723c */ /* 0x040ff00000001878 */
[C---:B--2---:R-:W-:Y:S08]  /*14340*/  HMMA.16816.F32 R124, R144.reuse, R140, R124 ;  /* 0x0000008c907c723c */ /* 0x044ff0000000187c */
[----:B------:R-:W-:Y:S03]  /*14350*/  HMMA.16816.F32 R128, R144, R142, R128 ;  /* 0x0000008e9080723c */ /* 0x000fe60000001880 */
[----:B-----5:R-:W-:Y:S02]  /*14360*/  @!P5 HADD2 R183, -R160.H0_H0, -RZ.H0_H0 ;  /* 0xa00000ffa0b7d230 */ /* 0x020fe40000000900 */
[----:B------:R-:W-:Y:S03]  /*14370*/  @!P3 HADD2 R0, -R2.H0_H0, -RZ.H0_H0 ;  /* 0xa00000ff0200b230 */ /* 0x000fe60000000900 */
[----:B------:R1:W-:Y:S01]  /*14380*/  @!P5 STL.S16 [R1+0x18], R183 ;  /* 0x000018b70100d387 */ /* 0x0003e20000100600 */
[----:B------:R-:W-:Y:S03]  /*14390*/  PRMT R157, R183, 0x7610, R157 ;  /* 0x00007610b79d7816 */ /* 0x000fe6000000009d */
[----:B------:R2:W-:Y:S01]  /*143a0*/  @!P3 STL.S16 [R1+0x14], R0 ;  /* 0x000014000100b387 */ /* 0x0005e20000100600 */
[----:B------:R-:W-:Y:S02]  /*143b0*/  PRMT R155, R0, 0x7610, R155 ;  /* 0x00007610009b7816 */ /* 0x000fe4000000009b */
[----:B------:R-:W-:Y:S01]  /*143c0*/  @!P5 PRMT R160, R157, 0x5410, RZ ;  /* 0x000054109da0d816 */ /* 0x000fe200000000ff */
[----:B------:R3:W4:Y:S01]  /*143d0*/  LDL.S16 R159, [R1+0xc] ;  /* 0x00000c00019f7983 */ /* 0x0007220000100600 */
[----:B------:R-:W-:Y:S02]  /*143e0*/  @!P3 PRMT R2, R155, 0x5410, RZ ;  /* 0x000054109b02b816 */ /* 0x000fe400000000ff */
[----:B------:R-:W-:Y:S01]  /*143f0*/  ISETP.LE.U32.AND P5, PT, R169, UR11, PT ;  /* 0x0000000ba9007c0c */ /* 0x000fe2000bfa3070 */
[----:B------:R3:W5:Y:S04]  /*14400*/  LDL.S16 R158, [R1+0x8] ;  /* 0x00000800019e7983 */ /* 0x0007680000100600 */
[----:B------:R3:W3:Y:S04]  /*14410*/  LDL.S16 R157, [R1+0x4] ;  /* 0x00000400019d7983 */ /* 0x0006e80000100600 */
[----:B------:R3:W3:Y:S04]  /*14420*/  LDL.S16 R155, [R1] ;  /* 0x00000000019b7983 */ /* 0x0006e80000100600 */
[----:B------:R-:W-:Y:S01]  /*14430*/  STG.E.U16 desc[UR26][R184.64+0x42], R160 ;  /* 0x000042a0b8007986 */ /* 0x000fe2000c10151a */
[----:B-1----:R-:W-:Y:S03]  /*14440*/  IMAD.MOV.U32 R183, RZ, RZ, R152 ;  /* 0x000000ffffb77224 */ /* 0x002fe600078e0098 */
[----:B------:R1:W-:Y:S01]  /*14450*/  STG.E.U16 desc[UR26][R186.64+0x40], R2 ;  /* 0x00004002ba007986 */ /* 0x0003e2000c10151a */
[----:B--2---:R-:W-:Y:S02]  /*14460*/  LOP3.LUT R0, R156, 0xffff, RZ, 0xc0, !PT ;  /* 0x0000ffff9c007812 */ /* 0x004fe400078ec0ff */
[----:B------:R-:W-:Y:S02]  /*14470*/  LOP3.LUT R183, R183, 0xff, RZ, 0xc0, !PT ;  /* 0x000000ffb7b77812 */ /* 0x000fe400078ec0ff */
[----:B------:R-:W-:Y:S01]  /*14480*/  ISETP.LE.U32.AND P3, PT, R0, UR11, PT ;  /* 0x0000000b00007c0c */ /* 0x000fe2000bf63070 */
[----:B------:R-:W-:Y:S01]  /*14490*/  FADD.FTZ R0, R180, R175 ;  /* 0x000000afb4007221 */ /* 0x000fe20000010000 */
[----:B------:R-:W-:Y:S02]  /*144a0*/  F2FP.F16.F32.PACK_AB R180, R203, R154 ;  /* 0x0000009acbb4723e */ /* 0x000fe400000000ff */
[----:B------:R-:W-:Y:S01]  /*144b0*/  PRMT R170, R183, 0x5410, R191 ;  /* 0x00005410b7aa7816 */ /* 0x000fe200000000bf */
[--C-:B------:R-:W-:Y:S01]  /*144c0*/  FADD.FTZ R195, R195, R0.reuse ;  /* 0x00000000c3c37221 */ /* 0x100fe20000010000 */
[----:B------:R-:W-:Y:S02]  /*144d0*/  PRMT R179, R180, 0x7632, R179 ;  /* 0x00007632b4b37816 */ /* 0x000fe400000000b3 */
[----:B------:R-:W-:Y:S02]  /*144e0*/  PRMT R0, R134, 0x7632, R0 ;  /* 0x0000763286007816 */ /* 0x000fe40000000000 */
[--C-:B------:R-:W-:Y:S03]  /*144f0*/  HSET2.LE.AND R170, R170, R214.reuse, PT ;  /* 0x000000d6aaaa7233 */ /* 0x100fe60003803000 */
[----:B------:R-:W-:Y:S01]  /*14500*/  @!P3 HADD2 R250, -R179.H0_H0, -RZ.H0_H0 ;  /* 0xa00000ffb3fab230 */ /* 0x000fe20000000900 */
[----:B-1----:R-:W-:Y:S04]  /*14510*/  PRMT R2, R153, 0x7632, R2 ;  /* 0x0000763299027816 */ /* 0x002fe80000000002 */
[----:B------:R-:W-:Y:S02]  /*14520*/  LOP3.LUT R188, R2, 0xff, RZ, 0xc0, !PT ;  /* 0x000000ff02bc7812 */ /* 0x000fe400078ec0ff */
[----:B------:R-:W-:Y:S02]  /*14530*/  PRMT R2, R180, 0x5410, R179 ;  /* 0x00005410b4027816 */ /* 0x000fe400000000b3 */
[----:B------:R-:W-:Y:S02]  /*14540*/  PRMT R169, R188, 0x5410, R190 ;  /* 0x00005410bca97816 */ /* 0x000fe400000000be */
[----:B------:R-:W-:Y:S02]  /*14550*/  LOP3.LUT R168, R2, R168, RZ, 0xc0, !PT ;  /* 0x000000a802a87212 */ /* 0x000fe400078ec0ff */
[----:B------:R-:W-:Y:S02]  /*14560*/  PRMT R2, R178, 0x5410, R177 ;  /* 0x00005410b2027816 */ /* 0x000fe400000000b1 */
[----:B------:R-:W-:Y:S02]  /*14570*/  HSET2.LE.AND R169, R169, R214, PT ;  /* 0x000000d6a9a97233 */ /* 0x000fe40003803000 */
[----:B------:R-:W-:Y:S02]  /*14580*/  @!P3 PRMT R179, R250, 0x5410, RZ ;  /* 0x00005410fab3b816 */ /* 0x000fe400000000ff */
[----:B------:R-:W-:Y:S02]  /*14590*/  ISETP.GT.U32.AND P3, PT, R192, UR11, PT ;  /* 0x0000000bc0007c0c */ /* 0x000fe4000bf64070 */
[----:B------:R-:W-:Y:S02]  /*145a0*/  LOP3.LUT R169, R2, R169, RZ, 0xc0, !PT ;  /* 0x000000a902a97212 */ /* 0x000fe400078ec0ff */
[----:B------:R-:W-:Y:S04]  /*145b0*/  PRMT R2, R134, 0x5410, R0 ;  /* 0x0000541086027816 */ /* 0x000fe80000000000 */
[----:B------:R-:W-:Y:S02]  /*145c0*/  LOP3.LUT R170, R2, R170, RZ, 0xc0, !PT ;  /* 0x000000aa02aa7212 */ /* 0x000fe400078ec0ff */
[----:B------:R-:W-:Y:S03]  /*145d0*/  PRMT R2, R176, 0x5410, R135 ;  /* 0x00005410b0027816 */ /* 0x000fe60000000087 */
[----:B------:R-:W-:Y:S01]  /*145e0*/  @P3 HADD2 R245, -R176.H0_H0, -RZ.H0_H0 ;  /* 0xa00000ffb0f53230 */ /* 0x000fe20000000900 */
[----:B------:R-:W-:Y:S01]  /*145f0*/  LOP3.LUT R171, R2, R171, RZ, 0xc0, !PT ;  /* 0x000000ab02ab7212 */ /* 0x000fe200078ec0ff */
[----:B------:R-:W-:Y:S03]  /*14600*/  FADD.FTZ R2, R203, R194 ;  /* 0x000000c2cb027221 */ /* 0x000fe60000010000 */
[----:B------:R-:W-:Y:S01]  /*14610*/  @P3 PRMT R176, R245, 0x5410, RZ ;  /* 0x00005410f5b03816 */ /* 0x000fe200000000ff */
[----:B------:R-:W-:Y:S04]  /*14620*/  FADD.FTZ R2, R200, R2 ;  /* 0x00000002c8027221 */ /* 0x000fe80000010000 */
[----:B------:R-:W-:Y:S01]  /*14630*/  FADD.FTZ R229, R199, R2 ;  /* 0x00000002c7e57221 */ /* 0x000fe20000010000 */
[----:B----4-:R-:W-:Y:S02]  /*14640*/  @!P6 HADD2 R159, -R162.H0_H0, -RZ.H0_H0 ;  /* 0xa00000ffa29fe230 */ /* 0x010fe40000000900 */
[----:B-----5:R-:W-:Y:S03]  /*14650*/  @!P5 HADD2 R158, -R161.H0_H0, -RZ.H0_H0 ;  /* 0xa00000ffa19ed230 */ /* 0x020fe60000000900 */
[----:B------:R-:W-:Y:S01]  /*14660*/  @!P6 STL.S16 [R1+0xc], R159 ;  /* 0x00000c9f0100e387 */ /* 0x000fe20000100600 */
[----:B------:R-:W-:Y:S01]  /*14670*/  PRMT R163, R159, 0x7610, R163 ;  /* 0x000076109fa37816 */ /* 0x000fe200000000a3 */
[----:B---3--:R-:W-:Y:S02]  /*14680*/  @P4 HADD2 R157, -R164.H0_H0, -RZ.H0_H0 ;  /* 0xa00000ffa49d4230 */ /* 0x008fe40000000900 */
[----:B------:R-:W-:Y:S01]  /*14690*/  @!P5 STL.S16 [R1+0x8], R158 ;  /* 0x0000089e0100d387 */ /* 0x000fe20000100600 */
[----:B------:R-:W-:Y:S01]  /*146a0*/  PRMT R138, R158, 0x7610, R138 ;  /* 0x000076109e8a7816 */ /* 0x000fe2000000008a */
[----:B------:R-:W-:Y:S02]  /*146b0*/  @P0 HADD2 R155, -R172.H0_H0, -RZ.H0_H0 ;  /* 0xa00000ffac9b0230 */ /* 0x000fe40000000900 */
[----:B------:R-:W-:Y:S01]  /*146c0*/  @P4 STL.S16 [R1+0x4], R157 ;  /* 0x0000049d01004387 */ /* 0x000fe20000100600 */
[----:B------:R-:W-:Y:S02]  /*146d0*/  PRMT R137, R157, 0x7610, R137 ;  /* 0x000076109d897816 */ /* 0x000fe40000000089 */
[----:B------:R-:W-:Y:S01]  /*146e0*/  @!P6 PRMT R162, R163, 0x5410, RZ ;  /* 0x00005410a3a2e816 */ /* 0x000fe200000000ff */
[----:B------:R-:W-:Y:S01]  /*146f0*/  @P0 STL.S16 [R1], R155 ;  /* 0x0000009b01000387 */ /* 0x000fe20000100600 */
[----:B------:R-:W-:Y:S02]  /*14700*/  PRMT R136, R155, 0x7610, R136 ;  /* 0x000076109b887816 */ /* 0x000fe40000000088 */
[----:B------:R-:W-:Y:S01]  /*14710*/  @!P5 PRMT R161, R138, 0x5410, RZ ;  /* 0x000054108aa1d816 */ /* 0x000fe200000000ff */
[----:B------:R-:W1:Y:S01]  /*14720*/  LDSM.16.MT88.4 R152, [R204+0x11800] ;  /* 0x01180000cc98783b */ /* 0x000e620000004200 */
[----:B------:R-:W-:Y:S02]  /*14730*/  @P4 PRMT R164, R137, 0x5410, RZ ;  /* 0x0000541089a44816 */ /* 0x000fe400000000ff */
[----:B------:R-:W-:Y:S02]  /*14740*/  @P0 PRMT R172, R136, 0x5410, RZ ;  /* 0x0000541088ac0816 */ /* 0x000fe400000000ff */
[----:B------:R-:W-:Y:S02]  /*14750*/  ISETP.GT.U32.AND P6, PT, R196, UR11, PT ;  /* 0x0000000bc4007c0c */ /* 0x000fe4000bfc4070 */
[----:B------:R-:W-:Y:S01]  /*14760*/  ISETP.LE.U32.AND P5, PT, R189, UR11, PT ;  /* 0x0000000bbd007c0c */ /* 0x000fe2000bfa3070 */
[----:B------:R-:W2:Y:S01]  /*14770*/  LDSM.16.MT88.4 R156, [R205+0x11800] ;  /* 0x01180000cd9c783b */ /* 0x000ea20000004200 */
[----:B------:R-:W-:Y:S02]  /*14780*/  ISETP.LE.U32.AND P0, PT, R188, UR11, PT ;  /* 0x0000000bbc007c0c */ /* 0x000fe4000bf03070 */
[----:B------:R-:W-:Y:S05]  /*14790*/  ISETP.GT.U32.AND P4, PT, R191, UR11, PT ;  /* 0x0000000bbf007c0c */ /* 0x000fea000bf84070 */
[----:B------:R-:W-:Y:S02]  /*147a0*/  STG.E.U16 desc[UR26][R186.64+0x42], R162 ;  /* 0x000042a2ba007986 */ /* 0x000fe4000c10151a */
[----:B------:R-:W-:Y:S02]  /*147b0*/  @P6 HADD2 R252, -R181.H0_H0, -RZ.H0_H0 ;  /* 0xa00000ffb5fc6230 */ /* 0x000fe40000000900 */
[----:B------:R-:W-:Y:S01]  /*147c0*/  STG.E.U16 desc[UR26][R184.64+0x50], R161 ;  /* 0x000050a1b8007986 */ /* 0x000fe2000c10151a */
[----:B------:R-:W-:Y:S02]  /*147d0*/  @!P5 HADD2 R251, -R180.H0_H0, -RZ.H0_H0 ;  /* 0xa00000ffb4fbd230 */ /* 0x000fe40000000900 */
[----:B------:R-:W-:Y:S01]  /*147e0*/  @P6 PRMT R181, R252, 0x5410, RZ ;  /* 0x00005410fcb56816 */ /* 0x000fe200000000ff */
[----:B------:R-:W3:Y:S01]  /*147f0*/  LDSM.16.MT88.4 R160, [R133+0x1800] ;  /* 0x0018000085a0783b */ /* 0x000ee20000004200 */
[----:B------:R-:W-:Y:S01]  /*14800*/  ISETP.LE.U32.AND P6, PT, R190, UR11, PT ;  /* 0x0000000bbe007c0c */ /* 0x000fe2000bfc3070 */
[----:B------:R-:W-:Y:S01]  /*14810*/  @!P0 HADD2 R249, -R178.H0_H0, -RZ.H0_H0 ;  /* 0xa00000ffb2f98230 */ /* 0x000fe20000000900 */
[----:B------:R-:W-:Y:S01]  /*14820*/  @!P5 PRMT R180, R251, 0x5410, RZ ;  /* 0x00005410fbb4d816 */ /* 0x000fe200000000ff */
[----:B------:R-:W-:Y:S01]  /*14830*/  @P4 HADD2 R246, -R0.H0_H0, -RZ.H0_H0 ;  /* 0xa00000ff00f64230 */ /* 0x000fe20000000900 */
[----:B------:R-:W-:Y:S02]  /*14840*/  ISETP.LE.U32.AND P5, PT, R183, UR11, PT ;  /* 0x0000000bb7007c0c */ /* 0x000fe4000bfa3070 */
[----:B------:R-:W-:Y:S01]  /*14850*/  @!P0 PRMT R178, R249, 0x5410, RZ ;  /* 0x00005410f9b28816 */ /* 0x000fe200000000ff */
[----:B------:R-:W-:Y:S01]  /*14860*/  STG.E.U16 desc[UR26][R184.64+0x52], R164 ;  /* 0x000052a4b8007986 */ /* 0x000fe2000c10151a */
[----:B------:R-:W-:Y:S02]  /*14870*/  @P4 PRMT R0, R246, 0x5410, RZ ;  /* 0x00005410f6004816 */ /* 0x000fe400000000ff */
[----:B------:R-:W-:Y:S01]  /*14880*/  ISETP.GT.U32.AND P0, PT, R193, UR11, PT ;  /* 0x0000000bc1007c0c */ /* 0x000fe2000bf04070 */
[----:B------:R-:W4:Y:S02]  /*14890*/  LDSM.16.MT88.4 R164, [R182+0x1800] ;  /* 0x00180000b6a4783b */ /* 0x000f240000004200 */
[----:B------:R-:W-:Y:S01]  /*148a0*/  @!P6 HADD2 R248, -R177.H0_H0, -RZ.H0_H0 ;  /* 0xa00000ffb1f8e230 */ /* 0x000fe20000000900 */
[C---:B-1----:R-:W-:Y:S05]  /*148b0*/  HMMA.16816.F32 R136, R168.reuse, R152, R4 ;  /* 0x00000098a888723c */ /* 0x042fea0000001804 */
[----:B------:R-:W-:Y:S01]  /*148c0*/  LDSM.16.MT88.4 R4, [R205+0x13800] ;  /* 0x01380000cd04783b */ /* 0x000fe20000004200 */
[----:B------:R-:W-:Y:S01]  /*148d0*/  @!P6 PRMT R177, R248, 0x5410, RZ ;  /* 0x00005410f8b1e816 */ /* 0x000fe200000000ff */
[----:B------:R-:W-:Y:S01]  /*148e0*/  @!P5 HADD2 R247, -R134.H0_H0, -RZ.H0_H0 ;  /* 0xa00000ff86f7d230 */ /* 0x000fe20000000900 */
[C---:B------:R-:W-:Y:S04]  /*148f0*/  HMMA.16816.F32 R140, R168.reuse, R154, R8 ;  /* 0x0000009aa88c723c */ /* 0x040fe80000001808 */
[----:B------:R-:W-:Y:S01]  /*14900*/  @!P5 PRMT R134, R247, 0x5410, RZ ;  /* 0x00005410f786d816 */ /* 0x000fe200000000ff */
[----:B------:R-:W-:Y:S01]  /*14910*/  LDSM.16.MT88.4 R8, [R133+0x3800] ;  /* 0x003800008508783b */ /* 0x000fe20000004200 */
[----:B------:R-:W-:Y:S02]  /*14920*/  @P0 HADD2 R244, -R135.H0_H0, -RZ.H0_H0 ;  /* 0xa00000ff87f40230 */ /* 0x000fe40000000900 */
[C---:B--2---:R-:W-:Y:S03]  /*14930*/  HMMA.16816.F32 R144, R168.reuse, R156, R12 ;  /* 0x0000009ca890723c */ /* 0x044fe6000000180c */
[----:B------:R-:W-:Y:S02]  /*14940*/  @P0 PRMT R135, R244, 0x5410, RZ ;  /* 0x00005410f4870816 */ /* 0x000fe400000000ff */
[----:B------:R-:W-:Y:S01]  /*14950*/  STG.E.U16 desc[UR26][R186.64+0x50], R172 ;  /* 0x000050acba007986 */ /* 0x000fe2000c10151a */
[----:B------:R-:W-:Y:S02]  /*14960*/  IADD3 R243, P0, PT, R184, -0x80, RZ ;  /* 0xffffff80b8f37810 */ /* 0x000fe40007f1e0ff */
[C---:B------:R-:W-:Y:S01]  /*14970*/  HMMA.16816.F32 R148, R168.reuse, R158, R16 ;  /* 0x0000009ea894723c */ /* 0x040fe20000001810 */
[----:B------:R-:W1:Y:S02]  /*14980*/  LDSM.16.MT88.4 R172, [R204+0x13800] ;  /* 0x01380000ccac783b */ /* 0x000e640000004200 */
[----:B------:R-:W-:Y:S05]  /*14990*/  IADD3.X R242, PT, PT, R185, -0x1, RZ, P0, !PT ;  /* 0xffffffffb9f27810 */ /* 0x000fea00007fe4ff */
[C---:B---3--:R-:W-:Y:S01]  /*149a0*/  HMMA.16816.F32 R152, R168.reuse, R160, R20 ;  /* 0x000000a0a898723c */ /* 0x048fe20000001814 */
[----:B------:R-:W2:Y:S07]  /*149b0*/  LDSM.16.MT88.4 R12, [R182+0x3800] ;  /* 0x00380000b60c783b */ /* 0x000eae0000004200 */
[C---:B------:R-:W-:Y:S01]  /*149c0*/  HMMA.16816.F32 R156, R168.reuse, R162, R24 ;  /* 0x000000a2a89c723c */ /* 0x040fe20000001818 */
[----:B------:R-:W3:Y:S07]  /*149d0*/  LDSM.16.MT88.4 R16, [R204+0x15800] ;  /* 0x01580000cc10783b */ /* 0x000eee0000004200 */
[C---:B----4-:R-:W-:Y:S01]  /*149e0*/  HMMA.16816.F32 R160, R168.reuse, R164, R28 ;  /* 0x000000a4a8a0723c */ /* 0x050fe2000000181c */
[----:B------:R-:W4:Y:S07]  /*149f0*/  LDSM.16.MT88.4 R20, [R205+0x15800] ;  /* 0x01580000cd14783b */ /* 0x000f2e0000004200 */
[C---:B------:R-:W-:Y:S01]  /*14a00*/  HMMA.16816.F32 R164, R168.reuse, R166, R32 ;  /* 0x000000a6a8a4723c */ /* 0x040fe20000001820 */
[----:B------:R-:W5:Y:S07]  /*14a10*/  LDSM.16.MT88.4 R24, [R133+0x5800] ;  /* 0x005800008518783b */ /* 0x000f6e0000004200 */
[C---:B-1----:R-:W-:Y:S01]  /*14a20*/  HMMA.16816.F32 R36, R168.reuse, R172, R36 ;  /* 0x000000aca824723c */ /* 0x042fe20000001824 */
[----:B------:R-:W1:Y:S07]  /*14a30*/  LDSM.16.MT88.4 R28, [R182+0x5800] ;  /* 0x00580000b61c783b */ /* 0x000e6e0000004200 */
[C---:B------:R-:W-:Y:S01]  /*14a40*/  HMMA.16816.F32 R40, R168.reuse, R174, R40 ;  /* 0x000000aea828723c */ /* 0x040fe20000001828 */
[----:B------:R-:W-:Y:S04]  /*14a50*/  STG.E.U16 desc[UR26][R186.64+0x52], R181 ;  /* 0x000052b5ba007986 */ /* 0x000fe8000c10151a */
[----:B------:R-:W-:Y:S03]  /*14a60*/  STG.E.U16 desc[UR26][R184.64+0x60], R180 ;  /* 0x000060b4b8007986 */ /* 0x000fe6000c10151a */
[C---:B------:R-:W-:Y:S01]  /*14a70*/  HMMA.16816.F32 R44, R168.reuse, R4, R44 ;  /* 0x00000004a82c723c */ /* 0x040fe2000000182c */
[----:B------:R-:W-:Y:S04]  /*14a80*/  STG.E.U16 desc[UR26][R184.64+0x62], R179 ;  /* 0x000062b3b8007986 */ /* 0x000fe8000c10151a */
[----:B------:R-:W-:Y:S03]  /*14a90*/  STG.E.U16 desc[UR26][R186.64+0x60], R178 ;  /* 0x000060b2ba007986 */ /* 0x000fe6000c10151a */
[C---:B------:R-:W-:Y:S01]  /*14aa0*/  HMMA.16816.F32 R48, R168.reuse, R6, R48 ;  /* 0x00000006a830723c */ /* 0x040fe20000001830 */
[----:B------:R-:W1:Y:S07]  /*14ab0*/  LDSM.16.MT88.4 R4, [R204+0x17800] ;  /* 0x01780000cc04783b */ /* 0x000e6e0000004200 */
[C---:B------:R-:W-:Y:S01]  /*14ac0*/  HMMA.16816.F32 R52, R168.reuse, R8, R52 ;  /* 0x00000008a834723c */ /* 0x040fe20000001834 */
[----:B------:R-:W-:Y:S04]  /*14ad0*/  STG.E.U16 desc[UR26][R186.64+0x62], R177 ;  /* 0x000062b1ba007986 */ /* 0x000fe8000c10151a */
[----:B------:R4:W-:Y:S03]  /*14ae0*/  STG.E.U16 desc[UR26][R184.64+0x72], R0 ;  /* 0x00007200b8007986 */ /* 0x0009e6000c10151a */
[C---:B------:R-:W-:Y:S01]  /*14af0*/  HMMA.16816.F32 R56, R168.reuse, R10, R56 ;  /* 0x0000000aa838723c */ /* 0x040fe20000001838 */
[----:B------:R-:W1:Y:S07]  /*14b00*/  LDSM.16.MT88.4 R8, [R205+0x17800] ;  /* 0x01780000cd08783b */ /* 0x000e6e0000004200 */
[C---:B--2---:R-:W-:Y:S01]  /*14b10*/  HMMA.16816.F32 R60, R168.reuse, R12, R60 ;  /* 0x0000000ca83c723c */ /* 0x044fe2000000183c */
[----:B------:R-:W-:Y:S04]  /*14b20*/  STG.E.U16 desc[UR26][R184.64+0x70], R134 ;  /* 0x00007086b8007986 */ /* 0x000fe8000c10151a */
[----:B------:R-:W-:Y:S03]  /*14b30*/  STG.E.U16 desc[UR26][R186.64+0x70], R176 ;  /* 0x000070b0ba007986 */ /* 0x000fe6000c10151a */
[C---:B------:R-:W-:Y:S01]  /*14b40*/  HMMA.16816.F32 R64, R168.reuse, R14, R64 ;  /* 0x0000000ea840723c */ /* 0x040fe20000001840 */
[----:B------:R2:W1:Y:S07]  /*14b50*/  LDSM.16.MT88.4 R12, [R133+0x7800] ;  /* 0x00780000850c783b */ /* 0x00046e0000004200 */
[C---:B---3--:R-:W-:Y:S01]  /*14b60*/  HMMA.16816.F32 R68, R168.reuse, R16, R68 ;  /* 0x00000010a844723c */ /* 0x048fe20000001844 */
[----:B------:R-:W-:Y:S02]  /*14b70*/  STG.E.U16 desc[UR26][R186.64+0x72], R135 ;  /* 0x00007287ba007986 */ /* 0x000fe4000c10151a */
[----:B----4-:R-:W-:Y:S04]  /*14b80*/  FADD.FTZ R0, R202, R195 ;  /* 0x000000c3ca007221 */ /* 0x010fe80000010000 */
[----:B------:R-:W-:Y:S01]  /*14b90*/  FADD.FTZ R0, R201, R0 ;  /* 0x00000000c9007221 */ /* 0x000fe20000010000 */
[C---:B------:R-:W-:Y:S01]  /*14ba0*/  HMMA.16816.F32 R72, R168.reuse, R18, R72 ;  /* 0x00000012a848723c */ /* 0x040fe20000001848 */
[----:B------:R-:W3:Y:S02]  /*14bb0*/  LDSM.16.MT88.4 R16, [R182+0x7800] ;  /* 0x00780000b610783b */ /* 0x000ee40000004200 */
[----:B------:R-:W-:Y:S04]  /*14bc0*/  FADD.FTZ R0, R198, R0 ;  /* 0x00000000c6007221 */ /* 0x000fe80000010000 */
[----:B------:R-:W-:Y:S01]  /*14bd0*/  FADD.FTZ R2, R197, R0 ;  /* 0x00000000c5027221 */ /* 0x000fe20000010000 */
[C---:B------:R-:W-:Y:S03]  /*14be0*/  HMMA.16816.F32 R76, R168.reuse, R20, R76 ;  /* 0x00000014a84c723c */ /* 0x040fe6000000184c */
[----:B--2---:R-:W-:Y:S01]  /*14bf0*/  IMAD.MOV.U32 R133, RZ, RZ, R3 ;  /* 0x000000ffff857224 */ /* 0x004fe200078e0003 */
[----:B------:R2:W-:Y:S01]  /*14c00*/  STL [R1+0x5c], R2 ;  /* 0x00005c0201007387 */ /* 0x0005e20000100800 */
[----:B------:R-:W-:Y:S03]  /*14c10*/  IMAD.MOV.U32 R0, RZ, RZ, R132 ;  /* 0x000000ffff007224 */ /* 0x000fe600078e0084 */
[C---:B------:R-:W-:Y:S08]  /*14c20*/  HMMA.16816.F32 R80, R168.reuse, R22, R80 ;  /* 0x00000016a850723c */ /* 0x040ff00000001850 */
[C---:B-----5:R-:W-:Y:S08]  /*14c30*/  HMMA.16816.F32 R84, R168.reuse, R24, R84 ;  /* 0x00000018a854723c */ /* 0x060ff00000001854 */
        /* <DEDUP_REMOVED lines=9> */
[C---:B---3--:R-:W-:Y:S08]  /*14cd0*/  HMMA.16816.F32 R124, R168.reuse, R16, R124 ;  /* 0x00000010a87c723c */ /* 0x048ff0000000187c */
[----:B------:R-:W-:Y:S01]  /*14ce0*/  HMMA.16816.F32 R128, R168, R18, R128 ;  /* 0x00000012a880723c */ /* 0x000fe20000001880 */
[----:B------:R-:W-:Y:S08]  /*14cf0*/  @!UPT UIADD3 URZ, UPT, UPT, URZ, URZ, URZ ;  /* 0x000000fffffff290 */ /* 0x000ff0000fffe0ff */
[----:B--2---:R-:W-:Y:S11]  /*14d00*/  BRA.U UP0, `(.L_x_567) ;  /* 0xffffffb100c47547 */ /* 0x004ff6000b83ffff */
.L_x_566:
[----:B------:R-:W2:Y:S01]  /*14d10*/  LDL.LU R5, [R1+0x5c] ;  /* 0x00005c0001057983 */ /* 0x000ea20000300800 */
[----:B------:R-:W3:Y:S03]  /*14d20*/  LDCU UR4, c[0x0][0x4fc] ;  /* 0x00009f80ff0477ac */ /* 0x000ee60008000800 */
[----:B------:R-:W4:Y:S01]  /*14d30*/  LDL.LU R4, [R1+0x80] ;  /* 0x0000800001047983 */ /* 0x000f220000300800 */
[----:B------:R-:W-:Y:S01]  /*14d40*/  UISETP.NE.AND UP3, UPT, UR20, -0x1, UPT ;  /* 0xffffffff1400788c */ /* 0x000fe2000bf65270 */
[C---:B------:R-:W-:Y:S01]  /*14d50*/  LOP3.LUT P1, RZ, R210.reuse, 0x10, RZ, 0xc0, !PT ;  /* 0x00000010d2ff7812 */ /* 0x040fe2000782c0ff */
[----:B------:R-:W5:Y:S01]  /*14d60*/  S2UR UR11, SR_CTAID.Y ;  /* 0x00000000000b79c3 */ /* 0x000f620000002600 */
[----:B------:R-:W1:Y:S01]  /*14d70*/  SHFL.BFLY PT, R0, R229, 0x2, 0x1f ;  /* 0x0c401f00e5007f89 */ /* 0x000e6200000e0000 */
[C---:B------:R-:W-:Y:S01]  /*14d80*/  LOP3.LUT P0, RZ, R210.reuse, 0x4, RZ, 0xc0, !PT ;  /* 0x00000004d2ff7812 */ /* 0x040fe2000780c0ff */
[----:B------:R-:W3:Y:S01]  /*14d90*/  LDCU UR9, c[0x0][0x434] ;  /* 0x00008680ff0977ac */ /* 0x000ee20008000800 */
[----:B------:R-:W-:Y:S01]  /*14da0*/  LOP3.LUT P2, RZ, R210, 0x8, RZ, 0xc0, !PT ;  /* 0x00000008d2ff7812 */ /* 0x000fe2000784c0ff */
[----:B------:R-:W4:Y:S04]  /*14db0*/  LDCU.U8 UR10, c[0x0][0x548] ;  /* 0x0000a900ff0a77ac */ /* 0x000f280008000000 */
[----:B------:R-:W5:Y:S01]  /*14dc0*/  @!UP3 LDCU.64 UR6, c[0x0][0x400] ;  /* 0x00008000ff06b7ac */ /* 0x000f620008000a00 */
[----:B------:R-:W-:Y:S01]  /*14dd0*/  UISETP.NE.AND UP2, UPT, UR20, -0x1, UPT ;  /* 0xffffffff1400788c */ /* 0x000fe2000bf45270 */
[----:B------:R-:W4:Y:S01]  /*14de0*/  LDCU UR13, c[0x0][0x434] ;  /* 0x00008680ff0d77ac */ /* 0x000f220008000800 */
[----:B-1----:R-:W-:Y:S01]  /*14df0*/  FADD.FTZ R229, R0, R229 ;  /* 0x000000e500e57221 */ /* 0x002fe20000010000 */
[----:B-----5:R-:W-:-:S04]  /*14e00*/  @!UP3 UIMAD.WIDE.U32 UR16, UR11, UR6, URZ ;  /* 0x000000060b10b2a5 */ /* 0x020fc8000f8e00ff */
[----:B------:R-:W-:Y:S01]  /*14e10*/  @!UP3 UIMAD UR12, UR11, UR7, UR17 ;  /* 0x000000070b0cb2a4 */ /* 0x000fe2000f8e0211 */
[----:B------:R-:W1:Y:S02]  /*14e20*/  @UP3 LDCU.64 UR6, c[0x0][0x408] ;  /* 0x00008100ff0637ac */ /* 0x000e640008000a00 */
[----:B-1----:R-:W-:Y:S01]  /*14e30*/  @UP3 UIMAD.WIDE.U32 UR18, UR20, UR6, URZ ;  /* 0x00000006141232a5 */ /* 0x002fe2000f8e00ff */
[----:B------:R-:W1:Y:S03]  /*14e40*/  S2UR UR6, SR_CTAID.Z ;  /* 0x00000000000679c3 */ /* 0x000e660000002700 */
[----:B------:R-:W-:Y:S02]  /*14e50*/  @UP3 UIMAD UR12, UR20, UR7, UR19 ;  /* 0x00000007140c32a4 */ /* 0x000fe4000f8e0213 */
[----:B---3--:R-:W-:Y:S01]  /*14e60*/  @!UP2 UIMAD UR20, UR11, UR9, URZ ;  /* 0x000000090b14a2a4 */ /* 0x008fe2000f8e02ff */
[----:B------:R-:W-:Y:S01]  /*14e70*/  @UP3 UMOV UR16, UR18 ;  /* 0x0000001200103c82 */ /* 0x000fe20008000000 */
[----:B--2---:R-:W2:Y:S01]  /*14e80*/  SHFL.BFLY PT, R2, R5, 0x2, 0x1f ;  /* 0x0c401f0005027f89 */ /* 0x004ea200000e0000 */
[----:B----4-:R-:W-:Y:S01]  /*14e90*/  MOV R177, R4 ;  /* 0x0000000400b17202 */ /* 0x010fe20000000f00 */
[----:B--2---:R-:W-:Y:S01]  /*14ea0*/  FADD.FTZ R0, R2, R5 ;  /* 0x0000000502007221 */ /* 0x004fe20000010000 */
[----:B------:R-:W-:Y:S01]  /*14eb0*/  SHF.L.U32 R5, R210, 0x4, RZ ;  /* 0x00000004d2057819 */ /* 0x000fe200000006ff */
[----:B------:R-:W2:Y:S03]  /*14ec0*/  SHFL.BFLY PT, R2, R229, 0x1, 0x1f ;  /* 0x0c201f00e5027f89 */ /* 0x000ea600000e0000 */
[----:B------:R-:W-:Y:S01]  /*14ed0*/  LOP3.LUT R5, R5, 0x1c0, RZ, 0xc0, !PT ;  /* 0x000001c005057812 */ /* 0x000fe200078ec0ff */
[----:B------:R-:W3:Y:S01]  /*14ee0*/  SHFL.BFLY PT, R4, R0, 0x1, 0x1f ;  /* 0x0c201f0000047f89 */ /* 0x000ee200000e0000 */
[----:B--2---:R-:W-:Y:S01]  /*14ef0*/  FADD.FTZ R229, R229, R2 ;  /* 0x00000002e5e57221 */ /* 0x004fe20000010000 */
[----:B---3--:R-:W-:-:S03]  /*14f00*/  FADD.FTZ R133, R0, R4 ;  /* 0x0000000400857221 */ /* 0x008fc60000010000 */
[----:B------:R-:W2:Y:S01]  /*14f10*/  MUFU.RCP R2, R229 ;  /* 0x000000e500027308 */ /* 0x000ea20000001000 */
[----:B------:R-:W-:Y:S02]  /*14f20*/  FSETP.NE.FTZ.AND P4, PT, R229, RZ, PT ;  /* 0x000000ffe500720b */ /* 0x000fe40003f95000 */
[----:B------:R-:W-:Y:S02]  /*14f30*/  SHF.L.U32 R4, R210, 0x1, RZ ;  /* 0x00000001d2047819 */ /* 0x000fe400000006ff */
[----:B------:R-:W-:Y:S02]  /*14f40*/  FSETP.NE.FTZ.AND P3, PT, R133, RZ, PT ;  /* 0x000000ff8500720b */ /* 0x000fe40003f75000 */
[--C-:B------:R-:W-:Y:S01]  /*14f50*/  LOP3.LUT R209, R209, 0x6, R4.reuse, 0xf8, !PT ;  /* 0x00000006d1d17812 */ /* 0x100fe200078ef804 */
[----:B------:R-:W3:Y:S01]  /*14f60*/  MUFU.RCP R0, R133 ;  /* 0x0000008500007308 */ /* 0x000ee20000001000 */
[----:B------:R-:W-:-:S04]  /*14f70*/  LOP3.LUT R4, R5, 0x38, R4, 0xf8, !PT ;  /* 0x0000003805047812 */ /* 0x000fc800078ef804 */
[----:B------:R-:W-:Y:S02]  /*14f80*/  LOP3.LUT R209, R209, R4, RZ, 0xfc, !PT ;  /* 0x00000004d1d17212 */ /* 0x000fe400078efcff */
[----:B--2---:R-:W-:-:S05]  /*14f90*/  FSEL R2, R2, 1, P4 ;  /* 0x3f80000002027808 */ /* 0x004fca0002000000 */
[----:B------:R-:W-:Y:S01]  /*14fa0*/  FMUL.FTZ R2, R2, UR4 ;  /* 0x0000000402027c20 */ /* 0x000fe20008410000 */
[----:B---3--:R-:W-:-:S03]  /*14fb0*/  FSEL R0, R0, 1, P3 ;  /* 0x3f80000000007808 */ /* 0x008fc60001800000 */
        /* <DEDUP_REMOVED lines=131> */
[----:B------:R-:W-:Y:S01]  /*157f0*/  F2FP.F16.F32.PACK_AB R47, R47, R6 ;  /* 0x000000062f2f723e */ /* 0x000fe200000000ff */
[----:B------:R-:W2:Y:S01]  /*15800*/  LDCU.U8 UR4, c[0x0][0x549] ;  /* 0x0000a920ff0477ac */ /* 0x000ea20008000000 */
[----:B------:R-:W-:-:S02]  /*15810*/  MOV R7, 0x10 ;  /* 0x0000001000077802 */ /* 0x000fc40000000f00 */
[----:B------:R-:W-:Y:S02]  /*15820*/  MOV R9, 0x20 ;  /* 0x0000002000097802 */ /* 0x000fe40000000f00 */
[----:B------:R-:W-:Y:S02]  /*15830*/  F2FP.F16.F32.PACK_AB R0, R168, R176 ;  /* 0x000000b0a800723e */ /* 0x000fe400000000ff */
[----:B------:R-:W-:Y:S02]  /*15840*/  LEA R6, R209, UR5, 0x1 ;  /* 0x00000005d1067c11 */ /* 0x000fe4000f8e08ff */
[----:B------:R-:W-:Y:S02]  /*15850*/  SEL R7, R7, 0xfffffff0, !P0 ;  /* 0xfffffff007077807 */ /* 0x000fe40004000000 */
[----:B------:R-:W-:Y:S01]  /*15860*/  SEL R9, R9, 0xffffffe0, !P2 ;  /* 0xffffffe009097807 */ /* 0x000fe20005000000 */
[----:B------:R3:W-:Y:S01]  /*15870*/  STS [R6], R0 ;  /* 0x0000000006007388 */ /* 0x0007e20000000800 */
[----:B------:R-:W-:-:S02]  /*15880*/  F2FP.F16.F32.PACK_AB R4, R4, R138 ;  /* 0x0000008a0404723e */ /* 0x000fc400000000ff */
[----:B------:R-:W-:Y:S02]  /*15890*/  F2FP.F16.F32.PACK_AB R63, R5, R38 ;  /* 0x00000026053f723e */ /* 0x000fe400000000ff */
[----:B------:R-:W-:Y:S01]  /*158a0*/  F2FP.F16.F32.PACK_AB R59, R2, R46 ;  /* 0x0000002e023b723e */ /* 0x000fe200000000ff */
[----:B------:R4:W-:Y:S01]  /*158b0*/  STS [R6+0x400], R4 ;  /* 0x0004000406007388 */ /* 0x0009e20000000800 */
[----:B------:R-:W-:Y:S01]  /*158c0*/  F2FP.F16.F32.PACK_AB R8, R8, R175 ;  /* 0x000000af0808723e */ /* 0x000fe200000000ff */
[----:B--2---:R-:W-:Y:S01]  /*158d0*/  UISETP.NE.AND UP1, UPT, UR4, URZ, UPT ;  /* 0x000000ff0400728c */ /* 0x004fe2000bf25270 */
[C---:B------:R-:W-:Y:S01]  /*158e0*/  IADD3 R5, PT, PT, R6.reuse, R7, RZ ;  /* 0x0000000706057210 */ /* 0x040fe20007ffe0ff */
[----:B------:R-:W2:Y:S01]  /*158f0*/  S2UR UR4, SR_CTAID.X ;  /* 0x00000000000479c3 */ /* 0x000ea20000002500 */
[----:B------:R-:W-:Y:S01]  /*15900*/  IADD3 R2, PT, PT, R6, R9, RZ ;  /* 0x0000000906027210 */ /* 0x000fe20007ffe0ff */
[----:B------:R-:W-:Y:S01]  /*15910*/  UISETP.NE.AND UP0, UPT, UR10, URZ, !UP1 ;  /* 0x000000ff0a00728c */ /* 0x000fe2000cf05270 */
[----:B------:R-:W-:Y:S01]  /*15920*/  F2FP.F16.F32.PACK_AB R13, R13, R142 ;  /* 0x0000008e0d0d723e */ /* 0x000fe200000000ff */
[----:B------:R5:W-:Y:S01]  /*15930*/  STS [R5], R8 ;  /* 0x0000000805007388 */ /* 0x000be20000000800 */
[----:B------:R-:W-:-:S02]  /*15940*/  F2FP.F16.F32.PACK_AB R12, R12, R174 ;  /* 0x000000ae0c0c723e */ /* 0x000fc400000000ff */
[----:B------:R-:W-:Y:S01]  /*15950*/  F2FP.F16.F32.PACK_AB R11, R11, R146 ;  /* 0x000000920b0b723e */ /* 0x000fe200000000ff */
[----:B------:R-:W-:Y:S01]  /*15960*/  STS [R5+0x400], R13 ;  /* 0x0004000d05007388 */ /* 0x000fe20000000800 */
[----:B------:R-:W-:Y:S01]  /*15970*/  F2FP.F16.F32.PACK_AB R10, R10, R173 ;  /* 0x000000ad0a0a723e */ /* 0x000fe200000000ff */
[----:B------:R-:W1:Y:S01]  /*15980*/  @UP1 LDCU UR8, c[0x0][0x430] ;  /* 0x00008600ff0817ac */ /* 0x000e620008000800 */
[----:B------:R-:W-:Y:S01]  /*15990*/  F2FP.F16.F32.PACK_AB R16, R16, R150 ;  /* 0x000000961010723e */ /* 0x000fe200000000ff */
[----:B------:R2:W-:Y:S01]  /*159a0*/  STS [R2], R12 ;  /* 0x0000000c02007388 */ /* 0x0005e20000000800 */
[----:B------:R-:W-:Y:S01]  /*159b0*/  F2FP.F16.F32.PACK_AB R15, R15, R172 ;  /* 0x000000ac0f0f723e */ /* 0x000fe200000000ff */
[----:B------:R-:W2:Y:S01]  /*159c0*/  @UP1 LDCU UR15, c[0x0][0x430] ;  /* 0x00008600ff0f17ac */ /* 0x000ea20008000800 */
[C---:B---3--:R-:W-:Y:S01]  /*159d0*/  IADD3 R0, PT, PT, R6.reuse, 0x40, RZ ;  /* 0x0000004006007810 */ /* 0x048fe20007ffe0ff */
[----:B------:R3:W-:Y:S01]  /*159e0*/  STS [R2+0x400], R11 ;  /* 0x0004000b02007388 */ /* 0x0007e20000000800 */
[----:B------:R-:W-:Y:S01]  /*159f0*/  @P1 IADD3 R0, PT, PT, R6, -0x40, RZ ;  /* 0xffffffc006001810 */ /* 0x000fe20007ffe0ff */
[----:B------:R-:W-:Y:S01]  /*15a00*/  @UP1 UMOV UR7, 0x1 ;  /* 0x0000000100071882 */ /* 0x000fe20000000000 */
[----:B------:R-:W-:-:S02]  /*15a10*/  F2FP.F16.F32.PACK_AB R14, R14, R154 ;  /* 0x0000009a0e0e723e */ /* 0x000fc400000000ff */
[----:B----4-:R-:W-:Y:S02]  /*15a20*/  IADD3 R4, PT, PT, R7, R2, RZ ;  /* 0x0000000207047210 */ /* 0x010fe40007ffe0ff */
[----:B------:R-:W-:Y:S02]  /*15a30*/  IADD3 R9, PT, PT, R9, R0, RZ ;  /* 0x0000000009097210 */ /* 0x000fe40007ffe0ff */
[----:B------:R-:W-:Y:S01]  /*15a40*/  F2FP.F16.F32.PACK_AB R70, R157, R171 ;  /* 0x000000ab9d46723e */ /* 0x000fe200000000ff */
[----:B------:R3:W-:Y:S01]  /*15a50*/  STS [R4], R10 ;  /* 0x0000000a04007388 */ /* 0x0007e20000000800 */
[----:B------:R-:W-:Y:S01]  /*15a60*/  F2FP.F16.F32.PACK_AB R69, R69, R158 ;  /* 0x0000009e4545723e */ /* 0x000fe200000000ff */
[----:B-1----:R-:W-:Y:S01]  /*15a70*/  @UP1 UIMAD UR13, UR8, UR9, URZ ;  /* 0x00000009080d12a4 */ /* 0x002fe2000f8e02ff */
[----:B-----5:R-:W-:Y:S01]  /*15a80*/  IADD3 R8, PT, PT, R7, R0, RZ ;  /* 0x0000000007087210 */ /* 0x020fe20007ffe0ff */
[----:B------:R3:W-:Y:S01]  /*15a90*/  STS [R4+0x400], R16 ;  /* 0x0004001004007388 */ /* 0x0007e20000000800 */
[----:B------:R-:W-:-:S02]  /*15aa0*/  F2FP.F16.F32.PACK_AB R68, R161, R170 ;  /* 0x000000aaa144723e */ /* 0x000fc400000000ff */
[----:B------:R-:W-:Y:S01]  /*15ab0*/  F2FP.F16.F32.PACK_AB R67, R163, R162 ;  /* 0x000000a2a343723e */ /* 0x000fe200000000ff */
[----:B------:R3:W-:Y:S01]  /*15ac0*/  STS [R0], R15 ;  /* 0x0000000f00007388 */ /* 0x0007e20000000800 */
[----:B------:R-:W-:Y:S02]  /*15ad0*/  F2FP.F16.F32.PACK_AB R66, R165, R169 ;  /* 0x000000a9a542723e */ /* 0x000fe400000000ff */
[----:B------:R-:W-:Y:S01]  /*15ae0*/  F2FP.F16.F32.PACK_AB R65, R65, R166 ;  /* 0x000000a64141723e */ /* 0x000fe200000000ff */
[----:B------:R3:W-:Y:S01]  /*15af0*/  STS [R0+0x400], R14 ;  /* 0x0004000e00007388 */ /* 0x0007e20000000800 */
[----:B------:R-:W-:Y:S02]  /*15b00*/  IADD3 R7, PT, PT, R7, R9, RZ ;  /* 0x0000000907077210 */ /* 0x000fe40007ffe0ff */
[----:B------:R-:W-:Y:S01]  /*15b10*/  F2FP.F16.F32.PACK_AB R64, R141, R164 ;  /* 0x000000a48d40723e */ /* 0x000fe200000000ff */
[----:B------:R3:W-:Y:S01]  /*15b20*/  STS [R8], R70 ;  /* 0x0000004608007388 */ /* 0x0007e20000000800 */
[----:B------:R-:W-:-:S02]  /*15b30*/  F2FP.F16.F32.PACK_AB R62, R140, R160 ;  /* 0x000000a08c3e723e */ /* 0x000fc400000000ff */
[----:B------:R-:W-:Y:S01]  /*15b40*/  F2FP.F16.F32.PACK_AB R61, R61, R42 ;  /* 0x0000002a3d3d723e */ /* 0x000fe200000000ff */
[----:B------:R3:W-:Y:S01]  /*15b50*/  STS [R8+0x400], R69 ;  /* 0x0004004508007388 */ /* 0x0007e20000000800 */
[----:B------:R-:W-:Y:S02]  /*15b60*/  F2FP.F16.F32.PACK_AB R60, R137, R156 ;  /* 0x0000009c893c723e */ /* 0x000fe400000000ff */
[----:B------:R-:W-:Y:S01]  /*15b70*/  F2FP.F16.F32.PACK_AB R58, R136, R153 ;  /* 0x00000099883a723e */ /* 0x000fe200000000ff */
[----:B------:R3:W-:Y:S01]  /*15b80*/  STS [R9], R68 ;  /* 0x0000004409007388 */ /* 0x0007e20000000800 */
[----:B------:R-:W-:Y:S02]  /*15b90*/  F2FP.F16.F32.PACK_AB R57, R57, R50 ;  /* 0x000000323939723e */ /* 0x000fe400000000ff */
[----:B------:R-:W-:Y:S01]  /*15ba0*/  F2FP.F16.F32.PACK_AB R56, R135, R152 ;  /* 0x000000988738723e */ /* 0x000fe200000000ff */
[----:B------:R3:W-:Y:S01]  /*15bb0*/  STS [R9+0x400], R67 ;  /* 0x0004004309007388 */ /* 0x0007e20000000800 */
[----:B------:R-:W-:-:S02]  /*15bc0*/  F2FP.F16.F32.PACK_AB R55, R55, R54 ;  /* 0x000000363737723e */ /* 0x000fc400000000ff */
[----:B------:R-:W-:Y:S01]  /*15bd0*/  F2FP.F16.F32.PACK_AB R54, R134, R149 ;  /* 0x000000958636723e */ /* 0x000fe200000000ff */
[----:B------:R3:W-:Y:S01]  /*15be0*/  STS [R7], R66 ;  /* 0x0000004207007388 */ /* 0x0007e20000000800 */
[----:B------:R-:W-:Y:S02]  /*15bf0*/  F2FP.F16.F32.PACK_AB R53, R53, R17 ;  /* 0x000000113535723e */ /* 0x000fe400000000ff */
[----:B------:R-:W-:Y:S01]  /*15c00*/  F2FP.F16.F32.PACK_AB R52, R52, R148 ;  /* 0x000000943434723e */ /* 0x000fe200000000ff */
[----:B------:R3:W-:Y:S01]  /*15c10*/  STS [R7+0x400], R65 ;  /* 0x0004004107007388 */ /* 0x0007e20000000800 */
[----:B------:R-:W-:Y:S02]  /*15c20*/  F2FP.F16.F32.PACK_AB R50, R18, R145 ;  /* 0x000000911232723e */ /* 0x000fe400000000ff */
[----:B------:R-:W-:Y:S01]  /*15c30*/  F2FP.F16.F32.PACK_AB R48, R48, R144 ;  /* 0x000000903030723e */ /* 0x000fe200000000ff */
[----:B------:R3:W-:Y:S01]  /*15c40*/  STS [R6+0x2000], R64 ;  /* 0x0020004006007388 */ /* 0x0007e20000000800 */
[----:B------:R-:W-:-:S02]  /*15c50*/  F2FP.F16.F32.PACK_AB R46, R73, R72 ;  /* 0x00000048492e723e */ /* 0x000fc400000000ff */
[----:B------:R-:W-:Y:S01]  /*15c60*/  F2FP.F16.F32.PACK_AB R45, R45, R74 ;  /* 0x0000004a2d2d723e */ /* 0x000fe200000000ff */
[----:B------:R3:W-:Y:S01]  /*15c70*/  STS [R6+0x2400], R63 ;  /* 0x0024003f06007388 */ /* 0x0007e20000000800 */
        /* <DEDUP_REMOVED lines=42> */
[----:B--2---:R-:W-:-:S03]  /*15f20*/  LOP3.LUT R12, R177, 0x1f8, RZ, 0xc0, !PT ;  /* 0x000001f8b10c7812 */ /* 0x004fc600078ec0ff */
        /* <DEDUP_REMOVED lines=35> */
[----:B------:R3:W-:Y:S01]  /*16160*/  STS [R7+0x6400], R17 ;  /* 0x0064001107007388 */ /* 0x0007e20000000800 */
[----:B------:R-:W-:Y:S05]  /*16170*/  BRA.U UP1, `(.L_x_570) ;  /* 0x0000000101207547 */ /* 0x000fea000b800000 */
        /* <DEDUP_REMOVED lines=8> */
.L_x_570:
[----:B------:R-:W-:Y:S01]  /*16200*/  BAR.SYNC.DEFER_BLOCKING 0x0 ;  /* 0x0000000000007b1d */ /* 0x000fe20000010000 */
[----:B------:R-:W-:Y:S01]  /*16210*/  UIMAD UR13, UR6, UR13, URZ ;  /* 0x0000000d060d72a4 */ /* 0x000fe2000f8e02ff */
[----:B------:R-:W-:Y:S01]  /*16220*/  LOP3.LUT P0, RZ, R210, 0x3, RZ, 0xc0, !PT ;  /* 0x00000003d2ff7812 */ /* 0x000fe2000780c0ff */
[----:B------:R-:W-:Y:S01]  /*16230*/  UIMAD UR9, UR4, UR15, URZ ;  /* 0x0000000f040972a4 */ /* 0x000fe2000f8e02ff */
[----:B------:R-:W-:Y:S01]  /*16240*/  MOV R13, 0x7f800000 ;  /* 0x7f800000000d7802 */ /* 0x000fe20000000f00 */
[----:B------:R-:W-:-:S03]  /*16250*/  USEL UR20, UR20, URZ, UP0 ;  /* 0x000000ff14147287 */ /* 0x000fc60008000000 */
[----:B---3--:R-:W1:Y:S01]  /*16260*/  @P4 LDC R5, c[0x0][0x458] ;  /* 0x00011600ff054b82 */ /* 0x008e620000000800 */
[----:B------:R-:W2:Y:S01]  /*16270*/  @P4 MUFU.LG2 R2, R229 ;  /* 0x000000e500024308 */ /* 0x000ea20000000c00 */
[----:B------:R-:W3:Y:S01]  /*16280*/  S2R R14, SR_CTAID.X ;  /* 0x00000000000e7919 */ /* 0x000ee20000002500 */
[----:B------:R-:W-:Y:S01]  /*16290*/  @!UP0 UIMAD UR13, UR11, UR7, UR13 ;  /* 0x000000070b0d82a4 */ /* 0x000fe2000f8e020d */
[----:B------:R-:W-:Y:S01]  /*162a0*/  BSSY.RECONVERGENT B0, `(.L_x_571) ;  /* 0x0000024000007945 */ /* 0x000fe20003800200 */
[----:B------:R-:W-:Y:S01]  /*162b0*/  USHF.L.U32 UR9, UR9, 0x6, URZ ;  /* 0x0000000609097899 */ /* 0x000fe200080006ff */
[----:B------:R-:W-:Y:S01]  /*162c0*/  MOV R7, 0x7f800000 ;  /* 0x7f80000000077802 */ /* 0x000fe20000000f00 */
[----:B------:R-:W-:Y:S01]  /*162d0*/  USEL UR5, UR5, URZ, UP0 ;  /* 0x000000ff05057287 */ /* 0x000fe20008000000 */
[----:B------:R-:W4:Y:S01]  /*162e0*/  @P3 LDC R4, c[0x0][0x458] ;  /* 0x00011600ff043b82 */ /* 0x000f220000000800 */
[----:B------:R-:W5:Y:S01]  /*162f0*/  @P3 MUFU.LG2 R0, R133 ;  /* 0x0000008500003308 */ /* 0x000f620000000c00 */
[----:B------:R-:W-:-:S02]  /*16300*/  USHF.R.S32.HI UR8, URZ, 0x1f, UR13 ;  /* 0x0000001fff087899 */ /* 0x000fc4000801140d */
[----:B------:R-:W-:Y:S02]  /*16310*/  USHF.R.S32.HI UR7, URZ, 0x1f, UR9 ;  /* 0x0000001fff077899 */ /* 0x000fe40008011409 */
[----:B------:R-:W-:Y:S01]  /*16320*/  UIADD3 UR20, UP1, UP0, UR9, UR20, UR13 ;  /* 0x0000001409147290 */ /* 0x000fe2000f83e00d */
[----:B------:R1:W3:Y:S01]  /*16330*/  LDS.128 R32, [R12+0x1800] ;  /* 0x001800000c207984 */ /* 0x0002e20000000c00 */
[----:B--2---:R-:W-:Y:S02]  /*16340*/  @P4 FMUL.FTZ R2, R2, 0.69314718246459960938 ;  /* 0x3f31721802024820 */ /* 0x004fe40000410000 */
[----:B------:R-:W-:Y:S02]  /*16350*/  UIADD3.X UR5, UPT, UPT, UR7, UR5, UR8, UP1, UP0 ;  /* 0x0000000507057290 */ /* 0x000fe40008fe0408 */
[----:B-1----:R-:W-:Y:S01]  /*16360*/  @P4 FFMA.FTZ R13, R132, R5, R2 ;  /* 0x00000005840d4223 */ /* 0x002fe20000010002 */
[----:B-----5:R-:W-:-:S04]  /*16370*/  @P3 FMUL.FTZ R0, R0, 0.69314718246459960938 ;  /* 0x3f31721800003820 */ /* 0x020fc80000410000 */
[----:B----4-:R-:W-:Y:S01]  /*16380*/  @P3 FFMA.FTZ R7, R3, R4, R0 ;  /* 0x0000000403073223 */ /* 0x010fe20000010000 */
[----:B---3--:R-:W-:Y:S06]  /*16390*/  @P0 BRA `(.L_x_572) ;  /* 0x0000000000500947 */ /* 0x008fec0003800000 */
[----:B------:R-:W-:Y:S02]  /*163a0*/  LOP3.LUT R0, R208, 0x30, RZ, 0xc0, !PT ;  /* 0x00000030d0007812 */ /* 0x000fe400078ec0ff */
[----:B------:R-:W-:-:S04]  /*163b0*/  LOP3.LUT R2, R210, 0x1f, RZ, 0xc0, !PT ;  /* 0x0000001fd2027812 */ /* 0x000fc800078ec0ff */
[----:B------:R-:W-:-:S04]  /*163c0*/  LEA.HI R0, R2, R0, RZ, 0x1e ;  /* 0x0000000002007211 */ /* 0x000fc800078ff0ff */
[C---:B------:R-:W-:Y:S01]  /*163d0*/  ISETP.GE.AND P3, PT, R0.reuse, UR14, PT ;  /* 0x0000000e00007c0c */ /* 0x040fe2000bf66270 */
[----:B------:R-:W-:-:S05]  /*163e0*/  VIADD R2, R0, 0x8 ;  /* 0x0000000800027836 */ /* 0x000fca0000000000 */
[----:B------:R-:W-:-:S07]  /*163f0*/  ISETP.GE.AND P2, PT, R2, UR14, PT ;  /* 0x0000000e02007c0c */ /* 0x000fce000bf46270 */
[----:B------:R-:W1:Y:S01]  /*16400*/  @!P3 LDC.64 R8, c[0x0][0x420] ;  /* 0x00010800ff08bb82 */ /* 0x000e620000000a00 */
[----:B------:R-:W-:-:S05]  /*16410*/  @!P3 IMAD R0, R0, UR15, RZ ;  /* 0x0000000f0000bc24 */ /* 0x000fca000f8e02ff */
[----:B------:R-:W-:Y:S01]  /*16420*/  @!P2 IMAD R2, R2, UR15, RZ ;  /* 0x0000000f0202ac24 */ /* 0x000fe2000f8e02ff */
[----:B------:R-:W-:Y:S01]  /*16430*/  @!P3 IADD3 R3, P1, PT, R0, UR20, RZ ;  /* 0x000000140003bc10 */ /* 0x000fe2000ff3e0ff */
[----:B------:R-:W2:Y:S03]  /*16440*/  @!P2 LDC.64 R10, c[0x0][0x420] ;  /* 0x00010800ff0aab82 */ /* 0x000ea60000000a00 */
        /* <DEDUP_REMOVED lines=9> */
.L_x_572:
[----:B------:R-:W-:Y:S05]  /*164e0*/  BSYNC.RECONVERGENT B0 ;  /* 0x0000000000007941 */ /* 0x000fea0003800200 */
.L_x_571:
[----:B------:R2:W5:Y:S01]  /*164f0*/  LDL R36, [R1+0x8c] ;  /* 0x00008c0001247983 */ /* 0x0005620000100800 */
[----:B------:R-:W3:Y:S03]  /*16500*/  LDCU.64 UR4, c[0x0][0x410] ;  /* 0x00008200ff0477ac */ /* 0x000ee60008000a00 */
[----:B------:R2:W5:Y:S04]  /*16510*/  LDL R37, [R1+0x84] ;  /* 0x0000840001257983 */ /* 0x0005680000100800 */
[----:B------:R2:W5:Y:S01]  /*16520*/  LDL R38, [R1+0x88] ;  /* 0x0000880001267983 */ /* 0x0005620000100800 */
[----:B-1----:R-:W-:Y:S01]  /*16530*/  SHF.R.U32.HI R2, RZ, 0x3, R210 ;  /* 0x00000003ff027819 */ /* 0x002fe200000116d2 */
[----:B------:R-:W-:Y:S01]  /*16540*/  IMAD.MOV.U32 R3, RZ, RZ, RZ ;  /* 0x000000ffff037224 */ /* 0x000fe200078e00ff */
[----:B------:R-:W-:Y:S01]  /*16550*/  IADD3 R6, P0, PT, R206, UR16, RZ ;  /* 0x00000010ce067c10 */ /* 0x000fe2000ff1e0ff */
[----:B------:R2:W1:Y:S01]  /*16560*/  LDS.128 R28, [R12] ;  /* 0x000000000c1c7984 */ /* 0x0004620000000c00 */
[----:B------:R-:W-:Y:S01]  /*16570*/  ISETP.GE.AND P3, PT, R2, UR14, PT ;  /* 0x0000000e02007c0c */ /* 0x000fe2000bf66270 */
[----:B------:R-:W-:Y:S01]  /*16580*/  IMAD.WIDE.U32 R4, R14, 0x40, R2 ;  /* 0x000000400e047825 */ /* 0x000fe200078e0002 */
[----:B------:R-:W-:Y:S01]  /*16590*/  IADD3.X R7, PT, PT, RZ, UR12, RZ, P0, !PT ;  /* 0x0000000cff077c10 */ /* 0x000fe200087fe4ff */
[----:B------:R2:W4:Y:S01]  /*165a0*/  LDS.128 R24, [R12+0x2000] ;  /* 0x002000000c187984 */ /* 0x0005220000000c00 */
[C---:B------:R-:W-:Y:S01]  /*165b0*/  IADD3 R3, PT, PT, R2.reuse, 0x20, RZ ;  /* 0x0000002002037810 */ /* 0x040fe20007ffe0ff */
[C---:B------:R-:W-:Y:S01]  /*165c0*/  VIADD R8, R2.reuse, 0x10 ;  /* 0x0000001002087836 */ /* 0x040fe20000000000 */
[----:B------:R-:W-:Y:S01]  /*165d0*/  BSSY.RECONVERGENT B0, `(.L_x_573) ;  /* 0x000001e000007945 */ /* 0x000fe20003800200 */
[----:B------:R2:W1:Y:S01]  /*165e0*/  LDS.128 R20, [R12+0x4000] ;  /* 0x004000000c147984 */ /* 0x0004620000000c00 */
[----:B---3--:R-:W-:Y:S01]  /*165f0*/  IMAD.U32 R0, RZ, RZ, UR4 ;  /* 0x00000004ff007e24 */ /* 0x008fe2000f8e00ff */
[----:B------:R-:W-:Y:S01]  /*16600*/  ISETP.GE.AND P1, PT, R3, UR14, PT ;  /* 0x0000000e03007c0c */ /* 0x000fe2000bf26270 */
[----:B------:R-:W-:Y:S01]  /*16610*/  VIADD R2, R2, 0x30 ;  /* 0x0000003002027836 */ /* 0x000fe20000000000 */
[----:B------:R2:W3:Y:S01]  /*16620*/  LDS.128 R16, [R12+0x6000] ;  /* 0x006000000c107984 */ /* 0x0004e20000000c00 */
[----:B------:R-:W-:Y:S01]  /*16630*/  IMAD.WIDE.U32 R10, R0, UR6, R6 ;  /* 0x00000006000a7c25 */ /* 0x000fe2000f8e0006 */
[----:B------:R-:W-:-:S02]  /*16640*/  MOV R0, UR5 ;  /* 0x0000000500007c02 */ /* 0x000fc40008000f00 */
[----:B------:R-:W-:Y:S02]  /*16650*/  ISETP.GE.AND P2, PT, R8, UR14, PT ;  /* 0x0000000e08007c0c */ /* 0x000fe4000bf46270 */
[----:B------:R-:W-:Y:S01]  /*16660*/  ISETP.GE.AND P0, PT, R2, UR14, PT ;  /* 0x0000000e02007c0c */ /* 0x000fe2000bf06270 */
[----:B------:R-:W-:Y:S01]  /*16670*/  IMAD R9, R0, UR6, R11 ;  /* 0x0000000600097c24 */ /* 0x000fe2000f8e020b */
[----:B------:R-:W-:Y:S11]  /*16680*/  @P3 BRA `(.L_x_574) ;  /* 0x0000000000483947 */ /* 0x000ff60003800000 */
[----:B------:R-:W2:Y:S01]  /*16690*/  LDCU.64 UR6, c[0x0][0x408] ;  /* 0x00008100ff0677ac */ /* 0x000ea20008000a00 */
[----:B------:R-:W-:Y:S01]  /*166a0*/  IMAD.MOV.U32 R8, RZ, RZ, R10 ;  /* 0x000000ffff087224 */ /* 0x000fe200078e000a */
[----:B------:R-:W4:Y:S01]  /*166b0*/  LDCU.64 UR4, c[0x0][0x3f0] ;  /* 0x00007e00ff0477ac */ /* 0x000f220008000a00 */
[----:B------:R-:W1:Y:S01]  /*166c0*/  LDCU UR8, c[0x0][0x440] ;  /* 0x00008800ff0877ac */ /* 0x000e620008000800 */
[----:B--2---:R-:W-:Y:S02]  /*166d0*/  IMAD R0, R5, UR6, RZ ;  /* 0x0000000605007c24 */ /* 0x004fe4000f8e02ff */
[----:B------:R-:W-:-:S04]  /*166e0*/  IMAD.WIDE.U32 R6, R4, UR6, R8 ;  /* 0x0000000604067c25 */ /* 0x000fc8000f8e0008 */
[----:B------:R-:W-:Y:S01]  /*166f0*/  IMAD R0, R4, UR7, R0 ;  /* 0x0000000704007c24 */ /* 0x000fe2000f8e0200 */
[----:B----4-:R-:W-:Y:S02]  /*16700*/  LEA R2, P3, R6, UR4, 0x1 ;  /* 0x0000000406027c11 */ /* 0x010fe4000f8608ff */
[----:B-1----:R-:W-:Y:S01]  /*16710*/  ISETP.GE.AND P6, PT, R206, UR8, PT ;  /* 0x00000008ce007c0c */ /* 0x002fe2000bfc6270 */
[----:B------:R-:W-:Y:S01]  /*16720*/  IMAD.IADD R0, R0, 0x1, R7 ;  /* 0x0000000100007824 */ /* 0x000fe200078e0207 */
[----:B-----5:R-:W-:Y:S02]  /*16730*/  ISETP.GE.AND P5, PT, R38, UR8, PT ;  /* 0x0000000826007c0c */ /* 0x020fe4000bfa6270 */
[----:B------:R-:W-:Y:S02]  /*16740*/  ISETP.GE.AND P4, PT, R37, UR8, PT ;  /* 0x0000000825007c0c */ /* 0x000fe4000bf86270 */
[----:B------:R-:W-:Y:S02]  /*16750*/  LEA.HI.X R3, R6, UR5, R0, 0x1, P3 ;  /* 0x0000000506037c11 */ /* 0x000fe400098f0c00 */
[----:B------:R-:W-:-:S05]  /*16760*/  ISETP.GE.AND P3, PT, R36, UR8, PT ;  /* 0x0000000824007c0c */ /* 0x000fca000bf66270 */
[----:B------:R1:W-:Y:S04]  /*16770*/  @!P6 STG.E.128 desc[UR26][R2.64], R28 ;  /* 0x0000001c0200e986 */ /* 0x0003e8000c101d1a */
[----:B------:R1:W-:Y:S04]  /*16780*/  @!P5 STG.E.128 desc[UR26][R2.64+0x80], R24 ;  /* 0x000080180200d986 */ /* 0x0003e8000c101d1a */
[----:B------:R1:W-:Y:S04]  /*16790*/  @!P4 STG.E.128 desc[UR26][R2.64+0x100], R20 ;  /* 0x000100140200c986 */ /* 0x0003e8000c101d1a */
[----:B---3--:R1:W-:Y:S02]  /*167a0*/  @!P3 STG.E.128 desc[UR26][R2.64+0x180], R16 ;  /* 0x000180100200b986 */ /* 0x0083e4000c101d1a */
.L_x_574:
[----:B------:R-:W-:Y:S05]  /*167b0*/  BSYNC.RECONVERGENT B0 ;  /* 0x0000000000007941 */ /* 0x000fea0003800200 */
.L_x_573:
[----:B-1----:R1:W1:Y:S01]  /*167c0*/  LDS.128 R28, [R12+0x800] ;  /* 0x000800000c1c7984 */ /* 0x0022620000000c00 */
[----:B------:R-:W-:Y:S03]  /*167d0*/  BSSY.RECONVERGENT B0, `(.L_x_575) ;  /* 0x000001a000007945 */ /* 0x000fe60003800200 */
[----:B----4-:R4:W1:Y:S04]  /*167e0*/  LDS.128 R24, [R12+0x2800] ;  /* 0x002800000c187984 */ /* 0x0108680000000c00 */
[----:B------:R4:W1:Y:S04]  /*167f0*/  LDS.128 R20, [R12+0x4800] ;  /* 0x004800000c147984 */ /* 0x0008680000000c00 */
[----:B---3--:R4:W3:Y:S01]  /*16800*/  LDS.128 R16, [R12+0x6800] ;  /* 0x006800000c107984 */ /* 0x0088e20000000c00 */
[----:B------:R-:W-:Y:S05]  /*16810*/  @P2 BRA `(.L_x_576) ;  /* 0x0000000000542947 */ /* 0x000fea0003800000 */
[----:B------:R-:W2:Y:S01]  /*16820*/  LDCU.64 UR6, c[0x0][0x408] ;  /* 0x00008100ff0677ac */ /* 0x000ea20008000a00 */
[----:B------:R-:W-:Y:S01]  /*16830*/  IADD3 R0, P2, PT, R4, 0x10, RZ ;  /* 0x0000001004007810 */ /* 0x000fe20007f5e0ff */
[----:B------:R-:W-:Y:S01]  /*16840*/  IMAD.MOV.U32 R3, RZ, RZ, R9 ;  /* 0x000000ffff037224 */ /* 0x000fe200078e0009 */
[----:B------:R-:W4:Y:S03]  /*16850*/  LDCU UR8, c[0x0][0x440] ;  /* 0x00008800ff0877ac */ /* 0x000f260008000800 */
[----:B------:R-:W-:Y:S01]  /*16860*/  IMAD.X R2, RZ, RZ, R5, P2 ;  /* 0x000000ffff027224 */ /* 0x000fe200010e0605 */
[----:B------:R-:W1:Y:S03]  /*16870*/  LDCU.64 UR4, c[0x0][0x3f0] ;  /* 0x00007e00ff0477ac */ /* 0x000e660008000a00 */
[----:B--2---:R-:W-:-:S02]  /*16880*/  IMAD R13, R2, UR6, RZ ;  /* 0x00000006020d7c24 */ /* 0x004fc4000f8e02ff */
[----:B------:R-:W-:Y:S01]  /*16890*/  IMAD.MOV.U32 R2, RZ, RZ, R10 ;  /* 0x000000ffff027224 */ /* 0x000fe200078e000a */
[----:B----4-:R-:W-:-:S03]  /*168a0*/  ISETP.GE.AND P5, PT, R206, UR8, PT ;  /* 0x00000008ce007c0c */ /* 0x010fc6000bfa6270 */
[----:B------:R-:W-:Y:S01]  /*168b0*/  IMAD.WIDE.U32 R6, R0, UR6, R2 ;  /* 0x0000000600067c25 */ /* 0x000fe2000f8e0002 */
[----:B-----5:R-:W-:Y:S02]  /*168c0*/  ISETP.GE.AND P4, PT, R38, UR8, PT ;  /* 0x0000000826007c0c */ /* 0x020fe4000bf86270 */
[----:B------:R-:W-:Y:S01]  /*168d0*/  ISETP.GE.AND P3, PT, R37, UR8, PT ;  /* 0x0000000825007c0c */ /* 0x000fe2000bf66270 */
[----:B------:R-:W-:Y:S01]  /*168e0*/  IMAD R0, R0, UR7, R13 ;  /* 0x0000000700007c24 */ /* 0x000fe2000f8e020d */
[----:B------:R-:W-:Y:S02]  /*168f0*/  ISETP.GE.AND P2, PT, R36, UR8, PT ;  /* 0x0000000824007c0c */ /* 0x000fe4000bf46270 */
[----:B-1----:R-:W-:Y:S01]  /*16900*/  LEA R2, P6, R6, UR4, 0x1 ;  /* 0x0000000406027c11 */ /* 0x002fe2000f8c08ff */
[----:B------:R-:W-:-:S05]  /*16910*/  IMAD.IADD R0, R0, 0x1, R7 ;  /* 0x0000000100007824 */ /* 0x000fca00078e0207 */
[----:B------:R-:W-:-:S05]  /*16920*/  LEA.HI.X R3, R6, UR5, R0, 0x1, P6 ;  /* 0x0000000506037c11 */ /* 0x000fca000b0f0c00 */
[----:B------:R1:W-:Y:S04]  /*16930*/  @!P5 STG.E.128 desc[UR26][R2.64], R28 ;  /* 0x0000001c0200d986 */ /* 0x0003e8000c101d1a */
[----:B------:R1:W-:Y:S04]  /*16940*/  @!P4 STG.E.128 desc[UR26][R2.64+0x80], R24 ;  /* 0x000080180200c986 */ /* 0x0003e8000c101d1a */
[----:B------:R1:W-:Y:S04]  /*16950*/  @!P3 STG.E.128 desc[UR26][R2.64+0x100], R20 ;  /* 0x000100140200b986 */ /* 0x0003e8000c101d1a */
[----:B---3--:R1:W-:Y:S02]  /*16960*/  @!P2 STG.E.128 desc[UR26][R2.64+0x180], R16 ;  /* 0x000180100200a986 */ /* 0x0083e4000c101d1a */
.L_x_576:
[----:B------:R-:W-:Y:S05]  /*16970*/  BSYNC.RECONVERGENT B0 ;  /* 0x0000000000007941 */ /* 0x000fea0003800200 */
.L_x_575:
[----:B-1----:R1:W1:Y:S01]  /*16980*/  LDS.128 R28, [R12+0x1000] ;  /* 0x001000000c1c7984 */ /* 0x0022620000000c00 */
[----:B------:R-:W-:Y:S03]  /*16990*/  BSSY.RECONVERGENT B0, `(.L_x_577) ;  /* 0x000001a000007945 */ /* 0x000fe60003800200 */
[----:B------:R1:W1:Y:S04]  /*169a0*/  LDS.128 R24, [R12+0x3000] ;  /* 0x003000000c187984 */ /* 0x0002680000000c00 */
[----:B------:R1:W1:Y:S04]  /*169b0*/  LDS.128 R20, [R12+0x5000] ;  /* 0x005000000c147984 */ /* 0x0002680000000c00 */
[----:B---3--:R3:W1:Y:S01]  /*169c0*/  LDS.128 R16, [R12+0x7000] ;  /* 0x007000000c107984 */ /* 0x0086620000000c00 */
[----:B------:R-:W-:Y:S05]  /*169d0*/  @P1 BRA `(.L_x_578) ;  /* 0x0000000000541947 */ /* 0x000fea0003800000 */
[----:B------:R-:W2:Y:S01]  /*169e0*/  LDCU.64 UR6, c[0x0][0x408] ;  /* 0x00008100ff0677ac */ /* 0x000ea20008000a00 */
[----:B------:R-:W-:Y:S01]  /*169f0*/  IADD3 R0, P1, PT, R4, 0x20, RZ ;  /* 0x0000002004007810 */ /* 0x000fe20007f3e0ff */
[----:B------:R-:W-:Y:S01]  /*16a00*/  IMAD.MOV.U32 R3, RZ, RZ, R9 ;  /* 0x000000ffff037224 */ /* 0x000fe200078e0009 */
[----:B------:R-:W4:Y:S03]  /*16a10*/  LDCU UR8, c[0x0][0x440] ;  /* 0x00008800ff0877ac */ /* 0x000f260008000800 */
[----:B------:R-:W-:Y:S01]  /*16a20*/  IMAD.X R2, RZ, RZ, R5, P1 ;  /* 0x000000ffff027224 */ /* 0x000fe200008e0605 */
[----:B------:R-:W3:Y:S03]  /*16a30*/  LDCU.64 UR4, c[0x0][0x3f0] ;  /* 0x00007e00ff0477ac */ /* 0x000ee60008000a00 */
        /* <DEDUP_REMOVED lines=8> */
[----:B---3--:R-:W-:Y:S01]  /*16ac0*/  LEA R2, P5, R6, UR4, 0x1 ;  /* 0x0000000406027c11 */ /* 0x008fe2000f8a08ff */
[----:B------:R-:W-:-:S05]  /*16ad0*/  IMAD.IADD R0, R0, 0x1, R7 ;  /* 0x0000000100007824 */ /* 0x000fca00078e0207 */
[----:B------:R-:W-:-:S05]  /*16ae0*/  LEA.HI.X R3, R6, UR5, R0, 0x1, P5 ;  /* 0x0000000506037c11 */ /* 0x000fca000a8f0c00 */
[----:B-1----:R1:W-:Y:S04]  /*16af0*/  @!P4 STG.E.128 desc[UR26][R2.64], R28 ;  /* 0x0000001c0200c986 */ /* 0x0023e8000c101d1a */
[----:B------:R1:W-:Y:S04]  /*16b00*/  @!P3 STG.E.128 desc[UR26][R2.64+0x80], R24 ;  /* 0x000080180200b986 */ /* 0x0003e8000c101d1a */
[----:B------:R1:W-:Y:S04]  /*16b10*/  @!P2 STG.E.128 desc[UR26][R2.64+0x100], R20 ;  /* 0x000100140200a986 */ /* 0x0003e8000c101d1a */
[----:B------:R1:W-:Y:S02]  /*16b20*/  @!P1 STG.E.128 desc[UR26][R2.64+0x180], R16 ;  /* 0x0001801002009986 */ /* 0x0003e4000c101d1a */
.L_x_578:
[----:B------:R-:W-:Y:S05]  /*16b30*/  BSYNC.RECONVERGENT B0 ;  /* 0x0000000000007941 */ /* 0x000fea0003800200 */
.L_x_577:
[----:B-1----:R1:W1:Y:S04]  /*16b40*/  LDS.128 R20, [R12+0x3800] ;  /* 0x003800000c147984 */ /* 0x0022680000000c00 */
[----:B------:R1:W1:Y:S01]  /*16b50*/  LDS.128 R16, [R12+0x5800] ;  /* 0x005800000c107984 */ /* 0x0002620000000c00 */
[----:B------:R-:W-:Y:S05]  /*16b60*/  @P0 EXIT ;  /* 0x000000000000094d */ /* 0x000fea0003800000 */
[----:B------:R-:W1:Y:S01]  /*16b70*/  LDCU.64 UR6, c[0x0][0x408] ;  /* 0x00008100ff0677ac */ /* 0x000e620008000a00 */
[----:B------:R-:W-:Y:S01]  /*16b80*/  IADD3 R0, P0, PT, R4, 0x30, RZ ;  /* 0x0000003004007810 */ /* 0x000fe20007f1e0ff */
[----:B-1234-:R-:W1:Y:S01]  /*16b90*/  LDS.128 R12, [R12+0x7800] ;  /* 0x007800000c0c7984 */ /* 0x01ee620000000c00 */
[----:B------:R-:W-:Y:S01]  /*16ba0*/  IMAD.MOV.U32 R3, RZ, RZ, R9 ;  /* 0x000000ffff037224 */ /* 0x000fe200078e0009 */
[----:B------:R-:W2:Y:S02]  /*16bb0*/  LDCU.64 UR4, c[0x0][0x3f0] ;  /* 0x00007e00ff0477ac */ /* 0x000ea40008000a00 */
[----:B------:R-:W-:Y:S01]  /*16bc0*/  IMAD.X R2, RZ, RZ, R5, P0 ;  /* 0x000000ffff027224 */ /* 0x000fe200000e0605 */
[----:B------:R-:W3:Y:S03]  /*16bd0*/  LDCU UR8, c[0x0][0x440] ;  /* 0x00008800ff0877ac */ /* 0x000ee60008000800 */
[----:B------:R-:W-:-:S02]  /*16be0*/  IMAD R6, R2, UR6, RZ ;  /* 0x0000000602067c24 */ /* 0x000fc4000f8e02ff */
[----:B------:R-:W-:-:S04]  /*16bf0*/  IMAD.MOV.U32 R2, RZ, RZ, R10 ;  /* 0x000000ffff027224 */ /* 0x000fc800078e000a */
[----:B------:R-:W-:Y:S01]  /*16c00*/  IMAD.WIDE.U32 R4, R0, UR6, R2 ;  /* 0x0000000600047c25 */ /* 0x000fe2000f8e0002 */
[----:B---3--:R-:W-:-:S03]  /*16c10*/  ISETP.GE.AND P3, PT, R206, UR8, PT ;  /* 0x00000008ce007c0c */ /* 0x008fc6000bf66270 */
[----:B------:R-:W-:Y:S01]  /*16c20*/  IMAD R0, R0, UR7, R6 ;  /* 0x0000000700007c24 */ /* 0x000fe2000f8e0206 */
[----:B--2---:R-:W-:Y:S02]  /*16c30*/  LEA R2, P0, R4, UR4, 0x1 ;  /* 0x0000000404027c11 */ /* 0x004fe4000f8008ff */
[----:B-----5:R-:W-:Y:S01]  /*16c40*/  ISETP.GE.AND P2, PT, R38, UR8, PT ;  /* 0x0000000826007c0c */ /* 0x020fe2000bf46270 */
[----:B------:R-:W-:Y:S01]  /*16c50*/  IMAD.IADD R0, R0, 0x1, R5 ;  /* 0x0000000100007824 */ /* 0x000fe200078e0205 */
[----:B------:R-:W-:-:S04]  /*16c60*/  ISETP.GE.AND P1, PT, R37, UR8, PT ;  /* 0x0000000825007c0c */ /* 0x000fc8000bf26270 */
[----:B------:R-:W-:Y:S02]  /*16c70*/  LEA.HI.X R3, R4, UR5, R0, 0x1, P0 ;  /* 0x0000000504037c11 */ /* 0x000fe400080f0c00 */
[----:B------:R-:W-:-:S03]  /*16c80*/  ISETP.GE.AND P0, PT, R36, UR8, PT ;  /* 0x0000000824007c0c */ /* 0x000fc6000bf06270 */
[----:B------:R2:W-:Y:S04]  /*16c90*/  @!P3 STG.E.128 desc[UR26][R2.64], R32 ;  /* 0x000000200200b986 */ /* 0x0005e8000c101d1a */
[----:B------:R2:W-:Y:S04]  /*16ca0*/  @!P2 STG.E.128 desc[UR26][R2.64+0x80], R20 ;  /* 0x000080140200a986 */ /* 0x0005e8000c101d1a */
[----:B------:R2:W-:Y:S02]  /*16cb0*/  @!P1 STG.E.128 desc[UR26][R2.64+0x100], R16 ;  /* 0x0001001002009986 */ /* 0x0005e4000c101d1a */
[----:B-1----:R-:W-:Y:S05]  /*16cc0*/  @P0 EXIT ;  /* 0x000000000000094d */ /* 0x002fea0003800000 */
[----:B------:R-:W-:Y:S01]  /*16cd0*/  STG.E.128 desc[UR26][R2.64+0x180], R12 ;  /* 0x0001800c02007986 */ /* 0x000fe2000c101d1a */
[----:B------:R-:W-:Y:S05]  /*16ce0*/  EXIT ;  /* 0x000000000000794d */ /* 0x000fea0003800000 */
.L_x_579:
        /* <DEDUP_REMOVED lines=9> */
.L_x_1193:


//--------------------- .text._ZN5flash16flash_fwd_kernelI23Flash_fwd_kernel_traitsILi256ELi64ELi64ELi4ELb0ELb0EN7cutlass6half_tE19Flash_kernel_traitsILi256ELi64ELi64ELi4ES3_EELb0ELb1ELb0ELb0ELb0ELb0ELb1ELb0EEEvNS_16Flash_fwd_paramsE --------------------------
	.section	.text._ZN5flash16flash_fwd_kernelI23Flash_fwd_kernel_traitsILi256ELi64ELi64ELi4ELb0ELb0EN7cutlass6half_tE19Flash_kernel_traitsILi256ELi64ELi64ELi4ES3_EELb0ELb1ELb0ELb0ELb0ELb0ELb1ELb0EEEvNS_16Flash_fwd_paramsE,"ax",@progbits
	.align	128
        .global         _ZN5flash16flash_fwd_kernelI23Flash_fwd_kernel_traitsILi256ELi64ELi64ELi4ELb0ELb0EN7cutlass6half_tE19Flash_kernel_traitsILi256ELi64ELi64ELi4ES3_EELb0ELb1ELb0ELb0ELb0ELb0ELb1ELb0EEEvNS_16Flash_fwd_paramsE
        .type           _ZN5flash16flash_fwd_kernelI23Flash_fwd_kernel_traitsILi256ELi64ELi64ELi4ELb0ELb0EN7cutlass6half_tE19Flash_kernel_traitsILi256ELi64ELi64ELi4ES3_EELb0ELb1ELb0ELb0ELb0ELb0ELb1ELb0EEEvNS_16Flash_fwd_paramsE,@function
        .size           _ZN5flash16flash_fwd_kernelI23Flash_fwd_kernel_traitsILi256ELi64ELi64ELi4ELb0ELb0EN7cutlass6half_tE19Flash_kernel_traitsILi256ELi64ELi64ELi4ES3_EELb0ELb1ELb0ELb0ELb0ELb0ELb1ELb0EEEvNS_16Flash_fwd_paramsE,(.L_x_1194 - _ZN5flash16flash_fwd_kernelI23Flash_fwd_kernel_traitsILi256ELi64ELi64ELi4ELb0ELb0EN7cutlass6half_tE19Flash_kernel_traitsILi256ELi64ELi64ELi4ES3_EELb0ELb1ELb0ELb0ELb0ELb0ELb1ELb0EEEvNS_16Flash_fwd_paramsE)
        .other          _ZN5flash16flash_fwd_kernelI23Flash_fwd_kernel_traitsILi256ELi64ELi64ELi4ELb0ELb0EN7cutlass6half_tE19Flash_kernel_traitsILi256ELi64ELi64ELi4ES3_EELb0ELb1ELb0ELb0ELb0ELb0ELb1ELb0EEEvNS_16Flash_fwd_paramsE,@"STO_CUDA_ENTRY STV_DEFAULT"
_ZN5flash16flash_fwd_kernelI23Flash_fwd_kernel_traitsILi256ELi64ELi64ELi4ELb0ELb0EN7cutlass6half_tE19Flash_kernel_traitsILi256ELi64ELi64ELi4ES3_EELb0ELb1ELb0ELb0ELb0ELb0ELb1ELb0EEEvNS_16Flash_fwd_paramsE:
.text._ZN5flash16flash_fwd_kernelI23Flash_fwd_kernel_traitsILi256ELi64ELi64ELi4ELb0ELb0EN7cutlass6half_tE19Flash_kernel_traitsILi256ELi64ELi64ELi4ES3_EELb0ELb1ELb0ELb0ELb0ELb0ELb1ELb0EEEvNS_16Flash_fwd_paramsE:
        /* <DEDUP_REMOVED lines=72> */
.L_x_580:
        /* <DEDUP_REMOVED lines=50> */
.L_x_582:
        /* <DEDUP_REMOVED lines=57> */
.L_x_584:
[----:B------:R-:W-:Y:S05]  /*0b30*/  BSYNC.RECONVERGENT B0 ;  /* 0x0000000000007941 */ /* 0x000fea0003800200 */
.L_x_583:
        /* <DEDUP_REMOVED lines=24> */
.L_x_586:
[----:B------:R-:W-:Y:S05]  /*0cc0*/  BSYNC.RECONVERGENT B0 ;  /* 0x0000000000007941 */ /* 0x000fea0003800200 */
.L_x_585:
        /* <DEDUP_REMOVED lines=24> */
.L_x_588:
[----:B------:R-:W-:Y:S05]  /*0e50*/  BSYNC.RECONVERGENT B0 ;  /* 0x0000000000007941 */ /* 0x000fea0003800200 */
.L_x_587:
        /* <DEDUP_REMOVED lines=26> */
.L_x_590:
[----:B------:R-:W-:Y:S05]  /*1000*/  BSYNC.RECONVERGENT B0 ;  /* 0x0000000000007941 */ /* 0x000fea0003800200 */
.L_x_589:
        /* <DEDUP_REMOVED lines=10> */
.L_x_592:
[----:B------:R-:W-:Y:S05]  /*10b0*/  BSYNC.RECONVERGENT B0 ;  /* 0x0000000000007941 */ /* 0x000fea0003800200 */
.L_x_591:
        /* <DEDUP_REMOVED lines=10> */
.L_x_594:
[----:B------:R-:W-:Y:S05]  /*1160*/  BSYNC.RECONVERGENT B0 ;  /* 0x0000000000007941 */ /* 0x000fea0003800200 */
.L_x_593:
        /* <DEDUP_REMOVED lines=10> */
.L_x_596:
[----:B------:R-:W-:Y:S05]  /*1210*/  BSYNC.RECONVERGENT B0 ;  /* 0x0000000000007941 */ /* 0x000fea0003800200 */
.L_x_595:
        /* <DEDUP_REMOVED lines=10> */
.L_x_581:
        /* <DEDUP_REMOVED lines=21> */
.L_x_597:
[----:B------:R-:W1:Y:S01]  /*1410*/  LDCU.64 UR10, c[0x0][0x3b8] ;  /* 0x00007700ff0a77ac */ /* 0x000e620008000a00 */
[----:B------:R-:W-:-:S04]  /*1420*/  UIADD3 UR6, UPT, UPT, UR13, UR14, URZ ;  /* 0x0000000e0d067290 */ /* 0x000fc8000fffe0ff */
[----:B-1----:R-:W-:Y:S02]  /*1430*/  UIMAD.WIDE.U32 UR16, UR6, UR10, URZ ;  /* 0x0000000a061072a5 */ /* 0x002fe4000f8e00ff */
[----:B------:R-:W-:-:S04]  /*1440*/  UIMAD UR6, UR6, UR11, URZ ;  /* 0x0000000b060672a4 */ /* 0x000fc8000f8e02ff */
[----:B------:R-:W-:Y:S02]  /*1450*/  UIADD3 UR6, UPT, UPT, UR17, UR6, URZ ;  /* 0x0000000611067290 */ /* 0x000fe4000fffe0ff */
.L_x_598:
        /* <DEDUP_REMOVED lines=38> */
.L_x_599:
[----:B------:R-:W1:Y:S01]  /*16c0*/  LDCU.64 UR8, c[0x0][0x3c0] ;  /* 0x00007800ff0877ac */ /* 0x000e620008000a00 */
[----:B------:R-:W-:-:S04]  /*16d0*/  UIADD3 UR13, UPT, UPT, UR13, UR14, URZ ;  /* 0x0000000e0d0d7290 */ /* 0x000fc8000fffe0ff */
[----:B-1----:R-:W-:Y:S02]  /*16e0*/  UIMAD.WIDE.U32 UR4, UR13, UR8, URZ ;  /* 0x000000080d0472a5 */ /* 0x002fe4000f8e00ff */
[----:B------:R-:W-:-:S04]  /*16f0*/  UIMAD UR13, UR13, UR9, URZ ;  /* 0x000000090d0d72a4 */ /* 0x000fc8000f8e02ff */
[----:B------:R-:W-:-:S12]  /*1700*/  UIADD3 UR14, UPT, UPT, UR5, UR13, URZ ;  /* 0x0000000d050e7290 */ /* 0x000fd8000fffe0ff */
.L_x_600:
[----:B------:R-:W-:Y:S01]  /*1710*/  IMAD.SHL.U32 R244, R222, 0x8, RZ ;  /* 0x00000008def47824 */ /* 0x000fe200078e00ff */
[----:B------:R-:W-:Y:S01]  /*1720*/  SHF.R.U32.HI R4, RZ, 0x3, R222 ;  /* 0x00000003ff047819 */ /* 0x000fe200000116de */
[----:B------:R-:W1:Y:S01]  /*1730*/  S2R R9, SR_CTAID.X ;  /* 0x0000000000097919 */ /* 0x000e620000002500 */
[----:B------:R-:W-:Y:S01]  /*1740*/  SHF.R.S32.HI R233, RZ, 0x1f, R2 ;  /* 0x0000001fffe97819 */ /* 0x000fe20000011402 */
[----:B------:R-:W2:Y:S01]  /*1750*/  LDCU.64 UR12, c[0x0][0x3c8] ;  /* 0x00007900ff0c77ac */ /* 0x000ea20008000a00 */
[C---:B------:R-:W-:Y:S01]  /*1760*/  LOP3.LUT R223, R244.reuse, 0x38, RZ, 0xc0, !PT ;  /* 0x00000038f4df7812 */ /* 0x040fe200078ec0ff */
[----:B------:R-:W3:Y:S01]  /*1770*/  S2UR UR29, SR_CgaCtaId ;  /* 0x00000000001d79c3 */ /* 0x000ee20000008800 */
[C---:B------:R-:W-:Y:S01]  /*1780*/  LOP3.LUT R237, R244.reuse, 0x1f8, RZ, 0xc0, !PT ;  /* 0x000001f8f4ed7812 */ /* 0x040fe200078ec0ff */
[----:B------:R-:W-:Y:S01]  /*1790*/  IMAD.MOV.U32 R5, RZ, RZ, RZ ;  /* 0x000000ffff057224 */ /* 0x000fe200078e00ff */
[C---:B------:R-:W-:Y:S01]  /*17a0*/  IADD3 R6, P1, PT, R223.reuse, UR16, RZ ;  /* 0x00000010df067c10 */ /* 0x040fe2000ff3e0ff */
[----:B------:R-:W4:Y:S01]  /*17b0*/  LDCU.64 UR16, c[0x0][0x388] ;  /* 0x00007100ff1077ac */ /* 0x000f220008000a00 */
[C---:B------:R-:W-:Y:S01]  /*17c0*/  IADD3 R14, P0, PT, R223.reuse, UR4, RZ ;  /* 0x00000004df0e7c10 */ /* 0x040fe2000ff1e0ff */
[----:B------:R-:W-:Y:S01]  /*17d0*/  BSSY.RECONVERGENT B0, `(.L_x_601) ;  /* 0x0000050000007945 */ /* 0x000fe20003800200 */
[----:B------:R-:W-:Y:S01]  /*17e0*/  LOP3.LUT R0, R244, 0x1e00, RZ, 0xc0, !PT ;  /* 0x00001e00f4007812 */ /* 0x000fe200078ec0ff */
[----:B------:R-:W-:Y:S01]  /*17f0*/  IMAD.X R7, RZ, RZ, UR6, P1 ;  /* 0x00000006ff077e24 */ /* 0x000fe200088e06ff */
[----:B------:R-:W5:Y:S01]  /*1800*/  LDCU.128 UR4, c[0x0][0x3d0] ;  /* 0x00007a00ff0477ac */ /* 0x000f620008000c00 */
[----:B------:R-:W-:Y:S01]  /*1810*/  IADD3.X R15, PT, PT, RZ, UR14, RZ, P0, !PT ;  /* 0x0000000eff0f7c10 */ /* 0x000fe200087fe4ff */
[----:B------:R-:W-:Y:S01]  /*1820*/  IMAD.WIDE.U32 R6, R4, UR10, R6 ;  /* 0x0000000a04067c25 */ /* 0x000fe2000f8e0006 */
[----:B------:R-:W1:Y:S01]  /*1830*/  LDCU.64 UR14, c[0x0][0x390] ;  /* 0x00007200ff0e77ac */ /* 0x000e620008000a00 */
[----:B------:R-:W-:-:S02]  /*1840*/  IADD3 R12, P0, PT, R223, UR28, RZ ;  /* 0x0000001cdf0c7c10 */ /* 0x000fc4000ff1e0ff */
        /* <DEDUP_REMOVED lines=9> */
[----:B--2---:R-:W-:-:S02]  /*18e0*/  IMAD.U32 R10, RZ, RZ, UR12 ;  /* 0x0000000cff0a7e24 */ /* 0x004fc4000f8e00ff */
        /* <DEDUP_REMOVED lines=11> */
[----:B------:R-:W-:Y:S01]  /*19a0*/  IMAD.IADD R233, R3, 0x1, R233 ;  /* 0x0000000103e97824 */ /* 0x000fe200078e02e9 */
[----:B-1----:R-:W-:Y:S01]  /*19b0*/  LEA R234, P0, R2, UR14, 0x1 ;  /* 0x0000000e02ea7c11 */ /* 0x002fe2000f8008ff */
[----:B------:R-:W-:Y:S01]  /*19c0*/  UIADD3 UR14, UPT, UPT, -UR21, UR25, URZ ;  /* 0x00000019150e7290 */ /* 0x000fe2000fffe1ff */
[----:B------:R-:W-:Y:S01]  /*19d0*/  IMAD.WIDE.U32 R10, R10, UR26, R12 ;  /* 0x0000001a0a0a7c25 */ /* 0x000fe2000f8e000c */
[----:B------:R-:W-:-:S02]  /*19e0*/  LEA.HI.X R235, R6, UR17, R235, 0x1, P1 ;  /* 0x0000001106eb7c11 */ /* 0x000fc400088f0ceb */
[----:B------:R-:W-:Y:S01]  /*19f0*/  LEA.HI.X R233, R2, UR15, R233, 0x1, P0 ;  /* 0x0000000f02e97c11 */ /* 0x000fe200080f0ce9 */
[----:B------:R-:W-:Y:S01]  /*1a00*/  UIADD3 UR15, UPT, UPT, UR19, -0x1, URZ ;  /* 0xffffffff130f7890 */ /* 0x000fe2000fffe0ff */
[C---:B------:R-:W-:Y:S01]  /*1a10*/  ISETP.GE.AND P2, PT, R4.reuse, UR14, PT ;  /* 0x0000000e04007c0c */ /* 0x040fe2000bf46270 */
[----:B------:R-:W-:Y:S01]  /*1a20*/  IMAD.U32 R13, RZ, RZ, UR13 ;  /* 0x0000000dff0d7e24 */ /* 0x000fe2000f8e00ff */
[C---:B------:R-:W-:Y:S01]  /*1a30*/  IADD3 R6, PT, PT, R4.reuse, 0x20, RZ ;  /* 0x0000002004067810 */ /* 0x040fe20007ffe0ff */
[----:B------:R-:W-:Y:S01]  /*1a40*/  VIADD R7, R4, 0x10 ;  /* 0x0000001004077836 */ /* 0x000fe20000000000 */
[----:B------:R-:W-:Y:S01]  /*1a50*/  UIMAD UR4, UR15, -0x40, UR24 ;  /* 0xffffffc00f0478a4 */ /* 0x000fe2000f8e0218 */
[----:B------:R-:W-:Y:S01]  /*1a60*/  IMAD R13, R13, UR26, R11 ;  /* 0x0000001a0d0d7c24 */ /* 0x000fe2000f8e020b */
[----:B------:R-:W-:Y:S01]  /*1a70*/  ISETP.GE.AND P1, PT, R6, UR14, PT ;  /* 0x0000000e06007c0c */ /* 0x000fe2000bf26270 */
[----:B------:R-:W-:Y:S01]  /*1a80*/  IMAD.WIDE.U32 R8, R9, 0x40, R4 ;  /* 0x0000004009087825 */ /* 0x000fe200078e0004 */
[----:B------:R-:W-:-:S05]  /*1a90*/  ISETP.GE.AND P0, PT, R7, UR14, PT ;  /* 0x0000000e07007c0c */ /* 0x000fca000bf06270 */
[----:B------:R-:W-:Y:S08]  /*1aa0*/  @P2 BRA `(.L_x_602) ;  /* 0x0000000000882947 */ /* 0x000ff00003800000 */
        /* <DEDUP_REMOVED lines=34> */
.L_x_602:
[----:B------:R-:W-:Y:S05]  /*1cd0*/  BSYNC.RECONVERGENT B0 ;  /* 0x0000000000007941 */ /* 0x000fea0003800200 */
.L_x_601:
        /* <DEDUP_REMOVED lines=42> */
.L_x_604:
[----:B------:R-:W-:Y:S05]  /*1f80*/  BSYNC.RECONVERGENT B0 ;  /* 0x0000000000007941 */ /* 0x000fea0003800200 */
.L_x_603:
        /* <DEDUP_REMOVED lines=41> */
.L_x_606:
[----:B------:R-:W-:Y:S05]  /*2220*/  BSYNC.RECONVERGENT B0 ;  /* 0x0000000000007941 */ /* 0x000fea0003800200 */
.L_x_605:
        /* <DEDUP_REMOVED lines=41> */
.L_x_608:
[----:B------:R-:W-:Y:S05]  /*24c0*/  BSYNC.RECONVERGENT B0 ;  /* 0x0000000000007941 */ /* 0x000fea0003800200 */
.L_x_607:
        /* <DEDUP_REMOVED lines=34> */
.L_x_610:
[----:B------:R-:W-:Y:S05]  /*26f0*/  BSYNC.RECONVERGENT B0 ;  /* 0x0000000000007941 */ /* 0x000fea0003800200 */
.L_x_609:
        /* <DEDUP_REMOVED lines=9> */
[----:B-1234-:R-:W-:-:S04]  /*2790*/  IMAD.U32 R3, RZ, RZ, UR13 ;  /* 0x0000000dff037e24 */ /* 0x01efc8000f8e00ff */
        /* <DEDUP_REMOVED lines=27> */
.L_x_612:
[----:B------:R-:W-:Y:S05]  /*2950*/  BSYNC.RECONVERGENT B0 ;  /* 0x0000000000007941 */ /* 0x000fea0003800200 */
.L_x_611:
        /* <DEDUP_REMOVED lines=9> */
[----:B-1234-:R-:W-:Y:S01]  /*29f0*/  IMAD.U32 R3, RZ, RZ, UR13 ;  /* 0x0000000dff037e24 */ /* 0x01efe2000f8e00ff */
[----:B-----5:R-:W-:-:S03]  /*2a00*/  ISETP.GE.AND P3, PT, R223, UR6, PT ;  /* 0x00000006df007c0c */ /* 0x020fc6000bf66270 */
[----:B------:R-:W-:Y:S01]  /*2a10*/  IMAD.U32 R0, RZ, RZ, UR12 ;  /* 0x0000000cff007e24 */ /* 0x000fe2000f8e00ff */
        /* <DEDUP_REMOVED lines=25> */
.L_x_614:
[----:B------:R-:W-:Y:S05]  /*2bb0*/  BSYNC.RECONVERGENT B0 ;  /* 0x0000000000007941 */ /* 0x000fea0003800200 */
.L_x_613:
        /* <DEDUP_REMOVED lines=37> */
.L_x_616:
[----:B------:R-:W-:Y:S05]  /*2e10*/  BSYNC.RECONVERGENT B0 ;  /* 0x0000000000007941 */ /* 0x000fea0003800200 */
.L_x_615:
        /* <DEDUP_REMOVED lines=56> */
.L_x_618:
[----:B------:R2:W-:Y:S04]  /*31a0*/  STS.128 [R237+0x10000], RZ ;  /* 0x010000ffed007388 */ /* 0x0005e80000000c00 */
[----:B------:R2:W-:Y:S04]  /*31b0*/  STS.128 [R237+0x12000], RZ ;  /* 0x012000ffed007388 */ /* 0x0005e80000000c00 */
[----:B------:R2:W-:Y:S04]  /*31c0*/  STS.128 [R237+0x14000], RZ ;  /* 0x014000ffed007388 */ /* 0x0005e80000000c00 */
[----:B------:R2:W-:Y:S02]  /*31d0*/  STS.128 [R237+0x16000], RZ ;  /* 0x016000ffed007388 */ /* 0x0005e40000000c00 */
.L_x_619:
[----:B------:R-:W-:Y:S05]  /*31e0*/  BSYNC.RECONVERGENT B0 ;  /* 0x0000000000007941 */ /* 0x000fea0003800200 */
.L_x_617:
        /* <DEDUP_REMOVED lines=45> */
.L_x_621:
[----:B------:R-:W-:Y:S05]  /*34c0*/  BSYNC.RECONVERGENT B0 ;  /* 0x0000000000007941 */ /* 0x000fea0003800200 */
.L_x_620:
        /* <DEDUP_REMOVED lines=39> */
.L_x_623:
[----:B------:R-:W-:Y:S05]  /*3740*/  BSYNC.RECONVERGENT B0 ;  /* 0x0000000000007941 */ /* 0x000fea0003800200 */
.L_x_622:
        /* <DEDUP_REMOVED lines=12> */
[----:B----4-:R-:W-:Y:S02]  /*3810*/  IMAD.U32 R6, RZ, RZ, UR20 ;  /* 0x00000014ff067e24 */ /* 0x010fe4000f8e00ff */
        /* <DEDUP_REMOVED lines=28> */
.L_x_625:
[----:B------:R-:W-:Y:S05]  /*39e0*/  BSYNC.RECONVERGENT B0 ;  /* 0x0000000000007941 */ /* 0x000fea0003800200 */
.L_x_624:
[----:B------:R-:W-:Y:S01]  /*39f0*/  LDSM.16.M88.4 R84, [R113] ;  /* 0x000000007154783b */ /* 0x000fe20000000200 */
[----:B------:R-:W-:Y:S01]  /*3a00*/  LOP3.LUT P2, RZ, R222, 0x2, RZ, 0xc0, !PT ;  /* 0x00000002deff7812 */ /* 0x000fe2000784c0ff */
[----:B------:R-:W5:Y:S01]  /*3a10*/  LDCU UR4, c[0x0][0x50c] ;  /* 0x0000a180ff0477ac */ /* 0x000f620008000800 */
[----:B------:R-:W-:Y:S01]  /*3a20*/  MOV R104, 0x20 ;  /* 0x0000002000687802 */ /* 0x000fe20000000f00 */
[----:B------:R-:W2:Y:S01]  /*3a30*/  LDSM.16.M88.4 R24, [R219+UR5+0x8000] ;  /* 0x00800005db18783b */ /* 0x000ea20008000200 */
[----:B------:R-:W-:Y:S01]  /*3a40*/  IADD3 R107, PT, PT, R219, UR5, RZ ;  /* 0x00000005db6b7c10 */ /* 0x000fe2000fffe0ff */
[----:B------:R-:W-:Y:S01]  /*3a50*/  UISETP.NE.AND UP1, UPT, UR19, 0x1, UPT ;  /* 0x000000011300788c */ /* 0x000fe2000bf25270 */
[----:B------:R-:W-:Y:S01]  /*3a60*/  SEL R104, R104, 0xffffffe0, !P2 ;  /* 0xffffffe068687807 */ /* 0x000fe20005000000 */
[----:B------:R-:W3:Y:S01]  /*3a70*/  LDSM.16.M88.4 R68, [R219+UR5+0x8800] ;  /* 0x00880005db44783b */ /* 0x000ee20008000200 */
[----:B------:R-:W-:Y:S02]  /*3a80*/  LOP3.LUT P0, RZ, R222, 0x4, RZ, 0xc0, !PT ;  /* 0x00000004deff7812 */ /* 0x000fe4000780c0ff */
[-C--:B------:R-:W-:Y:S01]  /*3a90*/  IADD3 R110, PT, PT, R113, R104.reuse, RZ ;  /* 0x00000068716e7210 */ /* 0x080fe20007ffe0ff */
[----:B------:R-:W5:Y:S01]  /*3aa0*/  LDSM.16.M88.4 R60, [R219+UR5+0x9000] ;  /* 0x00900005db3c783b */ /* 0x000f620008000200 */
[----:B------:R-:W-:-:S02]  /*3ab0*/  IADD3 R108, PT, PT, R107, R104, RZ ;  /* 0x000000686b6c7210 */ /* 0x000fc40007ffe0ff */
[----:B------:R-:W-:Y:S01]  /*3ac0*/  MOV R196, 0x40 ;  /* 0x0000004000c47802 */ /* 0x000fe20000000f00 */
[----:B----4-:R-:W4:Y:S01]  /*3ad0*/  LDSM.16.M88.4 R4, [R219+UR5+0x9800] ;  /* 0x00980005db04783b */ /* 0x010f220008000200 */
[----:B------:R-:W-:Y:S02]  /*3ae0*/  VIMNMX R218, PT, PT, R3, UR24, PT ;  /* 0x0000001803da7c48 */ /* 0x000fe4000bfe0100 */
[----:B------:R-:W-:Y:S01]  /*3af0*/  SEL R196, R196, 0xffffffc0, !P0 ;  /* 0xffffffc0c4c47807 */ /* 0x000fe20004000000 */
[----:B------:R-:W-:Y:S03]  /*3b00*/  LDSM.16.M88.4 R16, [R110] ;  /* 0x000000006e10783b */ /* 0x000fe60000000200 */
[-C--:B------:R-:W-:Y:S01]  /*3b10*/  IADD3 R111, PT, PT, R113, R196.reuse, RZ ;  /* 0x000000c4716f7210 */ /* 0x080fe20007ffe0ff */
[----:B------:R-:W4:Y:S01]  /*3b20*/  LDSM.16.M88.4 R20, [R108+0x8000] ;  /* 0x008000006c14783b */ /* 0x000f220000000200 */
[----:B------:R-:W-:-:S02]  /*3b30*/  IADD3 R107, PT, PT, R107, R196, RZ ;  /* 0x000000c46b6b7210 */ /* 0x000fc40007ffe0ff */
[C---:B------:R-:W-:Y:S01]  /*3b40*/  IADD3 R109, PT, PT, R104.reuse, R111, RZ ;  /* 0x0000006f686d7210 */ /* 0x040fe20007ffe0ff */
[----:B------:R-:W4:Y:S01]  /*3b50*/  LDSM.16.M88.4 R28, [R108+0x8800] ;  /* 0x008800006c1c783b */ /* 0x000f220000000200 */
[----:B------:R-:W-:-:S03]  /*3b60*/  IADD3 R106, PT, PT, R104, R107, RZ ;  /* 0x0000006b686a7210 */ /* 0x000fc60007ffe0ff */
[----:B------:R-:W4:Y:S04]  /*3b70*/  LDSM.16.M88.4 R44, [R108+0x9000] ;  /* 0x009000006c2c783b */ /* 0x000f280000000200 */
[----:B------:R-:W4:Y:S04]  /*3b80*/  LDSM.16.M88.4 R40, [R108+0x9800] ;  /* 0x009800006c28783b */ /* 0x000f280000000200 */
[----:B-1----:R-:W-:Y:S01]  /*3b90*/  LDSM.16.M88.4 R8, [R111] ;  /* 0x000000006f08783b */ /* 0x002fe20000000200 */
[C---:B--2---:R-:W-:Y:S03]  /*3ba0*/  HMMA.16816.F32 R12, R84.reuse, R24, RZ ;  /* 0x00000018540c723c */ /* 0x044fe600000018ff */
[----:B------:R-:W-:Y:S04]  /*3bb0*/  LDSM.16.M88.4 R32, [R107+0x8800] ;  /* 0x008800006b20783b */ /* 0x000fe80000000200 */
[----:B------:R-:W-:Y:S01]  /*3bc0*/  LDSM.16.M88.4 R92, [R109+0x2000] ;  /* 0x002000006d5c783b */ /* 0x000fe20000000200 */
[C---:B---3--:R-:W-:Y:S03]  /*3bd0*/  HMMA.16816.F32 R36, R84.reuse, R68, RZ ;  /* 0x000000445424723c */ /* 0x048fe600000018ff */
[----:B------:R-:W-:Y:S04]  /*3be0*/  LDSM.16.M88.4 R48, [R113+0x4000] ;  /* 0x004000007130783b */ /* 0x000fe80000000200 */
[----:B------:R-:W-:Y:S01]  /*3bf0*/  LDSM.16.M88.4 R52, [R107+0xb800] ;  /* 0x00b800006b34783b */ /* 0x000fe20000000200 */
[C---:B-----5:R-:W-:Y:S03]  /*3c00*/  HMMA.16816.F32 R64, R84.reuse, R60, RZ ;  /* 0x0000003c5440723c */ /* 0x060fe600000018ff */
[----:B------:R-:W-:Y:S04]  /*3c10*/  LDSM.16.M88.4 R100, [R106+0xb800] ;  /* 0x00b800006a64783b */ /* 0x000fe80000000200 */
[----:B------:R-:W-:Y:S01]  /*3c20*/  LDSM.16.M88.4 R96, [R219+UR5+0xc800] ;  /* 0x00c80005db60783b */ /* 0x000fe20008000200 */
[C---:B------:R-:W-:Y:S03]  /*3c30*/  HMMA.16816.F32 R24, R84.reuse, R26, RZ ;  /* 0x0000001a5418723c */ /* 0x040fe600000018ff */
[----:B------:R-:W-:Y:S04]  /*3c40*/  LDSM.16.M88.4 R88, [R111+0x4000] ;  /* 0x004000006f58783b */ /* 0x000fe80000000200 */
[----:B------:R-:W-:Y:S01]  /*3c50*/  LDSM.16.M88.4 R76, [R219+UR5+0xd800] ;  /* 0x00d80005db4c783b */ /* 0x000fe20008000200 */
[C---:B------:R-:W-:Y:S03]  /*3c60*/  HMMA.16816.F32 R68, R84.reuse, R70, RZ ;  /* 0x000000465444723c */ /* 0x040fe600000018ff */
[----:B------:R-:W-:Y:S04]  /*3c70*/  LDSM.16.M88.4 R72, [R108+0xc800] ;  /* 0x00c800006c48783b */ /* 0x000fe80000000200 */
[----:B------:R-:W-:Y:S01]  /*3c80*/  LDSM.16.M88.4 R80, [R109+0x4000] ;  /* 0x004000006d50783b */ /* 0x000fe20000000200 */
[C---:B------:R-:W-:Y:S03]  /*3c90*/  HMMA.16816.F32 R60, R84.reuse, R62, RZ ;  /* 0x0000003e543c723c */ /* 0x040fe600000018ff */
[----:B------:R-:W0:Y:S05]  /*3ca0*/  LDGDEPBAR ;  /* 0x00000000000079af */ /* 0x000e2a0000000000 */
[C---:B----4-:R-:W-:Y:S08]  /*3cb0*/  HMMA.16816.F32 R56, R84.reuse, R4, RZ ;  /* 0x000000045438723c */ /* 0x050ff000000018ff */
        /* <DEDUP_REMOVED lines=13> */
[----:B------:R-:W-:Y:S04]  /*3d90*/  LDSM.16.M88.4 R16, [R109] ;  /* 0x000000006d10783b */ /* 0x000fe80000000200 */
[----:B------:R-:W-:Y:S03]  /*3da0*/  LDSM.16.M88.4 R40, [R106+0x8000] ;  /* 0x008000006a28783b */ /* 0x000fe60000000200 */
[C---:B-1----:R-:W-:Y:S08]  /*3db0*/  HMMA.16816.F32 R12, R8.reuse, R4, R12 ;  /* 0x00000004080c723c */ /* 0x042ff0000000180c */
[C---:B------:R-:W-:Y:S01]  /*3dc0*/  HMMA.16816.F32 R24, R8.reuse, R6, R24 ;  /* 0x000000060818723c */ /* 0x040fe20000001818 */
[----:B------:R-:W1:Y:S07]  /*3dd0*/  LDSM.16.M88.4 R4, [R106+0x8800] ;  /* 0x008800006a04783b */ /* 0x000e6e0000000200 */
[C---:B------:R-:W-:Y:S08]  /*3de0*/  HMMA.16816.F32 R36, R8.reuse, R32, R36 ;  /* 0x000000200824723c */ /* 0x040ff00000001824 */
[C---:B------:R-:W-:Y:S01]  /*3df0*/  HMMA.16816.F32 R68, R8.reuse, R34, R68 ;  /* 0x000000220844723c */ /* 0x040fe20000001844 */
[----:B------:R-:W4:Y:S07]  /*3e00*/  LDSM.16.M88.4 R32, [R106+0x9000] ;  /* 0x009000006a20783b */ /* 0x000f2e0000000200 */
[C---:B--2---:R-:W-:Y:S08]  /*3e10*/  HMMA.16816.F32 R64, R8.reuse, R20, R64 ;  /* 0x000000140840723c */ /* 0x044ff00000001840 */
[C---:B------:R-:W-:Y:S01]  /*3e20*/  HMMA.16816.F32 R60, R8.reuse, R22, R60 ;  /* 0x00000016083c723c */ /* 0x040fe2000000183c */
[----:B------:R-:W2:Y:S07]  /*3e30*/  LDSM.16.M88.4 R20, [R106+0x9800] ;  /* 0x009800006a14783b */ /* 0x000eae0000000200 */
[C---:B---3--:R-:W-:Y:S08]  /*3e40*/  HMMA.16816.F32 R56, R8.reuse, R28, R56 ;  /* 0x0000001c0838723c */ /* 0x048ff00000001838 */
[----:B------:R-:W-:Y:S01]  /*3e50*/  HMMA.16816.F32 R84, R8, R30, R84 ;  /* 0x0000001e0854723c */ /* 0x000fe20000001854 */
[----:B------:R-:W-:Y:S04]  /*3e60*/  LDSM.16.M88.4 R28, [R113+0x2000] ;  /* 0x00200000711c783b */ /* 0x000fe80000000200 */
[----:B------:R-:W3:Y:S03]  /*3e70*/  LDSM.16.M88.4 R8, [R219+UR5+0xa000] ;  /* 0x00a00005db08783b */ /* 0x000ee60008000200 */
[C---:B-1----:R-:W-:Y:S08]  /*3e80*/  HMMA.16816.F32 R36, R16.reuse, R4, R36 ;  /* 0x000000041024723c */ /* 0x042ff00000001824 */
[C---:B------:R-:W-:Y:S01]  /*3e90*/  HMMA.16816.F32 R68, R16.reuse, R6, R68 ;  /* 0x000000061044723c */ /* 0x040fe20000001844 */
[----:B------:R-:W1:Y:S07]  /*3ea0*/  LDSM.16.M88.4 R4, [R219+UR5+0xb000] ;  /* 0x00b00005db04783b */ /* 0x000e6e0008000200 */
[C---:B------:R-:W-:Y:S08]  /*3eb0*/  HMMA.16816.F32 R12, R16.reuse, R40, R12 ;  /* 0x00000028100c723c */ /* 0x040ff0000000180c */
[C---:B------:R-:W-:Y:S01]  /*3ec0*/  HMMA.16816.F32 R24, R16.reuse, R42, R24 ;  /* 0x0000002a1018723c */ /* 0x040fe20000001818 */
[----:B------:R-:W5:Y:S07]  /*3ed0*/  LDSM.16.M88.4 R40, [R219+UR5+0xa800] ;  /* 0x00a80005db28783b */ /* 0x000f6e0008000200 */
[C---:B----4-:R-:W-:Y:S08]  /*3ee0*/  HMMA.16816.F32 R64, R16.reuse, R32, R64 ;  /* 0x000000201040723c */ /* 0x050ff00000001840 */
[C---:B------:R-:W-:Y:S01]  /*3ef0*/  HMMA.16816.F32 R60, R16.reuse, R34, R60 ;  /* 0x00000022103c723c */ /* 0x040fe2000000183c */
[----:B------:R-:W4:Y:S07]  /*3f00*/  LDSM.16.M88.4 R32, [R219+UR5+0xb800] ;  /* 0x00b80005db20783b */ /* 0x000f2e0008000200 */
[C---:B--2---:R-:W-:Y:S08]  /*3f10*/  HMMA.16816.F32 R56, R16.reuse, R20, R56 ;  /* 0x000000141038723c */ /* 0x044ff00000001838 */
[----:B------:R-:W-:Y:S01]  /*3f20*/  HMMA.16816.F32 R84, R16, R22, R84 ;  /* 0x000000161054723c */ /* 0x000fe20000001854 */
[----:B------:R-:W-:Y:S04]  /*3f30*/  LDSM.16.M88.4 R16, [R110+0x2000] ;  /* 0x002000006e10783b */ /* 0x000fe80000000200 */
[----:B------:R-:W2:Y:S03]  /*3f40*/  LDSM.16.M88.4 R20, [R108+0xa000] ;  /* 0x00a000006c14783b */ /* 0x000ea60000000200 */
[C---:B---3--:R-:W-:Y:S08]  /*3f50*/  HMMA.16816.F32 R12, R28.reuse, R8, R12 ;  /* 0x000000081c0c723c */ /* 0x048ff0000000180c */
[C---:B------:R-:W-:Y:S01]  /*3f60*/  HMMA.16816.F32 R24, R28.reuse, R10, R24 ;  /* 0x0000000a1c18723c */ /* 0x040fe20000001818 */
[----:B------:R-:W3:Y:S07]  /*3f70*/  LDSM.16.M88.4 R8, [R108+0xa800] ;  /* 0x00a800006c08783b */ /* 0x000eee0000000200 */
[C---:B-1----:R-:W-:Y:S08]  /*3f80*/  HMMA.16816.F32 R64, R28.reuse, R4, R64 ;  /* 0x000000041c40723c */ /* 0x042ff00000001840 */
[C---:B------:R-:W-:Y:S01]  /*3f90*/  HMMA.16816.F32 R60, R28.reuse, R6, R60 ;  /* 0x000000061c3c723c */ /* 0x040fe2000000183c */
[----:B------:R-:W1:Y:S07]  /*3fa0*/  LDSM.16.M88.4 R4, [R108+0xb000] ;  /* 0x00b000006c04783b */ /* 0x000e6e0000000200 */
[C---:B-----5:R-:W-:Y:S08]  /*3fb0*/  HMMA.16816.F32 R36, R28.reuse, R40, R36 ;  /* 0x000000281c24723c */ /* 0x060ff00000001824 */
[C---:B------:R-:W-:Y:S01]  /*3fc0*/  HMMA.16816.F32 R68, R28.reuse, R42, R68 ;  /* 0x0000002a1c44723c */ /* 0x040fe20000001844 */
[----:B------:R-:W5:Y:S07]  /*3fd0*/  LDSM.16.M88.4 R40, [R111+0x2000] ;  /* 0x002000006f28783b */ /* 0x000f6e0000000200 */
[C---:B----4-:R-:W-:Y:S08]  /*3fe0*/  HMMA.16816.F32 R56, R28.reuse, R32, R56 ;  /* 0x000000201c38723c */ /* 0x050ff00000001838 */
[----:B------:R-:W-:Y:S01]  /*3ff0*/  HMMA.16816.F32 R84, R28, R34, R84 ;  /* 0x000000221c54723c */ /* 0x000fe20000001854 */
[----:B------:R-:W4:Y:S04]  /*4000*/  LDSM.16.M88.4 R28, [R108+0xb800] ;  /* 0x00b800006c1c783b */ /* 0x000f280000000200 */
[----:B------:R-:W4:Y:S03]  /*4010*/  LDSM.16.M88.4 R32, [R106+0xa000] ;  /* 0x00a000006a20783b */ /* 0x000f260000000200 */
[C---:B--2---:R-:W-:Y:S08]  /*4020*/  HMMA.16816.F32 R12, R16.reuse, R20, R12 ;  /* 0x00000014100c723c */ /* 0x044ff0000000180c */
[C---:B------:R-:W-:Y:S01]  /*4030*/  HMMA.16816.F32 R24, R16.reuse, R22, R24 ;  /* 0x000000161018723c */ /* 0x040fe20000001818 */
[----:B------:R-:W-:Y:S07]  /*4040*/  LDSM.16.M88.4 R20, [R107+0xb000] ;  /* 0x00b000006b14783b */ /* 0x000fee0000000200 */
[C---:B---3--:R-:W-:Y:S08]  /*4050*/  HMMA.16816.F32 R36, R16.reuse, R8, R36 ;  /* 0x000000081024723c */ /* 0x048ff00000001824 */
[C---:B------:R-:W-:Y:S01]  /*4060*/  HMMA.16816.F32 R68, R16.reuse, R10, R68 ;  /* 0x0000000a1044723c */ /* 0x040fe20000001844 */
[----:B------:R-:W2:Y:S07]  /*4070*/  LDSM.16.M88.4 R8, [R107+0xa800] ;  /* 0x00a800006b08783b */ /* 0x000eae0000000200 */
[C---:B-1----:R-:W-:Y:S08]  /*4080*/  HMMA.16816.F32 R64, R16.reuse, R4, R64 ;  /* 0x000000041040723c */ /* 0x042ff00000001840 */
[----:B------:R-:W-:Y:S01]  /*4090*/  HMMA.16816.F32 R60, R16, R6, R60 ;  /* 0x00000006103c723c */ /* 0x000fe2000000183c */
[----:B------:R-:W1:Y:S07]  /*40a0*/  LDSM.16.M88.4 R4, [R219+UR5+0xc000] ;  /* 0x00c00005db04783b */ /* 0x000e6e0008000200 */
[C---:B-----5:R-:W-:Y:S08]  /*40b0*/  HMMA.16816.F32 R12, R40.reuse, R44, R12 ;  /* 0x0000002c280c723c */ /* 0x060ff0000000180c */
[----:B------:R-:W-:Y:S01]  /*40c0*/  HMMA.16816.F32 R24, R40, R46, R24 ;  /* 0x0000002e2818723c */ /* 0x000fe20000001818 */
[----:B------:R-:W3:Y:S07]  /*40d0*/  LDSM.16.M88.4 R44, [R106+0xa800] ;  /* 0x00a800006a2c783b */ /* 0x000eee0000000200 */
[C---:B----4-:R-:W-:Y:S08]  /*40e0*/  HMMA.16816.F32 R56, R16.reuse, R28, R56 ;  /* 0x0000001c1038723c */ /* 0x050ff00000001838 */
[----:B------:R-:W-:Y:S01]  /*40f0*/  HMMA.16816.F32 R84, R16, R30, R84 ;  /* 0x0000001e1054723c */ /* 0x000fe20000001854 */
[----:B------:R-:W-:Y:S04]  /*4100*/  LDSM.16.M88.4 R28, [R110+0x4000] ;  /* 0x004000006e1c783b */ /* 0x000fe80000000200 */
[----:B------:R-:W4:Y:S03]  /*4110*/  LDSM.16.M88.4 R16, [R108+0xc000] ;  /* 0x00c000006c10783b */ /* 0x000f260000000200 */
[C---:B------:R-:W-:Y:S08]  /*4120*/  HMMA.16816.F32 R12, R92.reuse, R32, R12 ;  /* 0x000000205c0c723c */ /* 0x040ff0000000180c */
[----:B------:R-:W-:Y:S01]  /*4130*/  HMMA.16816.F32 R24, R92, R34, R24 ;  /* 0x000000225c18723c */ /* 0x000fe20000001818 */
[----:B------:R-:W-:Y:S07]  /*4140*/  LDSM.16.M88.4 R32, [R107+0xc000] ;  /* 0x00c000006b20783b */ /* 0x000fee0000000200 */
[C---:B--2---:R-:W-:Y:S08]  /*4150*/  HMMA.16816.F32 R36, R40.reuse, R8, R36 ;  /* 0x000000082824723c */ /* 0x044ff00000001824 */
[----:B------:R-:W-:Y:S01]  /*4160*/  HMMA.16816.F32 R68, R40, R10, R68 ;  /* 0x0000000a2844723c */ /* 0x000fe20000001844 */
[----:B------:R-:W2:Y:S07]  /*4170*/  LDSM.16.M88.4 R8, [R106+0xb000] ;  /* 0x00b000006a08783b */ /* 0x000eae0000000200 */
[C---:B-1----:R-:W-:Y:S08]  /*4180*/  HMMA.16816.F32 R12, R48.reuse, R4, R12 ;  /* 0x00000004300c723c */ /* 0x042ff0000000180c */
[----:B------:R-:W-:Y:S01]  /*4190*/  HMMA.16816.F32 R24, R48, R6, R24 ;  /* 0x000000063018723c */ /* 0x000fe20000001818 */
[----:B------:R-:W1:Y:S07]  /*41a0*/  LDSM.16.M88.4 R4, [R219+UR5+0xd000] ;  /* 0x00d00005db04783b */ /* 0x000e6e0008000200 */
[C---:B------:R-:W-:Y:S08]  /*41b0*/  HMMA.16816.F32 R64, R40.reuse, R20, R64 ;  /* 0x000000142840723c */ /* 0x040ff00000001840 */
[C---:B------:R-:W-:Y:S01]  /*41c0*/  HMMA.16816.F32 R60, R40.reuse, R22, R60 ;  /* 0x00000016283c723c */ /* 0x040fe2000000183c */
[----:B------:R-:W5:Y:S07]  /*41d0*/  LDSM.16.M88.4 R20, [R106+0xc000] ;  /* 0x00c000006a14783b */ /* 0x000f6e0000000200 */
[C---:B------:R-:W-:Y:S08]  /*41e0*/  HMMA.16816.F32 R56, R40.reuse, R52, R56 ;  /* 0x000000342838723c */ /* 0x040ff00000001838 */
[----:B------:R-:W-:Y:S01]  /*41f0*/  HMMA.16816.F32 R84, R40, R54, R84 ;  /* 0x000000362854723c */ /* 0x000fe20000001854 */
[----:B------:R-:W-:Y:S04]  /*4200*/  LDSM.16.M88.4 R40, [R107+0xc800] ;  /* 0x00c800006b28783b */ /* 0x000fe80000000200 */
[----:B------:R-:W-:Y:S03]  /*4210*/  LDSM.16.M88.4 R52, [R113+0x6000] ;  /* 0x006000007134783b */ /* 0x000fe60000000200 */
[----:B---3--:R-:W-:Y:S08]  /*4220*/  HMMA.16816.F32 R36, R92, R44, R36 ;  /* 0x0000002c5c24723c */ /* 0x008ff00000001824 */
[C---:B----4-:R-:W-:Y:S08]  /*4230*/  HMMA.16816.F32 R12, R28.reuse, R16, R12 ;  /* 0x000000101c0c723c */ /* 0x050ff0000000180c */
[----:B------:R-:W-:Y:S01]  /*4240*/  HMMA.16816.F32 R24, R28, R18, R24 ;  /* 0x000000121c18723c */ /* 0x000fe20000001818 */
[----:B------:R-:W3:Y:S07]  /*4250*/  LDSM.16.M88.4 R16, [R108+0xd000] ;  /* 0x00d000006c10783b */ /* 0x000eee0000000200 */
[C---:B------:R-:W-:Y:S01]  /*4260*/  HMMA.16816.F32 R68, R92.reuse, R46, R68 ;  /* 0x0000002e5c44723c */ /* 0x040fe20000001844 */
[----:B------:R-:W4:Y:S07]  /*4270*/  LDSM.16.M88.4 R44, [R108+0xd800] ;  /* 0x00d800006c2c783b */ /* 0x000f2e0000000200 */
[C---:B--2---:R-:W-:Y:S08]  /*4280*/  HMMA.16816.F32 R64, R92.reuse, R8, R64 ;  /* 0x000000085c40723c */ /* 0x044ff00000001840 */
[C---:B------:R-:W-:Y:S01]  /*4290*/  HMMA.16816.F32 R60, R92.reuse, R10, R60 ;  /* 0x0000000a5c3c723c */ /* 0x040fe2000000183c */
[----:B------:R-:W2:Y:S07]  /*42a0*/  LDSM.16.M88.4 R8, [R219+UR5+0xe000] ;  /* 0x00e00005db08783b */ /* 0x000eae0008000200 */
[C---:B------:R-:W-:Y:S08]  /*42b0*/  HMMA.16816.F32 R56, R92.reuse, R100, R56 ;  /* 0x000000645c38723c */ /* 0x040ff00000001838 */
[----:B------:R-:W-:Y:S01]  /*42c0*/  HMMA.16816.F32 R84, R92, R102, R84 ;  /* 0x000000665c54723c */ /* 0x000fe20000001854 */
[----:B------:R-:W-:Y:S04]  /*42d0*/  LDSM.16.M88.4 R100, [R107+0xd800] ;  /* 0x00d800006b64783b */ /* 0x000fe80000000200 */
[----:B------:R-:W-:Y:S03]  /*42e0*/  LDSM.16.M88.4 R92, [R108+0xe000] ;  /* 0x00e000006c5c783b */ /* 0x000fe60000000200 */
[----:B------:R-:W-:Y:S08]  /*42f0*/  HMMA.16816.F32 R36, R48, R96, R36 ;  /* 0x000000603024723c */ /* 0x000ff00000001824 */
[C---:B------:R-:W-:Y:S08]  /*4300*/  HMMA.16816.F32 R12, R88.reuse, R32, R12 ;  /* 0x00000020580c723c */ /* 0x040ff0000000180c */
[----:B------:R-:W-:Y:S01]  /*4310*/  HMMA.16816.F32 R24, R88, R34, R24 ;  /* 0x000000225818723c */ /* 0x000fe20000001818 */
[----:B------:R-:W-:Y:S07]  /*4320*/  LDSM.16.M88.4 R32, [R110+0x6000] ;  /* 0x006000006e20783b */ /* 0x000fee0000000200 */
[C---:B------:R-:W-:Y:S01]  /*4330*/  HMMA.16816.F32 R68, R48.reuse, R98, R68 ;  /* 0x000000623044723c */ /* 0x040fe20000001844 */
[----:B------:R-:W-:Y:S07]  /*4340*/  LDSM.16.M88.4 R96, [R106+0xc800] ;  /* 0x00c800006a60783b */ /* 0x000fee0000000200 */
[C---:B-1----:R-:W-:Y:S08]  /*4350*/  HMMA.16816.F32 R64, R48.reuse, R4, R64 ;  /* 0x000000043040723c */ /* 0x042ff00000001840 */
[C---:B------:R-:W-:Y:S01]  /*4360*/  HMMA.16816.F32 R60, R48.reuse, R6, R60 ;  /* 0x00000006303c723c */ /* 0x040fe2000000183c */
[----:B------:R-:W1:Y:S07]  /*4370*/  LDSM.16.M88.4 R4, [R107+0xd000] ;  /* 0x00d000006b04783b */ /* 0x000e6e0000000200 */
[C---:B------:R-:W-:Y:S08]  /*4380*/  HMMA.16816.F32 R56, R48.reuse, R76, R56 ;  /* 0x0000004c3038723c */ /* 0x040ff00000001838 */
[----:B------:R-:W-:Y:S01]  /*4390*/  HMMA.16816.F32 R84, R48, R78, R84 ;  /* 0x0000004e3054723c */ /* 0x000fe20000001854 */
[----:B------:R-:W1:Y:S04]  /*43a0*/  LDSM.16.M88.4 R76, [R106+0xd000] ;  /* 0x00d000006a4c783b */ /* 0x000e680000000200 */
[----:B------:R-:W-:Y:S03]  /*43b0*/  LDSM.16.M88.4 R48, [R219+UR5+0xe800] ;  /* 0x00e80005db30783b */ /* 0x000fe60008000200 */
[----:B------:R-:W-:Y:S08]  /*43c0*/  HMMA.16816.F32 R36, R28, R72, R36 ;  /* 0x000000481c24723c */ /* 0x000ff00000001824 */
[C---:B-----5:R-:W-:Y:S08]  /*43d0*/  HMMA.16816.F32 R12, R80.reuse, R20, R12 ;  /* 0x00000014500c723c */ /* 0x060ff0000000180c */
[----:B------:R-:W-:Y:S01]  /*43e0*/  HMMA.16816.F32 R24, R80, R22, R24 ;  /* 0x000000165018723c */ /* 0x000fe20000001818 */
[----:B------:R-:W-:Y:S07]  /*43f0*/  LDSM.16.M88.4 R20, [R111+0x6000] ;  /* 0x006000006f14783b */ /* 0x000fee0000000200 */
[C---:B------:R-:W-:Y:S01]  /*4400*/  HMMA.16816.F32 R68, R28.reuse, R74, R68 ;  /* 0x0000004a1c44723c */ /* 0x040fe20000001844 */
[----:B------:R-:W5:Y:S07]  /*4410*/  LDSM.16.M88.4 R72, [R106+0xd800] ;  /* 0x00d800006a48783b */ /* 0x000f6e0000000200 */
[C---:B---3--:R-:W-:Y:S08]  /*4420*/  HMMA.16816.F32 R64, R28.reuse, R16, R64 ;  /* 0x000000101c40723c */ /* 0x048ff00000001840 */
[C---:B------:R-:W-:Y:S01]  /*4430*/  HMMA.16816.F32 R60, R28.reuse, R18, R60 ;  /* 0x000000121c3c723c */ /* 0x040fe2000000183c */
[----:B------:R-:W3:Y:S07]  /*4440*/  LDSM.16.M88.4 R16, [R107+0xe000] ;  /* 0x00e000006b10783b */ /* 0x000eee0000000200 */
[C---:B----4-:R-:W-:Y:S08]  /*4450*/  HMMA.16816.F32 R56, R28.reuse, R44, R56 ;  /* 0x0000002c1c38723c */ /* 0x050ff00000001838 */
[----:B------:R-:W-:Y:S01]  /*4460*/  HMMA.16816.F32 R84, R28, R46, R84 ;  /* 0x0000002e1c54723c */ /* 0x000fe20000001854 */
[----:B------:R-:W-:Y:S04]  /*4470*/  LDSM.16.M88.4 R28, [R108+0xe800] ;  /* 0x00e800006c1c783b */ /* 0x000fe80000000200 */
[----:B------:R-:W-:Y:S03]  /*4480*/  LDSM.16.M88.4 R44, [R219+UR5+0xf000] ;  /* 0x00f00005db2c783b */ /* 0x000fe60008000200 */
[----:B------:R-:W-:Y:S08]  /*4490*/  HMMA.16816.F32 R36, R88, R40, R36 ;  /* 0x000000285824723c */ /* 0x000ff00000001824 */
[C---:B--2---:R-:W-:Y:S08]  /*44a0*/  HMMA.16816.F32 R12, R52.reuse, R8, R12 ;  /* 0x00000008340c723c */ /* 0x044ff0000000180c */
[----:B------:R-:W-:Y:S01]  /*44b0*/  HMMA.16816.F32 R24, R52, R10, R24 ;  /* 0x0000000a3418723c */ /* 0x000fe20000001818 */
[----:B------:R-:W-:Y:S07]  /*44c0*/  LDSM.16.M88.4 R8, [R109+0x6000] ;  /* 0x006000006d08783b */ /* 0x000fee0000000200 */
[C---:B------:R-:W-:Y:S01]  /*44d0*/  HMMA.16816.F32 R68, R88.reuse, R42, R68 ;  /* 0x0000002a5844723c */ /* 0x040fe20000001844 */
[----:B------:R-:W2:Y:S07]  /*44e0*/  LDSM.16.M88.4 R40, [R219+UR5+0xf800] ;  /* 0x00f80005db28783b */ /* 0x000eae0008000200 */
[C---:B-1----:R-:W-:Y:S08]  /*44f0*/  HMMA.16816.F32 R64, R88.reuse, R4, R64 ;  /* 0x000000045840723c */ /* 0x042ff00000001840 */
[C---:B------:R-:W-:Y:S01]  /*4500*/  HMMA.16816.F32 R60, R88.reuse, R6, R60 ;  /* 0x00000006583c723c */ /* 0x040fe2000000183c */
[----:B------:R-:W1:Y:S07]  /*4510*/  LDSM.16.M88.4 R4, [R106+0xe000] ;  /* 0x00e000006a04783b */ /* 0x000e6e0000000200 */
[C---:B------:R-:W-:Y:S08]  /*4520*/  HMMA.16816.F32 R56, R88.reuse, R100, R56 ;  /* 0x000000645838723c */ /* 0x040ff00000001838 */
[----:B------:R-:W-:Y:S08]  /*4530*/  HMMA.16816.F32 R84, R88, R102, R84 ;  /* 0x000000665854723c */ /* 0x000ff00000001854 */
[----:B------:R-:W-:Y:S08]  /*4540*/  HMMA.16816.F32 R36, R80, R96, R36 ;  /* 0x000000605024723c */ /* 0x000ff00000001824 */
[C---:B------:R-:W-:Y:S08]  /*4550*/  HMMA.16816.F32 R12, R32.reuse, R92, R12 ;  /* 0x0000005c200c723c */ /* 0x040ff0000000180c */
[----:B------:R-:W-:Y:S08]  /*4560*/  HMMA.16816.F32 R24, R32, R94, R24 ;  /* 0x0000005e2018723c */ /* 0x000ff00000001818 */
[C---:B------:R-:W-:Y:S08]  /*4570*/  HMMA.16816.F32 R64, R80.reuse, R76, R64 ;  /* 0x0000004c5040723c */ /* 0x040ff00000001840 */
[C---:B------:R-:W-:Y:S01]  /*4580*/  HMMA.16816.F32 R60, R80.reuse, R78, R60 ;  /* 0x0000004e503c723c */ /* 0x040fe2000000183c */
[----:B------:R-:W4:Y:S07]  /*4590*/  LDSM.16.M88.4 R76, [R107+0xe800] ;  /* 0x00e800006b4c783b */ /* 0x000f2e0000000200 */
[C---:B-----5:R-:W-:Y:S08]  /*45a0*/  HMMA.16816.F32 R56, R80.reuse, R72, R56 ;  /* 0x000000485038723c */ /* 0x060ff00000001838 */
[----:B------:R-:W-:Y:S08]  /*45b0*/  HMMA.16816.F32 R84, R80, R74, R84 ;  /* 0x0000004a5054723c */ /* 0x000ff00000001854 */
[----:B------:R-:W-:Y:S08]  /*45c0*/  HMMA.16816.F32 R36, R52, R48, R36 ;  /* 0x000000303424723c */ /* 0x000ff00000001824 */
[C---:B---3--:R-:W-:Y:S08]  /*45d0*/  HMMA.16816.F32 R12, R20.reuse, R16, R12 ;  /* 0x00000010140c723c */ /* 0x048ff0000000180c */
[----:B------:R-:W-:Y:S01]  /*45e0*/  HMMA.16816.F32 R24, R20, R18, R24 ;  /* 0x000000121418723c */ /* 0x000fe20000001818 */
[----:B------:R-:W3:Y:S04]  /*45f0*/  LDSM.16.M88.4 R16, [R108+0xf000] ;  /* 0x00f000006c10783b */ /* 0x000ee80000000200 */
[----:B------:R-:W-:Y:S03]  /*4600*/  LDSM.16.M88.4 R108, [R108+0xf800] ;  /* 0x00f800006c6c783b */ /* 0x000fe60000000200 */
[----:B------:R-:W-:Y:S08]  /*4610*/  HMMA.16816.F32 R68, R80, R98, R68 ;  /* 0x000000625044723c */ /* 0x000ff00000001844 */
[C---:B--2---:R-:W-:Y:S08]  /*4620*/  HMMA.16816.F32 R56, R52.reuse, R40, R56 ;  /* 0x000000283438723c */ /* 0x044ff00000001838 */
[----:B------:R-:W-:Y:S01]  /*4630*/  HMMA.16816.F32 R84, R52, R42, R84 ;  /* 0x0000002a3454723c */ /* 0x000fe20000001854 */
[----:B------:R-:W2:Y:S07]  /*4640*/  LDSM.16.M88.4 R40, [R106+0xe800] ;  /* 0x00e800006a28783b */ /* 0x000eae0000000200 */
[----:B------:R-:W-:Y:S08]  /*4650*/  HMMA.16816.F32 R36, R32, R28, R36 ;  /* 0x0000001c2024723c */ /* 0x000ff00000001824 */
[C---:B------:R-:W-:Y:S08]  /*4660*/  HMMA.16816.F32 R64, R52.reuse, R44, R64 ;  /* 0x0000002c3440723c */ /* 0x040ff00000001840 */
[----:B------:R-:W-:Y:S08]  /*4670*/  HMMA.16816.F32 R60, R52, R46, R60 ;  /* 0x0000002e343c723c */ /* 0x000ff0000000183c */
[----:B-1----:R-:W-:Y:S08]  /*4680*/  HMMA.16816.F32 R12, R8, R4, R12 ;  /* 0x00000004080c723c */ /* 0x002ff0000000180c */
[----:B------:R-:W-:Y:S08]  /*4690*/  HMMA.16816.F32 R68, R52, R50, R68 ;  /* 0x000000323444723c */ /* 0x000ff00000001844 */
[----:B------:R-:W-:Y:S01]  /*46a0*/  HMMA.16816.F32 R24, R8, R6, R24 ;  /* 0x000000060818723c */ /* 0x000fe20000001818 */
[----:B------:R-:W1:Y:S02]  /*46b0*/  LDSM.16.M88.4 R4, [R107+0xf000] ;  /* 0x00f000006b04783b */ /* 0x000e640000000200 */
[----:B------:R-:W-:Y:S01]  /*46c0*/  FMUL.FTZ R12, R12, UR4 ;  /* 0x000000040c0c7c20 */ /* 0x000fe20008410000 */
[----:B------:R-:W-:Y:S01]  /*46d0*/  FMUL.FTZ R13, R13, UR4 ;  /* 0x000000040d0d7c20 */ /* 0x000fe20008410000 */
[----:B------:R-:W-:-:S02]  /*46e0*/  FMUL.FTZ R14, R14, UR4 ;  /* 0x000000040e0e7c20 */ /* 0x000fc40008410000 */
[----:B------:R-:W1:Y:S01]  /*46f0*/  MUFU.TANH R28, R12 ;  /* 0x0000000c001c7308 */ /* 0x000e620000002400 */
[----:B----4-:R-:W-:Y:S07]  /*4700*/  HMMA.16816.F32 R36, R20, R76, R36 ;  /* 0x0000004c1424723c */ /* 0x010fee0000001824 */
[----:B------:R-:W4:Y:S01]  /*4710*/  MUFU.TANH R29, R13 ;  /* 0x0000000d001d7308 */ /* 0x000f220000002400 */
[C---:B---3--:R-:W-:Y:S03]  /*4720*/  HMMA.16816.F32 R64, R32.reuse, R16, R64 ;  /* 0x000000102040723c */ /* 0x048fe60000001840 */
[----:B------:R-:W-:Y:S01]  /*4730*/  FMUL.FTZ R24, R24, UR4 ;  /* 0x0000000418187c20 */ /* 0x000fe20008410000 */
[----:B------:R-:W-:Y:S01]  /*4740*/  FMUL.FTZ R25, R25, UR4 ;  /* 0x0000000419197c20 */ /* 0x000fe20008410000 */
[----:B------:R-:W-:Y:S01]  /*4750*/  FMUL.FTZ R26, R26, UR4 ;  /* 0x000000041a1a7c20 */ /* 0x000fe20008410000 */
[----:B------:R-:W-:Y:S01]  /*4760*/  FMUL.FTZ R27, R27, UR4 ;  /* 0x000000041b1b7c20 */ /* 0x000fe20008410000 */
[----:B------:R-:W3:Y:S01]  /*4770*/  MUFU.TANH R44, R24 ;  /* 0x00000018002c7308 */ /* 0x000ee20000002400 */
[C---:B------:R-:W-:Y:S01]  /*4780*/  HMMA.16816.F32 R60, R32.reuse, R18, R60 ;  /* 0x00000012203c723c */ /* 0x040fe2000000183c */
[----:B------:R-:W5:Y:S06]  /*4790*/  LDSM.16.M88.4 R16, [R107+0xf800] ;  /* 0x00f800006b10783b */ /* 0x000f6c0000000200 */
[----:B------:R-:W1:Y:S01]  /*47a0*/  MUFU.TANH R45, R27 ;  /* 0x0000001b002d7308 */ /* 0x000e620000002400 */
[----:B------:R-:W-:Y:S01]  /*47b0*/  HMMA.16816.F32 R68, R32, R30, R68 ;  /* 0x0000001e2044723c */ /* 0x000fe20000001844 */
[----:B------:R-:W-:-:S06]  /*47c0*/  FMUL.FTZ R31, R15, UR4 ;  /* 0x000000040f1f7c20 */ /* 0x000fcc0008410000 */
[----:B------:R4:W1:Y:S01]  /*47d0*/  MUFU.TANH R30, R14 ;  /* 0x0000000e001e7308 */ /* 0x0008620000002400 */
[----:B--2---:R-:W-:Y:S07]  /*47e0*/  HMMA.16816.F32 R36, R8, R40, R36 ;  /* 0x000000280824723c */ /* 0x004fee0000001824 */
[----:B------:R-:W2:Y:S01]  /*47f0*/  MUFU.TANH R40, R25 ;  /* 0x0000001900287308 */ /* 0x000ea20000002400 */
[C---:B------:R-:W-:Y:S07]  /*4800*/  HMMA.16816.F32 R56, R32.reuse, R108, R56 ;  /* 0x0000006c2038723c */ /* 0x040fee0000001838 */
[----:B------:R3:W1:Y:S01]  /*4810*/  MUFU.TANH R41, R26 ;  /* 0x0000001a00297308 */ /* 0x0006620000002400 */
[----:B----4-:R-:W4:Y:S01]  /*4820*/  LDSM.16.M88.4 R12, [R106+0xf000] ;  /* 0x00f000006a0c783b */ /* 0x010f220000000200 */
[----:B------:R-:W-:Y:S02]  /*4830*/  HMMA.16816.F32 R84, R32, R110, R84 ;  /* 0x0000006e2054723c */ /* 0x000fe40000001854 */
[----:B------:R-:W-:-:S04]  /*4840*/  FMUL.FTZ R39, R39, UR4 ;  /* 0x0000000427277c20 */ /* 0x000fc80008410000 */
[----:B------:R-:W2:Y:S02]  /*4850*/  MUFU.TANH R31, R31 ;  /* 0x0000001f001f7308 */ /* 0x000ea40000002400 */
[C---:B------:R-:W-:Y:S06]  /*4860*/  HMMA.16816.F32 R68, R20.reuse, R78, R68 ;  /* 0x0000004e1444723c */ /* 0x040fec0000001844 */
[----:B------:R2:W2:Y:S01]  /*4870*/  MUFU.TANH R32, R39 ;  /* 0x0000002700207308 */ /* 0x0004a20000002400 */
[----:B---3--:R-:W3:Y:S01]  /*4880*/  LDSM.16.M88.4 R24, [R106+0xf800] ;  /* 0x00f800006a18783b */ /* 0x008ee20000000200 */
[----:B-1----:R-:W-:Y:S01]  /*4890*/  HMMA.16816.F32 R64, R20, R4, R64 ;  /* 0x000000041440723c */ /* 0x002fe20000001840 */
[----:B------:R-:W-:-:S04]  /*48a0*/  DEPBAR.LE SB0, 0x0 ;  /* 0x000080000000791a */ /* 0x000fc80000000000 */
[----:B------:R-:W-:Y:S01]  /*48b0*/  FMUL.FTZ R4, R36, UR4 ;  /* 0x0000000424047c20 */ /* 0x000fe20008410000 */
[----:B------:R-:W-:Y:S01]  /*48c0*/  FMUL.FTZ R5, R37, UR4 ;  /* 0x0000000425057c20 */ /* 0x000fe20008410000 */
[----:B------:R-:W-:Y:S01]  /*48d0*/  FMUL.FTZ R36, R38, UR4 ;  /* 0x0000000426247c20 */ /* 0x000fe20008410000 */
[----:B------:R-:W-:Y:S01]  /*48e0*/  HMMA.16816.F32 R60, R20, R6, R60 ;  /* 0x00000006143c723c */ /* 0x000fe2000000183c */
[----:B------:R-:W-:Y:S02]  /*48f0*/  SHF.L.U32 R6, R222, 0x1, RZ ;  /* 0x00000001de067819 */ /* 0x000fe400000006ff */
[----:B------:R-:W1:Y:S02]  /*4900*/  MUFU.TANH R4, R4 ;  /* 0x0000000400047308 */ /* 0x000e640000002400 */
[----:B------:R-:W-:-:S03]  /*4910*/  LOP3.LUT R6, R6, 0x6, RZ, 0xc0, !PT ;  /* 0x0000000606067812 */ /* 0x000fc600078ec0ff */
[C---:B-----5:R-:W-:Y:S03]  /*4920*/  HMMA.16816.F32 R56, R20.reuse, R16, R56 ;  /* 0x000000101438723c */ /* 0x060fe60000001838 */
[----:B------:R-:W1:Y:S05]  /*4930*/  MUFU.TANH R5, R5 ;  /* 0x0000000500057308 */ /* 0x000e6a0000002400 */
[----:B------:R-:W-:Y:S03]  /*4940*/  HMMA.16816.F32 R84, R20, R18, R84 ;  /* 0x000000121454723c */ /* 0x000fe60000001854 */
[----:B------:R-:W1:Y:S05]  /*4950*/  MUFU.TANH R36, R36 ;  /* 0x0000002400247308 */ /* 0x000e6a0000002400 */
[C---:B------:R-:W-:Y:S08]  /*4960*/  HMMA.16816.F32 R68, R8.reuse, R42, R68 ;  /* 0x0000002a0844723c */ /* 0x040ff00000001844 */
[C---:B----4-:R-:W-:Y:S08]  /*4970*/  HMMA.16816.F32 R64, R8.reuse, R12, R64 ;  /* 0x0000000c0840723c */ /* 0x050ff00000001840 */
[----:B------:R-:W-:Y:S03]  /*4980*/  HMMA.16816.F32 R60, R8, R14, R60 ;  /* 0x0000000e083c723c */ /* 0x000fe6000000183c */
[----:B------:R-:W-:Y:S01]  /*4990*/  FMUL.FTZ R33, R68, UR4 ;  /* 0x0000000444217c20 */ /* 0x000fe20008410000 */
[----:B------:R-:W-:Y:S01]  /*49a0*/  FMUL.FTZ R12, R69, UR4 ;  /* 0x00000004450c7c20 */ /* 0x000fe20008410000 */
[----:B------:R-:W-:Y:S01]  /*49b0*/  FMUL.FTZ R7, R70, UR4 ;  /* 0x0000000446077c20 */ /* 0x000fe20008410000 */
[----:B------:R-:W-:-:S02]  /*49c0*/  FMUL.FTZ R16, R71, UR4 ;  /* 0x0000000447107c20 */ /* 0x000fc40008410000 */
[C---:B---3--:R-:W-:Y:S01]  /*49d0*/  HMMA.16816.F32 R56, R8.reuse, R24, R56 ;  /* 0x000000180838723c */ /* 0x048fe20000001838 */
[----:B------:R-:W3:Y:S02]  /*49e0*/  MUFU.TANH R33, R33 ;  /* 0x0000002100217308 */ /* 0x000ee40000002400 */
[----:B------:R-:W-:Y:S01]  /*49f0*/  FMUL.FTZ R64, R64, UR4 ;  /* 0x0000000440407c20 */ /* 0x000fe20008410000 */
[----:B------:R-:W-:Y:S01]  /*4a00*/  FMUL.FTZ R65, R65, UR4 ;  /* 0x0000000441417c20 */ /* 0x000fe20008410000 */
[----:B------:R-:W-:Y:S01]  /*4a10*/  FMUL.FTZ R66, R66, UR4 ;  /* 0x0000000442427c20 */ /* 0x000fe20008410000 */
[----:B------:R-:W-:Y:S02]  /*4a20*/  FMUL.FTZ R67, R67, UR4 ;  /* 0x0000000443437c20 */ /* 0x000fe40008410000 */
[----:B------:R-:W-:Y:S01]  /*4a30*/  HMMA.16816.F32 R84, R8, R26, R84 ;  /* 0x0000001a0854723c */ /* 0x000fe20000001854 */
[----:B------:R-:W4:Y:S01]  /*4a40*/  MUFU.TANH R12, R12 ;  /* 0x0000000c000c7308 */ /* 0x000f220000002400 */
[----:B------:R-:W-:Y:S01]  /*4a50*/  MOV R9, UR19 ;  /* 0x0000001300097c02 */ /* 0x000fe20008000f00 */
[----:B------:R-:W-:Y:S01]  /*4a60*/  FMUL.FTZ R60, R60, UR4 ;  /* 0x000000043c3c7c20 */ /* 0x000fe20008410000 */
[----:B------:R-:W-:Y:S01]  /*4a70*/  FMUL.FTZ R61, R61, UR4 ;  /* 0x000000043d3d7c20 */ /* 0x000fe20008410000 */
[----:B------:R-:W-:Y:S01]  /*4a80*/  FMUL.FTZ R62, R62, UR4 ;  /* 0x000000043e3e7c20 */ /* 0x000fe20008410000 */
[----:B------:R-:W-:Y:S01]  /*4a90*/  LEA R9, R9, R6, 0x6 ;  /* 0x0000000609097211 */ /* 0x000fe200078e30ff */
[----:B------:R-:W-:Y:S01]  /*4aa0*/  FMUL.FTZ R63, R63, UR4 ;  /* 0x000000043f3f7c20 */ /* 0x000fe20008410000 */
[----:B------:R-:W-:Y:S01]  /*4ab0*/  MOV R6, UR24 ;  /* 0x0000001800067c02 */ /* 0x000fe20008000f00 */
[----:B------:R-:W1:Y:S01]  /*4ac0*/  MUFU.TANH R7, R7 ;  /* 0x0000000700077308 */ /* 0x000e620000002400 */
[----:B------:R-:W-:Y:S01]  /*4ad0*/  IADD3 R10, PT, PT, R9, -0x40, RZ ;  /* 0xffffffc0090a7810 */ /* 0x000fe20007ffe0ff */
[----:B------:R-:W-:Y:S01]  /*4ae0*/  FMUL.FTZ R56, R56, UR4 ;  /* 0x0000000438387c20 */ /* 0x000fe20008410000 */
[----:B------:R-:W-:Y:S01]  /*4af0*/  FMUL.FTZ R57, R57, UR4 ;  /* 0x0000000439397c20 */ /* 0x000fe20008410000 */
[----:B------:R-:W-:Y:S01]  /*4b00*/  FMUL.FTZ R58, R58, UR4 ;  /* 0x000000043a3a7c20 */ /* 0x000fe20008410000 */
[----:B------:R-:W-:Y:S01]  /*4b10*/  FMUL.FTZ R59, R59, UR4 ;  /* 0x000000043b3b7c20 */ /* 0x000fe20008410000 */
[----:B------:R-:W-:-:S02]  /*4b20*/  VIADDMNMX R217, R3, 0x8, R6, PT ;  /* 0x0000000803d97846 */ /* 0x000fc40003800106 */
[----:B------:R-:W1:Y:S01]  /*4b30*/  MUFU.TANH R16, R16 ;  /* 0x0000001000107308 */ /* 0x000e620000002400 */
[----:B------:R-:W-:Y:S01]  /*4b40*/  IADD3 R8, PT, PT, R9, -0x3f, RZ ;  /* 0xffffffc109087810 */ /* 0x000fe20007ffe0ff */
[----:B------:R-:W-:Y:S01]  /*4b50*/  FMUL.FTZ R84, R84, UR4 ;  /* 0x0000000454547c20 */ /* 0x000fe20008410000 */
[----:B------:R-:W-:Y:S01]  /*4b60*/  FMUL.FTZ R85, R85, UR4 ;  /* 0x0000000455557c20 */ /* 0x000fe20008410000 */
[----:B------:R-:W-:Y:S01]  /*4b70*/  FMUL.FTZ R86, R86, UR4 ;  /* 0x0000000456567c20 */ /* 0x000fe20008410000 */
[----:B------:R-:W-:-:S03]  /*4b80*/  FMUL.FTZ R87, R87, UR4 ;  /* 0x0000000457577c20 */ /* 0x000fc60008410000 */
[----:B------:R1:W1:Y:S08]  /*4b90*/  MUFU.TANH R226, R64 ;  /* 0x0000004000e27308 */ /* 0x0002700000002400 */
[----:B------:R1:W1:Y:S08]  /*4ba0*/  MUFU.TANH R192, R65 ;  /* 0x0000004100c07308 */ /* 0x0002700000002400 */
[----:B------:R1:W1:Y:S08]  /*4bb0*/  MUFU.TANH R200, R66 ;  /* 0x0000004200c87308 */ /* 0x0002700000002400 */
[----:B------:R1:W1:Y:S08]  /*4bc0*/  MUFU.TANH R198, R67 ;  /* 0x0000004300c67308 */ /* 0x0002700000002400 */
[----:B------:R1:W1:Y:S08]  /*4bd0*/  MUFU.TANH R220, R60 ;  /* 0x0000003c00dc7308 */ /* 0x0002700000002400 */
[----:B------:R1:W1:Y:S01]  /*4be0*/  MUFU.TANH R194, R61 ;  /* 0x0000003d00c27308 */ /* 0x0002620000002400 */
[----:B------:R-:W-:Y:S06]  /*4bf0*/  BAR.SYNC.DEFER_BLOCKING 0x0 ;  /* 0x0000000000007b1d */ /* 0x000fec0000010000 */
[----:B--234-:R-:W-:Y:S05]  /*4c00*/  BRA.U !UP1, `(.L_x_626) ;  /* 0x0000000509c47547 */ /* 0x01cfea000b800000 */
[----:B------:R-:W-:-:S04]  /*4c10*/  UIADD3 UR4, UPT, UPT, UR19, -0x2, URZ ;  /* 0xfffffffe13047890 */ /* 0x000fc8000fffe0ff */
[----:B------:R-:W-:Y:S02]  /*4c20*/  UIMAD.WIDE.U32 UR20, UR17, UR4, URZ ;  /* 0x00000004111472a5 */ /* 0x000fe4000f8e00ff */
[----:B------:R-:W-:Y:S02]  /*4c30*/  UIMAD UR12, UR16, UR4, URZ ;  /* 0x00000004100c72a4 */ /* 0x000fe4000f8e02ff */
[----:B------:R-:W-:Y:S02]  /*4c40*/  UIADD3 UR7, UP0, UPT, UR29, UR20, URZ ;  /* 0x000000141d077290 */ /* 0x000fe4000ff1e0ff */
[----:B------:R-:W-:Y:S01]  /*4c50*/  UIADD3 UR12, UPT, UPT, UR21, UR12, URZ ;  /* 0x0000000c150c7290 */ /* 0x000fe2000fffe0ff */
[----:B------:R-:W-:Y:S01]  /*4c60*/  IMAD.U32 R22, RZ, RZ, UR20 ;  /* 0x00000014ff167e24 */ /* 0x000fe2000f8e00ff */
[----:B------:R-:W2:Y:S01]  /*4c70*/  LDCU UR4, c[0x0][0x440] ;  /* 0x00008800ff0477ac */ /* 0x000ea20008000800 */
[----:B------:R-:W-:Y:S02]  /*4c80*/  IMAD.U32 R23, RZ, RZ, UR21 ;  /* 0x00000015ff177e24 */ /* 0x000fe4000f8e00ff */
[----:B------:R-:W-:Y:S01]  /*4c90*/  IMAD.U32 R3, RZ, RZ, UR7 ;  /* 0x00000007ff037e24 */ /* 0x000fe2000f8e00ff */
[----:B------:R-:W-:Y:S01]  /*4ca0*/  UIADD3.X UR6, UPT, UPT, UR28, UR12, URZ, UP0, !UPT ;  /* 0x0000000c1c067290 */ /* 0x000fe200087fe4ff */
[----:B------:R-:W-:Y:S01]  /*4cb0*/  IMAD.U32 R20, RZ, RZ, UR12 ;  /* 0x0000000cff147e24 */ /* 0x000fe2000f8e00ff */
[----:B------:R-:W-:Y:S01]  /*4cc0*/  UIADD3 UR13, UP0, UPT, UR29, UR7, URZ ;  /* 0x000000071d0d7290 */ /* 0x000fe2000ff1e0ff */
[----:B------:R-:W-:-:S02]  /*4cd0*/  LEA R18, P3, R22, R236, 0x1 ;  /* 0x000000ec16127211 */ /* 0x000fc400078608ff */
[CC--:B------:R-:W-:Y:S01]  /*4ce0*/  LEA R14, P1, R3.reuse, R236.reuse, 0x1 ;  /* 0x000000ec030e7211 */ /* 0x0c0fe200078208ff */
[----:B------:R-:W-:Y:S01]  /*4cf0*/  IMAD.U32 R6, RZ, RZ, UR6 ;  /* 0x00000006ff067e24 */ /* 0x000fe2000f8e00ff */
[----:B------:R-:W-:Y:S01]  /*4d00*/  UIADD3.X UR12, UPT, UPT, UR28, UR6, URZ, UP0, !UPT ;  /* 0x000000061c0c7290 */ /* 0x000fe200087fe4ff */
[----:B------:R-:W-:Y:S01]  /*4d10*/  IMAD.U32 R11, RZ, RZ, UR13 ;  /* 0x0000000dff0b7e24 */ /* 0x000fe2000f8e00ff */
[-C--:B------:R-:W-:Y:S01]  /*4d20*/  LEA.HI.X R19, R22, R235.reuse, R20, 0x1, P3 ;  /* 0x000000eb16137211 */ /* 0x080fe200018f0c14 */
[----:B------:R-:W-:Y:S01]  /*4d30*/  ULEA UR7, UP0, UR10, UR7, 0x5 ;  /* 0x000000070a077291 */ /* 0x000fe2000f8028ff */
[----:B------:R-:W-:Y:S02]  /*4d40*/  LEA.HI.X R15, R3, R235, R6, 0x1, P1 ;  /* 0x000000eb030f7211 */ /* 0x000fe400008f0c06 */
[----:B------:R-:W-:Y:S01]  /*4d50*/  IMAD.U32 R6, RZ, RZ, UR12 ;  /* 0x0000000cff067e24 */ /* 0x000fe2000f8e00ff */
[----:B--2---:R-:W-:Y:S01]  /*4d60*/  ISETP.GE.AND P5, PT, R223, UR4, PT ;  /* 0x00000004df007c0c */ /* 0x004fe2000bfa6270 */
        /* <DEDUP_REMOVED lines=91> */
.L_x_626:
[CC--:B------:R-:W-:Y:S01]  /*5320*/  ISETP.GE.AND P3, PT, R10.reuse, R218.reuse, PT ;  /* 0x000000da0a00720c */ /* 0x0c0fe20003f66270 */
[C---:B------:R-:W-:Y:S01]  /*5330*/  VIADD R6, R9.reuse, 0xffffffc8 ;  /* 0xffffffc809067836 */ /* 0x040fe20000000000 */
[-C--:B------:R-:W-:Y:S01]  /*5340*/  ISETP.GE.AND P5, PT, R10, R217.reuse, PT ;  /* 0x000000d90a00720c */ /* 0x080fe20003fa6270 */
[C---:B------:R-:W-:Y:S01]  /*5350*/  VIADD R3, R9.reuse, 0xffffffc9 ;  /* 0xffffffc909037836 */ /* 0x040fe20000000000 */
[----:B------:R-:W-:Y:S01]  /*5360*/  FSEL R28, R28, -INF , !P3 ;  /* 0xff8000001c1c7808 */ /* 0x000fe20005800000 */
[----:B------:R-:W3:Y:S01]  /*5370*/  MUFU.TANH R216, R56 ;  /* 0x0000003800d87308 */ /* 0x000ee20000002400 */
[CC--:B------:R-:W-:Y:S01]  /*5380*/  ISETP.GE.AND P6, PT, R6.reuse, R218.reuse, PT ;  /* 0x000000da0600720c */ /* 0x0c0fe20003fc6270 */
[C---:B------:R-:W-:Y:S01]  /*5390*/  VIADD R13, R9.reuse, 0xffffffe8 ;  /* 0xffffffe8090d7836 */ /* 0x040fe20000000000 */
[-C--:B------:R-:W-:Y:S01]  /*53a0*/  ISETP.GE.AND P3, PT, R6, R217.reuse, PT ;  /* 0x000000d90600720c */ /* 0x080fe20003f66270 */
[C---:B------:R-:W-:Y:S01]  /*53b0*/  VIADD R6, R9.reuse, 0xffffffd0 ;  /* 0xffffffd009067836 */ /* 0x040fe20000000000 */
[C---:B------:R-:W-:Y:S01]  /*53c0*/  ISETP.GE.AND P1, PT, R8.reuse, R218, PT ;  /* 0x000000da0800720c */ /* 0x040fe20003f26270 */
[C---:B------:R-:W-:Y:S01]  /*53d0*/  VIADD R11, R9.reuse, 0xfffffff0 ;  /* 0xfffffff0090b7836 */ /* 0x040fe20000000000 */
[----:B------:R-:W-:Y:S01]  /*53e0*/  ISETP.GE.AND P4, PT, R8, R217, PT ;  /* 0x000000d90800720c */ /* 0x000fe20003f86270 */
[----:B------:R-:W-:Y:S01]  /*53f0*/  VIADD R8, R9, 0xffffffd8 ;  /* 0xffffffd809087836 */ /* 0x000fe20000000000 */
[----:B------:R-:W-:Y:S01]  /*5400*/  FSEL R30, R30, -INF , !P5 ;  /* 0xff8000001e1e7808 */ /* 0x000fe20006800000 */
[----:B------:R-:W4:Y:S01]  /*5410*/  MUFU.TANH R57, R57 ;  /* 0x0000003900397308 */ /* 0x000f220000002400 */
[----:B------:R-:W-:Y:S01]  /*5420*/  FSEL R26, R29, -INF , !P1 ;  /* 0xff8000001d1a7808 */ /* 0x000fe20004800000 */
[----:B------:R-:W5:Y:S01]  /*5430*/  LDCU UR4, c[0x0][0x45c] ;  /* 0x00008b80ff0477ac */ /* 0x000f620008000800 */
[----:B------:R-:W-:-:S02]  /*5440*/  FSEL R24, R31, -INF , !P4 ;  /* 0xff8000001f187808 */ /* 0x000fc40006000000 */
[CC--:B------:R-:W-:Y:S01]  /*5450*/  ISETP.GE.AND P5, PT, R3.reuse, R218.reuse, PT ;  /* 0x000000da0300720c */ /* 0x0c0fe20003fa6270 */
[----:B------:R-:W-:Y:S01]  /*5460*/  UMOV UR6, 0xffffffff ;  /* 0xffffffff00067882 */ /* 0x000fe20000000000 */
[-C--:B------:R-:W-:Y:S01]  /*5470*/  ISETP.GE.AND P1, PT, R3, R217.reuse, PT ;  /* 0x000000d90300720c */ /* 0x080fe20003f26270 */
[----:B------:R-:W-:Y:S01]  /*5480*/  VIADD R3, R9, 0xffffffd1 ;  /* 0xffffffd109037836 */ /* 0x000fe20000000000 */
[----:B------:R-:W-:Y:S01]  /*5490*/  ISETP.GE.AND P4, PT, R6, R218, PT ;  /* 0x000000da0600720c */ /* 0x000fe20003f86270 */
[----:B------:R-:W5:Y:S01]  /*54a0*/  MUFU.TANH R84, R84 ;  /* 0x0000005400547308 */ /* 0x000f620000002400 */
[----:B------:R-:W-:Y:S02]  /*54b0*/  FSEL R44, R44, -INF , !P6 ;  /* 0xff8000002c2c7808 */ /* 0x000fe40007000000 */
[----:B------:R-:W-:Y:S02]  /*54c0*/  ISETP.GE.AND P6, PT, R6, R217, PT ;  /* 0x000000d90600720c */ /* 0x000fe40003fc6270 */
[----:B--2---:R-:W-:-:S02]  /*54d0*/  FSEL R22, R45, -INF , !P1 ;  /* 0xff8000002d167808 */ /* 0x004fc40004800000 */
[----:B-1----:R-:W-:Y:S01]  /*54e0*/  FSEL R6, R4, -INF , !P4 ;  /* 0xff80000004067808 */ /* 0x002fe20006000000 */
[----:B------:R-:W1:Y:S01]  /*54f0*/  MUFU.TANH R85, R85 ;  /* 0x0000005500557308 */ /* 0x000e620000002400 */
[----:B------:R-:W-:Y:S02]  /*5500*/  FSEL R20, R41, -INF , !P3 ;  /* 0xff80000029147808 */ /* 0x000fe40005800000 */
[CC--:B------:R-:W-:Y:S02]  /*5510*/  ISETP.GE.AND P1, PT, R8.reuse, R218.reuse, PT ;  /* 0x000000da0800720c */ /* 0x0c0fe40003f26270 */
[----:B------:R-:W-:Y:S01]  /*5520*/  ISETP.GE.AND P4, PT, R8, R217, PT ;  /* 0x000000d90800720c */ /* 0x000fe20003f86270 */
[----:B------:R-:W-:Y:S01]  /*5530*/  VIADD R8, R9, 0xffffffd9 ;  /* 0xffffffd909087836 */ /* 0x000fe20000000000 */
[----:B------:R-:W-:Y:S01]  /*5540*/  ISETP.GE.AND P3, PT, R3, R218, PT ;  /* 0x000000da0300720c */ /* 0x000fe20003f66270 */
[----:B------:R-:W2:Y:S01]  /*5550*/  MUFU.TANH R174, R62 ;  /* 0x0000003e00ae7308 */ /* 0x000ea20000002400 */
[----:B------:R-:W-:-:S02]  /*5560*/  FSEL R40, R40, -INF , !P5 ;  /* 0xff80000028287808 */ /* 0x000fc40006800000 */
[-C--:B------:R-:W-:Y:S01]  /*5570*/  ISETP.GE.AND P5, PT, R3, R217.reuse, PT ;  /* 0x000000d90300720c */ /* 0x080fe20003fa6270 */
[----:B------:R-:W-:Y:S01]  /*5580*/  VIADD R3, R9, 0xffffffe0 ;  /* 0xffffffe009037836 */ /* 0x000fe20000000000 */
[----:B------:R-:W-:Y:S02]  /*5590*/  FSEL R10, R36, -INF , !P6 ;  /* 0xff800000240a7808 */ /* 0x000fe40007000000 */
[----:B------:R-:W-:Y:S01]  /*55a0*/  FSEL R4, R5, -INF , !P3 ;  /* 0xff80000005047808 */ /* 0x000fe20005800000 */
[----:B------:R-:W-:Y:S01]  /*55b0*/  VIADD R5, R9, 0xffffffe1 ;  /* 0xffffffe109057836 */ /* 0x000fe20000000000 */
[C---:B------:R-:W-:Y:S01]  /*55c0*/  ISETP.GE.AND P6, PT, R8.reuse, R218, PT ;  /* 0x000000da0800720c */ /* 0x040fe20003fc6270 */
[----:B------:R-:W2:Y:S01]  /*55d0*/  MUFU.TANH R172, R63 ;  /* 0x0000003f00ac7308 */ /* 0x000ea20000002400 */
[----:B------:R-:W-:Y:S02]  /*55e0*/  ISETP.GE.AND P3, PT, R8, R217, PT ;  /* 0x000000d90800720c */ /* 0x000fe40003f66270 */
[----:B------:R-:W-:-:S02]  /*55f0*/  FSEL R8, R32, -INF , !P5 ;  /* 0xff80000020087808 */ /* 0x000fc40006800000 */
[----:B------:R-:W-:Y:S02]  /*5600*/  FMNMX3.FTZ R15, R28, R26, R44, !PT ;  /* 0x0000001a1c0f7276 */ /* 0x000fe4000781002c */
[----:B------:R-:W-:Y:S01]  /*5610*/  ISETP.GE.AND P5, PT, R3, R218, PT ;  /* 0x000000da0300720c */ /* 0x000fe20003fa6270 */
[----:B------:R-:W2:Y:S01]  /*5620*/  MUFU.TANH R58, R58 ;  /* 0x0000003a003a7308 */ /* 0x000ea20000002400 */
[----:B------:R-:W-:Y:S02]  /*5630*/  FSEL R14, R33, -INF , !P1 ;  /* 0xff800000210e7808 */ /* 0x000fe40004800000 */
[----:B------:R-:W-:Y:S01]  /*5640*/  FSEL R18, R7, -INF , !P4 ;  /* 0xff80000007127808 */ /* 0x000fe20006000000 */
[----:B------:R-:W-:Y:S01]  /*5650*/  VIADD R7, R9, 0xffffffe9 ;  /* 0xffffffe909077836 */ /* 0x000fe20000000000 */
[----:B------:R-:W-:Y:S02]  /*5660*/  FMNMX3.FTZ R15, R15, R40, R6, !PT ;  /* 0x000000280f0f7276 */ /* 0x000fe40007810006 */
[----:B------:R-:W-:Y:S01]  /*5670*/  ISETP.GE.AND P4, PT, R5, R218, PT ;  /* 0x000000da0500720c */ /* 0x000fe20003f86270 */
[----:B------:R-:W2:Y:S01]  /*5680*/  MUFU.TANH R59, R59 ;  /* 0x0000003b003b7308 */ /* 0x000ea20000002400 */
[----:B------:R-:W-:-:S02]  /*5690*/  FSEL R226, R226, -INF , !P5 ;  /* 0xff800000e2e27808 */ /* 0x000fc40006800000 */
[----:B------:R-:W-:Y:S02]  /*56a0*/  ISETP.GE.AND P5, PT, R13, R218, PT ;  /* 0x000000da0d00720c */ /* 0x000fe40003fa6270 */
[----:B------:R-:W-:Y:S02]  /*56b0*/  FSEL R12, R12, -INF , !P6 ;  /* 0xff8000000c0c7808 */ /* 0x000fe40007000000 */
[----:B------:R-:W-:Y:S01]  /*56c0*/  FMNMX3.FTZ R15, R15, R4, R14, !PT ;  /* 0x000000040f0f7276 */ /* 0x000fe2000781000e */
[----:B------:R-:W2:Y:S01]  /*56d0*/  MUFU.TANH R86, R86 ;  /* 0x0000005600567308 */ /* 0x000ea20000002400 */
[-C--:B------:R-:W-:Y:S01]  /*56e0*/  ISETP.GE.AND P6, PT, R5, R217.reuse, PT ;  /* 0x000000d90500720c */ /* 0x080fe20003fc6270 */
[----:B------:R-:W-:Y:S01]  /*56f0*/  VIADD R5, R9, 0xfffffff1 ;  /* 0xfffffff109057836 */ /* 0x000fe20000000000 */
[----:B------:R-:W-:Y:S02]  /*5700*/  FSEL R192, R192, -INF , !P4 ;  /* 0xff800000c0c07808 */ /* 0x000fe40006000000 */
[----:B------:R-:W-:Y:S01]  /*5710*/  ISETP.GE.AND P1, PT, R3, R217, PT ;  /* 0x000000d90300720c */ /* 0x000fe20003f26270 */
[----:B------:R-:W-:Y:S01]  /*5720*/  VIADD R3, R9, 0xfffffff8 ;  /* 0xfffffff809037836 */ /* 0x000fe20000000000 */
[-C--:B------:R-:W-:Y:S01]  /*5730*/  ISETP.GE.AND P4, PT, R7, R218.reuse, PT ;  /* 0x000000da0700720c */ /* 0x080fe20003f86270 */
[----:B------:R-:W-:Y:S01]  /*5740*/  VIADD R9, R9, 0xfffffff9 ;  /* 0xfffffff909097836 */ /* 0x000fe20000000000 */
[----:B------:R-:W-:Y:S01]  /*5750*/  FSEL R220, R220, -INF , !P5 ;  /* 0xff800000dcdc7808 */ /* 0x000fe20006800000 */
[----:B------:R-:W2:Y:S01]  /*5760*/  MUFU.TANH R87, R87 ;  /* 0x0000005700577308 */ /* 0x000ea20000002400 */
[----:B------:R-:W-:-:S02]  /*5770*/  ISETP.GE.AND P5, PT, R11, R218, PT ;  /* 0x000000da0b00720c */ /* 0x000fc40003fa6270 */
[----:B------:R-:W-:Y:S02]  /*5780*/  FMNMX3.FTZ R15, R15, R12, R226, !PT ;  /* 0x0000000c0f0f7276 */ /* 0x000fe400078100e2 */
[----:B------:R-:W-:Y:S02]  /*5790*/  FSEL R194, R194, -INF , !P4 ;  /* 0xff800000c2c27808 */ /* 0x000fe40006000000 */
[-C--:B------:R-:W-:Y:S02]  /*57a0*/  ISETP.GE.AND P4, PT, R5, R218.reuse, PT ;  /* 0x000000da0500720c */ /* 0x080fe40003f86270 */
[----:B---3--:R-:W-:Y:S02]  /*57b0*/  FSEL R216, R216, -INF , !P5 ;  /* 0xff800000d8d87808 */ /* 0x008fe40006800000 */
[----:B------:R-:W-:Y:S02]  /*57c0*/  ISETP.GE.AND P5, PT, R3, R218, PT ;  /* 0x000000da0300720c */ /* 0x000fe40003fa6270 */
[----:B------:R-:W-:-:S02]  /*57d0*/  FMNMX3.FTZ R15, R15, R192, R220, !PT ;  /* 0x000000c00f0f7276 */ /* 0x000fc400078100dc */
[----:B----4-:R-:W-:Y:S02]  /*57e0*/  FSEL R214, R57, -INF , !P4 ;  /* 0xff80000039d67808 */ /* 0x010fe40006000000 */
[----:B------:R-:W-:Y:S02]  /*57f0*/  ISETP.GE.AND P4, PT, R9, R218, PT ;  /* 0x000000da0900720c */ /* 0x000fe40003f86270 */
[----:B-----5:R-:W-:Y:S02]  /*5800*/  FSEL R212, R84, -INF , !P5 ;  /* 0xff80000054d47808 */ /* 0x020fe40006800000 */
[----:B------:R-:W-:Y:S02]  /*5810*/  FMNMX3.FTZ R15, R15, R194, R216, !PT ;  /* 0x000000c20f0f7276 */ /* 0x000fe400078100d8 */
[----:B------:R-:W-:Y:S02]  /*5820*/  ISETP.GE.AND P5, PT, R13, R217, PT ;  /* 0x000000d90d00720c */ /* 0x000fe40003fa6270 */
[----:B-1----:R-:W-:-:S02]  /*5830*/  FSEL R210, R85, -INF , !P4 ;  /* 0xff80000055d27808 */ /* 0x002fc40006000000 */
[----:B------:R-:W-:Y:S02]  /*5840*/  FMNMX3.FTZ R15, R15, R214, R212, !PT ;  /* 0x000000d60f0f7276 */ /* 0x000fe400078100d4 */
[----:B------:R-:W-:Y:S02]  /*5850*/  FMNMX3.FTZ R13, R30, R24, R20, !PT ;  /* 0x000000181e0d7276 */ /* 0x000fe40007810014 */
[----:B------:R-:W-:Y:S02]  /*5860*/  ISETP.GE.AND P4, PT, R7, R217, PT ;  /* 0x000000d90700720c */ /* 0x000fe40003f86270 */
[----:B------:R-:W-:Y:S02]  /*5870*/  FMNMX.FTZ R7, R210, R15, !PT ;  /* 0x0000000fd2077209 */ /* 0x000fe40007810000 */
[----:B------:R-:W-:Y:S02]  /*5880*/  FMNMX3.FTZ R13, R13, R22, R10, !PT ;  /* 0x000000160d0d7276 */ /* 0x000fe4000781000a */
[----:B------:R-:W-:Y:S01]  /*5890*/  FSEL R16, R16, -INF , !P3 ;  /* 0xff80000010107808 */ /* 0x000fe20005800000 */
[----:B------:R-:W1:Y:S01]  /*58a0*/  SHFL.BFLY PT, R32, R7, 0x2, 0x1f ;  /* 0x0c401f0007207f89 */ /* 0x000e6200000e0000 */
[----:B------:R-:W-:-:S02]  /*58b0*/  FSEL R200, R200, -INF , !P1 ;  /* 0xff800000c8c87808 */ /* 0x000fc40004800000 */
[----:B------:R-:W-:Y:S02]  /*58c0*/  FMNMX3.FTZ R13, R13, R8, R18, !PT ;  /* 0x000000080d0d7276 */ /* 0x000fe40007810012 */
[-C--:B------:R-:W-:Y:S02]  /*58d0*/  ISETP.GE.AND P3, PT, R11, R217.reuse, PT ;  /* 0x000000d90b00720c */ /* 0x080fe40003f66270 */
[----:B------:R-:W-:Y:S02]  /*58e0*/  FSEL R198, R198, -INF , !P6 ;  /* 0xff800000c6c67808 */ /* 0x000fe40007000000 */
[----:B--2---:R-:W-:Y:S02]  /*58f0*/  FSEL R174, R174, -INF , !P5 ;  /* 0xff800000aeae7808 */ /* 0x004fe40006800000 */
        /* <DEDUP_REMOVED lines=12> */
[----:B-1----:R-:W-:Y:S02]  /*59c0*/  FMNMX.FTZ R7, R7, R32, !PT ;  /* 0x0000002007077209 */ /* 0x002fe40007810000 */
[----:B------:R-:W-:-:S02]  /*59d0*/  FMNMX.FTZ R5, R202, R5, !PT ;  /* 0x00000005ca057209 */ /* 0x000fc40007810000 */
[----:B------:R-:W-:Y:S01]  /*59e0*/  LOP3.LUT R165, R105, 0x200, R2, 0xf8, !PT ;  /* 0x0000020069a57812 */ /* 0x000fe200078ef802 */
[----:B------:R-:W1:Y:S03]  /*59f0*/  SHFL.BFLY PT, R164, R7, 0x1, 0x1f ;  /* 0x0c201f0007a47f89 */ /* 0x000e6600000e0000 */
[----:B------:R-:W-:Y:S01]  /*5a00*/  LEA R165, R165, UR5, 0x1 ;  /* 0x00000005a5a57c11 */ /* 0x000fe2000f8e08ff */
[----:B------:R-:W2:Y:S04]  /*5a10*/  SHFL.BFLY PT, R32, R5, 0x2, 0x1f ;  /* 0x0c401f0005207f89 */ /* 0x000ea800000e0000 */
        /* <DEDUP_REMOVED lines=8> */
[----:B-1----:R-:W-:-:S03]  /*5aa0*/  FMNMX.FTZ R164, R7, R164, !PT ;  /* 0x000000a407a47209 */ /* 0x002fc60007810000 */
[----:B------:R-:W-:Y:S01]  /*5ab0*/  LDSM.16.MT88.4 R80, [R195+0x14000] ;  /* 0x01400000c350783b */ /* 0x000fe20000004200 */
[----:B--2---:R-:W-:Y:S01]  /*5ac0*/  FMNMX.FTZ R32, R5, R32, !PT ;  /* 0x0000002005207209 */ /* 0x004fe20007810000 */
        /* <DEDUP_REMOVED lines=27> */
[----:B------:R-:W-:Y:S01]  /*5c80*/  FFMA.FTZ R210, R210, UR4, -R203 ;  /* 0x00000004d2d27c23 */ /* 0x000fe200080108cb */
        /* <DEDUP_REMOVED lines=32> */
[----:B------:R-:W-:Y:S01]  /*5e90*/  FFMA.FTZ R245, R202, UR4, -R201 ;  /* 0x00000004caf57c23 */ /* 0x000fe200080108c9 */
[----:B------:R-:W2:Y:S01]  /*5ea0*/  LDSM.16.MT88.4 R16, [R195+0x16800] ;  /* 0x01680000c310783b */ /* 0x000ea20000004200 */
[----:B------:R-:W-:-:S03]  /*5eb0*/  FADD.FTZ R185, R185, R188 ;  /* 0x000000bcb9b97221 */ /* 0x000fc60000010000 */
[----:B------:R-:W2:Y:S01]  /*5ec0*/  LDSM.16.MT88.4 R20, [R195+0x14800] ;  /* 0x01480000c314783b */ /* 0x000ea20000004200 */
[----:B------:R-:W-:Y:S01]  /*5ed0*/  FADD.FTZ R184, R184, R185 ;  /* 0x000000b9b8b87221 */ /* 0x000fe20000010000 */
        /* <DEDUP_REMOVED lines=72> */
[----:B------:R-:W-:Y:S02]  /*6360*/  FADD.FTZ R177, R177, R180 ;  /* 0x000000b4b1b17221 */ /* 0x000fe40000010000 */
[----:B------:R-:W-:Y:S02]  /*6370*/  FADD.FTZ R167, R167, R178 ;  /* 0x000000b2a7a77221 */ /* 0x000fe40000010000 */
[----:B------:R-:W-:-:S02]  /*6380*/  FADD.FTZ R176, R176, R177 ;  /* 0x000000b1b0b07221 */ /* 0x000fc40000010000 */
        /* <DEDUP_REMOVED lines=21> */
[----:B------:R-:W3:Y:S04]  /*64e0*/  LDSM.16.MT88.4 R16, [R173+0x16800] ;  /* 0x01680000ad10783b */ /* 0x000ee80000004200 */
[----:B------:R-:W-:Y:S03]  /*64f0*/  LDSM.16.MT88.4 R172, [R195+0x17000] ;  /* 0x01700000c3ac783b */ /* 0x000fe60000004200 */
        /* <DEDUP_REMOVED lines=25> */
[----:B------:R-:W-:Y:S01]  /*6690*/  HMMA.16816.F32 R128, R4, R22, R128 ;  /* 0x000000160480723c */ /* 0x000fe20000001880 */
[----:B------:R-:W-:Y:S01]  /*66a0*/  F2FP.F16.F32.PACK_AB R4, R192, R191 ;  /* 0x000000bfc004723e */ /* 0x000fe200000000ff */
[----:B------:R4:W5:Y:S01]  /*66b0*/  LDSM.16.MT88.4 R20, [R205+0x15000] ;  /* 0x01500000cd14783b */ /* 0x0009620000004200 */
        /* <DEDUP_REMOVED lines=9> */
[----:B------:R-:W-:Y:S02]  /*6750*/  IMAD.IADD R12, R196, 0x1, R165 ;  /* 0x00000001c40c7824 */ /* 0x000fe400078e02a5 */
[----:B------:R-:W-:Y:S01]  /*6760*/  FADD.FTZ R199, R199, R198 ;  /* 0x000000c6c7c77221 */ /* 0x000fe20000010000 */
[----:B------:R-:W-:-:S03]  /*6770*/  FADD.FTZ R194, R194, R193 ;  /* 0x000000c1c2c27221 */ /* 0x000fc60000010000 */
[----:B------:R-:W-:Y:S01]  /*6780*/  FADD.FTZ R200, R200, R199 ;  /* 0x000000c7c8c87221 */ /* 0x000fe20000010000 */
[----:B------:R-:W-:Y:S01]  /*6790*/  HMMA.16816.F32 R148, R4, R14, R148 ;  /* 0x0000000e0494723c */ /* 0x000fe20000001894 */
[----:B------:R-:W1:Y:S01]  /*67a0*/  LDSM.16.MT88.4 R12, [R12+0x11000] ;  /* 0x011000000c0c783b */ /* 0x000e620000004200 */
[----:B----4-:R-:W-:Y:S01]  /*67b0*/  FFMA.FTZ R205, R216, UR4, -R203 ;  /* 0x00000004d8cd7c23 */ /* 0x010fe200080108cb */
[----:B------:R-:W-:Y:S01]  /*67c0*/  FFMA.FTZ R203, R208, UR4, -R201 ;  /* 0x00000004d0cb7c23 */ /* 0x000fe200080108c9 */
[----:B------:R-:W-:-:S04]  /*67d0*/  IMAD.IADD R201, R196, 0x1, R165 ;  /* 0x00000001c4c97824 */ /* 0x000fc800078e02a5 */
[C---:B--2---:R-:W-:Y:S01]  /*67e0*/  HMMA.16816.F32 R44, R4.reuse, R8, R44 ;  /* 0x00000008042c723c */ /* 0x044fe2000000182c */
[----:B------:R-:W2:Y:S07]  /*67f0*/  MUFU.EX2 R205, R205 ;  /* 0x000000cd00cd7308 */ /* 0x000eae0000000800 */
[C---:B------:R-:W-:Y:S01]  /*6800*/  HMMA.16816.F32 R48, R4.reuse, R10, R48 ;  /* 0x0000000a0430723c */ /* 0x040fe20000001830 */
[----:B------:R-:W4:Y:S01]  /*6810*/  LDSM.16.MT88.4 R8, [R165+0x13000] ;  /* 0x01300000a508783b */ /* 0x000f220000004200 */
[----:B------:R-:W2:Y:S06]  /*6820*/  MUFU.EX2 R203, R203 ;  /* 0x000000cb00cb7308 */ /* 0x000eac0000000800 */
[C---:B---3--:R-:W-:Y:S08]  /*6830*/  HMMA.16816.F32 R76, R4.reuse, R16, R76 ;  /* 0x00000010044c723c */ /* 0x048ff0000000184c */
[C---:B------:R-:W-:Y:S01]  /*6840*/  HMMA.16816.F32 R80, R4.reuse, R18, R80 ;  /* 0x000000120450723c */ /* 0x040fe20000001850 */
[----:B------:R-:W3:Y:S07]  /*6850*/  LDSM.16.MT88.4 R16, [R190+0x13000] ;  /* 0x01300000be10783b */ /* 0x000eee0000004200 */
[C---:B-----5:R-:W-:Y:S08]  /*6860*/  HMMA.16816.F32 R84, R4.reuse, R20, R84 ;  /* 0x000000140454723c */ /* 0x060ff00000001854 */
[C---:B-1----:R-:W-:Y:S08]  /*6870*/  HMMA.16816.F32 R144, R4.reuse, R12, R144 ;  /* 0x0000000c0490723c */ /* 0x042ff00000001890 */
        /* <DEDUP_REMOVED lines=36> */
[----:B--2---:R-:W-:Y:S01]  /*6ac0*/  F2FP.F16.F32.PACK_AB R4, R214, R205 ;  /* 0x000000cdd604723e */ /* 0x004fe200000000ff */
        /* <DEDUP_REMOVED lines=45> */
[C---:B-1----:R-:W-:Y:S08]  /*6da0*/  HMMA.16816.F32 R92, R4.reuse, R12, R92 ;  /* 0x0000000c045c723c */ /* 0x042ff0000000185c */
[C---:B------:R-:W-:Y:S08]  /*6db0*/  HMMA.16816.F32 R96, R4.reuse, R14, R96 ;  /* 0x0000000e0460723c */ /* 0x040ff00000001860 */
[C---:B----4-:R-:W-:Y:S08]  /*6dc0*/  HMMA.16816.F32 R100, R4.reuse, R8, R100 ;  /* 0x000000080464723c */ /* 0x050ff00000001864 */
[C---:B------:R-:W-:Y:S08]  /*6dd0*/  HMMA.16816.F32 R104, R4.reuse, R10, R104 ;  /* 0x0000000a0468723c */ /* 0x040ff00000001868 */
[C---:B---3--:R-:W-:Y:S08]  /*6de0*/  HMMA.16816.F32 R124, R4.reuse, R16, R124 ;  /* 0x00000010047c723c */ /* 0x048ff0000000187c */
        /* <DEDUP_REMOVED lines=12> */
[----:B------:R-:W-:Y:S01]  /*6eb0*/  LOP3.LUT R227, R224, 0x8, RZ, 0xc0, !PT ;  /* 0x00000008e0e37812 */ /* 0x000fe200078ec0ff */
[----:B------:R-:W-:Y:S01]  /*6ec0*/  UIADD3 UR6, UPT, UPT, UR12, UR17, URZ ;  /* 0x000000110c067290 */ /* 0x000fe2000fffe0ff */
[----:B------:R-:W-:Y:S01]  /*6ed0*/  LOP3.LUT R4, R225, 0x200, R2, 0xf8, !PT ;  /* 0x00000200e1047812 */ /* 0x000fe200078ef802 */
[----:B------:R-:W-:Y:S01]  /*6ee0*/  ULEA UR7, UP0, UR16, UR15, 0x6 ;  /* 0x0000000f10077291 */ /* 0x000fe2000f8030ff */
[----:B------:R-:W-:Y:S01]  /*6ef0*/  IMAD.U32 R8, RZ, RZ, UR16 ;  /* 0x00000010ff087e24 */ /* 0x000fe2000f8e00ff */
[----:B------:R-:W1:Y:S01]  /*6f00*/  LDCU UR4, c[0x0][0x440] ;  /* 0x00008800ff0477ac */ /* 0x000e620008000800 */
[----:B------:R-:W-:Y:S01]  /*6f10*/  LOP3.LUT R227, R4, R0, R227, 0xf6, !PT ;  /* 0x0000000004e37212 */ /* 0x000fe200078ef6e3 */
[----:B------:R-:W-:Y:S01]  /*6f20*/  IMAD.U32 R9, RZ, RZ, UR17 ;  /* 0x00000011ff097e24 */ /* 0x000fe2000f8e00ff */
[----:B------:R-:W-:Y:S01]  /*6f30*/  ULEA.HI.X UR6, UR16, UR13, UR6, 0x6, UP0 ;  /* 0x0000000d10067291 */ /* 0x000fe200080f3406 */
[----:B------:R-:W-:Y:S01]  /*6f40*/  IMAD.U32 R5, RZ, RZ, UR7 ;  /* 0x00000007ff057e24 */ /* 0x000fe2000f8e00ff */
[----:B------:R-:W-:Y:S01]  /*6f50*/  UIADD3 UR12, UPT, UPT, UR17, UR12, URZ ;  /* 0x0000000c110c7290 */ /* 0x000fe2000fffe0ff */
[CC--:B------:R-:W-:Y:S01]  /*6f60*/  LEA R14, P3, R8.reuse, R234.reuse, 0x7 ;  /* 0x000000ea080e7211 */ /* 0x0c0fe200078638ff */
[----:B------:R-:W-:Y:S01]  /*6f70*/  UIADD3 UR15, UP1, UPT, UR7, UR15, URZ ;  /* 0x0000000f070f7290 */ /* 0x000fe2000ff3e0ff */
[----:B------:R-:W-:Y:S01]  /*6f80*/  LEA R227, R227, UR5, 0x1 ;  /* 0x00000005e3e37c11 */ /* 0x000fe2000f8e08ff */
        /* <DEDUP_REMOVED lines=16> */
[----:B------:R-:W-:Y:S01]  /*7090*/  IMAD.MOV.U32 R32, RZ, RZ, 0x20 ;  /* 0x00000020ff207424 */ /* 0x000fe200078e00ff */
[----:B------:R-:W-:Y:S01]  /*70a0*/  ISETP.GE.AND P4, PT, R243, UR4, PT ;  /* 0x00000004f3007c0c */ /* 0x000fe2000bf86270 */
[----:B------:R-:W-:Y:S01]  /*70b0*/  VIADD R33, R219, UR5 ;  /* 0x00000005db217c36 */ /* 0x000fe20008000000 */
[-C--:B------:R-:W-:Y:S01]  /*70c0*/  LEA.HI.X R11, R7, R233.reuse, R6, 0x1, P3 ;  /* 0x000000e9070b7211 */ /* 0x080fe200018f0c06 */
[----:B------:R-:W-:Y:S01]  /*70d0*/  IMAD.IADD R221, R196, 0x1, R227 ;  /* 0x00000001c4dd7824 */ /* 0x000fe200078e02e3 */
[----:B------:R-:W-:Y:S01]  /*70e0*/  ISETP.GE.AND P3, PT, R242, UR4, PT ;  /* 0x00000004f2007c0c */ /* 0x000fe2000bf66270 */
[----:B------:R-:W-:Y:S01]  /*70f0*/  IMAD.IADD R216, R33, 0x1, R196 ;  /* 0x0000000121d87824 */ /* 0x000fe200078e02c4 */
[----:B------:R-:W-:Y:S01]  /*7100*/  LEA.HI.X R9, R5, R233, R4, 0x1, P1 ;  /* 0x000000e905097211 */ /* 0x000fe200008f0c04 */
[----:B------:R-:W-:Y:S01]  /*7110*/  UISETP.GE.U32.AND UP0, UPT, UR19, 0x3, UPT ;  /* 0x000000031300788c */ /* 0x000fe2000bf06070 */
[----:B------:R-:W-:Y:S01]  /*7120*/  ISETP.GE.AND P1, PT, R241, UR4, PT ;  /* 0x00000004f1007c0c */ /* 0x000fe2000bf26270 */
[----:B------:R-:W1:Y:S01]  /*7130*/  LDCU UR4, c[0x0][0x50c] ;  /* 0x0000a180ff0477ac */ /* 0x000e620008000800 */
[----:B------:R-:W-:-:S05]  /*7140*/  SEL R32, R32, 0xffffffe0, !P2 ;  /* 0xffffffe020207807 */ /* 0x000fca0005000000 */
[C---:B------:R-:W-:Y:S02]  /*7150*/  IMAD.IADD R226, R32.reuse, 0x1, R227 ;  /* 0x0000000120e27824 */ /* 0x040fe400078e02e3 */
[----:B------:R-:W-:Y:S02]  /*7160*/  IMAD.IADD R166, R33, 0x1, R32 ;  /* 0x0000000121a67824 */ /* 0x000fe400078e0220 */
[C---:B------:R-:W-:Y:S01]  /*7170*/  IMAD.IADD R220, R32.reuse, 0x1, R221 ;  /* 0x0000000120dc7824 */ /* 0x040fe200078e02dd */
[----:B------:R-:W-:Y:S01]  /*7180*/  @!PT LDS RZ, [RZ] ;  /* 0x00000000fffff984 */ /* 0x000fe20000000800 */
[----:B------:R-:W-:Y:S01]  /*7190*/  @!PT LDS RZ, [RZ] ;  /* 0x00000000fffff984 */ /* 0x000fe20000000800 */
[----:B------:R-:W-:Y:S01]  /*71a0*/  @!PT LDS RZ, [RZ] ;  /* 0x00000000fffff984 */ /* 0x000fe20000000800 */
[----:B------:R-:W-:Y:S01]  /*71b0*/  @!P5 LDGSTS.E.BYPASS.LTC128B.128 [R237+0x10000], desc[UR22][R14.64] ;  /* 0x100000000eeddfae */ /* 0x000fe2000b981a16 */
[----:B------:R-:W-:-:S03]  /*71c0*/  IMAD.IADD R167, R32, 0x1, R216 ;  /* 0x0000000120a77824 */ /* 0x000fc600078e02d8 */
        /* <DEDUP_REMOVED lines=80> */
[----:B------:R-:W1:Y:S04]  /*76d0*/  LDSM.16.M88.4 R20, [R219+UR5+0x9800] ;  /* 0x00980005db14783b */ /* 0x000e680008000200 */
[----:B------:R-:W-:Y:S04]  /*76e0*/  LDSM.16.M88.4 R200, [R226] ;  /* 0x00000000e2c8783b */ /* 0x000fe80000000200 */
[----:B------:R-:W1:Y:S04]  /*76f0*/  LDSM.16.M88.4 R4, [R166+0x8000] ;  /* 0x00800000a604783b */ /* 0x000e680000000200 */
[----:B--2---:R-:W2:Y:S04]  /*7700*/  LDSM.16.M88.4 R8, [R166+0x8800] ;  /* 0x00880000a608783b */ /* 0x004ea80000000200 */
[----:B------:R-:W2:Y:S04]  /*7710*/  LDSM.16.M88.4 R16, [R166+0x9000] ;  /* 0x00900000a610783b */ /* 0x000ea80000000200 */
[----:B------:R-:W2:Y:S04]  /*7720*/  LDSM.16.M88.4 R208, [R166+0x9800] ;  /* 0x00980000a6d0783b */ /* 0x000ea80000000200 */
[----:B------:R-:W-:Y:S01]  /*7730*/  LDSM.16.M88.4 R172, [R221] ;  /* 0x00000000ddac783b */ /* 0x000fe20000000200 */
        /* <DEDUP_REMOVED lines=12> */
[C---:B-1----:R-:W-:Y:S08]  /*7800*/  HMMA.16816.F32 R180, R176.reuse, R20, RZ ;  /* 0x00000014b0b4723c */ /* 0x042ff000000018ff */
[----:B------:R-:W-:Y:S01]  /*7810*/  HMMA.16816.F32 R176, R176, R22, RZ ;  /* 0x00000016b0b0723c */ /* 0x000fe200000018ff */
[----:B------:R-:W1:Y:S07]  /*7820*/  LDSM.16.M88.4 R20, [R216+0x8000] ;  /* 0x00800000d814783b */ /* 0x000e6e0000000200 */
[C---:B------:R-:W-:Y:S08]  /*7830*/  HMMA.16816.F32 R12, R200.reuse, R4, R12 ;  /* 0x00000004c80c723c */ /* 0x040ff0000000180c */
[C---:B------:R-:W-:Y:S01]  /*7840*/  HMMA.16816.F32 R28, R200.reuse, R6, R28 ;  /* 0x00000006c81c723c */ /* 0x040fe2000000181c */
[----:B------:R-:W3:Y:S07]  /*7850*/  LDSM.16.M88.4 R4, [R216+0x8800] ;  /* 0x00880000d804783b */ /* 0x000eee0000000200 */
[C---:B--2---:R-:W-:Y:S08]  /*7860*/  HMMA.16816.F32 R24, R200.reuse, R8, R24 ;  /* 0x00000008c818723c */ /* 0x044ff00000001818 */
[C---:B------:R-:W-:Y:S01]  /*7870*/  HMMA.16816.F32 R192, R200.reuse, R10, R192 ;  /* 0x0000000ac8c0723c */ /* 0x040fe200000018c0 */
[----:B------:R-:W2:Y:S07]  /*7880*/  LDSM.16.M88.4 R8, [R220] ;  /* 0x00000000dc08783b */ /* 0x000eae0000000200 */
        /* <DEDUP_REMOVED lines=12> */
[----:B------:R-:W1:Y:S07]  /*7950*/  LDSM.16.M88.4 R4, [R219+UR5+0xa000] ;  /* 0x00a00005db04783b */ /* 0x000e6e0008000200 */
[C---:B------:R-:W-:Y:S08]  /*7960*/  HMMA.16816.F32 R188, R172.reuse, R204, R188 ;  /* 0x000000ccacbc723c */ /* 0x040ff000000018bc */
[C---:B------:R-:W-:Y:S01]  /*7970*/  HMMA.16816.F32 R184, R172.reuse, R206, R184 ;  /* 0x000000ceacb8723c */ /* 0x040fe200000018b8 */
[----:B------:R-:W-:Y:S07]  /*7980*/  LDSM.16.M88.4 R204, [R166+0xb800] ;  /* 0x00b80000a6cc783b */ /* 0x000fee0000000200 */
[C---:B------:R-:W-:Y:S08]  /*7990*/  HMMA.16816.F32 R180, R172.reuse, R196, R180 ;  /* 0x000000c4acb4723c */ /* 0x040ff000000018b4 */
[----:B------:R-:W-:Y:S01]  /*79a0*/  HMMA.16816.F32 R176, R172, R198, R176 ;  /* 0x000000c6acb0723c */ /* 0x000fe200000018b0 */
[----:B------:R-:W3:Y:S04]  /*79b0*/  LDSM.16.M88.4 R196, [R219+UR5+0xa800] ;  /* 0x00a80005dbc4783b */ /* 0x000ee80008000200 */
[----:B------:R-:W-:Y:S03]  /*79c0*/  LDSM.16.M88.4 R172, [R226+0x2000] ;  /* 0x00200000e2ac783b */ /* 0x000fe60000000200 */
[C---:B--2---:R-:W-:Y:S08]  /*79d0*/  HMMA.16816.F32 R12, R8.reuse, R168, R12 ;  /* 0x000000a8080c723c */ /* 0x044ff0000000180c */
[C---:B------:R-:W-:Y:S01]  /*79e0*/  HMMA.16816.F32 R28, R8.reuse, R170, R28 ;  /* 0x000000aa081c723c */ /* 0x040fe2000000181c */
[----:B------:R-:W2:Y:S07]  /*79f0*/  LDSM.16.M88.4 R168, [R219+UR5+0xb000] ;  /* 0x00b00005dba8783b */ /* 0x000eae0008000200 */
[C---:B------:R-:W-:Y:S08]  /*7a00*/  HMMA.16816.F32 R24, R8.reuse, R32, R24 ;  /* 0x000000200818723c */ /* 0x040ff00000001818 */
[C---:B------:R-:W-:Y:S01]  /*7a10*/  HMMA.16816.F32 R192, R8.reuse, R34, R192 ;  /* 0x0000002208c0723c */ /* 0x040fe200000018c0 */
[----:B------:R-:W2:Y:S07]  /*7a20*/  LDSM.16.M88.4 R32, [R219+UR5+0xb800] ;  /* 0x00b80005db20783b */ /* 0x000eae0008000200 */
[C---:B----4-:R-:W-:Y:S08]  /*7a30*/  HMMA.16816.F32 R188, R8.reuse, R16, R188 ;  /* 0x0000001008bc723c */ /* 0x050ff000000018bc */
[C---:B------:R-:W-:Y:S01]  /*7a40*/  HMMA.16816.F32 R184, R8.reuse, R18, R184 ;  /* 0x0000001208b8723c */ /* 0x040fe200000018b8 */
[----:B------:R-:W-:Y:S07]  /*7a50*/  LDSM.16.M88.4 R16, [R166+0xa000] ;  /* 0x00a00000a610783b */ /* 0x000fee0000000200 */
[C---:B-----5:R-:W-:Y:S08]  /*7a60*/  HMMA.16816.F32 R180, R8.reuse, R200, R180 ;  /* 0x000000c808b4723c */ /* 0x060ff000000018b4 */
[----:B------:R-:W-:Y:S01]  /*7a70*/  HMMA.16816.F32 R176, R8, R202, R176 ;  /* 0x000000ca08b0723c */ /* 0x000fe200000018b0 */
[----:B------:R-:W4:Y:S04]  /*7a80*/  LDSM.16.M88.4 R8, [R166+0xa800] ;  /* 0x00a80000a608783b */ /* 0x000f280000000200 */
[----:B------:R-:W-:Y:S03]  /*7a90*/  LDSM.16.M88.4 R200, [R216+0xa000] ;  /* 0x00a00000d8c8783b */ /* 0x000fe60000000200 */
[C---:B-1----:R-:W-:Y:S08]  /*7aa0*/  HMMA.16816.F32 R12, R20.reuse, R4, R12 ;  /* 0x00000004140c723c */ /* 0x042ff0000000180c */
[C---:B------:R-:W-:Y:S01]  /*7ab0*/  HMMA.16816.F32 R28, R20.reuse, R6, R28 ;  /* 0x00000006141c723c */ /* 0x040fe2000000181c */
[----:B------:R-:W1:Y:S07]  /*7ac0*/  LDSM.16.M88.4 R4, [R166+0xb000] ;  /* 0x00b00000a604783b */ /* 0x000e6e0000000200 */
[C---:B---3--:R-:W-:Y:S08]  /*7ad0*/  HMMA.16816.F32 R24, R20.reuse, R196, R24 ;  /* 0x000000c41418723c */ /* 0x048ff00000001818 */
        /* <DEDUP_REMOVED lines=8> */
[----:B------:R-:W3:Y:S03]  /*7b60*/  LDSM.16.M88.4 R32, [R216+0xb800] ;  /* 0x00b80000d820783b */ /* 0x000ee60000000200 */
        /* <DEDUP_REMOVED lines=12> */
[----:B------:R-:W-:Y:S03]  /*7c30*/  LDSM.16.M88.4 R204, [R221+0x4000] ;  /* 0x00400000ddcc783b */ /* 0x000fe60000000200 */
        /* <DEDUP_REMOVED lines=8> */
[----:B------:R-:W-:Y:S07]  /*7cc0*/  LDSM.16.M88.4 R196, [R216+0xd800] ;  /* 0x00d80000d8c4783b */ /* 0x000fee0000000200 */
[C---:B---3--:R-:W-:Y:S08]  /*7cd0*/  HMMA.16816.F32 R180, R20.reuse, R32, R180 ;  /* 0x0000002014b4723c */ /* 0x048ff000000018b4 */
[----:B------:R-:W-:Y:S01]  /*7ce0*/  HMMA.16816.F32 R176, R20, R34, R176 ;  /* 0x0000002214b0723c */ /* 0x000fe200000018b0 */
[----:B------:R-:W-:Y:S04]  /*7cf0*/  LDSM.16.M88.4 R32, [R219+UR5+0xc800] ;  /* 0x00c80005db20783b */ /* 0x000fe80008000200 */
[----:B------:R-:W-:Y:S03]  /*7d00*/  LDSM.16.M88.4 R20, [R219+UR5+0xc000] ;  /* 0x00c00005db14783b */ /* 0x000fe60008000200 */
[C---:B-1----:R-:W-:Y:S08]  /*7d10*/  HMMA.16816.F32 R12, R4.reuse, R8, R12 ;  /* 0x00000008040c723c */ /* 0x042ff0000000180c */
[C---:B------:R-:W-:Y:S01]  /*7d20*/  HMMA.16816.F32 R28, R4.reuse, R10, R28 ;  /* 0x0000000a041c723c */ /* 0x040fe2000000181c */
[----:B------:R-:W1:Y:S07]  /*7d30*/  LDSM.16.M88.4 R8, [R227+0x4000] ;  /* 0x00400000e308783b */ /* 0x000e6e0000000200 */
[C---:B----4-:R-:W-:Y:S08]  /*7d40*/  HMMA.16816.F32 R24, R4.reuse, R16, R24 ;  /* 0x000000100418723c */ /* 0x050ff00000001818 */
[C---:B------:R-:W-:Y:S01]  /*7d50*/  HMMA.16816.F32 R192, R4.reuse, R18, R192 ;  /* 0x0000001204c0723c */ /* 0x040fe200000018c0 */
[----:B------:R-:W3:Y:S07]  /*7d60*/  LDSM.16.M88.4 R16, [R219+UR5+0xd000] ;  /* 0x00d00005db10783b */ /* 0x000eee0008000200 */
[C---:B-----5:R-:W-:Y:S08]  /*7d70*/  HMMA.16816.F32 R188, R4.reuse, R172, R188 ;  /* 0x000000ac04bc723c */ /* 0x060ff000000018bc */
[C---:B------:R-:W-:Y:S01]  /*7d80*/  HMMA.16816.F32 R184, R4.reuse, R174, R184 ;  /* 0x000000ae04b8723c */ /* 0x040fe200000018b8 */
[----:B------:R-:W-:Y:S07]  /*7d90*/  LDSM.16.M88.4 R172, [R219+UR5+0xd800] ;  /* 0x00d80005dbac783b */ /* 0x000fee0008000200 */
        /* <DEDUP_REMOVED lines=9> */
[----:B------:R-:W-:Y:S07]  /*7e30*/  LDSM.16.M88.4 R20, [R166+0xc800] ;  /* 0x00c80000a614783b */ /* 0x000fee0000000200 */
[C---:B---3--:R-:W-:Y:S08]  /*7e40*/  HMMA.16816.F32 R188, R8.reuse, R16, R188 ;  /* 0x0000001008bc723c */ /* 0x048ff000000018bc */
[----:B------:R-:W-:Y:S01]  /*7e50*/  HMMA.16816.F32 R184, R8, R18, R184 ;  /* 0x0000001208b8723c */ /* 0x000fe200000018b8 */
[----:B------:R-:W3:Y:S07]  /*7e60*/  LDSM.16.M88.4 R16, [R166+0xd000] ;  /* 0x00d00000a610783b */ /* 0x000eee0000000200 */
[C---:B--2---:R-:W-:Y:S08]  /*7e70*/  HMMA.16816.F32 R12, R4.reuse, R168, R12 ;  /* 0x000000a8040c723c */ /* 0x044ff0000000180c */
[----:B------:R-:W-:Y:S01]  /*7e80*/  HMMA.16816.F32 R28, R4, R170, R28 ;  /* 0x000000aa041c723c */ /* 0x000fe2000000181c */
[----:B------:R-:W-:Y:S07]  /*7e90*/  LDSM.16.M88.4 R168, [R167+0xc800] ;  /* 0x00c80000a7a8783b */ /* 0x000fee0000000200 */
[C---:B------:R-:W-:Y:S08]  /*7ea0*/  HMMA.16816.F32 R180, R8.reuse, R172, R180 ;  /* 0x000000ac08b4723c */ /* 0x040ff000000018b4 */
[----:B------:R-:W-:Y:S01]  /*7eb0*/  HMMA.16816.F32 R176, R8, R174, R176 ;  /* 0x000000ae08b0723c */ /* 0x000fe200000018b0 */
[----:B------:R-:W2:Y:S04]  /*7ec0*/  LDSM.16.M88.4 R8, [R166+0xd800] ;  /* 0x00d80000a608783b */ /* 0x000ea80000000200 */
[----:B------:R-:W4:Y:S03]  /*7ed0*/  LDSM.16.M88.4 R172, [R220+0x4000] ;  /* 0x00400000dcac783b */ /* 0x000f260000000200 */
[C---:B-1----:R-:W-:Y:S08]  /*7ee0*/  HMMA.16816.F32 R12, R204.reuse, R32, R12 ;  /* 0x00000020cc0c723c */ /* 0x042ff0000000180c */
[----:B------:R-:W-:Y:S01]  /*7ef0*/  HMMA.16816.F32 R28, R204, R34, R28 ;  /* 0x00000022cc1c723c */ /* 0x000fe2000000181c */
[----:B------:R-:W1:Y:S07]  /*7f00*/  LDSM.16.M88.4 R32, [R167+0xd000] ;  /* 0x00d00000a720783b */ /* 0x000e6e0000000200 */
[C---:B---3--:R-:W-:Y:S08]  /*7f10*/  HMMA.16816.F32 R188, R4.reuse, R16, R188 ;  /* 0x0000001004bc723c */ /* 0x048ff000000018bc */
[C---:B------:R-:W-:Y:S01]  /*7f20*/  HMMA.16816.F32 R184, R4.reuse, R18, R184 ;  /* 0x0000001204b8723c */ /* 0x040fe200000018b8 */
[----:B------:R-:W-:Y:S07]  /*7f30*/  LDSM.16.M88.4 R16, [R219+UR5+0xe000] ;  /* 0x00e00005db10783b */ /* 0x000fee0008000200 */
[C---:B------:R-:W-:Y:S08]  /*7f40*/  HMMA.16816.F32 R24, R4.reuse, R20, R24 ;  /* 0x000000140418723c */ /* 0x040ff00000001818 */
[----:B------:R-:W-:Y:S01]  /*7f50*/  HMMA.16816.F32 R192, R4, R22, R192 ;  /* 0x0000001604c0723c */ /* 0x000fe200000018c0 */
[----:B------:R-:W3:Y:S07]  /*7f60*/  LDSM.16.M88.4 R20, [R227+0x6000] ;  /* 0x00600000e314783b */ /* 0x000eee0000000200 */
[C---:B------:R-:W-:Y:S08]  /*7f70*/  HMMA.16816.F32 R188, R204.reuse, R200, R188 ;  /* 0x000000c8ccbc723c */ /* 0x040ff000000018bc */
[----:B------:R-:W-:Y:S01]  /*7f80*/  HMMA.16816.F32 R184, R204, R202, R184 ;  /* 0x000000caccb8723c */ /* 0x000fe200000018b8 */
[----:B------:R-:W-:Y:S07]  /*7f90*/  LDSM.16.M88.4 R200, [R221+0x6000] ;  /* 0x00600000ddc8783b */ /* 0x000fee0000000200 */
[C---:B--2---:R-:W-:Y:S08]  /*7fa0*/  HMMA.16816.F32 R180, R4.reuse, R8, R180 ;  /* 0x0000000804b4723c */ /* 0x044ff000000018b4 */
[----:B------:R-:W-:Y:S01]  /*7fb0*/  HMMA.16816.F32 R176, R4, R10, R176 ;  /* 0x0000000a04b0723c */ /* 0x000fe200000018b0 */
[----:B------:R-:W-:Y:S04]  /*7fc0*/  LDSM.16.M88.4 R8, [R226+0x6000] ;  /* 0x00600000e208783b */ /* 0x000fe80000000200 */
[----:B------:R-:W2:Y:S03]  /*7fd0*/  LDSM.16.M88.4 R4, [R166+0xe000] ;  /* 0x00e00000a604783b */ /* 0x000ea60000000200 */
[C---:B----4-:R-:W-:Y:S08]  /*7fe0*/  HMMA.16816.F32 R12, R172.reuse, R208, R12 ;  /* 0x000000d0ac0c723c */ /* 0x050ff0000000180c */
[C---:B------:R-:W-:Y:S08]  /*7ff0*/  HMMA.16816.F32 R28, R172.reuse, R210, R28 ;  /* 0x000000d2ac1c723c */ /* 0x040ff0000000181c */
[C---:B-1----:R-:W-:Y:S08]  /*8000*/  HMMA.16816.F32 R188, R172.reuse, R32, R188 ;  /* 0x00000020acbc723c */ /* 0x042ff000000018bc */
[----:B------:R-:W-:Y:S01]  /*8010*/  HMMA.16816.F32 R184, R172, R34, R184 ;  /* 0x00000022acb8723c */ /* 0x000fe200000018b8 */
[----:B------:R-:W1:Y:S07]  /*8020*/  LDSM.16.M88.4 R32, [R219+UR5+0xe800] ;  /* 0x00e80005db20783b */ /* 0x000e6e0008000200 */
[C---:B------:R-:W-:Y:S08]  /*8030*/  HMMA.16816.F32 R24, R204.reuse, R212, R24 ;  /* 0x000000d4cc18723c */ /* 0x040ff00000001818 */
[C---:B------:R-:W-:Y:S01]  /*8040*/  HMMA.16816.F32 R192, R204.reuse, R214, R192 ;  /* 0x000000d6ccc0723c */ /* 0x040fe200000018c0 */
[----:B------:R-:W-:Y:S07]  /*8050*/  LDSM.16.M88.4 R212, [R219+UR5+0xf000] ;  /* 0x00f00005dbd4783b */ /* 0x000fee0008000200 */
[C---:B------:R-:W-:Y:S08]  /*8060*/  HMMA.16816.F32 R180, R204.reuse, R196, R180 ;  /* 0x000000c4ccb4723c */ /* 0x040ff000000018b4 */
[----:B------:R-:W-:Y:S01]  /*8070*/  HMMA.16816.F32 R176, R204, R198, R176 ;  /* 0x000000c6ccb0723c */ /* 0x000fe200000018b0 */
[----:B------:R-:W-:Y:S07]  /*8080*/  LDSM.16.M88.4 R196, [R167+0xd800] ;  /* 0x00d80000a7c4783b */ /* 0x000fee0000000200 */
[C---:B---3--:R-:W-:Y:S01]  /*8090*/  HMMA.16816.F32 R204, R20.reuse, R16, R12 ;  /* 0x0000001014cc723c */ /* 0x048fe2000000180c */
[----:B------:R-:W3:Y:S07]  /*80a0*/  LDSM.16.M88.4 R12, [R216+0xe000] ;  /* 0x00e00000d80c783b */ /* 0x000eee0000000200 */
[----:B------:R-:W-:Y:S01]  /*80b0*/  HMMA.16816.F32 R28, R20, R18, R28 ;  /* 0x00000012141c723c */ /* 0x000fe2000000181c */
[----:B------:R-:W4:Y:S07]  /*80c0*/  LDSM.16.M88.4 R16, [R166+0xe800] ;  /* 0x00e80000a610783b */ /* 0x000f2e0000000200 */
[----:B------:R-:W-:Y:S08]  /*80d0*/  HMMA.16816.F32 R24, R172, R168, R24 ;  /* 0x000000a8ac18723c */ /* 0x000ff00000001818 */
[C---:B--2---:R-:W-:Y:S01]  /*80e0*/  HMMA.16816.F32 R208, R8.reuse, R4, R204 ;  /* 0x0000000408d0723c */ /* 0x044fe200000018cc */
[----:B------:R-:W-:Y:S07]  /*80f0*/  LDSM.16.M88.4 R204, [R220+0x6000] ;  /* 0x00600000dccc783b */ /* 0x000fee0000000200 */
[----:B------:R-:W-:Y:S01]  /*8100*/  HMMA.16816.F32 R28, R8, R6, R28 ;  /* 0x00000006081c723c */ /* 0x000fe2000000181c */
[----:B------:R-:W2:Y:S07]  /*8110*/  LDSM.16.M88.4 R4, [R216+0xe800] ;  /* 0x00e80000d804783b */ /* 0x000eae0000000200 */
[----:B------:R-:W-:Y:S01]  /*8120*/  HMMA.16816.F32 R192, R172, R170, R192 ;  /* 0x000000aaacc0723c */ /* 0x000fe200000018c0 */
[----:B------:R-:W5:Y:S07]  /*8130*/  LDSM.16.M88.4 R168, [R167+0xe000] ;  /* 0x00e00000a7a8783b */ /* 0x000f6e0000000200 */
[----:B-1----:R-:W-:Y:S08]  /*8140*/  HMMA.16816.F32 R24, R20, R32, R24 ;  /* 0x000000201418723c */ /* 0x002ff00000001818 */
[C---:B---3--:R-:W-:Y:S08]  /*8150*/  HMMA.16816.F32 R208, R200.reuse, R12, R208 ;  /* 0x0000000cc8d0723c */ /* 0x048ff000000018d0 */
[----:B------:R-:W-:Y:S01]  /*8160*/  HMMA.16816.F32 R28, R200, R14, R28 ;  /* 0x0000000ec81c723c */ /* 0x000fe2000000181c */
[----:B------:R-:W1:Y:S07]  /*8170*/  LDSM.16.M88.4 R12, [R167+0xe800] ;  /* 0x00e80000a70c783b */ /* 0x000e6e0000000200 */
[----:B------:R-:W-:Y:S01]  /*8180*/  HMMA.16816.F32 R192, R20, R34, R192 ;  /* 0x0000002214c0723c */ /* 0x000fe200000018c0 */
[----:B------:R-:W3:Y:S07]  /*8190*/  LDSM.16.M88.4 R32, [R166+0xf000] ;  /* 0x00f00000a620783b */ /* 0x000eee0000000200 */
[----:B----4-:R-:W-:Y:S08]  /*81a0*/  HMMA.16816.F32 R24, R8, R16, R24 ;  /* 0x000000100818723c */ /* 0x010ff00000001818 */
[C---:B------:R-:W-:Y:S08]  /*81b0*/  HMMA.16816.F32 R180, R172.reuse, R196, R180 ;  /* 0x000000c4acb4723c */ /* 0x040ff000000018b4 */
[----:B------:R-:W-:Y:S01]  /*81c0*/  HMMA.16816.F32 R176, R172, R198, R176 ;  /* 0x000000c6acb0723c */ /* 0x000fe200000018b0 */
[----:B------:R-:W4:Y:S07]  /*81d0*/  LDSM.16.M88.4 R172, [R216+0xf000] ;  /* 0x00f00000d8ac783b */ /* 0x000f2e0000000200 */
[----:B--2---:R-:W-:Y:S08]  /*81e0*/  HMMA.16816.F32 R24, R200, R4, R24 ;  /* 0x00000004c818723c */ /* 0x004ff00000001818 */
[----:B------:R-:W-:Y:S01]  /*81f0*/  HMMA.16816.F32 R192, R8, R18, R192 ;  /* 0x0000001208c0723c */ /* 0x000fe200000018c0 */
[----:B------:R-:W-:-:S05]  /*8200*/  IMAD.SHL.U32 R19, R222, 0x2, RZ ;  /* 0x00000002de137824 */ /* 0x000fca00078e00ff */
[----:B------:R-:W-:Y:S02]  /*8210*/  LOP3.LUT R19, R19, 0x6, RZ, 0xc0, !PT ;  /* 0x0000000613137812 */ /* 0x000fe400078ec0ff */
[----:B------:R-:W-:Y:S08]  /*8220*/  HMMA.16816.F32 R188, R20, R212, R188 ;  /* 0x000000d414bc723c */ /* 0x000ff000000018bc */
[C---:B-----5:R-:W-:Y:S08]  /*8230*/  HMMA.16816.F32 R208, R204.reuse, R168, R208 ;  /* 0x000000a8ccd0723c */ /* 0x060ff000000018d0 */
[C---:B------:R-:W-:Y:S01]  /*8240*/  HMMA.16816.F32 R28, R204.reuse, R170, R28 ;  /* 0x000000aacc1c723c */ /* 0x040fe2000000181c */
[----:B------:R-:W2:Y:S07]  /*8250*/  LDSM.16.M88.4 R168, [R219+UR5+0xf800] ;  /* 0x00f80005dba8783b */ /* 0x000eae0008000200 */
[----:B-1----:R-:W-:Y:S03]  /*8260*/  HMMA.16816.F32 R24, R204, R12, R24 ;  /* 0x0000000ccc18723c */ /* 0x002fe60000001818 */
[----:B------:R-:W-:Y:S01]  /*8270*/  FMUL.FTZ R16, R208, UR4 ;  /* 0x00000004d0107c20 */ /* 0x000fe20008410000 */
[----:B------:R-:W-:Y:S01]  /*8280*/  FMUL.FTZ R17, R210, UR4 ;  /* 0x00000004d2117c20 */ /* 0x000fe20008410000 */
[----:B------:R-:W-:Y:S01]  /*8290*/  FMUL.FTZ R196, R209, UR4 ;  /* 0x00000004d1c47c20 */ /* 0x000fe20008410000 */
[----:B------:R-:W-:-:S02]  /*82a0*/  FMUL.FTZ R197, R211, UR4 ;  /* 0x00000004d3c57c20 */ /* 0x000fc40008410000 */
[----:B------:R-:W-:Y:S01]  /*82b0*/  HMMA.16816.F32 R192, R200, R6, R192 ;  /* 0x00000006c8c0723c */ /* 0x000fe200000018c0 */
[----:B------:R-:W1:Y:S01]  /*82c0*/  LDSM.16.M88.4 R4, [R167+0xf000] ;  /* 0x00f00000a704783b */ /* 0x000e620000000200 */
[----:B------:R-:W5:Y:S01]  /*82d0*/  MUFU.TANH R16, R16 ;  /* 0x0000001000107308 */ /* 0x000f620000002400 */
[----:B------:R-:W-:Y:S01]  /*82e0*/  FMUL.FTZ R198, R28, UR4 ;  /* 0x000000041cc67c20 */ /* 0x000fe20008410000 */
[----:B------:R-:W-:Y:S01]  /*82f0*/  FMUL.FTZ R28, R29, UR4 ;  /* 0x000000041d1c7c20 */ /* 0x000fe20008410000 */
[----:B------:R-:W-:Y:S01]  /*8300*/  FMUL.FTZ R29, R30, UR4 ;  /* 0x000000041e1d7c20 */ /* 0x000fe20008410000 */
[----:B------:R-:W-:Y:S02]  /*8310*/  FMUL.FTZ R30, R31, UR4 ;  /* 0x000000041f1e7c20 */ /* 0x000fe40008410000 */
[----:B---3--:R-:W-:Y:S02]  /*8320*/  HMMA.16816.F32 R188, R8, R32, R188 ;  /* 0x0000002008bc723c */ /* 0x008fe400000018bc */
[----:B------:R-:W3:Y:S01]  /*8330*/  MUFU.TANH R17, R17 ;  /* 0x0000001100117308 */ /* 0x000ee20000002400 */
[----:B------:R-:W-:Y:S01]  /*8340*/  FMUL.FTZ R31, R24, UR4 ;  /* 0x00000004181f7c20 */ /* 0x000fe20008410000 */
[----:B------:R-:W-:-:S02]  /*8350*/  IMAD.U32 R24, RZ, RZ, UR19 ;  /* 0x00000013ff187e24 */ /* 0x000fc4000f8e00ff */
[----:B------:R-:W-:Y:S01]  /*8360*/  FMUL.FTZ R25, R25, UR4 ;  /* 0x0000000419197c20 */ /* 0x000fe20008410000 */
[----:B------:R-:W-:Y:S01]  /*8370*/  FMUL.FTZ R26, R26, UR4 ;  /* 0x000000041a1a7c20 */ /* 0x000fe20008410000 */
[----:B------:R-:W-:Y:S01]  /*8380*/  FMUL.FTZ R27, R27, UR4 ;  /* 0x000000041b1b7c20 */ /* 0x000fe20008410000 */
[----:B------:R-:W-:Y:S01]  /*8390*/  HMMA.16816.F32 R184, R20, R214, R184 ;  /* 0x000000d614b8723c */ /* 0x000fe200000018b8 */
[----:B------:R-:W-:Y:S01]  /*83a0*/  IMAD R24, R24, 0x40, R19 ;  /* 0x0000004018187824 */ /* 0x000fe200078e0213 */
[----:B------:R-:W3:Y:S03]  /*83b0*/  MUFU.TANH R196, R196 ;  /* 0x000000c400c47308 */ /* 0x000ee60000002400 */
[----:B------:R-:W-:-:S03]  /*83c0*/  VIADD R18, R24, 0xffffff80 ;  /* 0xffffff8018127836 */ /* 0x000fc60000000000 */
[----:B------:R-:W-:Y:S01]  /*83d0*/  HMMA.16816.F32 R192, R204, R14, R192 ;  /* 0x0000000eccc0723c */ /* 0x000fe200000018c0 */
[----:B------:R-:W3:Y:S01]  /*83e0*/  LDSM.16.M88.4 R12, [R166+0xf800] ;  /* 0x00f80000a60c783b */ /* 0x000ee20000000200 */
[----:B------:R-:W-:Y:S01]  /*83f0*/  ISETP.GE.AND P6, PT, R18, R218, PT ;  /* 0x000000da1200720c */ /* 0x000fe20003fc6270 */
[----:B------:R-:W3:Y:S05]  /*8400*/  MUFU.TANH R197, R197 ;  /* 0x000000c500c57308 */ /* 0x000eea0000002400 */
[----:B----4-:R-:W-:Y:S03]  /*8410*/  HMMA.16816.F32 R188, R200, R172, R188 ;  /* 0x000000acc8bc723c */ /* 0x010fe600000018bc */
[----:B------:R5:W-:Y:S05]  /*8420*/  MUFU.TANH R32, R25 ;  /* 0x0000001900207308 */ /* 0x000bea0000002400 */
[----:B--2---:R-:W-:Y:S03]  /*8430*/  HMMA.16816.F32 R180, R20, R168, R180 ;  /* 0x000000a814b4723c */ /* 0x004fe600000018b4 */
[----:B------:R-:W2:Y:S01]  /*8440*/  MUFU.TANH R198, R198 ;  /* 0x000000c600c67308 */ /* 0x000ea20000002400 */
[----:B------:R-:W-:Y:S01]  /*8450*/  FMUL.FTZ R169, R193, UR4 ;  /* 0x00000004c1a97c20 */ /* 0x000fe20008410000 */
[----:B------:R-:W-:-:S03]  /*8460*/  FMUL.FTZ R168, R195, UR4 ;  /* 0x00000004c3a87c20 */ /* 0x000fc60008410000 */
[----:B------:R-:W-:Y:S01]  /*8470*/  HMMA.16816.F32 R176, R20, R170, R176 ;  /* 0x000000aa14b0723c */ /* 0x000fe200000018b0 */
[----:B------:R-:W-:Y:S02]  /*8480*/  VIADD R20, R24, 0xffffff81 ;  /* 0xffffff8118147836 */ /* 0x000fe40000000000 */
[----:B------:R-:W-:Y:S01]  /*8490*/  FMUL.FTZ R171, R192, UR4 ;  /* 0x00000004c0ab7c20 */ /* 0x000fe20008410000 */
[----:B------:R-:W4:Y:S01]  /*84a0*/  MUFU.TANH R29, R29 ;  /* 0x0000001d001d7308 */ /* 0x000f220000002400 */
[----:B-----5:R-:W-:Y:S01]  /*84b0*/  FSEL R25, R16, -INF , !P6 ;  /* 0xff80000010197808 */ /* 0x020fe20007000000 */
[----:B------:R-:W-:Y:S01]  /*84c0*/  FMUL.FTZ R170, R194, UR4 ;  /* 0x00000004c2aa7c20 */ /* 0x000fe20008410000 */
[----:B------:R-:W-:Y:S01]  /*84d0*/  ISETP.GE.AND P6, PT, R18, R217, PT ;  /* 0x000000d91200720c */ /* 0x000fe20003fc6270 */
[----:B------:R-:W-:Y:S01]  /*84e0*/  HMMA.16816.F32 R184, R8, R34, R184 ;  /* 0x0000002208b8723c */ /* 0x000fe200000018b8 */
[----:B------:R-:W-:-:S03]  /*84f0*/  VIADD R34, R24, 0xffffff89 ;  /* 0xffffff8918227836 */ /* 0x000fc60000000000 */
[----:B------:R-:W5:Y:S04]  /*8500*/  MUFU.TANH R28, R28 ;  /* 0x0000001c001c7308 */ /* 0x000f680000002400 */
[----:B-1----:R-:W-:Y:S01]  /*8510*/  HMMA.16816.F32 R188, R204, R4, R188 ;  /* 0x00000004ccbc723c */ /* 0x002fe200000018bc */
[----:B---3--:R-:W-:Y:S02]  /*8520*/  FSEL R4, R17, -INF , !P6 ;  /* 0xff80000011047808 */ /* 0x008fe40007000000 */
[----:B------:R-:W-:Y:S01]  /*8530*/  ISETP.GE.AND P6, PT, R20, R218, PT ;  /* 0x000000da1400720c */ /* 0x000fe20003fc6270 */
[----:B------:R1:W-:Y:S01]  /*8540*/  MUFU.TANH R33, R26 ;  /* 0x0000001a00217308 */ /* 0x0003e20000002400 */
[----:B------:R-:W3:Y:S02]  /*8550*/  LDSM.16.M88.4 R16, [R216+0xf800] ;  /* 0x00f80000d810783b */ /* 0x000ee40000000200 */
[----:B------:R-:W-:Y:S01]  /*8560*/  FSEL R5, R196, -INF , !P6 ;  /* 0xff800000c4057808 */ /* 0x000fe20007000000 */
[----:B------:R-:W-:Y:S01]  /*8570*/  HMMA.16816.F32 R180, R8, R12, R180 ;  /* 0x0000000c08b4723c */ /* 0x000fe200000018b4 */
[----:B------:R-:W-:Y:S01]  /*8580*/  ISETP.GE.AND P6, PT, R20, R217, PT ;  /* 0x000000d91400720c */ /* 0x000fe20003fc6270 */
[----:B------:R-:W-:-:S02]  /*8590*/  VIADD R20, R24, 0xffffff88 ;  /* 0xffffff8818147836 */ /* 0x000fc40000000000 */
[----:B------:R-:W5:Y:S04]  /*85a0*/  MUFU.TANH R30, R30 ;  /* 0x0000001e001e7308 */ /* 0x000f680000002400 */
[----:B------:R-:W-:Y:S03]  /*85b0*/  HMMA.16816.F32 R184, R200, R174, R184 ;  /* 0x000000aec8b8723c */ /* 0x000fe600000018b8 */
[----:B------:R-:W-:Y:S01]  /*85c0*/  FMUL.FTZ R189, R189, UR4 ;  /* 0x00000004bdbd7c20 */ /* 0x000fe20008410000 */
[----:B------:R2:W-:Y:S01]  /*85d0*/  MUFU.TANH R210, R27 ;  /* 0x0000001b00d27308 */ /* 0x0005e20000002400 */
[----:B-1----:R-:W-:Y:S01]  /*85e0*/  FSEL R26, R197, -INF , !P6 ;  /* 0xff800000c51a7808 */ /* 0x002fe20007000000 */
[----:B------:R-:W-:Y:S01]  /*85f0*/  FMUL.FTZ R188, R188, UR4 ;  /* 0x00000004bcbc7c20 */ /* 0x000fe20008410000 */
[----:B------:R-:W-:Y:S01]  /*8600*/  ISETP.GE.AND P6, PT, R20, R218, PT ;  /* 0x000000da1400720c */ /* 0x000fe20003fc6270 */
[----:B------:R-:W-:Y:S01]  /*8610*/  HMMA.16816.F32 R176, R8, R14, R176 ;  /* 0x0000000e08b0723c */ /* 0x000fe200000018b0 */
[----:B------:R-:W-:Y:S01]  /*8620*/  FMUL.FTZ R190, R190, UR4 ;  /* 0x00000004bebe7c20 */ /* 0x000fe20008410000 */
[----:B------:R-:W-:-:S02]  /*8630*/  VIADD R8, R24, 0xffffffa1 ;  /* 0xffffffa118087836 */ /* 0x000fc40000000000 */
[----:B------:R-:W1:Y:S08]  /*8640*/  MUFU.TANH R31, R31 ;  /* 0x0000001f001f7308 */ /* 0x000e700000002400 */
[----:B------:R-:W-:Y:S01]  /*8650*/  HMMA.16816.F32 R184, R204, R6, R184 ;  /* 0x00000006ccb8723c */ /* 0x000fe200000018b8 */
[----:B--2---:R-:W-:Y:S01]  /*8660*/  FSEL R27, R198, -INF , !P6 ;  /* 0xff800000c61b7808 */ /* 0x004fe20007000000 */
[----:B------:R-:W-:Y:S01]  /*8670*/  VIADD R7, R24, 0xffffff91 ;  /* 0xffffff9118077836 */ /* 0x000fe20000000000 */
[----:B------:R-:W-:Y:S01]  /*8680*/  ISETP.GE.AND P6, PT, R20, R217, PT ;  /* 0x000000d91400720c */ /* 0x000fe20003fc6270 */
[----:B------:R-:W2:Y:S01]  /*8690*/  MUFU.TANH R171, R171 ;  /* 0x000000ab00ab7308 */ /* 0x000ea20000002400 */
[----:B------:R-:W2:Y:S01]  /*86a0*/  LDSM.16.M88.4 R20, [R167+0xf800] ;  /* 0x00f80000a714783b */ /* 0x000ea20000000200 */
[----:B------:R-:W-:Y:S01]  /*86b0*/  FMUL.FTZ R6, R191, UR4 ;  /* 0x00000004bf067c20 */ /* 0x000fe20008410000 */
[----:B----4-:R-:W-:Y:S01]  /*86c0*/  FSEL R12, R29, -INF , !P6 ;  /* 0xff8000001d0c7808 */ /* 0x010fe20007000000 */
[----:B------:R-:W-:-:S04]  /*86d0*/  DEPBAR.LE SB0, 0x0 ;  /* 0x000080000000791a */ /* 0x000fc80000000000 */
[-C--:B------:R-:W-:Y:S01]  /*86e0*/  ISETP.GE.AND P6, PT, R34, R218.reuse, PT ;  /* 0x000000da2200720c */ /* 0x080fe20003fc6270 */
[----:B------:R4:W-:Y:S01]  /*86f0*/  MUFU.TANH R209, R189 ;  /* 0x000000bd00d17308 */ /* 0x0009e20000002400 */
[C---:B---3--:R-:W-:Y:S02]  /*8700*/  HMMA.16816.F32 R180, R200.reuse, R16, R180 ;  /* 0x00000010c8b4723c */ /* 0x048fe400000018b4 */
[----:B-----5:R-:W-:Y:S01]  /*8710*/  FSEL R13, R28, -INF , !P6 ;  /* 0xff8000001c0d7808 */ /* 0x020fe20007000000 */
[----:B------:R-:W-:Y:S01]  /*8720*/  VIADD R28, R24, 0xffffff90 ;  /* 0xffffff90181c7836 */ /* 0x000fe20000000000 */
[----:B------:R-:W-:Y:S01]  /*8730*/  ISETP.GE.AND P6, PT, R34, R217, PT ;  /* 0x000000d92200720c */ /* 0x000fe20003fc6270 */
[----:B------:R-:W-:Y:S01]  /*8740*/  FMUL.FTZ R175, R184, UR4 ;  /* 0x00000004b8af7c20 */ /* 0x000fe20008410000 */
[----:B------:R-:W-:Y:S01]  /*8750*/  FMUL.FTZ R174, R186, UR4 ;  /* 0x00000004baae7c20 */ /* 0x000fe20008410000 */
[----:B------:R-:W3:Y:S01]  /*8760*/  MUFU.TANH R170, R170 ;  /* 0x000000aa00aa7308 */ /* 0x000ee20000002400 */
[----:B------:R-:W-:Y:S01]  /*8770*/  FSEL R30, R30, -INF , !P6 ;  /* 0xff8000001e1e7808 */ /* 0x000fe20007000000 */
[----:B------:R-:W-:Y:S01]  /*8780*/  HMMA.16816.F32 R176, R200, R18, R176 ;  /* 0x00000012c8b0723c */ /* 0x000fe200000018b0 */
[----:B------:R-:W-:Y:S01]  /*8790*/  ISETP.GE.AND P6, PT, R28, R218, PT ;  /* 0x000000da1c00720c */ /* 0x000fe20003fc6270 */
[----:B------:R-:W-:Y:S01]  /*87a0*/  FMUL.FTZ R173, R185, UR4 ;  /* 0x00000004b9ad7c20 */ /* 0x000fe20008410000 */
[----:B------:R-:W-:-:S02]  /*87b0*/  FMUL.FTZ R172, R187, UR4 ;  /* 0x00000004bbac7c20 */ /* 0x000fc40008410000 */
[----:B-1----:R-:W-:Y:S01]  /*87c0*/  FSEL R193, R31, -INF , !P6 ;  /* 0xff8000001fc17808 */ /* 0x002fe20007000000 */
[----:B------:R-:W1:Y:S01]  /*87d0*/  MUFU.TANH R169, R169 ;  /* 0x000000a900a97308 */ /* 0x000e620000002400 */
[----:B------:R-:W-:-:S04]  /*87e0*/  ISETP.GE.AND P6, PT, R28, R217, PT ;  /* 0x000000d91c00720c */ /* 0x000fc80003fc6270 */
[----:B------:R-:W-:Y:S02]  /*87f0*/  FSEL R192, R33, -INF , !P6 ;  /* 0xff80000021c07808 */ /* 0x000fe40007000000 */
[CC--:B------:R-:W-:Y:S01]  /*8800*/  ISETP.GE.AND P6, PT, R7.reuse, R218.reuse, PT ;  /* 0x000000da0700720c */ /* 0x0c0fe20003fc6270 */
[----:B------:R-:W5:Y:S03]  /*8810*/  MUFU.TANH R168, R168 ;  /* 0x000000a800a87308 */ /* 0x000f660000002400 */
[----:B----4-:R-:W-:Y:S02]  /*8820*/  FSEL R189, R32, -INF , !P6 ;  /* 0xff80000020bd7808 */ /* 0x010fe40007000000 */
[----:B------:R-:W-:Y:S01]  /*8830*/  ISETP.GE.AND P6, PT, R7, R217, PT ;  /* 0x000000d90700720c */ /* 0x000fe20003fc6270 */
[----:B------:R-:W-:Y:S02]  /*8840*/  VIADD R7, R24, 0xffffff98 ;  /* 0xffffff9818077836 */ /* 0x000fe40000000000 */
[----:B------:R-:W4:Y:S01]  /*8850*/  MUFU.TANH R211, R188 ;  /* 0x000000bc00d37308 */ /* 0x000f220000002400 */
[----:B------:R-:W-:Y:S01]  /*8860*/  FSEL R210, R210, -INF , !P6 ;  /* 0xff800000d2d27808 */ /* 0x000fe20007000000 */
[----:B--2---:R-:W-:Y:S01]  /*8870*/  HMMA.16816.F32 R180, R204, R20, R180 ;  /* 0x00000014ccb4723c */ /* 0x004fe200000018b4 */
[----:B------:R-:W-:-:S04]  /*8880*/  ISETP.GE.AND P6, PT, R7, R218, PT ;  /* 0x000000da0700720c */ /* 0x000fc80003fc6270 */
[----:B------:R-:W-:Y:S01]  /*8890*/  FSEL R171, R171, -INF , !P6 ;  /* 0xff800000abab7808 */ /* 0x000fe20007000000 */
[----:B------:R-:W2:Y:S01]  /*88a0*/  MUFU.TANH R208, R190 ;  /* 0x000000be00d07308 */ /* 0x000ea20000002400 */
[----:B------:R-:W-:Y:S01]  /*88b0*/  ISETP.GE.AND P6, PT, R7, R217, PT ;  /* 0x000000d90700720c */ /* 0x000fe20003fc6270 */
[----:B------:R-:W-:Y:S01]  /*88c0*/  VIADD R7, R24, 0xffffff99 ;  /* 0xffffff9918077836 */ /* 0x000fe20000000000 */
[----:B------:R-:W-:Y:S02]  /*88d0*/  HMMA.16816.F32 R176, R204, R22, R176 ;  /* 0x00000016ccb0723c */ /* 0x000fe400000018b0 */
[----:B---3--:R-:W-:Y:S02]  /*88e0*/  FSEL R170, R170, -INF , !P6 ;  /* 0xff800000aaaa7808 */ /* 0x008fe40007000000 */
[----:B------:R-:W-:Y:S01]  /*88f0*/  ISETP.GE.AND P6, PT, R7, R218, PT ;  /* 0x000000da0700720c */ /* 0x000fe20003fc6270 */
[----:B------:R-:W3:Y:S03]  /*8900*/  MUFU.TANH R6, R6 ;  /* 0x0000000600067308 */ /* 0x000ee60000002400 */
[----:B-1----:R-:W-:-:S02]  /*8910*/  FSEL R169, R169, -INF , !P6 ;  /* 0xff800000a9a97808 */ /* 0x002fc40007000000 */
[-C--:B------:R-:W-:Y:S01]  /*8920*/  ISETP.GE.AND P6, PT, R7, R217.reuse, PT ;  /* 0x000000d90700720c */ /* 0x080fe20003fc6270 */
[----:B------:R-:W-:Y:S02]  /*8930*/  VIADD R7, R24, 0xffffffa0 ;  /* 0xffffffa018077836 */ /* 0x000fe40000000000 */
[----:B------:R-:W-:Y:S01]  /*8940*/  FMUL.FTZ R182, R182, UR4 ;  /* 0x00000004b6b67c20 */ /* 0x000fe20008410000 */
[----:B------:R-:W1:Y:S01]  /*8950*/  MUFU.TANH R175, R175 ;  /* 0x000000af00af7308 */ /* 0x000e620000002400 */
[----:B-----5:R-:W-:Y:S01]  /*8960*/  FSEL R168, R168, -INF , !P6 ;  /* 0xff800000a8a87808 */ /* 0x020fe20007000000 */
[----:B------:R-:W-:Y:S01]  /*8970*/  FMUL.FTZ R181, R181, UR4 ;  /* 0x00000004b5b57c20 */ /* 0x000fe20008410000 */
[-C--:B------:R-:W-:Y:S01]  /*8980*/  ISETP.GE.AND P6, PT, R7, R218.reuse, PT ;  /* 0x000000da0700720c */ /* 0x080fe20003fc6270 */
[----:B------:R-:W-:Y:S01]  /*8990*/  FMUL.FTZ R183, R183, UR4 ;  /* 0x00000004b7b77c20 */ /* 0x000fe20008410000 */
[----:B------:R-:W-:Y:S02]  /*89a0*/  FMUL.FTZ R176, R176, UR4 ;  /* 0x00000004b0b07c20 */ /* 0x000fe40008410000 */
[----:B----4-:R-:W-:Y:S01]  /*89b0*/  FSEL R211, R211, -INF , !P6 ;  /* 0xff800000d3d37808 */ /* 0x010fe20007000000 */
[----:B------:R-:W4:Y:S01]  /*89c0*/  MUFU.TANH R174, R174 ;  /* 0x000000ae00ae7308 */ /* 0x000f220000002400 */
[----:B------:R-:W-:Y:S01]  /*89d0*/  ISETP.GE.AND P6, PT, R7, R217, PT ;  /* 0x000000d90700720c */ /* 0x000fe20003fc6270 */
[----:B------:R-:W-:Y:S01]  /*89e0*/  FMUL.FTZ R7, R180, UR4 ;  /* 0x00000004b4077c20 */ /* 0x000fe20008410000 */
[----:B------:R-:W-:Y:S01]  /*89f0*/  FMUL.FTZ R177, R177, UR4 ;  /* 0x00000004b1b17c20 */ /* 0x000fe20008410000 */
[----:B------:R-:W-:Y:S01]  /*8a00*/  FMUL.FTZ R178, R178, UR4 ;  /* 0x00000004b2b27c20 */ /* 0x000fe20008410000 */
[----:B--2---:R-:W-:Y:S01]  /*8a10*/  FSEL R208, R208, -INF , !P6 ;  /* 0xff800000d0d07808 */ /* 0x004fe20007000000 */
[----:B------:R-:W-:Y:S01]  /*8a20*/  FMUL.FTZ R179, R179, UR4 ;  /* 0x00000004b3b37c20 */ /* 0x000fe20008410000 */
[----:B------:R-:W-:Y:S01]  /*8a30*/  ISETP.GE.AND P6, PT, R8, R218, PT ;  /* 0x000000da0800720c */ /* 0x000fe20003fc6270 */
[----:B------:R-:W2:Y:S03]  /*8a40*/  MUFU.TANH R173, R173 ;  /* 0x000000ad00ad7308 */ /* 0x000ea60000002400 */
[----:B------:R-:W-:-:S02]  /*8a50*/  FSEL R209, R209, -INF , !P6 ;  /* 0xff800000d1d17808 */ /* 0x000fc40007000000 */
[----:B------:R-:W-:Y:S01]  /*8a60*/  ISETP.GE.AND P6, PT, R8, R217, PT ;  /* 0x000000d90800720c */ /* 0x000fe20003fc6270 */
[----:B------:R-:W-:Y:S02]  /*8a70*/  VIADD R8, R24, 0xffffffa8 ;  /* 0xffffffa818087836 */ /* 0x000fe40000000000 */
[----:B------:R-:W5:Y:S01]  /*8a80*/  MUFU.TANH R172, R172 ;  /* 0x000000ac00ac7308 */ /* 0x000f620000002400 */
[----:B---3--:R-:W-:Y:S01]  /*8a90*/  FSEL R206, R6, -INF , !P6 ;  /* 0xff80000006ce7808 */ /* 0x008fe20007000000 */
[----:B------:R-:W-:Y:S01]  /*8aa0*/  VIADD R6, R24, 0xffffffa9 ;  /* 0xffffffa918067836 */ /* 0x000fe20000000000 */
[----:B------:R-:W-:-:S04]  /*8ab0*/  ISETP.GE.AND P6, PT, R8, R218, PT ;  /* 0x000000da0800720c */ /* 0x000fc80003fc6270 */
[----:B-1----:R-:W-:Y:S01]  /*8ac0*/  FSEL R175, R175, -INF , !P6 ;  /* 0xff800000afaf7808 */ /* 0x002fe20007000000 */
[----:B------:R-:W1:Y:S01]  /*8ad0*/  MUFU.TANH R7, R7 ;  /* 0x0000000700077308 */ /* 0x000e620000002400 */
[----:B------:R-:W-:Y:S02]  /*8ae0*/  ISETP.GE.AND P6, PT, R8, R217, PT ;  /* 0x000000d90800720c */ /* 0x000fe40003fc6270 */
[----:B------:R-:W-:Y:S02]  /*8af0*/  FMNMX3.FTZ R8, R164, R25, R5, !PT ;  /* 0x00000019a4087276 */ /* 0x000fe40007810005 */
[----:B----4-:R-:W-:Y:S02]  /*8b00*/  FSEL R174, R174, -INF , !P6 ;  /* 0xff800000aeae7808 */ /* 0x010fe40007000000 */
[----:B------:R-:W-:Y:S01]  /*8b10*/  ISETP.GE.AND P6, PT, R6, R218, PT ;  /* 0x000000da0600720c */ /* 0x000fe20003fc6270 */
[----:B------:R-:W3:Y:S01]  /*8b20*/  MUFU.TANH R202, R182 ;  /* 0x000000b600ca7308 */ /* 0x000ee20000002400 */
[----:B------:R-:W-:-:S02]  /*8b30*/  FMNMX3.FTZ R8, R8, R27, R13, !PT ;  /* 0x0000001b08087276 */ /* 0x000fc4000781000d */
[----:B--2---:R-:W-:Y:S02]  /*8b40*/  FSEL R173, R173, -INF , !P6 ;  /* 0xff800000adad7808 */ /* 0x004fe40007000000 */
[----:B------:R-:W-:Y:S01]  /*8b50*/  ISETP.GE.AND P6, PT, R6, R217, PT ;  /* 0x000000d90600720c */ /* 0x000fe20003fc6270 */
[----:B------:R-:W-:Y:S01]  /*8b60*/  VIADD R6, R24, 0xffffffb0 ;  /* 0xffffffb018067836 */ /* 0x000fe20000000000 */
[----:B------:R-:W-:Y:S01]  /*8b70*/  FMNMX3.FTZ R8, R8, R193, R189, !PT ;  /* 0x000000c108087276 */ /* 0x000fe200078100bd */
[----:B------:R-:W2:Y:S01]  /*8b80*/  MUFU.TANH R181, R181 ;  /* 0x000000b500b57308 */ /* 0x000ea20000002400 */
[----:B-----5:R-:W-:Y:S01]  /*8b90*/  FSEL R172, R172, -INF , !P6 ;  /* 0xff800000acac7808 */ /* 0x020fe20007000000 */
[----:B------:R-:W-:Y:S01]  /*8ba0*/  BAR.SYNC.DEFER_BLOCKING 0x0 ;  /* 0x0000000000007b1d */ /* 0x000fe20000010000 */
[----:B------:R-:W-:Y:S02]  /*8bb0*/  ISETP.GE.AND P6, PT, R6, R218, PT ;  /* 0x000000da0600720c */ /* 0x000fe40003fc6270 */
[----:B------:R-:W-:-:S02]  /*8bc0*/  FMNMX3.FTZ R8, R8, R171, R169, !PT ;  /* 0x000000ab08087276 */ /* 0x000fc400078100a9 */
[----:B-1----:R-:W-:Y:S01]  /*8bd0*/  FSEL R205, R7, -INF , !P6 ;  /* 0xff80000007cd7808 */ /* 0x002fe20007000000 */
[----:B------:R-:W1:Y:S01]  /*8be0*/  MUFU.TANH R200, R183 ;  /* 0x000000b700c87308 */ /* 0x000e620000002400 */
[----:B------:R-:W-:Y:S01]  /*8bf0*/  ISETP.GE.AND P6, PT, R6, R217, PT ;  /* 0x000000d90600720c */ /* 0x000fe20003fc6270 */
[----:B------:R-:W-:Y:S01]  /*8c00*/  VIADD R6, R24, 0xffffffb1 ;  /* 0xffffffb118067836 */ /* 0x000fe20000000000 */
[----:B------:R-:W-:Y:S02]  /*8c10*/  FMNMX3.FTZ R8, R8, R211, R209, !PT ;  /* 0x000000d308087276 */ /* 0x000fe400078100d1 */
[----:B---3--:R-:W-:Y:S02]  /*8c20*/  FSEL R202, R202, -INF , !P6 ;  /* 0xff800000caca7808 */ /* 0x008fe40007000000 */
        /* <DEDUP_REMOVED lines=8> */
[----:B-1----:R-:W-:Y:S01]  /*8cb0*/  FSEL R200, R200, -INF , !P6 ;  /* 0xff800000c8c87808 */ /* 0x002fe20007000000 */
[----:B------:R-:W-:Y:S01]  /*8cc0*/  VIADD R24, R24, 0xffffffb9 ;  /* 0xffffffb918187836 */ /* 0x000fe20000000000 */
[----:B------:R-:W-:Y:S02]  /*8cd0*/  ISETP.GE.AND P6, PT, R6, R218, PT ;  /* 0x000000da0600720c */ /* 0x000fe40003fc6270 */
[----:B------:R-:W-:-:S02]  /*8ce0*/  FMNMX3.FTZ R7, R7, R12, R30, !PT ;  /* 0x0000000c07077276 */ /* 0x000fc4000781001e */
[----:B------:R-:W-:Y:S01]  /*8cf0*/  FMNMX3.FTZ R8, R8, R205, R203, !PT ;  /* 0x000000cd08087276 */ /* 0x000fe200078100cb */
[----:B------:R-:W1:Y:S01]  /*8d00*/  MUFU.TANH R198, R178 ;  /* 0x000000b200c67308 */ /* 0x000e620000002400 */
[----:B---3--:R-:W-:Y:S02]  /*8d10*/  FSEL R201, R201, -INF , !P6 ;  /* 0xff800000c9c97808 */ /* 0x008fe40007000000 */
[----:B------:R-:W-:Y:S02]  /*8d20*/  ISETP.GE.AND P6, PT, R24, R218, PT ;  /* 0x000000da1800720c */ /* 0x000fe40003fc6270 */
[----:B------:R-:W-:-:S03]  /*8d30*/  FMNMX3.FTZ R9, R7, R192, R210, !PT ;  /* 0x000000c007097276 */ /* 0x000fc600078100d2 */
[----:B------:R-:W3:Y:S01]  /*8d40*/  MUFU.TANH R166, R179 ;  /* 0x000000b300a67308 */ /* 0x000ee20000002400 */
[----:B--2---:R-:W-:Y:S02]  /*8d50*/  FSEL R199, R199, -INF , !P6 ;  /* 0xff800000c7c77808 */ /* 0x004fe40007000000 */
[----:B------:R-:W-:Y:S02]  /*8d60*/  ISETP.GE.AND P6, PT, R6, R217, PT ;  /* 0x000000d90600720c */ /* 0x000fe40003fc6270 */
[----:B------:R-:W-:Y:S02]  /*8d70*/  FMNMX3.FTZ R10, R8, R201, R199, !PT ;  /* 0x000000c9080a7276 */ /* 0x000fe400078100c7 */
[----:B-1----:R-:W-:Y:S02]  /*8d80*/  FSEL R198, R198, -INF , !P6 ;  /* 0xff800000c6c67808 */ /* 0x002fe40007000000 */
[----:B------:R-:W-:-:S04]  /*8d90*/  ISETP.GE.AND P6, PT, R24, R217, PT ;  /* 0x000000d91800720c */ /* 0x000fc80003fc6270 */
[----:B---3--:R-:W-:Y:S01]  /*8da0*/  FSEL R166, R166, -INF , !P6 ;  /* 0xff800000a6a67808 */ /* 0x008fe20007000000 */
        /* <DEDUP_REMOVED lines=24> */
[----:B------:R-:W-:Y:S01]  /*8f30*/  ULEA.HI.X UR6, UR10, UR6, UR11, 0x5, UP0 ;  /* 0x000000060a067291 */ /* 0x000fe200080f2c0b */
[----:B------:R-:W-:Y:S01]  /*8f40*/  IMAD.U32 R8, RZ, RZ, UR28 ;  /* 0x0000001cff087e24 */ /* 0x000fe2000f8e00ff */
[----:B------:R-:W-:Y:S01]  /*8f50*/  LEA.HI.X R15, R11, R235, R6, 0x1, P6 ;  /* 0x000000eb0b0f7211 */ /* 0x000fe200030f0c06 */
[----:B------:R1:W-:Y:S01]  /*8f60*/  @P5 STS.128 [R237+0x8000], RZ ;  /* 0x008000ffed005388 */ /* 0x0003e20000000c00 */
[----:B------:R-:W-:-:S02]  /*8f70*/  LEA R18, P6, R7, R236, 0x1 ;  /* 0x000000ec07127211 */ /* 0x000fc400078c08ff */
[----:B------:R-:W-:Y:S01]  /*8f80*/  MOV R6, UR4 ;  /* 0x0000000400067c02 */ /* 0x000fe20008000f00 */
[----:B------:R-:W-:Y:S01]  /*8f90*/  @!PT LDS RZ, [RZ] ;  /* 0x00000000fffff984 */ /* 0x000fe20000000800 */
[----:B------:R-:W-:Y:S01]  /*8fa0*/  @!PT LDS RZ, [RZ] ;  /* 0x00000000fffff984 */ /* 0x000fe20000000800 */
[----:B------:R-:W-:Y:S01]  /*8fb0*/  @!PT LDS RZ, [RZ] ;  /* 0x00000000fffff984 */ /* 0x000fe20000000800 */
[----:B------:R1:W-:Y:S01]  /*8fc0*/  @!P4 LDGSTS.E.BYPASS.LTC128B.128 [R237+0xa000], desc[UR22][R16.64+0x80] ;  /* 0x0a00008010edcfae */ /* 0x0003e2000b981a16 */
[-C--:B------:R-:W-:Y:S01]  /*8fd0*/  LEA.HI.X R19, R7, R235.reuse, R8, 0x1, P6 ;  /* 0x000000eb07137211 */ /* 0x080fe200030f0c08 */
[----:B------:R-:W-:Y:S01]  /*8fe0*/  IMAD.U32 R7, RZ, RZ, UR6 ;  /* 0x00000006ff077e24 */ /* 0x000fe2000f8e00ff */
        /* <DEDUP_REMOVED lines=74> */
.L_x_628:
[----:B------:R-:W-:Y:S01]  /*9490*/  FMNMX3.FTZ R9, R9, R170, R168, !PT ;  /* 0x000000aa09097276 */ /* 0x000fe200078100a8 */
[----:B------:R-:W2:Y:S01]  /*94a0*/  SHFL.BFLY PT, R7, R10, 0x2, 0x1f ;  /* 0x0c401f000a077f89 */ /* 0x000ea200000e0000 */
[----:B------:R-:W3:Y:S01]  /*94b0*/  LDCU UR4, c[0x0][0x45c] ;  /* 0x00008b80ff0477ac */ /* 0x000ee20008000800 */
[----:B-1----:R-:W-:Y:S02]  /*94c0*/  IADD3 R16, PT, PT, R165, 0x10000, RZ ;  /* 0x00010000a5107810 */ /* 0x002fe40007ffe0ff */
[----:B------:R-:W-:Y:S01]  /*94d0*/  FMNMX3.FTZ R9, R9, R208, R206, !PT ;  /* 0x000000d009097276 */ /* 0x000fe200078100ce */
[----:B------:R-:W-:Y:S01]  /*94e0*/  UIADD3 UR6, UPT, UPT, UR19, -0x3, URZ ;  /* 0xfffffffd13067890 */ /* 0x000fe2000fffe0ff */
[----:B------:R-:W-:Y:S02]  /*94f0*/  IADD3 R196, PT, PT, R165, 0x10040, RZ ;  /* 0x00010040a5c47810 */ /* 0x000fe40007ffe0ff */
[----:B------:R-:W-:Y:S02]  /*9500*/  FMNMX3.FTZ R9, R9, R174, R172, !PT ;  /* 0x000000ae09097276 */ /* 0x000fe400078100ac */
[----:B------:R-:W-:-:S02]  /*9510*/  @P0 IADD3 R196, PT, PT, R16, -0x40, RZ ;  /* 0xffffffc010c40810 */ /* 0x000fc40007ffe0ff */
[----:B------:R-:W-:Y:S02]  /*9520*/  FMNMX3.FTZ R9, R9, R202, R200, !PT ;  /* 0x000000ca09097276 */ /* 0x000fe400078100c8 */
[----:B------:R-:W-:Y:S02]  /*9530*/  MOV R187, 0x20 ;  /* 0x0000002000bb7802 */ /* 0x000fe40000000f00 */
[----:B------:R-:W-:Y:S02]  /*9540*/  FMNMX3.FTZ R9, R9, R198, R166, !PT ;  /* 0x000000c609097276 */ /* 0x000fe400078100a6 */
[----:B------:R-:W-:-:S03]  /*9550*/  SEL R187, R187, 0xffffffe0, !P2 ;  /* 0xffffffe0bbbb7807 */ /* 0x000fc60005000000 */
[----:B------:R-:W1:Y:S01]  /*9560*/  SHFL.BFLY PT, R6, R9, 0x2, 0x1f ;  /* 0x0c401f0009067f89 */ /* 0x000e6200000e0000 */
[C---:B------:R-:W-:Y:S02]  /*9570*/  IADD3 R197, PT, PT, R187.reuse, R165, RZ ;  /* 0x000000a5bbc57210 */ /* 0x040fe40007ffe0ff */
[----:B--2---:R-:W-:Y:S02]  /*9580*/  FMNMX.FTZ R7, R10, R7, !PT ;  /* 0x000000070a077209 */ /* 0x004fe40007810000 */
[----:B------:R-:W-:Y:S01]  /*9590*/  IADD3 R187, PT, PT, R187, R196, RZ ;  /* 0x000000c4bbbb7210 */ /* 0x000fe20007ffe0ff */
[----:B------:R-:W-:Y:S04]  /*95a0*/  LDSM.16.MT88.4 R20, [R197+0x10000] ;  /* 0x01000000c514783b */ /* 0x000fe80000004200 */
[----:B------:R-:W2:Y:S01]  /*95b0*/  SHFL.BFLY PT, R184, R7, 0x1, 0x1f ;  /* 0x0c201f0007b87f89 */ /* 0x000ea200000e0000 */
[----:B-1----:R-:W-:-:S05]  /*95c0*/  FMNMX.FTZ R6, R9, R6, !PT ;  /* 0x0000000609067209 */ /* 0x002fca0007810000 */
[----:B------:R-:W1:Y:S01]  /*95d0*/  SHFL.BFLY PT, R183, R6, 0x1, 0x1f ;  /* 0x0c201f0006b77f89 */ /* 0x000e6200000e0000 */
[----:B--2---:R-:W-:-:S04]  /*95e0*/  FMNMX.FTZ R184, R7, R184, !PT ;  /* 0x000000b807b87209 */ /* 0x004fc80007810000 */
[C---:B------:R-:W-:Y:S01]  /*95f0*/  FSETP.NEU.FTZ.AND P3, PT, R184.reuse, -INF , PT ;  /* 0xff800000b800780b */ /* 0x040fe20003f7d000 */
[----:B---3--:R-:W-:-:S05]  /*9600*/  FMUL.FTZ R204, R184, UR4 ;  /* 0x00000004b8cc7c20 */ /* 0x008fca0008410000 */
[----:B------:R-:W-:-:S05]  /*9610*/  FSEL R204, R204, RZ, P3 ;  /* 0x000000ffcccc7208 */ /* 0x000fca0001800000 */
[--C-:B------:R-:W-:Y:S01]  /*9620*/  FFMA.FTZ R181, R5, UR4, -R204.reuse ;  /* 0x0000000405b57c23 */ /* 0x100fe200080108cc */
[----:B------:R-:W-:Y:S01]  /*9630*/  FSEL R5, R184, RZ, P3 ;  /* 0x000000ffb8057208 */ /* 0x000fe20001800000 */
[--C-:B------:R-:W-:Y:S01]  /*9640*/  FFMA.FTZ R182, R25, UR4, -R204.reuse ;  /* 0x0000000419b67c23 */ /* 0x100fe200080108cc */
[--C-:B------:R-:W-:Y:S01]  /*9650*/  FFMA.FTZ R180, R27, UR4, -R204.reuse ;  /* 0x000000041bb47c23 */ /* 0x100fe200080108cc */
[----:B-1----:R-:W-:Y:S01]  /*9660*/  FMNMX.FTZ R183, R6, R183, !PT ;  /* 0x000000b706b77209 */ /* 0x002fe20007810000 */
[--C-:B------:R-:W-:Y:S01]  /*9670*/  FFMA.FTZ R179, R13, UR4, -R204.reuse ;  /* 0x000000040db37c23 */ /* 0x100fe200080108cc */
[----:B------:R-:W-:Y:S01]  /*9680*/  FADD.FTZ R186, R164, -R5 ;  /* 0x80000005a4ba7221 */ /* 0x000fe20000010000 */
[----:B------:R-:W-:Y:S01]  /*9690*/  MUFU.EX2 R181, R181 ;  /* 0x000000b500b57308 */ /* 0x000fe20000000800 */
[C---:B------:R-:W-:Y:S01]  /*96a0*/  FSETP.NEU.FTZ.AND P1, PT, R183.reuse, -INF , PT ;  /* 0xff800000b700780b */ /* 0x040fe20003f3d000 */
[----:B------:R-:W-:Y:S01]  /*96b0*/  FMUL.FTZ R167, R183, UR4 ;  /* 0x00000004b7a77c20 */ /* 0x000fe20008410000 */
[----:B------:R-:W-:Y:S01]  /*96c0*/  FMUL.FTZ R186, R186, UR4 ;  /* 0x00000004baba7c20 */ /* 0x000fe20008410000 */
[--C-:B------:R-:W-:Y:S01]  /*96d0*/  FFMA.FTZ R195, R193, UR4, -R204.reuse ;  /* 0x00000004c1c37c23 */ /* 0x100fe200080108cc */
[--C-:B------:R-:W-:Y:S01]  /*96e0*/  FFMA.FTZ R190, R189, UR4, -R204.reuse ;  /* 0x00000004bdbe7c23 */ /* 0x100fe200080108cc */
[--C-:B------:R-:W-:Y:S01]  /*96f0*/  FFMA.FTZ R189, R171, UR4, -R204.reuse ;  /* 0x00000004abbd7c23 */ /* 0x100fe200080108cc */
[----:B------:R-:W-:Y:S01]  /*9700*/  FSEL R167, R167, RZ, P1 ;  /* 0x000000ffa7a77208 */ /* 0x000fe20000800000 */
[----:B------:R-:W1:Y:S01]  /*9710*/  MUFU.EX2 R182, R182 ;  /* 0x000000b600b67308 */ /* 0x000e620000000800 */
[--C-:B------:R-:W-:Y:S01]  /*9720*/  FFMA.FTZ R188, R169, UR4, -R204.reuse ;  /* 0x00000004a9bc7c23 */ /* 0x100fe200080108cc */
[--C-:B------:R-:W-:Y:S01]  /*9730*/  FFMA.FTZ R207, R211, UR4, -R204.reuse ;  /* 0x00000004d3cf7c23 */ /* 0x100fe200080108cc */
[----:B------:R-:W-:Y:S01]  /*9740*/  FFMA.FTZ R212, R173, UR4, -R204 ;  /* 0x00000004add47c23 */ /* 0x000fe200080108cc */
[--C-:B------:R-:W-:Y:S01]  /*9750*/  FFMA.FTZ R185, R30, UR4, -R167.reuse ;  /* 0x000000041eb97c23 */ /* 0x100fe200080108a7 */
[--C-:B------:R-:W-:Y:S01]  /*9760*/  FFMA.FTZ R178, R4, UR4, -R167.reuse ;  /* 0x0000000404b27c23 */ /* 0x100fe200080108a7 */
[----:B------:R-:W2:Y:S01]  /*9770*/  LDSM.16.MT88.4 R28, [R196] ;  /* 0x00000000c41c783b */ /* 0x000ea20000004200 */
[----:B------:R-:W-:Y:S01]  /*9780*/  FSEL R4, R183, RZ, P1 ;  /* 0x000000ffb7047208 */ /* 0x000fe20000800000 */
[--C-:B------:R-:W-:Y:S01]  /*9790*/  FFMA.FTZ R177, R26, UR4, -R167.reuse ;  /* 0x000000041ab17c23 */ /* 0x100fe200080108a7 */
[--C-:B------:R-:W-:Y:S01]  /*97a0*/  FFMA.FTZ R176, R12, UR4, -R167.reuse ;  /* 0x000000040cb07c23 */ /* 0x100fe200080108a7 */
[----:B------:R-:W-:Y:S01]  /*97b0*/  MUFU.EX2 R180, R180 ;  /* 0x000000b400b47308 */ /* 0x000fe20000000800 */
[----:B------:R-:W-:Y:S01]  /*97c0*/  LDSM.16.MT88.4 R12, [R165+0x10000] ;  /* 0x01000000a50c783b */ /* 0x000fe20000004200 */
[----:B------:R-:W-:Y:S01]  /*97d0*/  FADD.FTZ R3, R3, -R4 ;  /* 0x8000000403037221 */ /* 0x000fe20000010000 */
[--C-:B------:R-:W-:Y:S01]  /*97e0*/  FFMA.FTZ R194, R192, UR4, -R167.reuse ;  /* 0x00000004c0c27c23 */ /* 0x100fe200080108a7 */
[--C-:B------:R-:W-:Y:S01]  /*97f0*/  FFMA.FTZ R191, R210, UR4, -R167.reuse ;  /* 0x00000004d2bf7c23 */ /* 0x100fe200080108a7 */
[--C-:B------:R-:W-:Y:S01]  /*9800*/  FFMA.FTZ R193, R170, UR4, -R167.reuse ;  /* 0x00000004aac17c23 */ /* 0x100fe200080108a7 */
[----:B------:R-:W-:Y:S01]  /*9810*/  FMUL.FTZ R3, R3, UR4 ;  /* 0x0000000403037c20 */ /* 0x000fe20008410000 */
[----:B-1----:R-:W-:Y:S01]  /*9820*/  F2FP.F16.F32.PACK_AB R4, R181, R182 ;  /* 0x000000b6b504723e */ /* 0x002fe200000000ff */
[----:B------:R-:W1:Y:S01]  /*9830*/  MUFU.EX2 R179, R179 ;  /* 0x000000b300b37308 */ /* 0x000e620000000800 */
[--C-:B------:R-:W-:Y:S01]  /*9840*/  FFMA.FTZ R192, R168, UR4, -R167.reuse ;  /* 0x00000004a8c07c23 */ /* 0x100fe200080108a7 */
[--C-:B------:R-:W-:Y:S01]  /*9850*/  FFMA.FTZ R210, R209, UR4, -R204.reuse ;  /* 0x00000004d1d27c23 */ /* 0x100fe200080108cc */
[----:B------:R-:W-:Y:S01]  /*9860*/  LDSM.16.MT88.4 R168, [R165+0x12800] ;  /* 0x01280000a5a8783b */ /* 0x000fe20000004200 */
[--C-:B------:R-:W-:Y:S01]  /*9870*/  FFMA.FTZ R211, R206, UR4, -R167.reuse ;  /* 0x00000004ced37c23 */ /* 0x100fe200080108a7 */
[--C-:B------:R-:W-:Y:S01]  /*9880*/  FFMA.FTZ R209, R175, UR4, -R204.reuse ;  /* 0x00000004afd17c23 */ /* 0x100fe200080108cc */
[--C-:B------:R-:W-:Y:S01]  /*9890*/  FFMA.FTZ R208, R208, UR4, -R167.reuse ;  /* 0x00000004d0d07c23 */ /* 0x100fe200080108a7 */
[--C-:B------:R-:W-:Y:S01]  /*98a0*/  FFMA.FTZ R206, R174, UR4, -R167.reuse ;  /* 0x00000004aece7c23 */ /* 0x100fe200080108a7 */
[----:B------:R-:W-:Y:S01]  /*98b0*/  MUFU.EX2 R178, R178 ;  /* 0x000000b200b27308 */ /* 0x000fe20000000800 */
[--C-:B------:R-:W-:Y:S01]  /*98c0*/  FFMA.FTZ R213, R172, UR4, -R167.reuse ;  /* 0x00000004acd57c23 */ /* 0x100fe200080108a7 */
[--C-:B------:R-:W-:Y:S01]  /*98d0*/  FFMA.FTZ R205, R205, UR4, -R204.reuse ;  /* 0x00000004cdcd7c23 */ /* 0x100fe200080108cc */
[----:B------:R-:W-:Y:S01]  /*98e0*/  LDSM.16.MT88.4 R172, [R187+0x1000] ;  /* 0x00100000bbac783b */ /* 0x000fe20000004200 */
[--C-:B------:R-:W-:Y:S01]  /*98f0*/  FFMA.FTZ R214, R203, UR4, -R204.reuse ;  /* 0x00000004cbd67c23 */ /* 0x100fe200080108cc */
[--C-:B------:R-:W-:Y:S01]  /*9900*/  FFMA.FTZ R201, R201, UR4, -R204.reuse ;  /* 0x00000004c9c97c23 */ /* 0x100fe200080108cc */
[----:B------:R-:W-:Y:S01]  /*9910*/  FFMA.FTZ R204, R199, UR4, -R204 ;  /* 0x00000004c7cc7c23 */ /* 0x000fe200080108cc */
[--C-:B------:R-:W-:Y:S01]  /*9920*/  FFMA.FTZ R199, R202, UR4, -R167.reuse ;  /* 0x00000004cac77c23 */ /* 0x100fe200080108a7 */
[----:B------:R-:W3:Y:S01]  /*9930*/  MUFU.EX2 R177, R177 ;  /* 0x000000b100b17308 */ /* 0x000ee20000000800 */
[----:B-1----:R-:W-:Y:S01]  /*9940*/  F2FP.F16.F32.PACK_AB R6, R179, R180 ;  /* 0x000000b4b306723e */ /* 0x002fe200000000ff */
[--C-:B------:R-:W-:Y:S01]  /*9950*/  FFMA.FTZ R200, R200, UR4, -R167.reuse ;  /* 0x00000004c8c87c23 */ /* 0x100fe200080108a7 */
[--C-:B------:R-:W-:Y:S01]  /*9960*/  FFMA.FTZ R198, R198, UR4, -R167.reuse ;  /* 0x00000004c6c67c23 */ /* 0x100fe200080108a7 */
[----:B------:R-:W-:-:S04]  /*9970*/  FFMA.FTZ R203, R166, UR4, -R167 ;  /* 0x00000004a6cb7c23 */ /* 0x000fc800080108a7 */
[----:B------:R-:W-:Y:S08]  /*9980*/  MUFU.EX2 R176, R176 ;  /* 0x000000b000b07308 */ /* 0x000ff00000000800 */
[----:B------:R-:W1:Y:S01]  /*9990*/  MUFU.EX2 R185, R185 ;  /* 0x000000b900b97308 */ /* 0x000e620000000800 */
[----:B---3--:R-:W-:-:S07]  /*99a0*/  F2FP.F16.F32.PACK_AB R5, R177, R178 ;  /* 0x000000b2b105723e */ /* 0x008fce00000000ff */
[----:B------:R-:W3:Y:S08]  /*99b0*/  MUFU.EX2 R186, R186 ;  /* 0x000000ba00ba7308 */ /* 0x000ef00000000800 */
[----:B------:R-:W4:Y:S01]  /*99c0*/  MUFU.EX2 R3, R3 ;  /* 0x0000000300037308 */ /* 0x000f220000000800 */
[----:B-1----:R-:W-:-:S07]  /*99d0*/  F2FP.F16.F32.PACK_AB R7, R185, R176 ;  /* 0x000000b0b907723e */ /* 0x002fce00000000ff */
        /* <DEDUP_REMOVED lines=17> */
[C---:B--2---:R-:W-:Y:S01]  /*9af0*/  HMMA.16816.F32 R24, R4.reuse, R28, R24 ;  /* 0x0000001c0418723c */ /* 0x044fe20000001818 */
        /* <DEDUP_REMOVED lines=146> */
[----:B------:R-:W-:Y:S01]  /*a420*/  LDSM.16.MT88.4 R152, [R187+0x6000] ;  /* 0x00600000bb98783b */ /* 0x000fe20000004200 */
[----:B------:R-:W-:Y:S01]  /*a430*/  MOV R3, R183 ;  /* 0x000000b700037202 */ /* 0x000fe20000000f00 */
[----:B------:R-:W4:Y:S01]  /*a440*/  MUFU.EX2 R192, R192 ;  /* 0x000000c000c07308 */ /* 0x000f220000000800 */
[----:B------:R-:W-:Y:S01]  /*a450*/  FADD.FTZ R181, R181, R182 ;  /* 0x000000b6b5b57221 */ /* 0x000fe20000010000 */
[----:B------:R-:W-:Y:S01]  /*a460*/  FADD.FTZ R177, R177, R178 ;  /* 0x000000b2b1b17221 */ /* 0x000fe20000010000 */
[----:B--2---:R-:W-:Y:S02]  /*a470*/  HMMA.16816.F32 R84, R4, R140, R84 ;  /* 0x0000008c0454723c */ /* 0x004fe40000001854 */
[----:B------:R-:W-:Y:S01]  /*a480*/  FADD.FTZ R180, R180, R181 ;  /* 0x000000b5b4b47221 */ /* 0x000fe20000010000 */
[----:B------:R-:W-:-:S02]  /*a490*/  FADD.FTZ R176, R176, R177 ;  /* 0x000000b1b0b07221 */ /* 0x000fc40000010000 */
[----:B------:R-:W-:Y:S01]  /*a4a0*/  MUFU.EX2 R207, R207 ;  /* 0x000000cf00cf7308 */ /* 0x000fe20000000800 */
[----:B------:R-:W-:Y:S01]  /*a4b0*/  FADD.FTZ R180, R179, R180 ;  /* 0x000000b4b3b47221 */ /* 0x000fe20000010000 */
[----:B------:R-:W-:Y:S01]  /*a4c0*/  FADD.FTZ R185, R185, R176 ;  /* 0x000000b0b9b97221 */ /* 0x000fe20000010000 */
[C---:B------:R-:W-:Y:S01]  /*a4d0*/  HMMA.16816.F32 R88, R4.reuse, R142, R88 ;  /* 0x0000008e0458723c */ /* 0x040fe20000001858 */
[----:B------:R-:W2:Y:S04]  /*a4e0*/  LDSM.16.MT88.4 R140, [R197+0x16000] ;  /* 0x01600000c58c783b */ /* 0x000ea80000004200 */
        /* <DEDUP_REMOVED lines=151> */
[----:B------:R-:W1:Y:S04]  /*ae60*/  LDSM.16.MT88.4 R152, [R165+0x17800] ;  /* 0x01780000a598783b */ /* 0x000e680000004200 */
[----:B------:R-:W-:Y:S03]  /*ae70*/  LDSM.16.MT88.4 R164, [R196+0x3800] ;  /* 0x00380000c4a4783b */ /* 0x000fe60000004200 */
        /* <DEDUP_REMOVED lines=53> */
[----:B------:R-:W-:Y:S01]  /*b1d0*/  HMMA.16816.F32 R52, R4, R164, R52 ;  /* 0x000000a40434723c */ /* 0x000fe20000001834 */
[----:B------:R-:W-:-:S15]  /*b1e0*/  MOV R164, R184 ;  /* 0x000000b800a47202 */ /* 0x000fde0000000f00 */
[----:B------:R-:W-:-:S04]  /*b1f0*/  NOP ;  /* 0x0000000000007918 */ /* 0x000fc80000000000 */
.L_x_627:
        /* <DEDUP_REMOVED lines=23> */
[C---:B-1----:R-:W-:Y:S01]  /*b370*/  SHF.L.U64.HI R232, R230.reuse, 0x4, R231 ;  /* 0x00000004e6e87819 */ /* 0x042fe200000102e7 */
[----:B------:R-:W1:Y:S01]  /*b380*/  LDCU UR4, c[0x0][0x45c] ;  /* 0x00008b80ff0477ac */ /* 0x000e620008000800 */
        /* <DEDUP_REMOVED lines=8> */
.L_x_632:
[----:B------:R-:W2:Y:S01]  /*b410*/  LDC.64 R2, c[0x0][0x3b8] ;  /* 0x0000ee00ff027b82 */ /* 0x000ea20000000a00 */
[----:B------:R-:W-:Y:S01]  /*b420*/  UIADD3 UR9, UPT, UPT, UR6, -0x1, URZ ;  /* 0xffffffff06097890 */ /* 0x000fe2000fffe0ff */
[----:B------:R-:W-:Y:S04]  /*b430*/  LOP3.LUT R11, R244, 0x1f8, RZ, 0xc0, !PT ;  /* 0x000001f8f40b7812 */ /* 0x000fe800078ec0ff */
[----:B------:R-:W-:Y:S04]  /*b440*/  LOP3.LUT R11, R11, 0x38, R222, 0x78, !PT ;  /* 0x000000380b0b7812 */ /* 0x000fe800078e78de */
[----:B------:R-:W-:Y:S04]  /*b450*/  LOP3.LUT R11, R11, 0x1e00, R244, 0xf8, !PT ;  /* 0x00001e000b0b7812 */ /* 0x000fe800078ef8f4 */
[----:B------:R-:W-:Y:S01]  /*b460*/  LEA R237, R11, UR5, 0x1 ;  /* 0x000000050bed7c11 */ /* 0x000fe2000f8e08ff */
[C---:B--2---:R-:W-:Y:S01]  /*b470*/  IMAD.WIDE.U32 R18, R2.reuse, UR9, RZ ;  /* 0x0000000902127c25 */ /* 0x044fe2000f8e00ff */
        /* <DEDUP_REMOVED lines=11> */
[CC--:B------:R-:W-:Y:S01]  /*b530*/  LEA R4, P5, R2.reuse, R13.reuse, 0x5 ;  /* 0x0000000d02047211 */ /* 0x0c0fe200078a28ff */
[----:B------:R2:W-:Y:S03]  /*b540*/  @P1 STS.128 [R237+0x8000], RZ ;  /* 0x008000ffed001388 */ /* 0x0005e60000000c00 */
[----:B------:R-:W-:Y:S01]  /*b550*/  LEA.HI.X R3, R2, R8, R3, 0x5, P5 ;  /* 0x0000000802037211 */ /* 0x000fe200028f2c03 */
[----:B------:R-:W-:Y:S01]  /*b560*/  @!PT LDS RZ, [RZ] ;  /* 0x00000000fffff984 */ /* 0x000fe20000000800 */
[----:B------:R-:W-:Y:S01]  /*b570*/  @!PT LDS RZ, [RZ] ;  /* 0x00000000fffff984 */ /* 0x000fe20000000800 */
[----:B------:R-:W-:Y:S01]  /*b580*/  @!PT LDS RZ, [RZ] ;  /* 0x00000000fffff984 */ /* 0x000fe20000000800 */
[----:B------:R2:W-:Y:S01]  /*b590*/  @!P4 LDGSTS.E.BYPASS.LTC128B.128 [R237+0xa000], desc[UR22][R14.64+0x80] ;  /* 0x0a0000800eedcfae */ /* 0x0005e2000b981a16 */
[----:B------:R-:W-:Y:S02]  /*b5a0*/  IADD3 R2, P5, PT, R12, R13, RZ ;  /* 0x0000000d0c027210 */ /* 0x000fe40007fbe0ff */
[-C--:B------:R-:W-:Y:S01]  /*b5b0*/  LEA R12, P6, R13, R236.reuse, 0x1 ;  /* 0x000000ec0d0c7211 */ /* 0x080fe200078c08ff */
[----:B------:R2:W-:Y:S02]  /*b5c0*/  @P4 STS.128 [R237+0xa000], RZ ;  /* 0x00a000ffed004388 */ /* 0x0005e40000000c00 */
[--C-:B------:R-:W-:Y:S01]  /*b5d0*/  IMAD.X R5, R5, 0x1, R8.reuse, P5 ;  /* 0x0000000105057824 */ /* 0x100fe200028e0608 */
[-C--:B------:R-:W-:Y:S01]  /*b5e0*/  LEA.HI.X R13, R13, R235.reuse, R8, 0x1, P6 ;  /* 0x000000eb0d0d7211 */ /* 0x080fe200030f0c08 */
[----:B------:R-:W-:Y:S01]  /*b5f0*/  @!PT LDS RZ, [RZ] ;  /* 0x00000000fffff984 */ /* 0x000fe20000000800 */
[----:B------:R-:W-:Y:S01]  /*b600*/  @!PT LDS RZ, [RZ] ;  /* 0x00000000fffff984 */ /* 0x000fe20000000800 */
[----:B------:R-:W-:Y:S01]  /*b610*/  @!PT LDS RZ, [RZ] ;  /* 0x00000000fffff984 */ /* 0x000fe20000000800 */
[----:B------:R2:W-:Y:S01]  /*b620*/  @!P3 LDGSTS.E.BYPASS.LTC128B.128 [R237+0xc000], desc[UR22][R14.64+0x100] ;  /* 0x0c0001000eedbfae */ /* 0x0005e2000b981a16 */
[-C--:B------:R-:W-:Y:S02]  /*b630*/  LEA R18, P6, R2, R236.reuse, 0x1 ;  /* 0x000000ec02127211 */ /* 0x080fe400078c08ff */
[----:B------:R-:W-:Y:S01]  /*b640*/  LEA R16, P5, R4, R236, 0x1 ;  /* 0x000000ec04107211 */ /* 0x000fe200078a08ff */
[----:B------:R2:W-:Y:S01]  /*b650*/  @P3 STS.128 [R237+0xc000], RZ ;  /* 0x00c000ffed003388 */ /* 0x0005e20000000c00 */
[-C--:B------:R-:W-:Y:S02]  /*b660*/  LEA.HI.X R19, R2, R235.reuse, R5, 0x1, P6 ;  /* 0x000000eb02137211 */ /* 0x080fe400030f0c05 */
        /* <DEDUP_REMOVED lines=68> */
.L_x_630:
        /* <DEDUP_REMOVED lines=10> */
[----:B------:R-:W-:Y:S02]  /*bb50*/  LOP3.LUT R243, R223, 0x40, RZ, 0xfc, !PT ;  /* 0x00000040dff37812 */ /* 0x000fe400078efcff */
[-CC-:B------:R-:W-:Y:S02]  /*bb60*/  LEA.HI.X R211, R204, R233.reuse, R205.reuse, 0x7, P2 ;  /* 0x000000e9ccd37211 */ /* 0x180fe400010f3ccd */
        /* <DEDUP_REMOVED lines=11> */
[C---:B------:R-:W-:Y:S02]  /*bc20*/  LOP3.LUT R171, R223.reuse, 0x1c0, R218, 0xf8, !PT ;  /* 0x000001c0dfab7812 */ /* 0x040fe400078ef8da */
[----:B------:R-:W-:Y:S01]  /*bc30*/  @P1 STS.128 [R237+0x10000], RZ ;  /* 0x010000ffed001388 */ /* 0x000fe20000000c00 */
[----:B------:R-:W-:Y:S02]  /*bc40*/  ISETP.GE.AND P1, PT, R223, UR10, PT ;  /* 0x0000000adf007c0c */ /* 0x000fe4000bf26270 */
[----:B------:R-:W-:Y:S02]  /*bc50*/  LEA.HI.X R205, R204, R232, R205, 0x6, P0 ;  /* 0x000000e8cccd7211 */ /* 0x000fe400000f34cd */
[----:B------:R-:W-:Y:S01]  /*bc60*/  @!PT LDS RZ, [RZ] ;  /* 0x00000000fffff984 */ /* 0x000fe20000000800 */
[----:B------:R-:W-:Y:S01]  /*bc70*/  @!PT LDS RZ, [RZ] ;  /* 0x00000000fffff984 */ /* 0x000fe20000000800 */
[----:B------:R-:W-:Y:S01]  /*bc80*/  @!PT LDS RZ, [RZ] ;  /* 0x00000000fffff984 */ /* 0x000fe20000000800 */
[----:B------:R-:W-:Y:S01]  /*bc90*/  @!P4 LDGSTS.E.BYPASS.LTC128B.128 [R237+0x12000], desc[UR22][R210.64+0x80] ;  /* 0x12000080d2edcfae */ /* 0x000fe2000b981a16 */
[C---:B------:R-:W-:Y:S02]  /*bca0*/  LEA R208, P6, R207.reuse, R234, 0x1 ;  /* 0x000000eacfd07211 */ /* 0x040fe400078c08ff */
[C---:B------:R-:W-:Y:S02]  /*bcb0*/  IADD3 R165, P5, PT, R207.reuse, R228, RZ ;  /* 0x000000e4cfa57210 */ /* 0x040fe40007fbe0ff */
[----:B------:R-:W-:Y:S01]  /*bcc0*/  @P4 STS.128 [R237+0x12000], RZ ;  /* 0x012000ffed004388 */ /* 0x000fe20000000c00 */
[----:B------:R-:W-:Y:S02]  /*bcd0*/  LEA.HI.X R209, R207, R233, R205, 0x1, P6 ;  /* 0x000000e9cfd17211 */ /* 0x000fe400030f0ccd */
[C---:B------:R-:W-:Y:S02]  /*bce0*/  LEA R167, P0, R230.reuse, R207, 0x5 ;  /* 0x000000cfe6a77211 */ /* 0x040fe400078028ff */
[----:B------:R-:W-:Y:S01]  /*bcf0*/  @!PT LDS RZ, [RZ] ;  /* 0x00000000fffff984 */ /* 0x000fe20000000800 */
[----:B------:R-:W-:Y:S01]  /*bd00*/  @!PT LDS RZ, [RZ] ;  /* 0x00000000fffff984 */ /* 0x000fe20000000800 */
[----:B------:R-:W-:Y:S01]  /*bd10*/  @!PT LDS RZ, [RZ] ;  /* 0x00000000fffff984 */ /* 0x000fe20000000800 */
[----:B------:R-:W-:Y:S01]  /*bd20*/  @!P3 LDGSTS.E.BYPASS.LTC128B.128 [R237+0x14000], desc[UR22][R210.64+0x100] ;  /* 0x14000100d2edbfae */ /* 0x000fe2000b981a16 */
[----:B------:R-:W-:Y:S01]  /*bd30*/  IMAD.X R168, R205, 0x1, R232, P5 ;  /* 0x00000001cda87824 */ /* 0x000fe200028e06e8 */
[CC--:B------:R-:W-:Y:S03]  /*bd40*/  LEA R206, P5, R165.reuse, R234.reuse, 0x1 ;  /* 0x000000eaa5ce7211 */ /* 0x0c0fe600078a08ff */
[----:B------:R-:W-:Y:S01]  /*bd50*/  @P3 STS.128 [R237+0x14000], RZ ;  /* 0x014000ffed003388 */ /* 0x000fe20000000c00 */
[----:B------:R-:W-:Y:S02]  /*bd60*/  LEA.HI.X R204, R230, R205, R231, 0x5, P0 ;  /* 0x000000cde6cc7211 */ /* 0x000fe400000f2ce7 */
[-C--:B------:R-:W-:Y:S02]  /*bd70*/  LEA.HI.X R207, R165, R233.reuse, R168, 0x1, P5 ;  /* 0x000000e9a5cf7211 */ /* 0x080fe400028f0ca8 */
[----:B------:R-:W-:Y:S01]  /*bd80*/  @!PT LDS RZ, [RZ] ;  /* 0x00000000fffff984 */ /* 0x000fe20000000800 */
[----:B------:R-:W-:Y:S01]  /*bd90*/  @!PT LDS RZ, [RZ] ;  /* 0x00000000fffff984 */ /* 0x000fe20000000800 */
[----:B------:R-:W-:Y:S01]  /*bda0*/  @!PT LDS RZ, [RZ] ;  /* 0x00000000fffff984 */ /* 0x000fe20000000800 */
[----:B------:R-:W-:Y:S01]  /*bdb0*/  @!P2 LDGSTS.E.BYPASS.LTC128B.128 [R237+0x16000], desc[UR22][R210.64+0x180] ;  /* 0x16000180d2edafae */ /* 0x000fe2000b981a16 */
[----:B------:R-:W-:Y:S02]  /*bdc0*/  LEA R166, P0, R167, R234, 0x1 ;  /* 0x000000eaa7a67211 */ /* 0x000fe400078008ff */
        /* <DEDUP_REMOVED lines=78> */
[----:B------:R-:W3:Y:S05]  /*c2b0*/  LDSM.16.M88.4 R176, [R227+UR5+0x8000] ;  /* 0x00800005e3b0783b */ /* 0x000eea0008000200 */
[----:B------:R-:W4:Y:S05]  /*c2c0*/  LDSM.16.M88.4 R180, [R227+UR5+0x8800] ;  /* 0x00880005e3b4783b */ /* 0x000f2a0008000200 */
[----:B------:R-:W5:Y:S05]  /*c2d0*/  LDSM.16.M88.4 R184, [R227+UR5+0x9000] ;  /* 0x00900005e3b8783b */ /* 0x000f6a0008000200 */
[----:B------:R-:W0:Y:S05]  /*c2e0*/  LDGDEPBAR ;  /* 0x00000000000079af */ /* 0x000e2a0000000000 */
[----:B------:R-:W1:Y:S05]  /*c2f0*/  LDSM.16.M88.4 R188, [R227+UR5+0x9800] ;  /* 0x00980005e3bc783b */ /* 0x000e6a0008000200 */
[----:B------:R-:W-:Y:S05]  /*c300*/  LDSM.16.M88.4 R192, [R226] ;  /* 0x00000000e2c0783b */ /* 0x000fea0000000200 */
[----:B------:R-:W1:Y:S05]  /*c310*/  LDSM.16.M88.4 R196, [R170+0x8000] ;  /* 0x00800000aac4783b */ /* 0x000e6a0000000200 */
[----:B------:R-:W1:Y:S05]  /*c320*/  LDSM.16.M88.4 R200, [R170+0x8800] ;  /* 0x00880000aac8783b */ /* 0x000e6a0000000200 */
[----:B--2---:R-:W-:Y:S01]  /*c330*/  LDSM.16.M88.4 R164, [R171] ;  /* 0x00000000aba4783b */ /* 0x004fe20000000200 */
[C---:B---3--:R-:W-:Y:S04]  /*c340*/  HMMA.16816.F32 R4, R172.reuse, R176, RZ ;  /* 0x000000b0ac04723c */ /* 0x048fe800000018ff */
[----:B------:R-:W-:Y:S04]  /*c350*/  LDSM.16.M88.4 R204, [R2+0x8000] ;  /* 0x0080000002cc783b */ /* 0x000fe80000000200 */
[C---:B------:R-:W-:Y:S01]  /*c360*/  HMMA.16816.F32 R8, R172.reuse, R178, RZ ;  /* 0x000000b2ac08723c */ /* 0x040fe200000018ff */
[----:B------:R-:W-:Y:S05]  /*c370*/  LDSM.16.M88.4 R176, [R170+0x9800] ;  /* 0x00980000aab0783b */ /* 0x000fea0000000200 */
[----:B------:R-:W-:Y:S02]  /*c380*/  LDSM.16.M88.4 R208, [R3+0xa000] ;  /* 0x00a0000003d0783b */ /* 0x000fe40000000200 */
[C---:B----4-:R-:W-:Y:S03]  /*c390*/  HMMA.16816.F32 R12, R172.reuse, R180, RZ ;  /* 0x000000b4ac0c723c */ /* 0x050fe600000018ff */
[----:B------:R-:W-:Y:S05]  /*c3a0*/  LDSM.16.M88.4 R212, [R170+0xc000] ;  /* 0x00c00000aad4783b */ /* 0x000fea0000000200 */
[C---:B------:R-:W-:Y:S01]  /*c3b0*/  HMMA.16816.F32 R16, R172.reuse, R182, RZ ;  /* 0x000000b6ac10723c */ /* 0x040fe200000018ff */
[----:B------:R-:W-:Y:S07]  /*c3c0*/  LDSM.16.M88.4 R180, [R3+0x8000] ;  /* 0x0080000003b4783b */ /* 0x000fee0000000200 */
[C---:B-----5:R-:W-:Y:S08]  /*c3d0*/  HMMA.16816.F32 R20, R172.reuse, R184, RZ ;  /* 0x000000b8ac14723c */ /* 0x060ff000000018ff */
[C---:B------:R-:W-:Y:S01]  /*c3e0*/  HMMA.16816.F32 R24, R172.reuse, R186, RZ ;  /* 0x000000baac18723c */ /* 0x040fe200000018ff */
[----:B------:R-:W-:Y:S07]  /*c3f0*/  LDSM.16.M88.4 R184, [R3+0x8800] ;  /* 0x0088000003b8783b */ /* 0x000fee0000000200 */
[C---:B-1----:R-:W-:Y:S08]  /*c400*/  HMMA.16816.F32 R28, R172.reuse, R188, RZ ;  /* 0x000000bcac1c723c */ /* 0x042ff000000018ff */
[----:B------:R-:W-:Y:S01]  /*c410*/  HMMA.16816.F32 R32, R172, R190, RZ ;  /* 0x000000beac20723c */ /* 0x000fe200000018ff */
[----:B------:R-:W1:Y:S05]  /*c420*/  LDSM.16.M88.4 R172, [R170+0x9000] ;  /* 0x00900000aaac783b */ /* 0x000e6a0000000200 */
[----:B------:R-:W2:Y:S02]  /*c430*/  LDSM.16.M88.4 R188, [R3+0x9000] ;  /* 0x0090000003bc783b */ /* 0x000ea40000000200 */
[C---:B------:R-:W-:Y:S08]  /*c440*/  HMMA.16816.F32 R4, R192.reuse, R196, R4 ;  /* 0x000000c4c004723c */ /* 0x040ff00000001804 */
[C---:B------:R-:W-:Y:S01]  /*c450*/  HMMA.16816.F32 R8, R192.reuse, R198, R8 ;  /* 0x000000c6c008723c */ /* 0x040fe20000001808 */
[----:B------:R-:W3:Y:S07]  /*c460*/  LDSM.16.M88.4 R196, [R3+0x9800] ;  /* 0x0098000003c4783b */ /* 0x000eee0000000200 */
[C---:B------:R-:W-:Y:S08]  /*c470*/  HMMA.16816.F32 R12, R192.reuse, R200, R12 ;  /* 0x000000c8c00c723c */ /* 0x040ff0000000180c */
[C---:B------:R-:W-:Y:S01]  /*c480*/  HMMA.16816.F32 R16, R192.reuse, R202, R16 ;  /* 0x000000cac010723c */ /* 0x040fe20000001810 */
[----:B------:R-:W4:Y:S07]  /*c490*/  LDSM.16.M88.4 R200, [R168] ;  /* 0x00000000a8c8783b */ /* 0x000f2e0000000200 */
[C---:B-1----:R-:W-:Y:S08]  /*c4a0*/  HMMA.16816.F32 R20, R192.reuse, R172, R20 ;  /* 0x000000acc014723c */ /* 0x042ff00000001814 */
[C---:B------:R-:W-:Y:S01]  /*c4b0*/  HMMA.16816.F32 R24, R192.reuse, R174, R24 ;  /* 0x000000aec018723c */ /* 0x040fe20000001818 */
[----:B------:R-:W1:Y:S07]  /*c4c0*/  LDSM.16.M88.4 R172, [R2+0x8800] ;  /* 0x0088000002ac783b */ /* 0x000e6e0000000200 */
[C---:B------:R-:W-:Y:S08]  /*c4d0*/  HMMA.16816.F32 R28, R192.reuse, R176, R28 ;  /* 0x000000b0c01c723c */ /* 0x040ff0000000181c */
[----:B------:R-:W-:Y:S01]  /*c4e0*/  HMMA.16816.F32 R32, R192, R178, R32 ;  /* 0x000000b2c020723c */ /* 0x000fe20000001820 */
[----:B------:R-:W5:Y:S05]  /*c4f0*/  LDSM.16.M88.4 R176, [R2+0x9000] ;  /* 0x0090000002b0783b */ /* 0x000f6a0000000200 */
[----:B------:R-:W-:Y:S02]  /*c500*/  LDSM.16.M88.4 R192, [R227+UR5+0xb000] ;  /* 0x00b00005e3c0783b */ /* 0x000fe40008000200 */
[C---:B------:R-:W-:Y:S08]  /*c510*/  HMMA.16816.F32 R4, R164.reuse, R180, R4 ;  /* 0x000000b4a404723c */ /* 0x040ff00000001804 */
[C---:B------:R-:W-:Y:S01]  /*c520*/  HMMA.16816.F32 R8, R164.reuse, R182, R8 ;  /* 0x000000b6a408723c */ /* 0x040fe20000001808 */
[----:B------:R-:W-:Y:S07]  /*c530*/  LDSM.16.M88.4 R180, [R229+0x2000] ;  /* 0x00200000e5b4783b */ /* 0x000fee0000000200 */
[C---:B------:R-:W-:Y:S08]  /*c540*/  HMMA.16816.F32 R12, R164.reuse, R184, R12 ;  /* 0x000000b8a40c723c */ /* 0x040ff0000000180c */
[C---:B------:R-:W-:Y:S01]  /*c550*/  HMMA.16816.F32 R16, R164.reuse, R186, R16 ;  /* 0x000000baa410723c */ /* 0x040fe20000001810 */
[----:B------:R-:W-:Y:S07]  /*c560*/  LDSM.16.M88.4 R184, [R227+UR5+0xa000] ;  /* 0x00a00005e3b8783b */ /* 0x000fee0008000200 */
[C---:B--2---:R-:W-:Y:S08]  /*c570*/  HMMA.16816.F32 R20, R164.reuse, R188, R20 ;  /* 0x000000bca414723c */ /* 0x044ff00000001814 */
[C---:B------:R-:W-:Y:S01]  /*c580*/  HMMA.16816.F32 R24, R164.reuse, R190, R24 ;  /* 0x000000bea418723c */ /* 0x040fe20000001818 */
[----:B------:R-:W-:Y:S07]  /*c590*/  LDSM.16.M88.4 R188, [R227+UR5+0xa800] ;  /* 0x00a80005e3bc783b */ /* 0x000fee0008000200 */
[C---:B---3--:R-:W-:Y:S08]  /*c5a0*/  HMMA.16816.F32 R28, R164.reuse, R196, R28 ;  /* 0x000000c4a41c723c */ /* 0x048ff0000000181c */
[----:B------:R-:W-:Y:S01]  /*c5b0*/  HMMA.16816.F32 R32, R164, R198, R32 ;  /* 0x000000c6a420723c */ /* 0x000fe20000001820 */
[----:B------:R-:W2:Y:S05]  /*c5c0*/  LDSM.16.M88.4 R164, [R2+0x9800] ;  /* 0x0098000002a4783b */ /* 0x000eaa0000000200 */
[----:B------:R-:W-:Y:S02]  /*c5d0*/  LDSM.16.M88.4 R196, [R226+0x2000] ;  /* 0x00200000e2c4783b */ /* 0x000fe40000000200 */
[C---:B----4-:R-:W-:Y:S08]  /*c5e0*/  HMMA.16816.F32 R4, R200.reuse, R204, R4 ;  /* 0x000000ccc804723c */ /* 0x050ff00000001804 */
[C---:B------:R-:W-:Y:S01]  /*c5f0*/  HMMA.16816.F32 R8, R200.reuse, R206, R8 ;  /* 0x000000cec808723c */ /* 0x040fe20000001808 */
[----:B------:R-:W-:Y:S07]  /*c600*/  LDSM.16.M88.4 R204, [R170+0xa000] ;  /* 0x00a00000aacc783b */ /* 0x000fee0000000200 */
[C---:B-1----:R-:W-:Y:S08]  /*c610*/  HMMA.16816.F32 R12, R200.reuse, R172, R12 ;  /* 0x000000acc80c723c */ /* 0x042ff0000000180c */
[C---:B------:R-:W-:Y:S01]  /*c620*/  HMMA.16816.F32 R16, R200.reuse, R174, R16 ;  /* 0x000000aec810723c */ /* 0x040fe20000001810 */
[----:B------:R-:W1:Y:S07]  /*c630*/  LDSM.16.M88.4 R172, [R227+UR5+0xb800] ;  /* 0x00b80005e3ac783b */ /* 0x000e6e0008000200 */
[C---:B-----5:R-:W-:Y:S08]  /*c640*/  HMMA.16816.F32 R20, R200.reuse, R176, R20 ;  /* 0x000000b0c814723c */ /* 0x060ff00000001814 */
[C---:B------:R-:W-:Y:S01]  /*c650*/  HMMA.16816.F32 R24, R200.reuse, R178, R24 ;  /* 0x000000b2c818723c */ /* 0x040fe20000001818 */
[----:B------:R-:W3:Y:S07]  /*c660*/  LDSM.16.M88.4 R176, [R170+0xa800] ;  /* 0x00a80000aab0783b */ /* 0x000eee0000000200 */
[C---:B--2---:R-:W-:Y:S08]  /*c670*/  HMMA.16816.F32 R28, R200.reuse, R164, R28 ;  /* 0x000000a4c81c723c */ /* 0x044ff0000000181c */
[----:B------:R-:W-:Y:S01]  /*c680*/  HMMA.16816.F32 R32, R200, R166, R32 ;  /* 0x000000a6c820723c */ /* 0x000fe20000001820 */
[----:B------:R-:W2:Y:S05]  /*c690*/  LDSM.16.M88.4 R164, [R170+0xb000] ;  /* 0x00b00000aaa4783b */ /* 0x000eaa0000000200 */
[----:B------:R-:W-:Y:S02]  /*c6a0*/  LDSM.16.M88.4 R200, [R171+0x2000] ;  /* 0x00200000abc8783b */ /* 0x000fe40000000200 */
[C---:B------:R-:W-:Y:S08]  /*c6b0*/  HMMA.16816.F32 R4, R180.reuse, R184, R4 ;  /* 0x000000b8b404723c */ /* 0x040ff00000001804 */
[C---:B------:R-:W-:Y:S01]  /*c6c0*/  HMMA.16816.F32 R8, R180.reuse, R186, R8 ;  /* 0x000000bab408723c */ /* 0x040fe20000001808 */
[----:B------:R-:W4:Y:S07]  /*c6d0*/  LDSM.16.M88.4 R184, [R170+0xb800] ;  /* 0x00b80000aab8783b */ /* 0x000f2e0000000200 */
        /* <DEDUP_REMOVED lines=13> */
[C---:B---3--:R-:W-:Y:S08]  /*c7b0*/  HMMA.16816.F32 R12, R196.reuse, R176, R12 ;  /* 0x000000b0c40c723c */ /* 0x048ff0000000180c */
[C---:B------:R-:W-:Y:S01]  /*c7c0*/  HMMA.16816.F32 R16, R196.reuse, R178, R16 ;  /* 0x000000b2c410723c */ /* 0x040fe20000001810 */
[----:B------:R-:W-:Y:S07]  /*c7d0*/  LDSM.16.M88.4 R176, [R2+0xb000] ;  /* 0x00b0000002b0783b */ /* 0x000fee0000000200 */
[C---:B--2---:R-:W-:Y:S08]  /*c7e0*/  HMMA.16816.F32 R20, R196.reuse, R164, R20 ;  /* 0x000000a4c414723c */ /* 0x044ff00000001814 */
[C---:B------:R-:W-:Y:S01]  /*c7f0*/  HMMA.16816.F32 R24, R196.reuse, R166, R24 ;  /* 0x000000a6c418723c */ /* 0x040fe20000001818 */
[----:B------:R-:W2:Y:S07]  /*c800*/  LDSM.16.M88.4 R164, [R2+0xa800] ;  /* 0x00a8000002a4783b */ /* 0x000eae0000000200 */
[C---:B----4-:R-:W-:Y:S08]  /*c810*/  HMMA.16816.F32 R28, R196.reuse, R184, R28 ;  /* 0x000000b8c41c723c */ /* 0x050ff0000000181c */
        /* <DEDUP_REMOVED lines=118> */
[----:B------:R-:W-:Y:S01]  /*cf80*/  FMUL.FTZ R207, R7, UR7 ;  /* 0x0000000707cf7c20 */ /* 0x000fe20008410000 */
[----:B------:R2:W-:Y:S01]  /*cf90*/  MUFU.TANH R197, R205 ;  /* 0x000000cd00c57308 */ /* 0x0005e20000002400 */
[C---:B------:R-:W-:Y:S03]  /*cfa0*/  HMMA.16816.F32 R16, R200.reuse, R166, R16 ;  /* 0x000000a6c810723c */ /* 0x040fe60000001810 */
[----:B------:R-:W-:Y:S01]  /*cfb0*/  FMUL.FTZ R165, R11, UR7 ;  /* 0x000000070ba57c20 */ /* 0x000fe20008410000 */
[----:B------:R-:W-:Y:S01]  /*cfc0*/  FMUL.FTZ R204, R8, UR7 ;  /* 0x0000000708cc7c20 */ /* 0x000fe20008410000 */
[----:B------:R-:W-:Y:S04]  /*cfd0*/  FMUL.FTZ R206, R9, UR7 ;  /* 0x0000000709ce7c20 */ /* 0x000fe80008410000 */
[----:B------:R3:W4:Y:S01]  /*cfe0*/  MUFU.TANH R199, R168 ;  /* 0x000000a800c77308 */ /* 0x0007220000002400 */
[C---:B-1----:R-:W-:Y:S03]  /*cff0*/  HMMA.16816.F32 R20, R200.reuse, R172, R20 ;  /* 0x000000acc814723c */ /* 0x042fe60000001814 */
[----:B------:R-:W-:Y:S01]  /*d000*/  FMUL.FTZ R252, R14, UR7 ;  /* 0x000000070efc7c20 */ /* 0x000fe20008410000 */
[----:B------:R-:W-:Y:S05]  /*d010*/  FMUL.FTZ R248, R15, UR7 ;  /* 0x000000070ff87c20 */ /* 0x000fea0008410000 */
[----:B------:R1:W-:Y:S01]  /*d020*/  MUFU.TANH R183, R204 ;  /* 0x000000cc00b77308 */ /* 0x0003e20000002400 */
[----:B--2---:R-:W-:Y:S01]  /*d030*/  FMUL.FTZ R205, R10, UR7 ;  /* 0x000000070acd7c20 */ /* 0x004fe20008410000 */
[C---:B------:R-:W-:Y:S03]  /*d040*/  HMMA.16816.F32 R24, R200.reuse, R174, R24 ;  /* 0x000000aec818723c */ /* 0x040fe60000001818 */
[----:B------:R-:W-:Y:S01]  /*d050*/  FMUL.FTZ R250, R16, UR7 ;  /* 0x0000000710fa7c20 */ /* 0x000fe20008410000 */
[----:B------:R-:W-:Y:S01]  /*d060*/  FMUL.FTZ R251, R17, UR7 ;  /* 0x0000000711fb7c20 */ /* 0x000fe20008410000 */
[----:B------:R-:W-:Y:S03]  /*d070*/  FMUL.FTZ R246, R18, UR7 ;  /* 0x0000000712f67c20 */ /* 0x000fe60008410000 */
[----:B------:R2:W-:Y:S01]  /*d080*/  MUFU.TANH R10, R165 ;  /* 0x000000a5000a7308 */ /* 0x0005e20000002400 */
[----:B---3--:R-:W-:Y:S01]  /*d090*/  FMUL.FTZ R168, R12, UR7 ;  /* 0x000000070ca87c20 */ /* 0x008fe20008410000 */
[----:B------:R-:W-:Y:S01]  /*d0a0*/  FMUL.FTZ R214, R19, UR7 ;  /* 0x0000000713d67c20 */ /* 0x000fe20008410000 */
[----:B------:R-:W-:Y:S01]  /*d0b0*/  FMUL.FTZ R249, R20, UR7 ;  /* 0x0000000714f97c20 */ /* 0x000fe20008410000 */
[----:B------:R-:W-:Y:S01]  /*d0c0*/  FMUL.FTZ R215, R21, UR7 ;  /* 0x0000000715d77c20 */ /* 0x000fe20008410000 */
[----:B------:R-:W-:Y:S01]  /*d0d0*/  FMUL.FTZ R212, R22, UR7 ;  /* 0x0000000716d47c20 */ /* 0x000fe20008410000 */
[----:B------:R-:W-:Y:S04]  /*d0e0*/  FMUL.FTZ R210, R23, UR7 ;  /* 0x0000000717d27c20 */ /* 0x000fe80008410000 */
[----:B------:R3:W5:Y:S01]  /*d0f0*/  MUFU.TANH R181, R206 ;  /* 0x000000ce00b57308 */ /* 0x0007620000002400 */
[----:B-1----:R-:W-:Y:S01]  /*d100*/  FMUL.FTZ R204, R13, UR7 ;  /* 0x000000070dcc7c20 */ /* 0x002fe20008410000 */
[----:B------:R-:W-:Y:S01]  /*d110*/  FMUL.FTZ R213, R24, UR7 ;  /* 0x0000000718d57c20 */ /* 0x000fe20008410000 */
[----:B------:R-:W-:Y:S07]  /*d120*/  FMUL.FTZ R211, R25, UR7 ;  /* 0x0000000719d37c20 */ /* 0x000fee0008410000 */
[----:B------:R4:W-:Y:S01]  /*d130*/  MUFU.TANH R195, R204 ;  /* 0x000000cc00c37308 */ /* 0x0009e20000002400 */
[----:B--2---:R-:W1:Y:S01]  /*d140*/  LDSM.16.M88.4 R164, [R2+0xf800] ;  /* 0x00f8000002a4783b */ /* 0x004e620000000200 */
[----:B------:R-:W-:Y:S08]  /*d150*/  DEPBAR.LE SB0, 0x0 ;  /* 0x000080000000791a */ /* 0x000ff00000000000 */
[----:B------:R-:W2:Y:S01]  /*d160*/  MUFU.TANH R193, R168 ;  /* 0x000000a800c17308 */ /* 0x000ea20000002400 */
[----:B------:R-:W-:Y:S01]  /*d170*/  BAR.SYNC.DEFER_BLOCKING 0x0 ;  /* 0x0000000000007b1d */ /* 0x000fe20000010000 */
[----:B---3--:R-:W-:Y:S08]  /*d180*/  FMUL.FTZ R206, R27, UR7 ;  /* 0x000000071bce7c20 */ /* 0x008ff00008410000 */
[----:B------:R3:W-:Y:S01]  /*d190*/  MUFU.TANH R198, R208 ;  /* 0x000000d000c67308 */ /* 0x0007e20000002400 */
[----:B----4-:R-:W-:Y:S09]  /*d1a0*/  FMNMX3.FTZ R204, R169, R199, R197, !PT ;  /* 0x000000c7a9cc7276 */ /* 0x010ff200078100c5 */
[----:B------:R-:W4:Y:S10]  /*d1b0*/  MUFU.TANH R194, R207 ;  /* 0x000000cf00c27308 */ /* 0x000f340000002400 */
[----:B------:R-:W-:Y:S01]  /*d1c0*/  MUFU.TANH R250, R250 ;  /* 0x000000fa00fa7308 */ /* 0x000fe20000002400 */
[----:B---3--:R-:W-:Y:S09]  /*d1d0*/  FMUL.FTZ R208, R26, UR7 ;  /* 0x000000071ad07c20 */ /* 0x008ff20008410000 */
[----:B------:R-:W3:Y:S01]  /*d1e0*/  MUFU.TANH R251, R251 ;  /* 0x000000fb00fb7308 */ /* 0x000ee20000002400 */
[C---:B-1----:R-:W-:Y:S05]  /*d1f0*/  HMMA.16816.F32 R28, R200.reuse, R164, R28 ;  /* 0x000000a4c81c723c */ /* 0x042fea000000181c */
[----:B-----5:R-:W-:Y:S04]  /*d200*/  FMNMX3.FTZ R165, R204, R183, R181, !PT ;  /* 0x000000b7cca57276 */ /* 0x020fe800078100b5 */
[----:B------:R-:W1:Y:S01]  /*d210*/  MUFU.TANH R9, R205 ;  /* 0x000000cd00097308 */ /* 0x000e620000002400 */
[----:B------:R-:W-:Y:S03]  /*d220*/  HMMA.16816.F32 R32, R200, R166, R32 ;  /* 0x000000a6c820723c */ /* 0x000fe60000001820 */
[----:B--2---:R-:W-:Y:S02]  /*d230*/  FMNMX3.FTZ R165, R165, R193, R195, !PT ;  /* 0x000000c1a5a57276 */ /* 0x004fe400078100c3 */
[----:B----4-:R-:W-:Y:S04]  /*d240*/  FMNMX3.FTZ R166, R0, R198, R194, !PT ;  /* 0x000000c600a67276 */ /* 0x010fe800078100c2 */
[----:B------:R-:W-:Y:S01]  /*d250*/  MUFU.TANH R249, R249 ;  /* 0x000000f900f97308 */ /* 0x000fe20000002400 */
[----:B---3--:R-:W-:Y:S01]  /*d260*/  FMNMX3.FTZ R165, R165, R250, R251, !PT ;  /* 0x000000faa5a57276 */ /* 0x008fe200078100fb */
[----:B------:R-:W-:Y:S01]  /*d270*/  FMUL.FTZ R207, R28, UR7 ;  /* 0x000000071ccf7c20 */ /* 0x000fe20008410000 */
[----:B------:R-:W-:Y:S01]  /*d280*/  FMUL.FTZ R209, R29, UR7 ;  /* 0x000000071dd17c20 */ /* 0x000fe20008410000 */
[----:B------:R-:W-:Y:S01]  /*d290*/  FMUL.FTZ R168, R30, UR7 ;  /* 0x000000071ea87c20 */ /* 0x000fe20008410000 */
[----:B------:R-:W-:Y:S05]  /*d2a0*/  FMUL.FTZ R167, R31, UR7 ;  /* 0x000000071fa77c20 */ /* 0x000fea0008410000 */
[----:B------:R-:W2:Y:S01]  /*d2b0*/  MUFU.TANH R215, R215 ;  /* 0x000000d700d77308 */ /* 0x000ea20000002400 */
[----:B-1----:R-:W-:Y:S01]  /*d2c0*/  FMNMX3.FTZ R166, R166, R9, R10, !PT ;  /* 0x00000009a6a67276 */ /* 0x002fe2000781000a */
[----:B------:R-:W-:Y:S01]  /*d2d0*/  FMUL.FTZ R205, R32, UR7 ;  /* 0x0000000720cd7c20 */ /* 0x000fe20008410000 */
[----:B------:R-:W-:Y:S01]  /*d2e0*/  FMUL.FTZ R33, R33, UR7 ;  /* 0x0000000721217c20 */ /* 0x000fe20008410000 */
[----:B------:R-:W-:Y:S01]  /*d2f0*/  FMUL.FTZ R34, R34, UR7 ;  /* 0x0000000722227c20 */ /* 0x000fe20008410000 */
[----:B------:R-:W-:Y:S05]  /*d300*/  FMUL.FTZ R35, R35, UR7 ;  /* 0x0000000723237c20 */ /* 0x000fea0008410000 */
        /* <DEDUP_REMOVED lines=24> */
[----:B------:R1:W3:Y:S10]  /*d490*/  MUFU.TANH R166, R34 ;  /* 0x0000002200a67308 */ /* 0x0002f40000002400 */
[----:B------:R1:W4:Y:S01]  /*d4a0*/  MUFU.TANH R165, R35 ;  /* 0x0000002300a57308 */ /* 0x0003220000002400 */
[----:B--2---:R-:W-:Y:S01]  /*d4b0*/  FMNMX3.FTZ R6, R6, R205, R204, !PT ;  /* 0x000000cd06067276 */ /* 0x004fe200078100cc */
[----:B------:R-:W-:Y:S06]  /*d4c0*/  BRA.U.ANY UP0, `(.L_x_632) ;  /* 0xffffffdd00d07547 */ /* 0x000fec000b93ffff */
.L_x_631:
[----:B------:R-:W5:Y:S01]  /*d4d0*/  SHFL.BFLY PT, R3, R6, 0x2, 0x1f ;  /* 0x0c401f0006037f89 */ /* 0x000f6200000e0000 */
[----:B---34-:R-:W-:Y:S01]  /*d4e0*/  FMNMX3.FTZ R7, R7, R166, R165, !PT ;  /* 0x000000a607077276 */ /* 0x018fe200078100a5 */
[----:B------:R-:W-:Y:S06]  /*d4f0*/  UISETP.NE.AND UP0, UPT, UR6, URZ, UPT ;  /* 0x000000ff0600728c */ /* 0x000fec000bf05270 */
[----:B--2---:R-:W-:Y:S01]  /*d500*/  LDSM.16.MT88.4 R12, [R221+0x10000] ;  /* 0x01000000dd0c783b */ /* 0x004fe20000004200 */
[----:B------:R-:W-:Y:S07]  /*d510*/  UIADD3 UR6, UPT, UPT, UR6, -0x1, URZ ;  /* 0xffffffff06067890 */ /* 0x000fee000fffe0ff */
[----:B------:R-:W2:Y:S08]  /*d520*/  SHFL.BFLY PT, R2, R7, 0x2, 0x1f ;  /* 0x0c401f0007027f89 */ /* 0x000eb000000e0000 */
[----:B------:R-:W-:Y:S08]  /*d530*/  LDSM.16.MT88.4 R20, [R220+0x10000] ;  /* 0x01000000dc14783b */ /* 0x000ff00000004200 */
[----:B------:R-:W-:Y:S01]  /*d540*/  LDSM.16.MT88.4 R176, [R221+0x15000] ;  /* 0x01500000ddb0783b */ /* 0x000fe20000004200 */
[----:B-----5:R-:W-:Y:S07]  /*d550*/  FMNMX.FTZ R11, R6, R3, !PT ;  /* 0x00000003060b7209 */ /* 0x020fee0007810000 */
[----:B------:R-:W3:Y:S01]  /*d560*/  SHFL.BFLY PT, R164, R11, 0x1, 0x1f ;  /* 0x0c201f000ba47f89 */ /* 0x000ee200000e0000 */
[----:B--2---:R-:W-:Y:S07]  /*d570*/  FMNMX.FTZ R4, R7, R2, !PT ;  /* 0x0000000207047209 */ /* 0x004fee0007810000 */
[----:B------:R-:W2:Y:S01]  /*d580*/  SHFL.BFLY PT, R3, R4, 0x1, 0x1f ;  /* 0x0c201f0004037f89 */ /* 0x000ea200000e0000 */
[----:B---3--:R-:W-:Y:S04]  /*d590*/  FMNMX.FTZ R164, R11, R164, !PT ;  /* 0x000000a40ba47209 */ /* 0x008fe80007810000 */
[C---:B------:R-:W-:Y:S01]  /*d5a0*/  FSETP.NEU.FTZ.AND P2, PT, R164.reuse, -INF , PT ;  /* 0xff800000a400780b */ /* 0x040fe20003f5d000 */
[C---:B------:R-:W-:Y:S01]  /*d5b0*/  FMUL.FTZ R170, R164.reuse, UR4 ;  /* 0x00000004a4aa7c20 */ /* 0x040fe20008410000 */
[----:B------:R-:W-:Y:S01]  /*d5c0*/  FADD.FTZ R2, -R164, R169 ;  /* 0x000000a9a4027221 */ /* 0x000fe20000010100 */
[----:B--2---:R-:W-:Y:S03]  /*d5d0*/  FMNMX.FTZ R3, R4, R3, !PT ;  /* 0x0000000304037209 */ /* 0x004fe60007810000 */
[----:B------:R-:W-:Y:S01]  /*d5e0*/  FMUL.FTZ R5, R2, UR4 ;  /* 0x0000000402057c20 */ /* 0x000fe20008410000 */
[----:B------:R-:W-:Y:S02]  /*d5f0*/  FSEL R170, R170, RZ, P2 ;  /* 0x000000ffaaaa7208 */ /* 0x000fe40001000000 */
[C---:B------:R-:W-:Y:S01]  /*d600*/  FSETP.NEU.FTZ.AND P2, PT, R3.reuse, -INF , PT ;  /* 0xff8000000300780b */ /* 0x040fe20003f5d000 */
[C---:B------:R-:W-:Y:S01]  /*d610*/  FMUL.FTZ R169, R3.reuse, UR4 ;  /* 0x0000000403a97c20 */ /* 0x040fe20008410000 */
[----:B------:R-:W-:Y:S01]  /*d620*/  FADD.FTZ R0, -R3, R0 ;  /* 0x0000000003007221 */ /* 0x000fe20000010100 */
[--C-:B------:R-:W-:Y:S01]  /*d630*/  FFMA.FTZ R186, R183, UR4, -R170.reuse ;  /* 0x00000004b7ba7c23 */ /* 0x100fe200080108aa */
[--C-:B------:R-:W-:Y:S01]  /*d640*/  FFMA.FTZ R191, R199, UR4, -R170.reuse ;  /* 0x00000004c7bf7c23 */ /* 0x100fe200080108aa */
[--C-:B------:R-:W-:Y:S01]  /*d650*/  FFMA.FTZ R187, R197, UR4, -R170.reuse ;  /* 0x00000004c5bb7c23 */ /* 0x100fe200080108aa */
[----:B------:R-:W-:Y:S01]  /*d660*/  FSEL R169, R169, RZ, P2 ;  /* 0x000000ffa9a97208 */ /* 0x000fe20001000000 */
[--C-:B------:R-:W-:Y:S01]  /*d670*/  FFMA.FTZ R185, R181, UR4, -R170.reuse ;  /* 0x00000004b5b97c23 */ /* 0x100fe200080108aa */
[----:B------:R-:W-:Y:S01]  /*d680*/  FMUL.FTZ R6, R0, UR4 ;  /* 0x0000000400067c20 */ /* 0x000fe20008410000 */
[----:B------:R-:W2:Y:S01]  /*d690*/  MUFU.EX2 R2, R5 ;  /* 0x0000000500027308 */ /* 0x000ea20000000800 */
[----:B------:R-:W-:Y:S01]  /*d6a0*/  MOV R181, R239 ;  /* 0x000000ef00b57202 */ /* 0x000fe20000000f00 */
[--C-:B------:R-:W-:Y:S01]  /*d6b0*/  FFMA.FTZ R183, R9, UR4, -R169.reuse ;  /* 0x0000000409b77c23 */ /* 0x100fe200080108a9 */
[--C-:B------:R-:W-:Y:S01]  /*d6c0*/  FFMA.FTZ R182, R10, UR4, -R169.reuse ;  /* 0x000000040ab67c23 */ /* 0x100fe200080108a9 */
[--C-:B------:R-:W-:Y:S01]  /*d6d0*/  FFMA.FTZ R189, R198, UR4, -R169.reuse ;  /* 0x00000004c6bd7c23 */ /* 0x100fe200080108a9 */
[--C-:B------:R-:W-:Y:S01]  /*d6e0*/  FFMA.FTZ R184, R194, UR4, -R169.reuse ;  /* 0x00000004c2b87c23 */ /* 0x100fe200080108a9 */
[----:B------:R-:W-:Y:S01]  /*d6f0*/  @P0 IADD3 R181, PT, PT, R240, -0x40, RZ ;  /* 0xffffffc0f0b50810 */ /* 0x000fe20007ffe0ff */
[--C-:B------:R-:W-:Y:S03]  /*d700*/  FFMA.FTZ R188, R193, UR4, -R170.reuse ;  /* 0x00000004c1bc7c23 */ /* 0x100fe600080108aa */
[----:B------:R-:W3:Y:S01]  /*d710*/  MUFU.EX2 R0, R6 ;  /* 0x0000000600007308 */ /* 0x000ee20000000800 */
[--C-:B------:R-:W-:Y:S01]  /*d720*/  FFMA.FTZ R193, R195, UR4, -R170.reuse ;  /* 0x00000004c3c17c23 */ /* 0x100fe200080108aa */
[----:B------:R-:W-:Y:S01]  /*d730*/  IADD3 R180, PT, PT, R216, R181, RZ ;  /* 0x000000b5d8b47210 */ /* 0x000fe20007ffe0ff */
[----:B------:R-:W4:Y:S01]  /*d740*/  LDSM.16.MT88.4 R28, [R181] ;  /* 0x00000000b51c783b */ /* 0x000f220000004200 */
[--C-:B------:R-:W-:Y:S01]  /*d750*/  FFMA.FTZ R195, R252, UR4, -R169.reuse ;  /* 0x00000004fcc37c23 */ /* 0x100fe200080108a9 */
[--C-:B------:R-:W-:Y:S01]  /*d760*/  FFMA.FTZ R190, R248, UR4, -R169.reuse ;  /* 0x00000004f8be7c23 */ /* 0x100fe200080108a9 */
[--C-:B------:R-:W-:Y:S01]  /*d770*/  FFMA.FTZ R197, R250, UR4, -R170.reuse ;  /* 0x00000004fac57c23 */ /* 0x100fe200080108aa */
[--C-:B------:R-:W-:Y:S03]  /*d780*/  FFMA.FTZ R192, R251, UR4, -R170.reuse ;  /* 0x00000004fbc07c23 */ /* 0x100fe600080108aa */
[----:B------:R-:W-:Y:S01]  /*d790*/  MUFU.EX2 R191, R191 ;  /* 0x000000bf00bf7308 */ /* 0x000fe20000000800 */
[C---:B--2---:R-:W-:Y:S01]  /*d7a0*/  FMUL.FTZ R4, R2.reuse, R160 ;  /* 0x000000a002047220 */ /* 0x044fe20000410000 */
[C---:B------:R-:W-:Y:S01]  /*d7b0*/  FMUL.FTZ R5, R2.reuse, R161 ;  /* 0x000000a102057220 */ /* 0x040fe20000410000 */
[C---:B------:R-:W-:Y:S01]  /*d7c0*/  FMUL.FTZ R8, R2.reuse, R156 ;  /* 0x0000009c02087220 */ /* 0x040fe20000410000 */
[C---:B------:R-:W-:Y:S01]  /*d7d0*/  FMUL.FTZ R9, R2.reuse, R157 ;  /* 0x0000009d02097220 */ /* 0x040fe20000410000 */
[C---:B------:R-:W-:Y:S01]  /*d7e0*/  FMUL.FTZ R16, R2.reuse, R148 ;  /* 0x0000009402107220 */ /* 0x040fe20000410000 */
[----:B------:R-:W-:Y:S01]  /*d7f0*/  FMUL.FTZ R17, R2, R149 ;  /* 0x0000009502117220 */ /* 0x000fe20000410000 */
[----:B------:R-:W-:Y:S03]  /*d800*/  LDSM.16.MT88.4 R172, [R180+0x4800] ;  /* 0x00480000b4ac783b */ /* 0x000fe60000004200 */
[----:B------:R-:W2:Y:S01]  /*d810*/  MUFU.EX2 R187, R187 ;  /* 0x000000bb00bb7308 */ /* 0x000ea20000000800 */
[C---:B---3--:R-:W-:Y:S01]  /*d820*/  FMUL.FTZ R6, R0.reuse, R162 ;  /* 0x000000a200067220 */ /* 0x048fe20000410000 */
[C---:B------:R-:W-:Y:S01]  /*d830*/  FMUL.FTZ R7, R0.reuse, R163 ;  /* 0x000000a300077220 */ /* 0x040fe20000410000 */
[C---:B------:R-:W-:Y:S01]  /*d840*/  FMUL.FTZ R10, R0.reuse, R158 ;  /* 0x0000009e000a7220 */ /* 0x040fe20000410000 */
[C---:B------:R-:W-:Y:S01]  /*d850*/  FMUL.FTZ R11, R0.reuse, R159 ;  /* 0x0000009f000b7220 */ /* 0x040fe20000410000 */
[C---:B------:R-:W-:Y:S01]  /*d860*/  FMUL.FTZ R18, R0.reuse, R150 ;  /* 0x0000009600127220 */ /* 0x040fe20000410000 */
[----:B------:R-:W-:Y:S01]  /*d870*/  FMUL.FTZ R19, R0, R151 ;  /* 0x0000009700137220 */ /* 0x000fe20000410000 */
[----:B------:R-:W-:Y:S03]  /*d880*/  LDSM.16.MT88.4 R156, [R181+0x2800] ;  /* 0x00280000b59c783b */ /* 0x000fe60000004200 */
[----:B------:R-:W-:Y:S01]  /*d890*/  MUFU.EX2 R189, R189 ;  /* 0x000000bd00bd7308 */ /* 0x000fe20000000800 */
[C---:B------:R-:W-:Y:S01]  /*d8a0*/  FMUL.FTZ R24, R2.reuse, R140 ;  /* 0x0000008c02187220 */ /* 0x040fe20000410000 */
[----:B------:R-:W-:Y:S01]  /*d8b0*/  FMUL.FTZ R25, R2, R141 ;  /* 0x0000008d02197220 */ /* 0x000fe20000410000 */
[C---:B------:R-:W-:Y:S01]  /*d8c0*/  FMUL.FTZ R26, R0.reuse, R142 ;  /* 0x0000008e001a7220 */ /* 0x040fe20000410000 */
[----:B------:R-:W-:Y:S01]  /*d8d0*/  FMUL.FTZ R27, R0, R143 ;  /* 0x0000008f001b7220 */ /* 0x000fe20000410000 */
[C---:B------:R-:W-:Y:S01]  /*d8e0*/  FMUL.FTZ R32, R2.reuse, R132 ;  /* 0x0000008402207220 */ /* 0x040fe20000410000 */
[----:B------:R-:W-:Y:S01]  /*d8f0*/  FMUL.FTZ R33, R2, R133 ;  /* 0x0000008502217220 */ /* 0x000fe20000410000 */
[----:B------:R-:W-:Y:S03]  /*d900*/  LDSM.16.MT88.4 R140, [R180+0x2000] ;  /* 0x00200000b48c783b */ /* 0x000fe60000004200 */
[----:B------:R-:W3:Y:S01]  /*d910*/  MUFU.EX2 R184, R184 ;  /* 0x000000b800b87308 */ /* 0x000ee20000000800 */
[----:B--2---:R-:W-:Y:S01]  /*d920*/  F2FP.F16.F32.PACK_AB R160, R187, R191 ;  /* 0x000000bfbba0723e */ /* 0x004fe200000000ff */
[C---:B-1----:R-:W-:Y:S01]  /*d930*/  FMUL.FTZ R34, R0.reuse, R134 ;  /* 0x0000008600227220 */ /* 0x042fe20000410000 */
[----:B------:R-:W-:Y:S01]  /*d940*/  FMUL.FTZ R35, R0, R135 ;  /* 0x0000008700237220 */ /* 0x000fe20000410000 */
[C---:B------:R-:W-:Y:S01]  /*d950*/  FMUL.FTZ R36, R2.reuse, R36 ;  /* 0x0000002402247220 */ /* 0x040fe20000410000 */
[----:B------:R-:W-:Y:S01]  /*d960*/  FMUL.FTZ R37, R2, R37 ;  /* 0x0000002502257220 */ /* 0x000fe20000410000 */
[C---:B------:R-:W-:Y:S01]  /*d970*/  FMUL.FTZ R38, R0.reuse, R38 ;  /* 0x0000002600267220 */ /* 0x040fe20000410000 */
[----:B------:R-:W-:Y:S03]  /*d980*/  LDSM.16.MT88.4 R132, [R181+0x2000] ;  /* 0x00200000b584783b */ /* 0x000fe60000004200 */
[----:B------:R-:W-:Y:S01]  /*d990*/  MUFU.EX2 R186, R186 ;  /* 0x000000ba00ba7308 */ /* 0x000fe20000000800 */
[----:B------:R-:W-:Y:S01]  /*d9a0*/  FMUL.FTZ R39, R0, R39 ;  /* 0x0000002700277220 */ /* 0x000fe20000410000 */
[C---:B------:R-:W-:Y:S01]  /*d9b0*/  FMUL.FTZ R40, R2.reuse, R40 ;  /* 0x0000002802287220 */ /* 0x040fe20000410000 */
[----:B------:R-:W-:Y:S01]  /*d9c0*/  FMUL.FTZ R41, R2, R41 ;  /* 0x0000002902297220 */ /* 0x000fe20000410000 */
[C---:B------:R-:W-:Y:S01]  /*d9d0*/  FMUL.FTZ R42, R0.reuse, R42 ;  /* 0x0000002a002a7220 */ /* 0x040fe20000410000 */
[----:B------:R-:W-:Y:S01]  /*d9e0*/  FMUL.FTZ R43, R0, R43 ;  /* 0x0000002b002b7220 */ /* 0x000fe20000410000 */
[----:B------:R-:W-:Y:S01]  /*d9f0*/  FMUL.FTZ R44, R2, R44 ;  /* 0x0000002c022c7220 */ /* 0x000fe20000410000 */
[----:B------:R-:W-:Y:S03]  /*da00*/  LDSM.16.MT88.4 R148, [R180+0x800] ;  /* 0x00080000b494783b */ /* 0x000fe60000004200 */
[----:B------:R-:W1:Y:S01]  /*da10*/  MUFU.EX2 R185, R185 ;  /* 0x000000b900b97308 */ /* 0x000e620000000800 */
[----:B---3--:R-:W-:Y:S01]  /*da20*/  F2FP.F16.F32.PACK_AB R161, R184, R189 ;  /* 0x000000bdb8a1723e */ /* 0x008fe200000000ff */
[----:B------:R-:W-:Y:S01]  /*da30*/  FMUL.FTZ R45, R2, R45 ;  /* 0x0000002d022d7220 */ /* 0x000fe20000410000 */
[C---:B------:R-:W-:Y:S01]  /*da40*/  FMUL.FTZ R46, R0.reuse, R46 ;  /* 0x0000002e002e7220 */ /* 0x040fe20000410000 */
[----:B------:R-:W-:Y:S01]  /*da50*/  FMUL.FTZ R47, R0, R47 ;  /* 0x0000002f002f7220 */ /* 0x000fe20000410000 */
[C---:B------:R-:W-:Y:S01]  /*da60*/  FMUL.FTZ R48, R2.reuse, R48 ;  /* 0x0000003002307220 */ /* 0x040fe20000410000 */
[----:B------:R-:W-:Y:S01]  /*da70*/  FMUL.FTZ R49, R2, R49 ;  /* 0x0000003102317220 */ /* 0x000fe20000410000 */
[C---:B------:R-:W-:Y:S03]  /*da80*/  FMUL.FTZ R50, R0.reuse, R50 ;  /* 0x0000003200327220 */ /* 0x040fe60000410000 */
[----:B------:R-:W-:Y:S01]  /*da90*/  MUFU.EX2 R183, R183 ;  /* 0x000000b700b77308 */ /* 0x000fe20000000800 */
[----:B------:R-:W-:Y:S01]  /*daa0*/  FMUL.FTZ R51, R0, R51 ;  /* 0x0000003300337220 */ /* 0x000fe20000410000 */
[C---:B------:R-:W-:Y:S01]  /*dab0*/  FMUL.FTZ R52, R2.reuse, R52 ;  /* 0x0000003402347220 */ /* 0x040fe20000410000 */
[----:B------:R-:W-:Y:S01]  /*dac0*/  FMUL.FTZ R53, R2, R53 ;  /* 0x0000003502357220 */ /* 0x000fe20000410000 */
[C---:B------:R-:W-:Y:S01]  /*dad0*/  FMUL.FTZ R54, R0.reuse, R54 ;  /* 0x0000003600367220 */ /* 0x040fe20000410000 */
[----:B------:R-:W-:Y:S01]  /*dae0*/  FMUL.FTZ R55, R0, R55 ;  /* 0x0000003700377220 */ /* 0x000fe20000410000 */
[C---:B------:R-:W-:Y:S01]  /*daf0*/  FMUL.FTZ R56, R2.reuse, R56 ;  /* 0x0000003802387220 */ /* 0x040fe20000410000 */
[----:B------:R-:W-:Y:S03]  /*db00*/  FMUL.FTZ R57, R2, R57 ;  /* 0x0000003902397220 */ /* 0x000fe60000410000 */
[----:B------:R-:W2:Y:S01]  /*db10*/  MUFU.EX2 R182, R182 ;  /* 0x000000b600b67308 */ /* 0x000ea20000000800 */
[----:B-1----:R-:W-:Y:S01]  /*db20*/  F2FP.F16.F32.PACK_AB R162, R185, R186 ;  /* 0x000000bab9a2723e */ /* 0x002fe200000000ff */
        /* <DEDUP_REMOVED lines=14> */
[----:B------:R-:W-:Y:S01]  /*dc10*/  FMUL.FTZ R72, R2, R72 ;  /* 0x0000004802487220 */ /* 0x000fe20000410000 */
[----:B--2---:R-:W-:Y:S01]  /*dc20*/  F2FP.F16.F32.PACK_AB R163, R182, R183 ;  /* 0x000000b7b6a3723e */ /* 0x004fe200000000ff */
[----:B------:R-:W-:Y:S01]  /*dc30*/  FMUL.FTZ R73, R2, R73 ;  /* 0x0000004902497220 */ /* 0x000fe20000410000 */
[C---:B------:R-:W-:Y:S01]  /*dc40*/  FMUL.FTZ R74, R0.reuse, R74 ;  /* 0x0000004a004a7220 */ /* 0x040fe20000410000 */
[----:B------:R-:W-:Y:S01]  /*dc50*/  FMUL.FTZ R75, R0, R75 ;  /* 0x0000004b004b7220 */ /* 0x000fe20000410000 */
[C---:B------:R-:W-:Y:S01]  /*dc60*/  FMUL.FTZ R76, R2.reuse, R76 ;  /* 0x0000004c024c7220 */ /* 0x040fe20000410000 */
[----:B------:R-:W-:Y:S01]  /*dc70*/  FMUL.FTZ R77, R2, R77 ;  /* 0x0000004d024d7220 */ /* 0x000fe20000410000 */
[----:B------:R-:W-:Y:S01]  /*dc80*/  FMUL.FTZ R78, R0, R78 ;  /* 0x0000004e004e7220 */ /* 0x000fe20000410000 */
[C---:B------:R-:W-:Y:S01]  /*dc90*/  HMMA.16816.F32 R4, R160.reuse, R12, R4 ;  /* 0x0000000ca004723c */ /* 0x040fe20000001804 */
[----:B------:R-:W-:Y:S04]  /*dca0*/  MUFU.EX2 R188, R188 ;  /* 0x000000bc00bc7308 */ /* 0x000fe80000000800 */
[C---:B------:R-:W-:Y:S01]  /*dcb0*/  FMUL.FTZ R12, R2.reuse, R152 ;  /* 0x00000098020c7220 */ /* 0x040fe20000410000 */
[----:B------:R-:W-:Y:S01]  /*dcc0*/  FMUL.FTZ R13, R2, R153 ;  /* 0x00000099020d7220 */ /* 0x000fe20000410000 */
[C---:B------:R-:W-:Y:S01]  /*dcd0*/  FMUL.FTZ R79, R0.reuse, R79 ;  /* 0x0000004f004f7220 */ /* 0x040fe20000410000 */
[C---:B------:R-:W-:Y:S03]  /*dce0*/  HMMA.16816.F32 R8, R160.reuse, R14, R8 ;  /* 0x0000000ea008723c */ /* 0x040fe60000001808 */
[----:B------:R-:W-:Y:S01]  /*dcf0*/  MUFU.EX2 R193, R193 ;  /* 0x000000c100c17308 */ /* 0x000fe20000000800 */
[C---:B------:R-:W-:Y:S01]  /*dd00*/  FMUL.FTZ R14, R0.reuse, R154 ;  /* 0x0000009a000e7220 */ /* 0x040fe20000410000 */
[----:B------:R-:W-:Y:S01]  /*dd10*/  FMUL.FTZ R15, R0, R155 ;  /* 0x0000009b000f7220 */ /* 0x000fe20000410000 */
[C---:B------:R-:W-:Y:S01]  /*dd20*/  FMUL.FTZ R80, R2.reuse, R80 ;  /* 0x0000005002507220 */ /* 0x040fe20000410000 */
[----:B------:R-:W1:Y:S01]  /*dd30*/  LDSM.16.MT88.4 R152, [R180] ;  /* 0x00000000b498783b */ /* 0x000e620000004200 */
[----:B------:R-:W-:Y:S01]  /*dd40*/  FMUL.FTZ R81, R2, R81 ;  /* 0x0000005102517220 */ /* 0x000fe20000410000 */
[C---:B------:R-:W-:Y:S01]  /*dd50*/  FMUL.FTZ R82, R0.reuse, R82 ;  /* 0x0000005200527220 */ /* 0x040fe20000410000 */
[----:B------:R-:W-:Y:S01]  /*dd60*/  FMUL.FTZ R83, R0, R83 ;  /* 0x0000005300537220 */ /* 0x000fe20000410000 */
[C---:B------:R-:W-:Y:S01]  /*dd70*/  FMUL.FTZ R84, R2.reuse, R84 ;  /* 0x0000005402547220 */ /* 0x040fe20000410000 */
[C---:B------:R-:W-:Y:S01]  /*dd80*/  HMMA.16816.F32 R12, R160.reuse, R20, R12 ;  /* 0x00000014a00c723c */ /* 0x040fe2000000180c */
[----:B------:R-:W-:Y:S02]  /*dd90*/  MUFU.EX2 R195, R195 ;  /* 0x000000c300c37308 */ /* 0x000fe40000000800 */
[C---:B------:R-:W-:Y:S01]  /*dda0*/  FMUL.FTZ R20, R2.reuse, R144 ;  /* 0x0000009002147220 */ /* 0x040fe20000410000 */
[C---:B------:R-:W-:Y:S01]  /*ddb0*/  FMUL.FTZ R21, R2.reuse, R145 ;  /* 0x0000009102157220 */ /* 0x040fe20000410000 */
[----:B------:R-:W-:Y:S01]  /*ddc0*/  FMUL.FTZ R85, R2, R85 ;  /* 0x0000005502557220 */ /* 0x000fe20000410000 */
[C---:B------:R-:W-:Y:S01]  /*ddd0*/  FMUL.FTZ R86, R0.reuse, R86 ;  /* 0x0000005600567220 */ /* 0x040fe20000410000 */
[C---:B------:R-:W-:Y:S01]  /*dde0*/  FMUL.FTZ R87, R0.reuse, R87 ;  /* 0x0000005700577220 */ /* 0x040fe20000410000 */
[C---:B------:R-:W-:Y:S03]  /*ddf0*/  HMMA.16816.F32 R16, R160.reuse, R22, R16 ;  /* 0x00000016a010723c */ /* 0x040fe60000001810 */
[----:B------:R-:W-:Y:S01]  /*de00*/  MUFU.EX2 R190, R190 ;  /* 0x000000be00be7308 */ /* 0x000fe20000000800 */
[C---:B------:R-:W-:Y:S01]  /*de10*/  FMUL.FTZ R22, R0.reuse, R146 ;  /* 0x0000009200167220 */ /* 0x040fe20000410000 */
[----:B------:R-:W-:Y:S01]  /*de20*/  FMUL.FTZ R23, R0, R147 ;  /* 0x0000009300177220 */ /* 0x000fe20000410000 */
[C---:B------:R-:W-:Y:S01]  /*de30*/  FMUL.FTZ R88, R2.reuse, R88 ;  /* 0x0000005802587220 */ /* 0x040fe20000410000 */
[----:B------:R-:W2:Y:S01]  /*de40*/  LDSM.16.MT88.4 R144, [R221+0x12000] ;  /* 0x01200000dd90783b */ /* 0x000ea20000004200 */
[----:B------:R-:W-:Y:S01]  /*de50*/  FMUL.FTZ R89, R2, R89 ;  /* 0x0000005902597220 */ /* 0x000fe20000410000 */
[C---:B------:R-:W-:Y:S01]  /*de60*/  FMUL.FTZ R90, R0.reuse, R90 ;  /* 0x0000005a005a7220 */ /* 0x040fe20000410000 */
[----:B------:R-:W-:Y:S01]  /*de70*/  FMUL.FTZ R91, R0, R91 ;  /* 0x0000005b005b7220 */ /* 0x000fe20000410000 */
[C---:B------:R-:W-:Y:S01]  /*de80*/  FMUL.FTZ R92, R2.reuse, R92 ;  /* 0x0000005c025c7220 */ /* 0x040fe20000410000 */
[C---:B----4-:R-:W-:Y:S01]  /*de90*/  HMMA.16816.F32 R20, R160.reuse, R28, R20 ;  /* 0x0000001ca014723c */ /* 0x050fe20000001814 */
        /* <DEDUP_REMOVED lines=11> */
[----:B------:R-:W3:Y:S01]  /*df50*/  LDSM.16.MT88.4 R136, [R220+0x12000] ;  /* 0x01200000dc88783b */ /* 0x000ee20000004200 */
        /* <DEDUP_REMOVED lines=11> */
[----:B------:R-:W-:Y:S02]  /*e010*/  LDSM.16.MT88.4 R152, [R221+0x12800] ;  /* 0x01280000dd98783b */ /* 0x000fe40000004200 */
        /* <DEDUP_REMOVED lines=21> */
[C---:B---3--:R-:W-:Y:S03]  /*e170*/  HMMA.16816.F32 R44, R160.reuse, R136, R44 ;  /* 0x00000088a02c723c */ /* 0x048fe6000000182c */
        /* <DEDUP_REMOVED lines=10> */
[--C-:B------:R-:W-:Y:S01]  /*e220*/  FFMA.FTZ R199, R246, UR4, -R169.reuse ;  /* 0x00000004f6c77c23 */ /* 0x100fe200080108a9 */
[--C-:B------:R-:W-:Y:S01]  /*e230*/  FFMA.FTZ R194, R214, UR4, -R169.reuse ;  /* 0x00000004d6c27c23 */ /* 0x100fe200080108a9 */
[C---:B------:R-:W-:Y:S03]  /*e240*/  HMMA.16816.F32 R52, R160.reuse, R132, R52 ;  /* 0x00000084a034723c */ /* 0x040fe60000001834 */
[--C-:B------:R-:W-:Y:S01]  /*e250*/  FFMA.FTZ R200, R213, UR4, -R170.reuse ;  /* 0x00000004d5c87c23 */ /* 0x100fe200080108aa */
[----:B------:R-:W-:Y:S01]  /*e260*/  MUFU.EX2 R199, R199 ;  /* 0x000000c700c77308 */ /* 0x000fe20000000800 */
[--C-:B------:R-:W-:Y:S01]  /*e270*/  FFMA.FTZ R196, R249, UR4, -R170.reuse ;  /* 0x00000004f9c47c23 */ /* 0x100fe200080108aa */
[--C-:B------:R-:W-:Y:S01]  /*e280*/  FFMA.FTZ R201, R215, UR4, -R170.reuse ;  /* 0x00000004d7c97c23 */ /* 0x100fe200080108aa */
[--C-:B------:R-:W-:Y:S01]  /*e290*/  FFMA.FTZ R198, R212, UR4, -R169.reuse ;  /* 0x00000004d4c67c23 */ /* 0x100fe200080108a9 */
[C---:B------:R-:W-:Y:S01]  /*e2a0*/  HMMA.16816.F32 R56, R160.reuse, R134, R56 ;  /* 0x00000086a038723c */ /* 0x040fe20000001838 */
[----:B------:R-:W2:Y:S02]  /*e2b0*/  LDSM.16.MT88.4 R132, [R220+0x14000] ;  /* 0x01400000dc84783b */ /* 0x000ea40000004200 */
[--C-:B------:R-:W-:Y:S03]  /*e2c0*/  FFMA.FTZ R203, R210, UR4, -R169.reuse ;  /* 0x00000004d2cb7c23 */ /* 0x100fe600080108a9 */
[----:B------:R-:W-:Y:S01]  /*e2d0*/  MUFU.EX2 R194, R194 ;  /* 0x000000c200c27308 */ /* 0x000fe20000000800 */
[--C-:B------:R-:W-:Y:S01]  /*e2e0*/  FFMA.FTZ R211, R211, UR4, -R170.reuse ;  /* 0x00000004d3d37c23 */ /* 0x100fe200080108aa */
[--C-:B------:R-:W-:Y:S01]  /*e2f0*/  FFMA.FTZ R202, R208, UR4, -R169.reuse ;  /* 0x00000004d0ca7c23 */ /* 0x100fe200080108a9 */
[--C-:B------:R-:W-:Y:S01]  /*e300*/  FFMA.FTZ R208, R168, UR4, -R169.reuse ;  /* 0x00000004a8d07c23 */ /* 0x100fe200080108a9 */
[C---:B------:R-:W-:Y:S03]  /*e310*/  HMMA.16816.F32 R60, R160.reuse, R140, R60 ;  /* 0x0000008ca03c723c */ /* 0x040fe6000000183c */
[--C-:B------:R-:W-:Y:S03]  /*e320*/  FFMA.FTZ R213, R206, UR4, -R169.reuse ;  /* 0x00000004ced57c23 */ /* 0x100fe600080108a9 */
[----:B------:R-:W-:Y:S01]  /*e330*/  MUFU.EX2 R196, R196 ;  /* 0x000000c400c47308 */ /* 0x000fe20000000800 */
[--C-:B------:R-:W-:Y:S01]  /*e340*/  FFMA.FTZ R206, R207, UR4, -R170.reuse ;  /* 0x00000004cfce7c23 */ /* 0x100fe200080108aa */
[--C-:B------:R-:W-:Y:S01]  /*e350*/  FFMA.FTZ R207, R209, UR4, -R170.reuse ;  /* 0x00000004d1cf7c23 */ /* 0x100fe200080108aa */
[--C-:B------:R-:W-:Y:S01]  /*e360*/  FFMA.FTZ R167, R167, UR4, -R169.reuse ;  /* 0x00000004a7a77c23 */ /* 0x100fe200080108a9 */
[C---:B------:R-:W-:Y:S01]  /*e370*/  HMMA.16816.F32 R64, R160.reuse, R142, R64 ;  /* 0x0000008ea040723c */ /* 0x040fe20000001840 */
[----:B------:R-:W3:Y:S02]  /*e380*/  LDSM.16.MT88.4 R140, [R181+0x4000] ;  /* 0x00400000b58c783b */ /* 0x000ee40000004200 */
[--C-:B------:R-:W-:Y:S03]  /*e390*/  FFMA.FTZ R205, R205, UR4, -R170.reuse ;  /* 0x00000004cdcd7c23 */ /* 0x100fe600080108aa */
[----:B------:R-:W-:Y:S01]  /*e3a0*/  MUFU.EX2 R201, R201 ;  /* 0x000000c900c97308 */ /* 0x000fe20000000800 */
[----:B------:R-:W-:Y:S01]  /*e3b0*/  FFMA.FTZ R170, R204, UR4, -R170 ;  /* 0x00000004ccaa7c23 */ /* 0x000fe200080108aa */
[--C-:B------:R-:W-:Y:S01]  /*e3c0*/  FFMA.FTZ R166, R166, UR4, -R169.reuse ;  /* 0x00000004a6a67c23 */ /* 0x100fe200080108a9 */
[----:B------:R-:W-:Y:S01]  /*e3d0*/  FFMA.FTZ R169, R165, UR4, -R169 ;  /* 0x00000004a5a97c23 */ /* 0x000fe200080108a9 */
[----:B------:R-:W-:Y:S01]  /*e3e0*/  FFMA.FTZ R191, R2, R247, R191 ;  /* 0x000000f702bf7223 */ /* 0x000fe200000100bf */
[C---:B-1----:R-:W-:Y:S05]  /*e3f0*/  HMMA.16816.F32 R68, R160.reuse, R136, R68 ;  /* 0x00000088a044723c */ /* 0x042fea0000001844 */
[----:B------:R-:W-:Y:S01]  /*e400*/  MUFU.EX2 R198, R198 ;  /* 0x000000c600c67308 */ /* 0x000fe20000000800 */
[----:B------:R-:W-:Y:S01]  /*e410*/  FFMA.FTZ R189, R0, R245, R189 ;  /* 0x000000f500bd7223 */ /* 0x000fe200000100bd */
[----:B------:R-:W-:Y:S01]  /*e420*/  MOV R0, R3 ;  /* 0x0000000300007202 */ /* 0x000fe20000000f00 */
[----:B------:R-:W-:Y:S01]  /*e430*/  FADD.FTZ R191, R187, R191 ;  /* 0x000000bfbbbf7221 */ /* 0x000fe20000010000 */
[C---:B------:R-:W-:Y:S01]  /*e440*/  HMMA.16816.F32 R72, R160.reuse, R138, R72 ;  /* 0x0000008aa048723c */ /* 0x040fe20000001848 */
[----:B------:R-:W1:Y:S05]  /*e450*/  LDSM.16.MT88.4 R136, [R180+0x4000] ;  /* 0x00400000b488783b */ /* 0x000e6a0000004200 */
[----:B------:R-:W-:Y:S01]  /*e460*/  MUFU.EX2 R203, R203 ;  /* 0x000000cb00cb7308 */ /* 0x000fe20000000800 */
[----:B------:R-:W-:Y:S01]  /*e470*/  FADD.FTZ R184, R184, R189 ;  /* 0x000000bdb8b87221 */ /* 0x000fe20000010000 */
[----:B------:R-:W-:Y:S01]  /*e480*/  FADD.FTZ R186, R186, R191 ;  /* 0x000000bfbaba7221 */ /* 0x000fe20000010000 */
[C---:B--2---:R-:W-:Y:S07]  /*e490*/  HMMA.16816.F32 R76, R160.reuse, R132, R76 ;  /* 0x00000084a04c723c */ /* 0x044fee000000184c */
[----:B------:R-:W-:Y:S01]  /*e4a0*/  MUFU.EX2 R200, R200 ;  /* 0x000000c800c87308 */ /* 0x000fe20000000800 */
[----:B------:R-:W-:Y:S01]  /*e4b0*/  FADD.FTZ R183, R183, R184 ;  /* 0x000000b8b7b77221 */ /* 0x000fe20000010000 */
[----:B------:R-:W-:Y:S01]  /*e4c0*/  FADD.FTZ R185, R185, R186 ;  /* 0x000000bab9b97221 */ /* 0x000fe20000010000 */
[C---:B------:R-:W-:Y:S01]  /*e4d0*/  HMMA.16816.F32 R80, R160.reuse, R134, R80 ;  /* 0x00000086a050723c */ /* 0x040fe20000001850 */
[----:B------:R-:W2:Y:S06]  /*e4e0*/  LDSM.16.MT88.4 R132, [R221+0x16000] ;  /* 0x01600000dd84783b */ /* 0x000eac0000004200 */
[----:B------:R-:W-:Y:S01]  /*e4f0*/  MUFU.EX2 R211, R211 ;  /* 0x000000d300d37308 */ /* 0x000fe20000000800 */
[----:B------:R-:W-:Y:S01]  /*e500*/  FADD.FTZ R182, R182, R183 ;  /* 0x000000b7b6b67221 */ /* 0x000fe20000010000 */
[C---:B---3--:R-:W-:Y:S08]  /*e510*/  HMMA.16816.F32 R84, R160.reuse, R140, R84 ;  /* 0x0000008ca054723c */ /* 0x048ff00000001854 */
[----:B------:R-:W-:Y:S01]  /*e520*/  MUFU.EX2 R202, R202 ;  /* 0x000000ca00ca7308 */ /* 0x000fe20000000800 */
[C---:B------:R-:W-:Y:S01]  /*e530*/  HMMA.16816.F32 R88, R160.reuse, R142, R88 ;  /* 0x0000008ea058723c */ /* 0x040fe20000001858 */
[----:B------:R-:W3:Y:S08]  /*e540*/  LDSM.16.MT88.4 R140, [R220+0x16000] ;  /* 0x01600000dc8c783b */ /* 0x000ef00000004200 */
[----:B------:R-:W-:Y:S01]  /*e550*/  MUFU.EX2 R213, R213 ;  /* 0x000000d500d57308 */ /* 0x000fe20000000800 */
[C---:B-1----:R-:W-:Y:S09]  /*e560*/  HMMA.16816.F32 R92, R160.reuse, R136, R92 ;  /* 0x00000088a05c723c */ /* 0x042ff2000000185c */
[----:B------:R-:W-:Y:S01]  /*e570*/  MUFU.EX2 R206, R206 ;  /* 0x000000ce00ce7308 */ /* 0x000fe20000000800 */
[C---:B------:R-:W-:Y:S01]  /*e580*/  HMMA.16816.F32 R96, R160.reuse, R138, R96 ;  /* 0x0000008aa060723c */ /* 0x040fe20000001860 */
[----:B------:R-:W1:Y:S08]  /*e590*/  LDSM.16.MT88.4 R136, [R181+0x6000] ;  /* 0x00600000b588783b */ /* 0x000e700000004200 */
[----:B------:R-:W4:Y:S01]  /*e5a0*/  MUFU.EX2 R207, R207 ;  /* 0x000000cf00cf7308 */ /* 0x000f220000000800 */
[C---:B--2---:R-:W-:Y:S09]  /*e5b0*/  HMMA.16816.F32 R100, R160.reuse, R132, R100 ;  /* 0x00000084a064723c */ /* 0x044ff20000001864 */
        /* <DEDUP_REMOVED lines=26> */
[----:B------:R-:W-:Y:S01]  /*e760*/  FADD.FTZ R190, R190, R195 ;  /* 0x000000c3bebe7221 */ /* 0x000fe20000010000 */
[----:B-----5:R-:W-:Y:S01]  /*e770*/  F2FP.F16.F32.PACK_AB R169, R167, R208 ;  /* 0x000000d0a7a9723e */ /* 0x020fe200000000ff */
[----:B------:R-:W-:Y:S01]  /*e780*/  FADD.FTZ R197, R197, R188 ;  /* 0x000000bcc5c57221 */ /* 0x000fe20000010000 */
[----:B---3--:R-:W-:Y:S01]  /*e790*/  F2FP.F16.F32.PACK_AB R171, R165, R166 ;  /* 0x000000a6a5ab723e */ /* 0x008fe200000000ff */
[----:B------:R-:W-:Y:S02]  /*e7a0*/  FADD.FTZ R199, R199, R190 ;  /* 0x000000bec7c77221 */ /* 0x000fe40000010000 */
[C---:B------:R-:W-:Y:S05]  /*e7b0*/  HMMA.16816.F32 R4, R132.reuse, R140, R4 ;  /* 0x0000008c8404723c */ /* 0x040fea0000001804 */
[----:B------:R-:W-:Y:S01]  /*e7c0*/  FADD.FTZ R197, R192, R197 ;  /* 0x000000c5c0c57221 */ /* 0x000fe20000010000 */
[----:B------:R-:W-:Y:S02]  /*e7d0*/  FADD.FTZ R199, R194, R199 ;  /* 0x000000c7c2c77221 */ /* 0x000fe40000010000 */
[C---:B------:R-:W-:Y:S01]  /*e7e0*/  HMMA.16816.F32 R8, R132.reuse, R142, R8 ;  /* 0x0000008e8408723c */ /* 0x040fe20000001808 */
[----:B------:R-:W2:Y:S07]  /*e7f0*/  LDSM.16.MT88.4 R140, [R220+0x12800] ;  /* 0x01280000dc8c783b */ /* 0x000eae0000004200 */
[C---:B------:R-:W-:Y:S08]  /*e800*/  HMMA.16816.F32 R12, R132.reuse, R144, R12 ;  /* 0x00000090840c723c */ /* 0x040ff0000000180c */
[C---:B------:R-:W-:Y:S01]  /*e810*/  HMMA.16816.F32 R16, R132.reuse, R146, R16 ;  /* 0x000000928410723c */ /* 0x040fe20000001810 */
[----:B------:R-:W3:Y:S07]  /*e820*/  LDSM.16.MT88.4 R144, [R180+0x2800] ;  /* 0x00280000b490783b */ /* 0x000eee0000004200 */
[C---:B-1----:R-:W-:Y:S08]  /*e830*/  HMMA.16816.F32 R20, R132.reuse, R136, R20 ;  /* 0x000000888414723c */ /* 0x042ff00000001814 */
[C---:B------:R-:W-:Y:S01]  /*e840*/  HMMA.16816.F32 R24, R132.reuse, R138, R24 ;  /* 0x0000008a8418723c */ /* 0x040fe20000001818 */
[----:B------:R-:W1:Y:S07]  /*e850*/  LDSM.16.MT88.4 R136, [R221+0x14800] ;  /* 0x01480000dd88783b */ /* 0x000e6e0000004200 */
[C---:B------:R-:W-:Y:S08]  /*e860*/  HMMA.16816.F32 R28, R132.reuse, R148, R28 ;  /* 0x00000094841c723c */ /* 0x040ff0000000181c */
        /* <DEDUP_REMOVED lines=11> */
[C---:B---3--:R-:W-:Y:S08]  /*e920*/  HMMA.16816.F32 R60, R132.reuse, R144, R60 ;  /* 0x00000090843c723c */ /* 0x048ff0000000183c */
[C---:B------:R-:W-:Y:S01]  /*e930*/  HMMA.16816.F32 R64, R132.reuse, R146, R64 ;  /* 0x000000928440723c */ /* 0x040fe20000001840 */
[----:B------:R-:W-:Y:S07]  /*e940*/  LDSM.16.MT88.4 R144, [R181+0x6800] ;  /* 0x00680000b590783b */ /* 0x000fee0000004200 */
[C---:B-1----:R-:W-:Y:S08]  /*e950*/  HMMA.16816.F32 R68, R132.reuse, R136, R68 ;  /* 0x000000888444723c */ /* 0x042ff00000001844 */
[C---:B------:R-:W-:Y:S01]  /*e960*/  HMMA.16816.F32 R72, R132.reuse, R138, R72 ;  /* 0x0000008a8448723c */ /* 0x040fe20000001848 */
[----:B------:R-:W1:Y:S07]  /*e970*/  LDSM.16.MT88.4 R136, [R220+0x16800] ;  /* 0x01680000dc88783b */ /* 0x000e6e0000004200 */
        /* <DEDUP_REMOVED lines=9> */
[C---:B--2---:R-:W-:Y:S08]  /*ea10*/  HMMA.16816.F32 R100, R132.reuse, R140, R100 ;  /* 0x0000008c8464723c */ /* 0x044ff00000001864 */
[C---:B------:R-:W-:Y:S01]  /*ea20*/  HMMA.16816.F32 R104, R132.reuse, R142, R104 ;  /* 0x0000008e8468723c */ /* 0x040fe20000001868 */
[----:B------:R-:W-:Y:S07]  /*ea30*/  LDSM.16.MT88.4 R140, [R220+0x11000] ;  /* 0x01100000dc8c783b */ /* 0x000fee0000004200 */
[C---:B-1----:R-:W-:Y:S08]  /*ea40*/  HMMA.16816.F32 R108, R132.reuse, R136, R108 ;  /* 0x00000088846c723c */ /* 0x042ff0000000186c */
[C---:B------:R-:W-:Y:S01]  /*ea50*/  HMMA.16816.F32 R112, R132.reuse, R138, R112 ;  /* 0x0000008a8470723c */ /* 0x040fe20000001870 */
[----:B------:R-:W1:Y:S07]  /*ea60*/  LDSM.16.MT88.4 R136, [R221+0x11000] ;  /* 0x01100000dd88783b */ /* 0x000e6e0000004200 */
[C---:B------:R-:W-:Y:S08]  /*ea70*/  HMMA.16816.F32 R116, R132.reuse, R144, R116 ;  /* 0x000000908474723c */ /* 0x040ff00000001874 */
        /* <DEDUP_REMOVED lines=11> */
[----:B------:R-:W-:Y:S01]  /*eb30*/  F2FP.F16.F32.PACK_AB R135, R213, R202 ;  /* 0x000000cad587723e */ /* 0x000fe200000000ff */
[----:B------:R-:W-:Y:S02]  /*eb40*/  FADD.FTZ R203, R203, R198 ;  /* 0x000000c6cbcb7221 */ /* 0x000fe40000010000 */
[----:B------:R-:W-:Y:S02]  /*eb50*/  FADD.FTZ R200, R200, R201 ;  /* 0x000000c9c8c87221 */ /* 0x000fe40000010000 */
[----:B------:R-:W-:Y:S02]  /*eb60*/  FADD.FTZ R202, R202, R203 ;  /* 0x000000cbcaca7221 */ /* 0x000fe40000010000 */
[C---:B-1----:R-:W-:Y:S03]  /*eb70*/  HMMA.16816.F32 R4, R132.reuse, R136, R4 ;  /* 0x000000888404723c */ /* 0x042fe60000001804 */
[----:B------:R-:W-:Y:S01]  /*eb80*/  FADD.FTZ R211, R211, R200 ;  /* 0x000000c8d3d37221 */ /* 0x000fe20000010000 */
[----:B------:R-:W-:Y:S03]  /*eb90*/  FADD.FTZ R213, R213, R202 ;  /* 0x000000cad5d57221 */ /* 0x000fe60000010000 */
[----:B------:R-:W-:Y:S01]  /*eba0*/  FADD.FTZ R206, R206, R211 ;  /* 0x000000d3cece7221 */ /* 0x000fe20000010000 */
[C---:B------:R-:W-:Y:S01]  /*ebb0*/  HMMA.16816.F32 R8, R132.reuse, R138, R8 ;  /* 0x0000008a8408723c */ /* 0x040fe20000001808 */
[----:B------:R-:W1:Y:S02]  /*ebc0*/  LDSM.16.MT88.4 R136, [R220+0x15000] ;  /* 0x01500000dc88783b */ /* 0x000e640000004200 */
[----:B------:R-:W-:Y:S01]  /*ebd0*/  FADD.FTZ R208, R208, R213 ;  /* 0x000000d5d0d07221 */ /* 0x000fe20000010000 */
[----:B------:R-:W-:Y:S03]  /*ebe0*/  FADD.FTZ R206, R207, R206 ;  /* 0x000000cecfce7221 */ /* 0x000fe60000010000 */
[----:B------:R-:W-:Y:S01]  /*ebf0*/  FADD.FTZ R167, R167, R208 ;  /* 0x000000d0a7a77221 */ /* 0x000fe20000010000 */
[C---:B------:R-:W-:Y:S03]  /*ec00*/  HMMA.16816.F32 R12, R132.reuse, R140, R12 ;  /* 0x0000008c840c723c */ /* 0x040fe6000000180c */
[----:B------:R-:W-:Y:S01]  /*ec10*/  FADD.FTZ R205, R205, R206 ;  /* 0x000000cecdcd7221 */ /* 0x000fe20000010000 */
[----:B------:R-:W-:Y:S03]  /*ec20*/  FADD.FTZ R166, R166, R167 ;  /* 0x000000a7a6a67221 */ /* 0x000fe60000010000 */
[----:B------:R-:W-:Y:S01]  /*ec30*/  FADD.FTZ R247, R204, R205 ;  /* 0x000000cdccf77221 */ /* 0x000fe20000010000 */
[C---:B------:R-:W-:Y:S01]  /*ec40*/  HMMA.16816.F32 R16, R132.reuse, R142, R16 ;  /* 0x0000008e8410723c */ /* 0x040fe20000001810 */
[----:B------:R-:W4:Y:S02]  /*ec50*/  LDSM.16.MT88.4 R140, [R181+0x5000] ;  /* 0x00500000b58c783b */ /* 0x000f240000004200 */
[----:B------:R-:W-:Y:S05]  /*ec60*/  FADD.FTZ R245, R165, R166 ;  /* 0x000000a6a5f57221 */ /* 0x000fea0000010000 */
[C---:B--2---:R-:W-:Y:S08]  /*ec70*/  HMMA.16816.F32 R20, R132.reuse, R144, R20 ;  /* 0x000000908414723c */ /* 0x044ff00000001814 */
[C---:B------:R-:W-:Y:S01]  /*ec80*/  HMMA.16816.F32 R24, R132.reuse, R146, R24 ;  /* 0x000000928418723c */ /* 0x040fe20000001818 */
[----:B------:R-:W2:Y:S07]  /*ec90*/  LDSM.16.MT88.4 R144, [R180+0x5000] ;  /* 0x00500000b490783b */ /* 0x000eae0000004200 */
[C---:B------:R-:W-:Y:S08]  /*eca0*/  HMMA.16816.F32 R28, R132.reuse, R152, R28 ;  /* 0x00000098841c723c */ /* 0x040ff0000000181c */
[C---:B------:R-:W-:Y:S08]  /*ecb0*/  HMMA.16816.F32 R32, R132.reuse, R154, R32 ;  /* 0x0000009a8420723c */ /* 0x040ff00000001820 */
[C---:B---3--:R-:W-:Y:S08]  /*ecc0*/  HMMA.16816.F32 R36, R132.reuse, R148, R36 ;  /* 0x000000948424723c */ /* 0x048ff00000001824 */
[C---:B------:R-:W-:Y:S01]  /*ecd0*/  HMMA.16816.F32 R40, R132.reuse, R150, R40 ;  /* 0x000000968428723c */ /* 0x040fe20000001828 */
[----:B------:R-:W3:Y:S07]  /*ece0*/  LDSM.16.MT88.4 R148, [R221+0x17000] ;  /* 0x01700000dd94783b */ /* 0x000eee0000004200 */
[C---:B------:R-:W-:Y:S08]  /*ecf0*/  HMMA.16816.F32 R44, R132.reuse, R156, R44 ;  /* 0x0000009c842c723c */ /* 0x040ff0000000182c */
[C---:B------:R-:W-:Y:S01]  /*ed00*/  HMMA.16816.F32 R48, R132.reuse, R158, R48 ;  /* 0x0000009e8430723c */ /* 0x040fe20000001830 */
[----:B------:R-:W-:Y:S07]  /*ed10*/  LDSM.16.MT88.4 R156, [R221+0x11800] ;  /* 0x01180000dd9c783b */ /* 0x000fee0000004200 */
[C---:B------:R-:W-:Y:S08]  /*ed20*/  HMMA.16816.F32 R52, R132.reuse, R160, R52 ;  /* 0x000000a08434723c */ /* 0x040ff00000001834 */
[C---:B------:R-:W-:Y:S08]  /*ed30*/  HMMA.16816.F32 R56, R132.reuse, R162, R56 ;  /* 0x000000a28438723c */ /* 0x040ff00000001838 */
        /* <DEDUP_REMOVED lines=21> */
[C---:B----4-:R-:W-:Y:S08]  /*ee90*/  HMMA.16816.F32 R116, R132.reuse, R140, R116 ;  /* 0x0000008c8474723c */ /* 0x050ff00000001874 */
[C---:B------:R-:W-:Y:S08]  /*eea0*/  HMMA.16816.F32 R120, R132.reuse, R142, R120 ;  /* 0x0000008e8478723c */ /* 0x040ff00000001878 */
[C---:B--2---:R-:W-:Y:S08]  /*eeb0*/  HMMA.16816.F32 R124, R132.reuse, R144, R124 ;  /* 0x00000090847c723c */ /* 0x044ff0000000187c */
[----:B------:R-:W-:Y:S08]  /*eec0*/  HMMA.16816.F32 R128, R132, R146, R128 ;  /* 0x000000928480723c */ /* 0x000ff00000001880 */
[C---:B------:R-:W-:Y:S01]  /*eed0*/  HMMA.16816.F32 R160, R168.reuse, R156, R4 ;  /* 0x0000009ca8a0723c */ /* 0x040fe20000001804 */
[----:B------:R-:W2:Y:S07]  /*eee0*/  LDSM.16.MT88.4 R4, [R221+0x13800] ;  /* 0x01380000dd04783b */ /* 0x000eae0000004200 */
[C---:B------:R-:W-:Y:S01]  /*eef0*/  HMMA.16816.F32 R156, R168.reuse, R158, R8 ;  /* 0x0000009ea89c723c */ /* 0x040fe20000001808 */
[----:B------:R-:W4:Y:S07]  /*ef00*/  LDSM.16.MT88.4 R8, [R220+0x13800] ;  /* 0x01380000dc08783b */ /* 0x000f2e0000004200 */
[C---:B---3--:R-:W-:Y:S01]  /*ef10*/  HMMA.16816.F32 R152, R168.reuse, R148, R12 ;  /* 0x00000094a898723c */ /* 0x048fe2000000180c */
[----:B------:R-:W3:Y:S07]  /*ef20*/  LDSM.16.MT88.4 R12, [R181+0x3800] ;  /* 0x00380000b50c783b */ /* 0x000eee0000004200 */
[C---:B------:R-:W-:Y:S01]  /*ef30*/  HMMA.16816.F32 R148, R168.reuse, R150, R16 ;  /* 0x00000096a894723c */ /* 0x040fe20000001810 */
[----:B------:R-:W5:Y:S07]  /*ef40*/  LDSM.16.MT88.4 R16, [R180+0x3800] ;  /* 0x00380000b410783b */ /* 0x000f6e0000004200 */
[C---:B-1----:R-:W-:Y:S01]  /*ef50*/  HMMA.16816.F32 R144, R168.reuse, R136, R20 ;  /* 0x00000088a890723c */ /* 0x042fe20000001814 */
[----:B------:R-:W1:Y:S07]  /*ef60*/  LDSM.16.MT88.4 R20, [R220+0x15800] ;  /* 0x01580000dc14783b */ /* 0x000e6e0000004200 */
[C---:B------:R-:W-:Y:S01]  /*ef70*/  HMMA.16816.F32 R140, R168.reuse, R138, R24 ;  /* 0x0000008aa88c723c */ /* 0x040fe20000001818 */
[----:B------:R-:W1:Y:S07]  /*ef80*/  LDSM.16.MT88.4 R24, [R181+0x5800] ;  /* 0x00580000b518783b */ /* 0x000e6e0000004200 */
[C---:B------:R-:W-:Y:S01]  /*ef90*/  HMMA.16816.F32 R136, R168.reuse, R172, R28 ;  /* 0x000000aca888723c */ /* 0x040fe2000000181c */
[----:B------:R-:W1:Y:S07]  /*efa0*/  LDSM.16.MT88.4 R28, [R180+0x5800] ;  /* 0x00580000b41c783b */ /* 0x000e6e0000004200 */
        /* <DEDUP_REMOVED lines=25> */
[C---:B----4-:R-:W-:Y:S08]  /*f140*/  HMMA.16816.F32 R116, R168.reuse, R8, R116 ;  /* 0x00000008a874723c */ /* 0x050ff00000001874 */
[C---:B------:R-:W-:Y:S08]  /*f150*/  HMMA.16816.F32 R120, R168.reuse, R10, R120 ;  /* 0x0000000aa878723c */ /* 0x040ff00000001878 */
[C---:B---3--:R-:W-:Y:S08]  /*f160*/  HMMA.16816.F32 R124, R168.reuse, R12, R124 ;  /* 0x0000000ca87c723c */ /* 0x048ff0000000187c */
[----:B------:R-:W-:Y:S03]  /*f170*/  HMMA.16816.F32 R128, R168, R14, R128 ;  /* 0x0000000ea880723c */ /* 0x000fe60000001880 */
[----:B------:R-:W-:Y:S05]  /*f180*/  MOV R169, R164 ;  /* 0x000000a400a97202 */ /* 0x000fea0000000f00 */
[----:B------:R-:W-:Y:S01]  /*f190*/  @!UPT UIADD3 URZ, UPT, UPT, URZ, URZ, URZ ;  /* 0x000000fffffff290 */ /* 0x000fe2000fffe0ff */
[----:B------:R-:W-:Y:S11]  /*f1a0*/  BRA.U UP0, `(.L_x_630) ;  /* 0xffffffc900407547 */ /* 0x000ff6000b83ffff */
.L_x_629:
        /* <DEDUP_REMOVED lines=328> */
.L_x_633:
        /* <DEDUP_REMOVED lines=46> */
.L_x_635:
[----:B------:R-:W-:Y:S05]  /*10910*/  BSYNC.RECONVERGENT B0 ;  /* 0x0000000000007941 */ /* 0x000fea0003800200 */
.L_x_634:
        /* <DEDUP_REMOVED lines=41> */
.L_x_637:
[----:B------:R-:W-:Y:S05]  /*10bb0*/  BSYNC.RECONVERGENT B0 ;  /* 0x0000000000007941 */ /* 0x000fea0003800200 */
.L_x_636:
        /* <DEDUP_REMOVED lines=27> */
.L_x_639:
[----:B------:R-:W-:Y:S05]  /*10d70*/  BSYNC.RECONVERGENT B0 ;  /* 0x0000000000007941 */ /* 0x000fea0003800200 */
.L_x_638:
        /* <DEDUP_REMOVED lines=27> */
.L_x_641:
[----:B------:R-:W-:Y:S05]  /*10f30*/  BSYNC.RECONVERGENT B0 ;  /* 0x0000000000007941 */ /* 0x000fea0003800200 */
.L_x_640:
        /* <DEDUP_REMOVED lines=27> */
.L_x_642:
        /* <DEDUP_REMOVED lines=9> */
.L_x_1194:


//--------------------- .text._ZN5flash16flash_fwd_kernelI23Flash_fwd_kernel_traitsILi256ELi64ELi64ELi4ELb0ELb0EN7cutlass6half_tE19Flash_kernel_traitsILi256ELi64ELi64ELi4ES3_EELb1ELb1ELb0ELb1ELb0ELb0ELb0ELb1EEEvNS_16Flash_fwd_paramsE --------------------------
	.section	.text._ZN5flash16flash_fwd_kernelI23Flash_fwd_kernel_traitsILi256ELi64ELi64ELi4ELb0ELb0EN7cutlass6half_tE19Flash_kernel_traitsILi256ELi64ELi64ELi4ES3_EELb1ELb1ELb0ELb1ELb0ELb0ELb0ELb1EEEvNS_16Flash_fwd_paramsE,"ax",@progbits
	.align	128
        .global         _ZN5flash16flash_fwd_kernelI23Flash_fwd_kernel_traitsILi256ELi64ELi64ELi4ELb0ELb0EN7cutlass6half_tE19Flash_kernel_traitsILi256ELi64ELi64ELi4ES3_EELb1ELb1ELb0ELb1ELb0ELb0ELb0ELb1EEEvNS_16Flash_fwd_paramsE
        .type           _ZN5flash16flash_fwd_kernelI23Flash_fwd_kernel_traitsILi256ELi64ELi64ELi4ELb0ELb0EN7cutlass6half_tE19Flash_kernel_traitsILi256ELi64ELi64ELi4ES3_EELb1ELb1ELb0ELb1ELb0ELb0ELb0ELb1EEEvNS_16Flash_fwd_paramsE,@function
        .size           _ZN5flash16flash_fwd_kernelI23Flash_fwd_kernel_traitsILi256ELi64ELi64ELi4ELb0ELb0EN7cutlass6half_tE19Flash_kernel_traitsILi256ELi64ELi64ELi4ES3_EELb1ELb1ELb0ELb1ELb0ELb0ELb0ELb1EEEvNS_16Flash_fwd_paramsE,(.L_x_1195 - _ZN5flash16flash_fwd_kernelI23Flash_fwd_kernel_traitsILi256ELi64ELi64ELi4ELb0ELb0EN7cutlass6half_tE19Flash_kernel_traitsILi256ELi64ELi64ELi4ES3_EELb1ELb1ELb0ELb1ELb0ELb0ELb0ELb1EEEvNS_16Flash_fwd_paramsE)
        .other          _ZN5flash16flash_fwd_kernelI23Flash_fwd_kernel_traitsILi256ELi64ELi64ELi4ELb0ELb0EN7cutlass6half_tE19Flash_kernel_traitsILi256ELi64ELi64ELi4ES3_EELb1ELb1ELb0ELb1ELb0ELb0ELb0ELb1EEEvNS_16Flash_fwd_paramsE,@"STO_CUDA_ENTRY STV_DEFAULT"
_ZN5flash16flash_fwd_kernelI23Flash_fwd_kernel_traitsILi256ELi64ELi64ELi4ELb0ELb0EN7cutlass6half_tE19Flash_kernel_traitsILi256ELi64ELi64ELi4ES3_EELb1ELb1ELb0ELb1ELb0ELb0ELb0ELb1EEEvNS_16Flash_fwd_paramsE:
.text._ZN5flash16flash_fwd_kernelI23Flash_fwd_kernel_traitsILi256ELi64ELi64ELi4ELb0ELb0EN7cutlass6half_tE19Flash_kernel_traitsILi256ELi64ELi64ELi4ES3_EELb1ELb1ELb0ELb1ELb0ELb0ELb0ELb1EEEvNS_16Flash_fwd_paramsE:
        /* <DEDUP_REMOVED lines=15> */
[----:B------:R-:W1:Y:S08]  /*00f0*/  S2UR UR27, SR_CTAID.Y ;  /* 0x00000000001b79c3 */ /* 0x000e700000002600 */
[----:B------:R-:W2:Y:S01]  /*0100*/  S2UR UR26, SR_CTAID.Z ;  /* 0x00000000001a79c3 */ /* 0x000ea20000002700 */
[----:B----4-:R-:W4:Y:S01]  /*0110*/  @P1 LDG.E.64 R8, desc[UR28][R8.64] ;  /* 0x0000001c08081981 */ /* 0x010f22000c1e1b00 */
[----:B---3--:R-:W-:Y:S01]  /*0120*/  @P1 IMAD.MOV.U32 R4, RZ, RZ, R3 ;  /* 0x000000ffff041224 */ /* 0x008fe200078e0003 */
[----:B------:R-:W3:Y:S01]  /*0130*/  LDCU.U8 UR12, c[0x0][0x532] ;  /* 0x0000a640ff0c77ac */ /* 0x000ee20008000000 */
[----:B------:R-:W-:Y:S01]  /*0140*/  @P1 IMAD.MOV.U32 R5, RZ, RZ, R0 ;  /* 0x000000ffff051224 */ /* 0x000fe200078e0000 */
[----:B------:R-:W3:Y:S03]  /*0150*/  LDCU.64 UR6, c[0x0][0x468] ;  /* 0x00008d00ff0677ac */ /* 0x000ee60008000a00 */
[----:B------:R-:W4:Y:S01]  /*0160*/  @P1 LDC R2, c[0x0][0x520] ;  /* 0x00014800ff021b82 */ /* 0x000f220000000800 */
[----:B------:R3:W4:Y:S01]  /*0170*/  @P1 LDG.E.64 R6, desc[UR28][R4.64] ;  /* 0x0000001c04061981 */ /* 0x000722000c1e1b00 */
[----:B------:R-:W-:Y:S01]  /*0180*/  ISETP.NE.U32.AND P4, PT, RZ, UR10, PT ;  /* 0x0000000aff007c0c */ /* 0x000fe2000bf85070 */
[----:B------:R-:W-:-:S02]  /*0190*/  UISETP.NE.U32.AND UP4, UPT, UR10, URZ, UPT ;  /* 0x000000ff0a00728c */ /* 0x000fc4000bf85070 */
[----:B------:R-:W-:Y:S01]  /*01a0*/  UISETP.NE.U32.AND UP3, UPT, UR8, URZ, UPT ;  /* 0x000000ff0800728c */ /* 0x000fe2000bf65070 */
[----:B------:R-:W-:Y:S01]  /*01b0*/  ISETP.NE.AND.EX P4, PT, RZ, UR11, PT, P4 ;  /* 0x0000000bff007c0c */ /* 0x000fe2000bf85340 */
[----:B------:R-:W-:Y:S02]  /*01c0*/  UISETP.NE.AND.EX UP4, UPT, UR11, URZ, UPT, UP4 ;  /* 0x000000ff0b00728c */ /* 0x000fe4000bf85340 */
[----:B------:R-:W-:Y:S02]  /*01d0*/  UISETP.NE.AND.EX UP3, UPT, UR9, URZ, UPT, UP3 ;  /* 0x000000ff0900728c */ /* 0x000fe4000bf65330 */
[----:B-1----:R-:W-:Y:S02]  /*01e0*/  USHF.L.U32 UR11, UR27, 0x2, URZ ;  /* 0x000000021b0b7899 */ /* 0x002fe400080006ff */
[----:B------:R-:W-:Y:S01]  /*01f0*/  PLOP3.LUT P2, PT, PT, PT, UP4, 0x80, 0x8 ;  /* 0x000000000008781c */ /* 0x000fe20003f4f048 */
[----:B--2---:R-:W-:Y:S02]  /*0200*/  UIMAD.WIDE.U32 UR16, UR27, 0x4, UR16 ;  /* 0x000000041b1078a5 */ /* 0x004fe4000f8e0010 */
[----:B------:R-:W-:-:S02]  /*0210*/  ULOP3.LUT UR4, UR26, UR14, UR27, 0xfe, !UPT ;  /* 0x0000000e1a047292 */ /* 0x000fc4000f8efe1b */
[----:B---3--:R-:W-:Y:S02]  /*0220*/  UISETP.NE.AND UP5, UPT, UR12, URZ, UPT ;  /* 0x000000ff0c00728c */ /* 0x008fe4000bfa5270 */
[----:B------:R-:W-:Y:S02]  /*0230*/  UISETP.EQ.U32.AND UP2, UPT, UR6, URZ, UPT ;  /* 0x000000ff0600728c */ /* 0x000fe4000bf42070 */
[----:B------:R-:W-:Y:S01]  /*0240*/  LOP3.LUT P3, RZ, R207, UR4, RZ, 0xfc, !PT ;  /* 0x00000004cfff7c12 */ /* 0x000fe2000f86fcff */
[----:B------:R-:W-:-:S04]  /*0250*/  USHF.R.U32.HI UR10, URZ, 0x1e, UR27 ;  /* 0x0000001eff0a7899 */ /* 0x000fc8000801161b */
[----:B------:R-:W1:Y:S08]  /*0260*/  LDCU.64 UR4, c[0x0][0x478] ;  /* 0x00008f00ff0477ac */ /* 0x000e700008000a00 */
[----:B------:R-:W2:Y:S01]  /*0270*/  @!P3 LDC.64 R4, c[0x0][0x528] ;  /* 0x00014a00ff04bb82 */ /* 0x000ea20000000a00 */
[----:B------:R-:W-:Y:S02]  /*0280*/  @UP3 UIADD3 UR12, UP1, UPT, UR11, UR8, URZ ;  /* 0x000000080b0c3290 */ /* 0x000fe4000ff3e0ff */
[----:B------:R-:W-:-:S02]  /*0290*/  UISETP.EQ.OR.EX UP2, UPT, UR7, URZ, !UP5, UP2 ;  /* 0x000000ff0700728c */ /* 0x000fc4000ef42720 */
        /* <DEDUP_REMOVED lines=12> */
[----:B------:R-:W1:Y:S08]  /*0360*/  @!UP4 LDCU UR32, c[0x0][0x434] ;  /* 0x00008680ff20c7ac */ /* 0x000e700008000800 */
[----:B------:R-:W-:Y:S01]  /*0370*/  IMAD.U32 R8, RZ, RZ, UR34 ;  /* 0x00000022ff087e24 */ /* 0x000fe2000f8e00ff */
[----:B------:R-:W-:Y:S01]  /*0380*/  UMOV UR20, 0xffffffff ;  /* 0xffffffff00147882 */ /* 0x000fe20000000000 */
[----:B------:R-:W-:Y:S01]  /*0390*/  IMAD.U32 R9, RZ, RZ, UR35 ;  /* 0x00000023ff097e24 */ /* 0x000fe2000f8e00ff */
[----:B------:R-:W3:Y:S01]  /*03a0*/  @!UP0 LDCU.64 UR4, c[0x0][0x488] ;  /* 0x00009100ff0487ac */ /* 0x000ee20008000a00 */
[----:B------:R-:W-:Y:S01]  /*03b0*/  @P1 IMAD.X R0, RZ, RZ, R7, P0 ;  /* 0x000000ffff001224 */ /* 0x000fe200000e0607 */
[----:B------:R-:W-:Y:S01]  /*03c0*/  PLOP3.LUT P1, PT, PT, PT, UP3, 0x80, 0x8 ;  /* 0x000000000008781c */ /* 0x000fe20003f2f038 */
[----:B------:R-:W-:Y:S01]  /*03d0*/  @!P3 IMAD.MOV.U32 R6, RZ, RZ, R3 ;  /* 0x000000ffff06b224 */ /* 0x000fe200078e0003 */
[----:B--2---:R2:W-:Y:S01]  /*03e0*/  @!P3 STG.E.64 desc[UR28][R4.64], R8 ;  /* 0x000000080400b986 */ /* 0x0045e2000c101b1c */
[----:B------:R-:W-:-:S05]  /*03f0*/  @!P3 IMAD.MOV.U32 R7, RZ, RZ, R0 ;  /* 0x000000ffff07b224 */ /* 0x000fca00078e0000 */
[----:B------:R4:W-:Y:S01]  /*0400*/  @!P3 STG.E.64 desc[UR28][R4.64+0x8], R6 ;  /* 0x000008060400b986 */ /* 0x0009e2000c101b1c */
[----:B------:R-:W-:Y:S02]  /*0410*/  PLOP3.LUT P3, PT, PT, PT, UP2, 0x80, 0x8 ;  /* 0x000000000008781c */ /* 0x000fe40003f6f028 */
[----:B------:R-:W-:-:S13]  /*0420*/  PLOP3.LUT P0, PT, PT, PT, UP0, 0x80, 0x8 ;  /* 0x000000000008781c */ /* 0x000fda0003f0f008 */
[----:B------:R-:W5:Y:S01]  /*0430*/  @P0 LDG.E R2, desc[UR28][R10.64] ;  /* 0x0000001c0a020981 */ /* 0x000f62000c1e1900 */
[----:B--2---:R-:W-:Y:S01]  /*0440*/  IMAD.U32 R8, RZ, RZ, UR16 ;  /* 0x00000010ff087e24 */ /* 0x004fe2000f8e00ff */
[----:B------:R-:W-:-:S05]  /*0450*/  MOV R9, UR17 ;  /* 0x0000001100097c02 */ /* 0x000fca0008000f00 */
[----:B----4-:R-:W2:Y:S04]  /*0460*/  @P4 LDG.E R7, desc[UR28][R8.64] ;  /* 0x0000001c08074981 */ /* 0x010ea8000c1e1900 */
[----:B------:R4:W3:Y:S02]  /*0470*/  @P2 LDG.E R4, desc[UR28][R8.64+0x4] ;  /* 0x0000041c08042981 */ /* 0x0008e4000c1e1900 */
[----:B----4-:R-:W-:Y:S02]  /*0480*/  IMAD.U32 R8, RZ, RZ, UR12 ;  /* 0x0000000cff087e24 */ /* 0x010fe4000f8e00ff */
[----:B------:R-:W-:-:S05]  /*0490*/  IMAD.U32 R9, RZ, RZ, UR13 ;  /* 0x0000000dff097e24 */ /* 0x000fca000f8e00ff */
[----:B------:R4:W3:Y:S02]  /*04a0*/  @P1 LDG.E R5, desc[UR28][R8.64] ;  /* 0x0000001c08051981 */ /* 0x0008e4000c1e1900 */
[----:B----4-:R-:W-:Y:S01]  /*04b0*/  MOV R8, UR9 ;  /* 0x0000000900087c02 */ /* 0x010fe20008000f00 */
        /* <DEDUP_REMOVED lines=13> */
[----:B------:R-:W-:Y:S01]  /*0590*/  PLOP3.LUT P1, PT, PT, PT, UP2, 0x80, 0x8 ;  /* 0x000000000008781c */ /* 0x000fe20003f2f028 */
[----:B------:R-:W-:Y:S01]  /*05a0*/  @!UP0 UISETP.NE.U32.AND UP2, UPT, UR4, URZ, UPT ;  /* 0x000000ff0400828c */ /* 0x000fe2000bf45070 */
[----:B------:R-:W1:Y:S01]  /*05b0*/  @!UP1 LDCU UR4, c[0x0][0x438] ;  /* 0x00008700ff0497ac */ /* 0x000e620008000800 */
[----:B----4-:R-:W-:Y:S01]  /*05c0*/  @!P3 R2UR UR13, R6 ;  /* 0x00000000060db2ca */ /* 0x010fe200000e0000 */
[----:B-1----:R-:W-:-:S14]  /*05d0*/  BRA.U !UP1, `(.L_x_643) ;  /* 0x0000000109187547 */ /* 0x002fdc000b800000 */
[----:B------:R-:W-:-:S13]  /*05e0*/  PLOP3.LUT P2, PT, PT, PT, UP5, 0x80, 0x8 ;  /* 0x000000000008781c */ /* 0x000fda0003f4f058 */
[----:B------:R-:W2:Y:S04]  /*05f0*/  @P2 LDG.E R4, desc[UR28][R8.64+0x4] ;  /* 0x0000041c08042981 */ /* 0x000ea8000c1e1900 */
[----:B------:R-:W3:Y:S01]  /*0600*/  @!P2 LDG.E R8, desc[UR28][R8.64] ;  /* 0x0000001c0808a981 */ /* 0x000ee2000c1e1900 */
[----:B--2---:R-:W-:-:S13]  /*0610*/  @P2 R2UR UR4, R4 ;  /* 0x00000000040422ca */ /* 0x004fda00000e0000 */
[----:B------:R-:W-:-:S07]  /*0620*/  @UP5 UIADD3 UR4, UPT, UPT, UR4, -UR13, URZ ;  /* 0x8000000d04045290 */ /* 0x000fce000fffe0ff */
[----:B---3--:R-:W-:Y:S02]  /*0630*/  @!P2 R2UR UR4, R8 ;  /* 0x000000000804a2ca */ /* 0x008fe400000e0000 */
.L_x_643:
        /* <DEDUP_REMOVED lines=49> */
.L_x_645:
        /* <DEDUP_REMOVED lines=10> */
[----:B------:R-:W-:Y:S01]  /*09f0*/  IADD3 R2, P0, PT, R0, UR12, RZ ;  /* 0x0000000c00027c10 */ /* 0x000fe2000ff1e0ff */
        /* <DEDUP_REMOVED lines=20> */
[C---:B------:R-:W-:Y:S01]  /*0b40*/  LOP3.LUT R8, R0.reuse, 0x80, RZ, 0xfc, !PT ;  /* 0x0000008000087812 */ /* 0x040fe200078efcff */
[----:B------:R-:W-:Y:S01]  /*0b50*/  USEL UR4, UR4, URZ, UP1 ;  /* 0x000000ff04047287 */ /* 0x000fe20008800000 */
        /* <DEDUP_REMOVED lines=24> */
.L_x_647:
[----:B------:R-:W-:Y:S05]  /*0ce0*/  BSYNC.RECONVERGENT B0 ;  /* 0x0000000000007941 */ /* 0x000fea0003800200 */
.L_x_646:
        /* <DEDUP_REMOVED lines=24> */
.L_x_649:
[----:B------:R-:W-:Y:S05]  /*0e70*/  BSYNC.RECONVERGENT B0 ;  /* 0x0000000000007941 */ /* 0x000fea0003800200 */
.L_x_648:
        /* <DEDUP_REMOVED lines=24> */
.L_x_651:
[----:B------:R-:W-:Y:S05]  /*1000*/  BSYNC.RECONVERGENT B0 ;  /* 0x0000000000007941 */ /* 0x000fea0003800200 */
.L_x_650:
        /* <DEDUP_REMOVED lines=26> */
.L_x_653:
[----:B------:R-:W-:Y:S05]  /*11b0*/  BSYNC.RECONVERGENT B0 ;  /* 0x0000000000007941 */ /* 0x000fea0003800200 */
.L_x_652:
        /* <DEDUP_REMOVED lines=10> */
.L_x_655:
[----:B------:R-:W-:Y:S05]  /*1260*/  BSYNC.RECONVERGENT B0 ;  /* 0x0000000000007941 */ /* 0x000fea0003800200 */
.L_x_654:
        /* <DEDUP_REMOVED lines=10> */
.L_x_657:
[----:B------:R-:W-:Y:S05]  /*1310*/  BSYNC.RECONVERGENT B0 ;  /* 0x0000000000007941 */ /* 0x000fea0003800200 */
.L_x_656:
        /* <DEDUP_REMOVED lines=10> */
.L_x_659:
[----:B------:R-:W-:Y:S05]  /*13c0*/  BSYNC.RECONVERGENT B0 ;  /* 0x0000000000007941 */ /* 0x000fea0003800200 */
.L_x_658:
        /* <DEDUP_REMOVED lines=10> */
.L_x_644:
        /* <DEDUP_REMOVED lines=23> */
.L_x_660:
[----:B------:R-:W1:Y:S01]  /*15e0*/  LDCU.64 UR10, c[0x0][0x3b8] ;  /* 0x00007700ff0a77ac */ /* 0x000e620008000a00 */
[----:B------:R-:W-:-:S04]  /*15f0*/  UIADD3 UR6, UPT, UPT, UR12, UR13, URZ ;  /* 0x0000000d0c067290 */ /* 0x000fc8000fffe0ff */
[----:B-1----:R-:W-:Y:S02]  /*1600*/  UIMAD.WIDE.U32 UR14, UR6, UR10, URZ ;  /* 0x0000000a060e72a5 */ /* 0x002fe4000f8e00ff */
[----:B------:R-:W-:-:S04]  /*1610*/  UIMAD UR6, UR6, UR11, URZ ;  /* 0x0000000b060672a4 */ /* 0x000fc8000f8e02ff */
[----:B------:R-:W-:Y:S02]  /*1620*/  UIADD3 UR6, UPT, UPT, UR15, UR6, URZ ;  /* 0x000000060f067290 */ /* 0x000fe4000fffe0ff */
.L_x_661:
[----:B------:R-:W1:Y:S01]  /*1630*/  LDC R5, c[0x0][0x3e8] ;  /* 0x0000fa00ff057b82 */ /* 0x000e620000000800 */
[----:B------:R-:W2:Y:S01]  /*1640*/  S2R R2, SR_CTAID.Z ;  /* 0x0000000000027919 */ /* 0x000ea20000002700 */
[----:B------:R-:W3:Y:S01]  /*1650*/  LDCU UR4, c[0x0][0x444] ;  /* 0x00008880ff0477ac */ /* 0x000ee20008000800 */
        /* <DEDUP_REMOVED lines=20> */
[C---:B------:R-:W-:Y:S02]  /*17a0*/  ISETP.NE.AND P1, PT, R5.reuse, RZ, PT ;  /* 0x000000ff0500720c */ /* 0x040fe40003f25270 */
[----:B------:R-:W-:Y:S02]  /*17b0*/  ISETP.GE.U32.AND P2, PT, R2, R6, PT ;  /* 0x000000060200720c */ /* 0x000fe40003f46070 */
[----:B------:R-:W-:-:S04]  /*17c0*/  LOP3.LUT R2, R5, UR26, RZ, 0x3c, !PT ;  /* 0x0000001a05027c12 */ /* 0x000fc8000f8e3cff */
[----:B------:R-:W-:Y:S02]  /*17d0*/  ISETP.GE.AND P0, PT, R2, RZ, PT ;  /* 0x000000ff0200720c */ /* 0x000fe40003f06270 */
[----:B------:R-:W-:-:S05]  /*17e0*/  LOP3.LUT R2, R207, 0x1f, RZ, 0xc0, !PT ;  /* 0x0000001fcf027812 */ /* 0x000fca00078ec0ff */
[----:B------:R-:W-:-:S05]  /*17f0*/  @P2 IADD3 R7, PT, PT, R7, 0x1, RZ ;  /* 0x0000000107072810 */ /* 0x000fca0007ffe0ff */
[----:B------:R-:W-:-:S05]  /*1800*/  IMAD.MOV.U32 R4, RZ, RZ, R7 ;  /* 0x000000ffff047224 */ /* 0x000fca00078e0007 */
        /* <DEDUP_REMOVED lines=14> */
.L_x_662:
[----:B------:R-:W1:Y:S01]  /*18f0*/  LDCU.64 UR8, c[0x0][0x3c0] ;  /* 0x00007800ff0877ac */ /* 0x000e620008000a00 */
[----:B------:R-:W-:-:S04]  /*1900*/  UIADD3 UR12, UPT, UPT, UR12, UR13, URZ ;  /* 0x0000000d0c0c7290 */ /* 0x000fc8000fffe0ff */
[----:B-1----:R-:W-:Y:S02]  /*1910*/  UIMAD.WIDE.U32 UR4, UR12, UR8, URZ ;  /* 0x000000080c0472a5 */ /* 0x002fe4000f8e00ff */
[----:B------:R-:W-:-:S04]  /*1920*/  UIMAD UR12, UR12, UR9, URZ ;  /* 0x000000090c0c72a4 */ /* 0x000fc8000f8e02ff */
[----:B------:R-:W-:-:S12]  /*1930*/  UIADD3 UR12, UPT, UPT, UR5, UR12, URZ ;  /* 0x0000000c050c7290 */ /* 0x000fd8000fffe0ff */
.L_x_663:
[C---:B------:R-:W-:Y:S01]  /*1940*/  IMAD.SHL.U32 R5, R207.reuse, 0x8, RZ ;  /* 0x00000008cf057824 */ /* 0x040fe200078e00ff */
[--C-:B------:R-:W-:Y:S01]  /*1950*/  SHF.R.U32.HI R209, RZ, 0x1, R207.reuse ;  /* 0x00000001ffd17819 */ /* 0x100fe200000116cf */
[----:B------:R-:W-:Y:S01]  /*1960*/  IMAD.SHL.U32 R180, R207, 0x2, RZ ;  /* 0x00000002cfb47824 */ /* 0x000fe200078e00ff */
[----:B------:R-:W-:Y:S01]  /*1970*/  SHF.R.U32.HI R8, RZ, 0x3, R207 ;  /* 0x00000003ff087819 */ /* 0x000fe200000116cf */
[----:B------:R-:W1:Y:S01]  /*1980*/  LDCU.64 UR18, c[0x0][0x388] ;  /* 0x00007100ff1277ac */ /* 0x000e620008000a00 */
[----:B------:R-:W-:Y:S01]  /*1990*/  LOP3.LUT R205, R5, 0x38, RZ, 0xc0, !PT ;  /* 0x0000003805cd7812 */ /* 0x000fe200078ec0ff */
[----:B------:R-:W2:Y:S01]  /*19a0*/  S2R R10, SR_CTAID.X ;  /* 0x00000000000a7919 */ /* 0x000ea20000002500 */
[----:B------:R-:W-:Y:S01]  /*19b0*/  LOP3.LUT R6, R209, 0x30, RZ, 0xc0, !PT ;  /* 0x00000030d1067812 */ /* 0x000fe200078ec0ff */
[----:B------:R-:W3:Y:S01]  /*19c0*/  S2UR UR39, SR_CgaCtaId ;  /* 0x00000000002779c3 */ /* 0x000ee20000008800 */
[C---:B------:R-:W-:Y:S01]  /*19d0*/  IADD3 R14, P0, PT, R205.reuse, UR14, RZ ;  /* 0x0000000ecd0e7c10 */ /* 0x040fe2000ff1e0ff */
[----:B------:R-:W4:Y:S01]  /*19e0*/  LDCU.64 UR14, c[0x0][0x418] ;  /* 0x00008300ff0e77ac */ /* 0x000f220008000a00 */
[----:B------:R-:W-:Y:S01]  /*19f0*/  LOP3.LUT R181, R180, 0x6, RZ, 0xc0, !PT ;  /* 0x00000006b4b57812 */ /* 0x000fe200078ec0ff */
[----:B------:R5:W-:Y:S01]  /*1a00*/  STL [R1+0x24], R5 ;  /* 0x0000240501007387 */ /* 0x000be20000100800 */
[----:B------:R-:W-:Y:S01]  /*1a10*/  LEA.HI R6, R2, R6, RZ, 0x1e ;  /* 0x0000000602067211 */ /* 0x000fe200078ff0ff */
[----:B------:R-:W-:Y:S01]  /*1a20*/  IMAD.X R15, RZ, RZ, UR6, P0 ;  /* 0x00000006ff0f7e24 */ /* 0x000fe200080e06ff */
[C---:B------:R-:W-:Y:S01]  /*1a30*/  IADD3 R18, P0, PT, R205.reuse, UR4, RZ ;  /* 0x00000004cd127c10 */ /* 0x040fe2000ff1e0ff */
[----:B------:R-:W1:Y:S01]  /*1a40*/  LDCU.128 UR4, c[0x0][0x3d0] ;  /* 0x00007a00ff0477ac */ /* 0x000e620008000c00 */
[----:B------:R-:W-:Y:S01]  /*1a50*/  SHF.R.S32.HI R248, RZ, 0x1f, R4 ;  /* 0x0000001ffff87819 */ /* 0x000fe20000011404 */
[----:B------:R-:W-:Y:S01]  /*1a60*/  IMAD.WIDE.U32 R14, R8, UR10, R14 ;  /* 0x0000000a080e7c25 */ /* 0x000fe2000f8e000e */
[C---:B------:R-:W-:Y:S01]  /*1a70*/  LOP3.LUT R100, R205.reuse, 0x40, RZ, 0xfc, !PT ;  /* 0x00000040cd647812 */ /* 0x040fe200078efcff */
[----:B------:R-:W-:Y:S01]  /*1a80*/  USHF.R.S32.HI UR40, URZ, 0x1f, UR37 ;  /* 0x0000001fff287899 */ /* 0x000fe20008011425 */
[C---:B------:R-:W-:Y:S01]  /*1a90*/  LOP3.LUT R99, R205.reuse, 0x80, RZ, 0xfc, !PT ;  /* 0x00000080cd637812 */ /* 0x040fe200078efcff */
[----:B------:R-:W-:Y:S01]  /*1aa0*/  IMAD R6, R6, UR24, R181 ;  /* 0x0000001806067c24 */ /* 0x000fe2000f8e02b5 */
[----:B------:R-:W2:Y:S01]  /*1ab0*/  LDCU.64 UR16, c[0x0][0x390] ;  /* 0x00007200ff1077ac */ /* 0x000ea20008000a00 */
[----:B------:R-:W-:Y:S01]  /*1ac0*/  IMAD R15, R8, UR11, R15 ;  /* 0x0000000b080f7c24 */ /* 0x000fe2000f8e020f */
[C---:B------:R-:W-:Y:S01]  /*1ad0*/  LOP3.LUT R98, R205.reuse, 0xc0, RZ, 0xfc, !PT ;  /* 0x000000c0cd627812 */ /* 0x040fe200078efcff */
[----:B------:R-:W-:Y:S01]  /*1ae0*/  IMAD.X R19, RZ, RZ, UR12, P0 ;  /* 0x0000000cff137e24 */ /* 0x000fe200080e06ff */
[----:B------:R-:W-:Y:S01]  /*1af0*/  IADD3 R16, P0, PT, R205, UR38, RZ ;  /* 0x00000026cd107c10 */ /* 0x000fe2000ff1e0ff */
[----:B------:R-:W2:Y:S01]  /*1b00*/  LDCU.64 UR12, c[0x0][0x3c8] ;  /* 0x00007900ff0c77ac */ /* 0x000ea20008000a00 */
[----:B------:R-:W-:Y:S01]  /*1b10*/  IADD3 R7, P1, PT, R6, UR37, RZ ;  /* 0x0000002506077c10 */ /* 0x000fe2000ff3e0ff */
[----:B------:R2:W-:Y:S01]  /*1b20*/  STL [R1+0x20], R100 ;  /* 0x0000206401007387 */ /* 0x0005e20000100800 */
[----:B------:R-:W-:Y:S01]  /*1b30*/  LOP3.LUT R252, R5, 0x1f8, RZ, 0xc0, !PT ;  /* 0x000001f805fc7812 */ /* 0x000fe200078ec0ff */
[----:B------:R-:W-:Y:S01]  /*1b40*/  IMAD.X R17, RZ, RZ, UR36, P0 ;  /* 0x00000024ff117e24 */ /* 0x000fe200080e06ff */
[----:B----4-:R-:W-:Y:S01]  /*1b50*/  LEA R184, P0, R7, UR14, 0x1 ;  /* 0x0000000e07b87c11 */ /* 0x010fe2000f8008ff */
[----:B-1----:R-:W-:Y:S01]  /*1b60*/  IMAD R250, R248, UR4, RZ ;  /* 0x00000004f8fa7c24 */ /* 0x002fe2000f8e02ff */
[----:B------:R-:W-:Y:S01]  /*1b70*/  LEA.HI.X.SX32 R6, R6, UR40, 0x1, P1 ;  /* 0x0000002806067c11 */ /* 0x000fe200088f0eff */
[C---:B------:R-:W-:Y:S01]  /*1b80*/  IMAD.WIDE.U32 R14, R4.reuse, UR4, R14 ;  /* 0x00000004040e7c25 */ /* 0x040fe2000f8e000e */
[----:B------:R-:W-:Y:S01]  /*1b90*/  UIADD3 UR14, UPT, UPT, -UR30, UR32, URZ ;  /* 0x000000201e0e7290 */ /* 0x000fe2000fffe1ff */
[----:B------:R1:W-:Y:S01]  /*1ba0*/  STL [R1+0x1c], R99 ;  /* 0x00001c6301007387 */ /* 0x0003e20000100800 */
[----:B-----5:R-:W-:Y:S01]  /*1bb0*/  LOP3.LUT R5, R5, 0x1e00, RZ, 0xc0, !PT ;  /* 0x00001e0005057812 */ /* 0x020fe200078ec0ff */
[----:B------:R-:W-:Y:S01]  /*1bc0*/  IMAD R250, R4, UR5, R250 ;  /* 0x0000000504fa7c24 */ /* 0x000fe2000f8e02fa */
[----:B------:R-:W-:Y:S01]  /*1bd0*/  LEA R251, P1, R14, UR18, 0x1 ;  /* 0x000000120efb7c11 */ /* 0x000fe2000f8208ff */
[----:B------:R-:W-:Y:S01]  /*1be0*/  IMAD.WIDE.U32 R18, R8, UR8, R18 ;  /* 0x0000000808127c25 */ /* 0x000fe2000f8e0012 */
[----:B------:R1:W-:Y:S01]  /*1bf0*/  STL [R1+0x18], R98 ;  /* 0x0000186201007387 */ /* 0x0003e20000100800 */
[----:B------:R-:W-:Y:S01]  /*1c00*/  LOP3.LUT R252, R252, 0x38, R207, 0x78, !PT ;  /* 0x00000038fcfc7812 */ /* 0x000fe200078e78cf */
[----:B------:R-:W-:Y:S01]  /*1c10*/  UMOV UR5, 0x400 ;  /* 0x0000040000057882 */ /* 0x000fe20000000000 */
[----:B------:R-:W-:Y:S01]  /*1c20*/  IMAD.IADD R250, R15, 0x1, R250 ;  /* 0x000000010ffa7824 */ /* 0x000fe200078e02fa */
[----:B------:R-:W-:Y:S01]  /*1c30*/  LEA.HI.X R185, R7, UR15, R6, 0x1, P0 ;  /* 0x0000000f07b97c11 */ /* 0x000fe200080f0c06 */
[----:B------:R-:W-:Y:S01]  /*1c40*/  IMAD R248, R248, UR6, RZ ;  /* 0x00000006f8f87c24 */ /* 0x000fe2000f8e02ff */
[----:B------:R-:W-:Y:S01]  /*1c50*/  LOP3.LUT R252, R252, R5, RZ, 0xfc, !PT ;  /* 0x00000005fcfc7212 */ /* 0x000fe200078efcff */
[----:B------:R-:W-:Y:S01]  /*1c60*/  IMAD R19, R8, UR9, R19 ;  /* 0x0000000908137c24 */ /* 0x000fe2000f8e0213 */
[----:B------:R-:W-:Y:S01]  /*1c70*/  LEA.HI.X R250, R14, UR19, R250, 0x1, P1 ;  /* 0x000000130efa7c11 */ /* 0x000fe200088f0cfa */
[----:B------:R-:W-:Y:S01]  /*1c80*/  IMAD R248, R4, UR7, R248 ;  /* 0x0000000704f87c24 */ /* 0x000fe2000f8e02f8 */
[----:B------:R-:W-:Y:S01]  /*1c90*/  ISETP.GE.AND P1, PT, R8, UR14, PT ;  /* 0x0000000e08007c0c */ /* 0x000fe2000bf26270 */
[----:B------:R-:W-:Y:S01]  /*1ca0*/  IMAD.WIDE.U32 R4, R4, UR6, R18 ;  /* 0x0000000604047c25 */ /* 0x000fe2000f8e0012 */
[----:B------:R-:W-:Y:S01]  /*1cb0*/  UIADD3 UR4, UPT, UPT, -UR21, UR31, URZ ;  /* 0x0000001f15047290 */ /* 0x000fe2000fffe1ff */
[----:B------:R-:W-:Y:S01]  /*1cc0*/  BSSY.RECONVERGENT B0, `(.L_x_664) ;  /* 0x0000033000007945 */ /* 0x000fe20003800200 */
[----:B---3--:R-:W-:Y:S01]  /*1cd0*/  ULEA UR5, UR39, UR5, 0x18 ;  /* 0x0000000527057291 */ /* 0x008fe2000f8ec0ff */
[----:B--2---:R-:W-:Y:S01]  /*1ce0*/  IMAD.U32 R12, RZ, RZ, UR12 ;  /* 0x0000000cff0c7e24 */ /* 0x004fe2000f8e00ff */
[----:B------:R-:W-:Y:S01]  /*1cf0*/  LEA R249, P0, R4, UR16, 0x1 ;  /* 0x0000001004f97c11 */ /* 0x000fe2000f8008ff */
[----:B------:R-:W-:Y:S01]  /*1d00*/  IMAD.IADD R248, R5, 0x1, R248 ;  /* 0x0000000105f87824 */ /* 0x000fe200078e02f8 */
[C---:B------:R-:W-:Y:S01]  /*1d10*/  ISETP.GE.AND P6, PT, R8.reuse, UR4, PT ;  /* 0x0000000408007c0c */ /* 0x040fe2000bfc6270 */
[----:B------:R-:W-:Y:S01]  /*1d20*/  VIADD R7, R8, 0x10 ;  /* 0x0000001008077836 */ /* 0x000fe20000000000 */
[----:B------:R-:W-:Y:S01]  /*1d30*/  LEA R252, R252, UR5, 0x1 ;  /* 0x00000005fcfc7c11 */ /* 0x000fe2000f8e08ff */
[----:B------:R-:W-:Y:S01]  /*1d40*/  IMAD.MOV.U32 R9, RZ, RZ, RZ ;  /* 0x000000ffff097224 */ /* 0x000fe200078e00ff */
[----:B------:R-:W-:Y:S01]  /*1d50*/  LEA.HI.X R248, R4, UR17, R248, 0x1, P0 ;  /* 0x0000001104f87c11 */ /* 0x000fe200080f0cf8 */
[----:B------:R-:W-:Y:S01]  /*1d60*/  IMAD.WIDE.U32 R12, R12, UR26, R16 ;  /* 0x0000001a0c0c7c25 */ /* 0x000fe2000f8e0010 */
[----:B------:R-:W-:-:S03]  /*1d70*/  ISETP.GE.AND P0, PT, R7, UR14, PT ;  /* 0x0000000e07007c0c */ /* 0x000fc6000bf06270 */
[----:B------:R-:W-:Y:S02]  /*1d80*/  IMAD.U32 R14, RZ, RZ, UR13 ;  /* 0x0000000dff0e7e24 */ /* 0x000fe4000f8e00ff */
[----:B------:R-:W-:-:S04]  /*1d90*/  IMAD.WIDE.U32 R10, R10, 0x40, R8 ;  /* 0x000000400a0a7825 */ /* 0x000fc800078e0008 */
[----:B------:R-:W-:Y:S02]  /*1da0*/  VIADD R6, R8, 0x20 ;  /* 0x0000002008067836 */ /* 0x000fe40000000000 */
[----:B------:R-:W-:Y:S01]  /*1db0*/  IMAD R15, R14, UR26, R13 ;  /* 0x0000001a0e0f7c24 */ /* 0x000fe2000f8e020d */
[----:B-1----:R-:W-:Y:S06]  /*1dc0*/  @P1 BRA `(.L_x_665) ;  /* 0x0000000000881947 */ /* 0x002fec0003800000 */
        /* <DEDUP_REMOVED lines=34> */
.L_x_665:
[----:B------:R-:W-:Y:S05]  /*1ff0*/  BSYNC.RECONVERGENT B0 ;  /* 0x0000000000007941 */ /* 0x000fea0003800200 */
.L_x_664:
[----:B------:R-:W-:Y:S01]  /*2000*/  USHF.L.U64.HI UR15, UR10, 0x6, UR11 ;  /* 0x000000060a0f7899 */ /* 0x000fe2000801020b */
[----:B------:R-:W-:Y:S01]  /*2010*/  BSSY.RECONVERGENT B0, `(.L_x_666) ;  /* 0x0000029000007945 */ /* 0x000fe20003800200 */
[----:B------:R-:W-:Y:S02]  /*2020*/  ISETP.GE.AND P1, PT, R6, UR14, PT ;  /* 0x0000000e06007c0c */ /* 0x000fe4000bf26270 */
        /* <DEDUP_REMOVED lines=39> */
.L_x_667:
[----:B------:R-:W-:Y:S05]  /*22a0*/  BSYNC.RECONVERGENT B0 ;  /* 0x0000000000007941 */ /* 0x000fea0003800200 */
.L_x_666:
[----:B------:R-:W-:Y:S01]  /*22b0*/  USHF.L.U32 UR16, UR10, 0x6, URZ ;  /* 0x000000060a107899 */ /* 0x000fe200080006ff */
[----:B------:R-:W-:Y:S01]  /*22c0*/  BSSY.RECONVERGENT B0, `(.L_x_668) ;  /* 0x0000028000007945 */ /* 0x000fe20003800200 */
[----:B------:R-:W-:-:S03]  /*22d0*/  ISETP.GE.AND P0, PT, R5, UR14, PT ;  /* 0x0000000e05007c0c */ /* 0x000fc6000bf06270 */
[----:B------:R-:W-:Y:S10]  /*22e0*/  @P1 BRA `(.L_x_669) ;  /* 0x0000000000941947 */ /* 0x000ff40003800000 */
[----:B------:R-:W3:Y:S01]  /*22f0*/  LDCU.64 UR12, c[0x0][0x3b0] ;  /* 0x00007600ff0c77ac */ /* 0x000ee20008000a00 */
[----:B--2---:R-:W-:Y:S01]  /*2300*/  IADD3 R8, P1, PT, R10, 0x20, RZ ;  /* 0x000000200a087810 */ /* 0x004fe20007f3e0ff */
[----:B------:R-:W-:Y:S01]  /*2310*/  IMAD.MOV.U32 R16, RZ, RZ, R12 ;  /* 0x000000ffff107224 */ /* 0x000fe200078e000c */
[----:B------:R-:W2:Y:S01]  /*2320*/  LDCU UR17, c[0x0][0x440] ;  /* 0x00008800ff1177ac */ /* 0x000ea20008000800 */
[----:B------:R-:W-:Y:S02]  /*2330*/  IMAD.MOV.U32 R17, RZ, RZ, R15 ;  /* 0x000000ffff117224 */ /* 0x000fe400078e000f */
[----:B------:R-:W-:Y:S01]  /*2340*/  IMAD.X R4, RZ, RZ, R11, P1 ;  /* 0x000000ffff047224 */ /* 0x000fe200008e060b */
[----:B------:R-:W4:Y:S03]  /*2350*/  LDCU.64 UR6, c[0x0][0x380] ;  /* 0x00007000ff0677ac */ /* 0x000f260008000a00 */
[----:B---3--:R-:W-:-:S02]  /*2360*/  IMAD R4, R4, UR12, RZ ;  /* 0x0000000c04047c24 */ /* 0x008fc4000f8e02ff */
[----:B------:R-:W-:Y:S01]  /*2370*/  IMAD.WIDE.U32 R16, R8, UR12, R16 ;  /* 0x0000000c08107c25 */ /* 0x000fe2000f8e0010 */
[----:B--2---:R-:W-:-:S03]  /*2380*/  ISETP.GE.AND P4, PT, R205, UR17, PT ;  /* 0x00000011cd007c0c */ /* 0x004fc6000bf86270 */
        /* <DEDUP_REMOVED lines=27> */
.L_x_669:
[----:B------:R-:W-:Y:S05]  /*2540*/  BSYNC.RECONVERGENT B0 ;  /* 0x0000000000007941 */ /* 0x000fea0003800200 */
.L_x_668:
[----:B------:R-:W-:Y:S01]  /*2550*/  UIMAD.WIDE.U32 UR36, UR16, UR22, URZ ;  /* 0x00000016102472a5 */ /* 0x000fe2000f8e00ff */
[----:B------:R-:W-:Y:S01]  /*2560*/  BSSY.RECONVERGENT B0, `(.L_x_670) ;  /* 0x0000028000007945 */ /* 0x000fe20003800200 */
[----:B------:R-:W-:-:S03]  /*2570*/  ISETP.GE.AND P1, PT, R7, UR4, PT ;  /* 0x0000000407007c0c */ /* 0x000fc6000bf26270 */
[----:B------:R-:W-:Y:S10]  /*2580*/  @P0 BRA `(.L_x_671) ;  /* 0x0000000000940947 */ /* 0x000ff40003800000 */
[----:B------:R-:W4:Y:S01]  /*2590*/  LDCU.64 UR12, c[0x0][0x3b0] ;  /* 0x00007600ff0c77ac */ /* 0x000f220008000a00 */
[----:B------:R-:W-:Y:S01]  /*25a0*/  IADD3 R4, P0, PT, R10, 0x30, RZ ;  /* 0x000000300a047810 */ /* 0x000fe20007f1e0ff */
[----:B--23--:R-:W-:Y:S01]  /*25b0*/  IMAD.MOV.U32 R8, RZ, RZ, R12 ;  /* 0x000000ffff087224 */ /* 0x00cfe200078e000c */
[----:B------:R-:W2:Y:S01]  /*25c0*/  LDCU UR17, c[0x0][0x440] ;  /* 0x00008800ff1177ac */ /* 0x000ea20008000800 */
[----:B------:R-:W-:Y:S02]  /*25d0*/  IMAD.MOV.U32 R9, RZ, RZ, R15 ;  /* 0x000000ffff097224 */ /* 0x000fe400078e000f */
[----:B------:R-:W-:Y:S01]  /*25e0*/  IMAD.X R10, RZ, RZ, R11, P0 ;  /* 0x000000ffff0a7224 */ /* 0x000fe200000e060b */
[----:B------:R-:W3:Y:S03]  /*25f0*/  LDCU.64 UR6, c[0x0][0x380] ;  /* 0x00007000ff0677ac */ /* 0x000ee60008000a00 */
[----:B----4-:R-:W-:-:S02]  /*2600*/  IMAD R10, R10, UR12, RZ ;  /* 0x0000000c0a0a7c24 */ /* 0x010fc4000f8e02ff */
        /* <DEDUP_REMOVED lines=29> */
.L_x_671:
[----:B------:R-:W-:Y:S05]  /*27e0*/  BSYNC.RECONVERGENT B0 ;  /* 0x0000000000007941 */ /* 0x000fea0003800200 */
.L_x_670:
[----:B------:R-:W-:Y:S01]  /*27f0*/  UIMAD UR7, UR15, UR22, URZ ;  /* 0x000000160f0772a4 */ /* 0x000fe2000f8e02ff */
[----:B------:R-:W-:Y:S03]  /*2800*/  BSSY.RECONVERGENT B0, `(.L_x_672) ;  /* 0x0000021000007945 */ /* 0x000fe60003800200 */
[----:B------:R-:W-:Y:S01]  /*2810*/  UIADD3 UR7, UPT, UPT, UR37, UR7, URZ ;  /* 0x0000000725077290 */ /* 0x000fe2000fffe0ff */
[----:B------:R-:W-:Y:S11]  /*2820*/  @P6 BRA `(.L_x_673) ;  /* 0x0000000000786947 */ /* 0x000ff60003800000 */
[----:B------:R-:W5:Y:S01]  /*2830*/  LDCU UR6, c[0x0][0x440] ;  /* 0x00008800ff0677ac */ /* 0x000f620008000800 */
[----:B--23--:R-:W-:Y:S02]  /*2840*/  IMAD.U32 R8, RZ, RZ, UR36 ;  /* 0x00000024ff087e24 */ /* 0x00cfe4000f8e00ff */
        /* <DEDUP_REMOVED lines=28> */
.L_x_673:
[----:B------:R-:W-:Y:S05]  /*2a10*/  BSYNC.RECONVERGENT B0 ;  /* 0x0000000000007941 */ /* 0x000fea0003800200 */
.L_x_672:
        /* <DEDUP_REMOVED lines=8> */
[----:B--23--:R-:W-:-:S04]  /*2aa0*/  IMAD.U32 R8, RZ, RZ, UR13 ;  /* 0x0000000dff087e24 */ /* 0x00cfc8000f8e00ff */
        /* <DEDUP_REMOVED lines=27> */
.L_x_675:
[----:B------:R-:W-:Y:S05]  /*2c60*/  BSYNC.RECONVERGENT B0 ;  /* 0x0000000000007941 */ /* 0x000fea0003800200 */
.L_x_674:
        /* <DEDUP_REMOVED lines=8> */
[----:B--23--:R-:W-:Y:S01]  /*2cf0*/  IMAD.U32 R8, RZ, RZ, UR13 ;  /* 0x0000000dff087e24 */ /* 0x00cfe2000f8e00ff */
        /* <DEDUP_REMOVED lines=27> */
.L_x_677:
[----:B------:R-:W-:Y:S05]  /*2eb0*/  BSYNC.RECONVERGENT B0 ;  /* 0x0000000000007941 */ /* 0x000fea0003800200 */
.L_x_676:
        /* <DEDUP_REMOVED lines=8> */
[----:B--23--:R-:W-:Y:S02]  /*2f40*/  IMAD.U32 R8, RZ, RZ, UR38 ;  /* 0x00000026ff087e24 */ /* 0x00cfe4000f8e00ff */
        /* <DEDUP_REMOVED lines=28> */
.L_x_679:
[----:B------:R-:W-:Y:S05]  /*3110*/  BSYNC.RECONVERGENT B0 ;  /* 0x0000000000007941 */ /* 0x000fea0003800200 */
.L_x_678:
[----:B------:R-:W5:Y:S01]  /*3120*/  LDCU.64 UR12, c[0x0][0x538] ;  /* 0x0000a700ff0c77ac */ /* 0x000f620008000a00 */
[----:B------:R-:W0:Y:S01]  /*3130*/  LDGDEPBAR ;  /* 0x00000000000079af */ /* 0x000e220000000000 */
[----:B-----5:R-:W-:-:S04]  /*3140*/  UISETP.NE.U32.AND UP1, UPT, UR12, URZ, UPT ;  /* 0x000000ff0c00728c */ /* 0x020fc8000bf25070 */
[----:B------:R-:W-:Y:S01]  /*3150*/  UISETP.NE.AND.EX UP1, UPT, UR13, URZ, UPT, UP1 ;  /* 0x000000ff0d00728c */ /* 0x000fe2000bf25310 */
[----:B------:R-:W5:Y:S01]  /*3160*/  S2R R32, SR_CTAID.X ;  /* 0x0000000000207919 */ /* 0x000f620000002500 */
[----:B------:R-:W-:Y:S01]  /*3170*/  IMAD.U32 R4, RZ, RZ, UR30 ;  /* 0x0000001eff047e24 */ /* 0x000fe2000f8e00ff */
[----:B--2---:R-:W-:Y:S01]  /*3180*/  LOP3.LUT R10, R209, 0x1f0, RZ, 0xc0, !PT ;  /* 0x000001f0d10a7812 */ /* 0x004fe200078ec0ff */
[----:B------:R-:W-:Y:S01]  /*3190*/  IMAD.SHL.U32 R164, R207, 0x40, RZ ;  /* 0x00000040cfa47824 */ /* 0x000fe200078e00ff */
[----:B------:R-:W-:-:S04]  /*31a0*/  DEPBAR.LE SB0, 0x0 ;  /* 0x000080000000791a */ /* 0x000fc80000000000 */
[----:B------:R-:W-:Y:S02]  /*31b0*/  PLOP3.LUT P0, PT, PT, PT, UP1, 0x80, 0x8 ;  /* 0x000000000008781c */ /* 0x000fe40003f0f018 */
[----:B------:R-:W2:Y:S01]  /*31c0*/  @UP1 LDCU.64 UR6, c[0x0][0x540] ;  /* 0x0000a800ff0617ac */ /* 0x000ea20008000a00 */
[----:B------:R-:W-:Y:S01]  /*31d0*/  @UP1 UMOV UR36, UR26 ;  /* 0x0000001a00241c82 */ /* 0x000fe20008000000 */
[----:B------:R-:W-:Y:S02]  /*31e0*/  @UP1 UMOV UR37, URZ ;  /* 0x000000ff00251c82 */ /* 0x000fe40008000000 */
[----:B--2---:R-:W-:Y:S01]  /*31f0*/  @UP1 UIMAD.WIDE.U32 UR36, UR27, UR6, UR36 ;  /* 0x000000061b2412a5 */ /* 0x004fe2000f8e0024 */
[----:B------:R-:W2:Y:S03]  /*3200*/  @UP1 LDCU UR6, c[0x0][0x458] ;  /* 0x00008b00ff0617ac */ /* 0x000ea60008000800 */
[----:B------:R-:W-:-:S02]  /*3210*/  @UP1 UIMAD UR7, UR27, UR7, UR37 ;  /* 0x000000071b0712a4 */ /* 0x000fc4000f8e0225 */
[----:B------:R-:W-:-:S04]  /*3220*/  @UP1 ULEA UR12, UP0, UR36, UR12, 0x2 ;  /* 0x0000000c240c1291 */ /* 0x000fc8000f8010ff */
[----:B------:R-:W-:Y:S02]  /*3230*/  @UP1 ULEA.HI.X UR13, UR36, UR13, UR7, 0x2, UP0 ;  /* 0x0000000d240d1291 */ /* 0x000fe400080f1407 */
[----:B---3--:R-:W-:-:S04]  /*3240*/  IMAD.U32 R8, RZ, RZ, UR12 ;  /* 0x0000000cff087e24 */ /* 0x008fc8000f8e00ff */
[----:B------:R-:W-:-:S05]  /*3250*/  IMAD.U32 R9, RZ, RZ, UR13 ;  /* 0x0000000dff097e24 */ /* 0x000fca000f8e00ff */
[----:B------:R2:W3:Y:S01]  /*3260*/  @P0 LDG.E R11, desc[UR28][R8.64] ;  /* 0x0000001c080b0981 */ /* 0x0004e2000c1e1900 */
[----:B------:R-:W-:Y:S01]  /*3270*/  USHF.L.U32 UR12, UR33, 0x5, URZ ;  /* 0x00000005210c7899 */ /* 0x000fe200080006ff */
[----:B------:R-:W-:Y:S01]  /*3280*/  IMAD.SHL.U32 R206, R207, 0x20, RZ ;  /* 0x00000020cfce7824 */ /* 0x000fe200078e00ff */
[----:B------:R-:W-:Y:S01]  /*3290*/  USHF.L.U32 UR26, UR8, 0x6, URZ ;  /* 0x00000006081a7899 */ /* 0x000fe200080006ff */
[----:B------:R-:W-:Y:S01]  /*32a0*/  IADD3 R4, PT, PT, R10, 0x1, R4 ;  /* 0x000000010a047810 */ /* 0x000fe20007ffe004 */
[----:B------:R-:W-:Y:S01]  /*32b0*/  USHF.L.U64.HI UR7, UR8, 0x6, UR9 ;  /* 0x0000000608077899 */ /* 0x000fe20008010209 */
[--C-:B------:R-:W-:Y:S01]  /*32c0*/  SHF.R.U32.HI R10, RZ, 0x5, R207.reuse ;  /* 0x00000005ff0a7819 */ /* 0x100fe200000116cf */
[----:B------:R-:W-:Y:S01]  /*32d0*/  UIMAD.WIDE.U32 UR26, UR26, UR22, URZ ;  /* 0x000000161a1a72a5 */ /* 0x000fe2000f8e00ff */
[----:B------:R-:W-:Y:S01]  /*32e0*/  IADD3 R3, P2, P1, R3, UR12, R2 ;  /* 0x0000000c03037c10 */ /* 0x000fe2000f95e002 */
[----:B------:R-:W-:Y:S01]  /*32f0*/  USHF.R.S32.HI UR12, URZ, 0x1f, UR12 ;  /* 0x0000001fff0c7899 */ /* 0x000fe2000801140c */
[----:B------:R-:W-:Y:S01]  /*3300*/  IMAD.U32 R2, RZ, RZ, UR31 ;  /* 0x0000001fff027e24 */ /* 0x000fe2000f8e00ff */
[----:B------:R-:W-:Y:S01]  /*3310*/  UIMAD UR7, UR7, UR22, URZ ;  /* 0x00000016070772a4 */ /* 0x000fe2000f8e02ff */
[----:B------:R-:W-:Y:S01]  /*3320*/  LOP3.LUT R206, R206, 0x7c00, RZ, 0xc0, !PT ;  /* 0x00007c00cece7812 */ /* 0x000fe200078ec0ff */
[----:B------:R-:W-:Y:S01]  /*3330*/  BSSY.RECONVERGENT B0, `(.L_x_680) ;  /* 0x0000036000007945 */ /* 0x000fe20003800200 */
[----:B------:R-:W-:Y:S01]  /*3340*/  LOP3.LUT R35, R209, 0x8, RZ, 0xc0, !PT ;  /* 0x00000008d1237812 */ /* 0x000fe200078ec0ff */
[----:B------:R-:W-:Y:S01]  /*3350*/  UIADD3 UR7, UPT, UPT, UR27, UR7, URZ ;  /* 0x000000071b077290 */ /* 0x000fe2000fffe0ff */
[----:B------:R-:W-:Y:S01]  /*3360*/  IADD3.X R0, PT, PT, R0, UR12, RZ, P2, P1 ;  /* 0x0000000c00007c10 */ /* 0x000fe200097e24ff */
[----:B-----5:R-:W-:Y:S01]  /*3370*/  IMAD R32, R32, 0x4, R10 ;  /* 0x0000000420207824 */ /* 0x020fe200078e020a */
[----:B------:R-:W-:Y:S01]  /*3380*/  LOP3.LUT R34, R206, 0x200, R164, 0xf8, !PT ;  /* 0x00000200ce227812 */ /* 0x000fe200078ef8a4 */
[----:B--2---:R-:W3:Y:S01]  /*3390*/  @P0 MUFU.RCP R8, UR6 ;  /* 0x0000000600080d08 */ /* 0x004ee20008001000 */
[----:B------:R-:W-:Y:S01]  /*33a0*/  SHF.R.U32.HI R9, RZ, 0x2, R207 ;  /* 0x00000002ff097819 */ /* 0x000fe200000116cf */
[----:B------:R-:W-:-:S03]  /*33b0*/  UMOV UR6, URZ ;  /* 0x000000ff00067c82 */ /* 0x000fc60008000000 */
[----:B------:R-:W-:-:S04]  /*33c0*/  LOP3.LUT R9, R9, 0x7, RZ, 0xc0, !PT ;  /* 0x0000000709097812 */ /* 0x000fc800078ec0ff */
[----:B------:R-:W-:-:S04]  /*33d0*/  IADD3 R4, PT, PT, R4, -UR32, R9 ;  /* 0x8000002004047c10 */ /* 0x000fc8000fffe009 */
[----:B------:R-:W-:Y:S01]  /*33e0*/  IADD3 R2, PT, PT, R4, UR25, R2 ;  /* 0x0000001904027c10 */ /* 0x000fe2000fffe002 */
[----:B------:R-:W-:Y:S01]  /*33f0*/  BAR.SYNC.DEFER_BLOCKING 0x0 ;  /* 0x0000000000007b1d */ /* 0x000fe20000010000 */
[----:B---3--:R-:W-:Y:S01]  /*3400*/  @P0 FMUL.FTZ R8, R11, R8 ;  /* 0x000000080b080220 */ /* 0x008fe20000410000 */
[----:B------:R-:W-:-:S04]  /*3410*/  LOP3.LUT R11, R205, 0x1c0, R164, 0xf8, !PT ;  /* 0x000001c0cd0b7812 */ /* 0x000fc800078ef8a4 */
[----:B------:R-:W-:Y:S02]  /*3420*/  @P0 R2UR UR13, R8 ;  /* 0x00000000080d02ca */ /* 0x000fe400000e0000 */
[----:B------:R-:W-:-:S11]  /*3430*/  LOP3.LUT R35, R11, R35, RZ, 0x3c, !PT ;  /* 0x000000230b237212 */ /* 0x000fd600078e3cff */
[----:B------:R-:W-:Y:S01]  /*3440*/  @UP1 UMOV UR6, UR13 ;  /* 0x0000000d00061c82 */ /* 0x000fe20008000000 */
[----:B------:R-:W-:Y:S05]  /*3450*/  @P6 BRA `(.L_x_681) ;  /* 0x00000000007c6947 */ /* 0x000fea0003800000 */
[----:B------:R-:W2:Y:S01]  /*3460*/  LDCU UR12, c[0x0][0x440] ;  /* 0x00008800ff0c77ac */ /* 0x000ea20008000800 */
[----:B------:R-:W-:Y:S02]  /*3470*/  IMAD.U32 R8, RZ, RZ, UR26 ;  /* 0x0000001aff087e24 */ /* 0x000fe4000f8e00ff */
[----:B------:R-:W-:Y:S02]  /*3480*/  IMAD.U32 R4, RZ, RZ, UR7 ;  /* 0x00000007ff047e24 */ /* 0x000fe4000f8e00ff */
[----:B------:R-:W-:Y:S01]  /*3490*/  IMAD.U32 R9, RZ, RZ, UR27 ;  /* 0x0000001bff097e24 */ /* 0x000fe2000f8e00ff */
[----:B----4-:R-:W-:-:S04]  /*34a0*/  LEA R12, P4, R8, R249, 0x1 ;  /* 0x000000f9080c7211 */ /* 0x010fc800078808ff */
[----:B------:R-:W-:Y:S02]  /*34b0*/  LEA.HI.X R13, R8, R248, R4, 0x1, P4 ;  /* 0x000000f8080d7211 */ /* 0x000fe400020f0c04 */
[----:B--2---:R-:W-:Y:S02]  /*34c0*/  ISETP.GE.AND P3, PT, R205, UR12, PT ;  /* 0x0000000ccd007c0c */ /* 0x004fe4000bf66270 */
        /* <DEDUP_REMOVED lines=24> */
.L_x_681:
[----:B------:R3:W-:Y:S04]  /*3650*/  STS.128 [R252+0x10000], RZ ;  /* 0x010000fffc007388 */ /* 0x0007e80000000c00 */
[----:B------:R3:W-:Y:S04]  /*3660*/  STS.128 [R252+0x12000], RZ ;  /* 0x012000fffc007388 */ /* 0x0007e80000000c00 */
[----:B------:R3:W-:Y:S04]  /*3670*/  STS.128 [R252+0x14000], RZ ;  /* 0x014000fffc007388 */ /* 0x0007e80000000c00 */
[----:B------:R3:W-:Y:S02]  /*3680*/  STS.128 [R252+0x16000], RZ ;  /* 0x016000fffc007388 */ /* 0x0007e40000000c00 */
.L_x_682:
[----:B------:R-:W-:Y:S05]  /*3690*/  BSYNC.RECONVERGENT B0 ;  /* 0x0000000000007941 */ /* 0x000fea0003800200 */
.L_x_680:
        /* <DEDUP_REMOVED lines=46> */
.L_x_684:
[----:B------:R-:W-:Y:S05]  /*3980*/  BSYNC.RECONVERGENT B0 ;  /* 0x0000000000007941 */ /* 0x000fea0003800200 */
.L_x_683:
        /* <DEDUP_REMOVED lines=39> */
.L_x_686:
[----:B------:R-:W-:Y:S05]  /*3c00*/  BSYNC.RECONVERGENT B0 ;  /* 0x0000000000007941 */ /* 0x000fea0003800200 */
.L_x_685:
        /* <DEDUP_REMOVED lines=41> */
.L_x_688:
[----:B------:R-:W-:Y:S05]  /*3ea0*/  BSYNC.RECONVERGENT B0 ;  /* 0x0000000000007941 */ /* 0x000fea0003800200 */
.L_x_687:
[----:B------:R-:W-:Y:S01]  /*3eb0*/  LDSM.16.M88.4 R28, [R94] ;  /* 0x000000005e1c783b */ /* 0x000fe20000000200 */
[----:B-1----:R-:W-:Y:S01]  /*3ec0*/  IMAD.MOV.U32 R8, RZ, RZ, 0x20 ;  /* 0x00000020ff087424 */ /* 0x002fe200078e00ff */
[----:B------:R-:W-:Y:S01]  /*3ed0*/  LOP3.LUT P0, R33, R207, 0x2, RZ, 0xc0, !PT ;  /* 0x00000002cf217812 */ /* 0x000fe2000780c0ff */
[----:B------:R-:W-:Y:S01]  /*3ee0*/  VIADD R187, R93, UR5 ;  /* 0x000000055dbb7c36 */ /* 0x000fe20008000000 */
[----:B------:R-:W1:Y:S01]  /*3ef0*/  LDSM.16.M88.4 R48, [R93+UR5+0x8000] ;  /* 0x008000055d30783b */ /* 0x000e620008000200 */
[----:B------:R-:W-:Y:S01]  /*3f00*/  LOP3.LUT R9, R207, 0x4, RZ, 0xc0, !PT ;  /* 0x00000004cf097812 */ /* 0x000fe200078ec0ff */
[----:B------:R-:W-:Y:S01]  /*3f10*/  IMAD.MOV.U32 R167, RZ, RZ, 0x40 ;  /* 0x00000040ffa77424 */ /* 0x000fe200078e00ff */
[----:B------:R-:W-:Y:S01]  /*3f20*/  SEL R8, R8, 0xffffffe0, !P0 ;  /* 0xffffffe008087807 */ /* 0x000fe20004000000 */
[----:B------:R-:W5:Y:S01]  /*3f30*/  LDSM.16.M88.4 R40, [R93+UR5+0x8800] ;  /* 0x008800055d28783b */ /* 0x000f620008000200 */
[----:B------:R-:W-:Y:S01]  /*3f40*/  ISETP.NE.AND P0, PT, R9, RZ, PT ;  /* 0x000000ff0900720c */ /* 0x000fe20003f05270 */
[----:B------:R-:W-:-:S02]  /*3f50*/  UISETP.NE.AND UP1, UPT, UR23, 0x1, UPT ;  /* 0x000000011700788c */ /* 0x000fc4000bf25270 */
[C-C-:B------:R-:W-:Y:S01]  /*3f60*/  IMAD.IADD R92, R94.reuse, 0x1, R8.reuse ;  /* 0x000000015e5c7824 */ /* 0x140fe200078e0208 */
[----:B------:R-:W3:Y:S01]  /*3f70*/  LDSM.16.M88.4 R80, [R93+UR5+0x9000] ;  /* 0x009000055d50783b */ /* 0x000ee20008000200 */
[----:B------:R-:W-:Y:S01]  /*3f80*/  IMAD.IADD R97, R187, 0x1, R8 ;  /* 0x00000001bb617824 */ /* 0x000fe200078e0208 */
[----:B------:R-:W-:Y:S01]  /*3f90*/  SEL R167, R167, 0xffffffc0, !P0 ;  /* 0xffffffc0a7a77807 */ /* 0x000fe20004000000 */
[----:B------:R-:W1:Y:S01]  /*3fa0*/  LDCU.U8 UR4, c[0x0][0x4f8] ;  /* 0x00009f00ff0477ac */ /* 0x000e620008000000 */
[----:B------:R-:W3:Y:S03]  /*3fb0*/  LDSM.16.M88.4 R64, [R93+UR5+0x9800] ;  /* 0x009800055d40783b */ /* 0x000ee60008000200 */
[--C-:B------:R-:W-:Y:S01]  /*3fc0*/  IMAD.IADD R96, R94, 0x1, R167.reuse ;  /* 0x000000015e607824 */ /* 0x100fe200078e02a7 */
[----:B------:R-:W-:Y:S01]  /*3fd0*/  LDSM.16.M88.4 R4, [R92] ;  /* 0x000000005c04783b */ /* 0x000fe20000000200 */
[----:B------:R-:W-:-:S02]  /*3fe0*/  IMAD.IADD R165, R187, 0x1, R167 ;  /* 0x00000001bba57824 */ /* 0x000fc400078e02a7 */
[C---:B------:R-:W-:Y:S01]  /*3ff0*/  IMAD.IADD R10, R8.reuse, 0x1, R96 ;  /* 0x00000001080a7824 */ /* 0x040fe200078e0260 */
[----:B--2-4-:R-:W2:Y:S01]  /*4000*/  LDSM.16.M88.4 R12, [R97+0x8000] ;  /* 0x00800000610c783b */ /* 0x014ea20000000200 */
[----:B------:R-:W-:-:S03]  /*4010*/  IMAD.IADD R9, R8, 0x1, R165 ;  /* 0x0000000108097824 */ /* 0x000fc600078e02a5 */
[----:B------:R-:W4:Y:S04]  /*4020*/  LDSM.16.M88.4 R60, [R97+0x8800] ;  /* 0x00880000613c783b */ /* 0x000f280000000200 */
[----:B------:R-:W4:Y:S04]  /*4030*/  LDSM.16.M88.4 R56, [R97+0x9000] ;  /* 0x009000006138783b */ /* 0x000f280000000200 */
[----:B------:R-:W4:Y:S04]  /*4040*/  LDSM.16.M88.4 R16, [R97+0x9800] ;  /* 0x009800006110783b */ /* 0x000f280000000200 */
[----:B------:R-:W-:Y:S01]  /*4050*/  LDSM.16.M88.4 R20, [R96] ;  /* 0x000000006014783b */ /* 0x000fe20000000200 */
[C---:B-1----:R-:W-:Y:S03]  /*4060*/  HMMA.16816.F32 R52, R28.reuse, R48, RZ ;  /* 0x000000301c34723c */ /* 0x042fe600000018ff */
[----:B------:R-:W-:Y:S04]  /*4070*/  LDSM.16.M88.4 R24, [R165+0x8000] ;  /* 0x00800000a518783b */ /* 0x000fe80000000200 */
[----:B------:R-:W-:Y:S01]  /*4080*/  LDSM.16.M88.4 R72, [R165+0x9000] ;  /* 0x00900000a548783b */ /* 0x000fe20000000200 */
[C---:B------:R-:W-:Y:S03]  /*4090*/  HMMA.16816.F32 R48, R28.reuse, R50, RZ ;  /* 0x000000321c30723c */ /* 0x040fe600000018ff */
[----:B------:R-:W-:Y:S04]  /*40a0*/  LDSM.16.M88.4 R68, [R165+0x9800] ;  /* 0x00980000a544783b */ /* 0x000fe80000000200 */
[----:B------:R-:W-:Y:S01]  /*40b0*/  LDSM.16.M88.4 R84, [R97+0xb000] ;  /* 0x00b000006154783b */ /* 0x000fe20000000200 */
[C---:B-----5:R-:W-:Y:S03]  /*40c0*/  HMMA.16816.F32 R44, R28.reuse, R40, RZ ;  /* 0x000000281c2c723c */ /* 0x060fe600000018ff */
[----:B------:R-:W-:Y:S04]  /*40d0*/  LDSM.16.M88.4 R88, [R97+0xd800] ;  /* 0x00d800006158783b */ /* 0x000fe80000000200 */
[----:B------:R-:W0:Y:S01]  /*40e0*/  LDGDEPBAR ;  /* 0x00000000000079af */ /* 0x000e220000000000 */
[C---:B---3--:R-:W-:Y:S08]  /*40f0*/  HMMA.16816.F32 R36, R28.reuse, R80, RZ ;  /* 0x000000501c24723c */ /* 0x048ff000000018ff */
[C---:B------:R-:W-:Y:S08]  /*4100*/  HMMA.16816.F32 R40, R28.reuse, R42, RZ ;  /* 0x0000002a1c28723c */ /* 0x040ff000000018ff */
[C---:B------:R-:W-:Y:S08]  /*4110*/  HMMA.16816.F32 R80, R28.reuse, R82, RZ ;  /* 0x000000521c50723c */ /* 0x040ff000000018ff */
[C---:B------:R-:W-:Y:S08]  /*4120*/  HMMA.16816.F32 R76, R28.reuse, R64, RZ ;  /* 0x000000401c4c723c */ /* 0x040ff000000018ff */
[----:B------:R-:W-:Y:S01]  /*4130*/  HMMA.16816.F32 R28, R28, R66, RZ ;  /* 0x000000421c1c723c */ /* 0x000fe200000018ff */
[----:B------:R-:W-:Y:S07]  /*4140*/  LDSM.16.M88.4 R64, [R9+0x8000] ;  /* 0x008000000940783b */ /* 0x000fee0000000200 */
[C---:B--2---:R-:W-:Y:S08]  /*4150*/  HMMA.16816.F32 R52, R4.reuse, R12, R52 ;  /* 0x0000000c0434723c */ /* 0x044ff00000001834 */
[C---:B------:R-:W-:Y:S01]  /*4160*/  HMMA.16816.F32 R48, R4.reuse, R14, R48 ;  /* 0x0000000e0430723c */ /* 0x040fe20000001830 */
[----:B------:R-:W1:Y:S07]  /*4170*/  LDSM.16.M88.4 R12, [R165+0x8800] ;  /* 0x00880000a50c783b */ /* 0x000e6e0000000200 */
[C---:B----4-:R-:W-:Y:S08]  /*4180*/  HMMA.16816.F32 R44, R4.reuse, R60, R44 ;  /* 0x0000003c042c723c */ /* 0x050ff0000000182c */
[C---:B------:R-:W-:Y:S01]  /*4190*/  HMMA.16816.F32 R40, R4.reuse, R62, R40 ;  /* 0x0000003e0428723c */ /* 0x040fe20000001828 */
[----:B------:R-:W-:Y:S07]  /*41a0*/  LDSM.16.M88.4 R60, [R9+0x9000] ;  /* 0x00900000093c783b */ /* 0x000fee0000000200 */
[C---:B------:R-:W-:Y:S08]  /*41b0*/  HMMA.16816.F32 R36, R4.reuse, R56, R36 ;  /* 0x000000380424723c */ /* 0x040ff00000001824 */
[C---:B------:R-:W-:Y:S01]  /*41c0*/  HMMA.16816.F32 R80, R4.reuse, R58, R80 ;  /* 0x0000003a0450723c */ /* 0x040fe20000001850 */
[----:B------:R-:W-:Y:S07]  /*41d0*/  LDSM.16.M88.4 R56, [R9+0x9800] ;  /* 0x009800000938783b */ /* 0x000fee0000000200 */
[C---:B------:R-:W-:Y:S08]  /*41e0*/  HMMA.16816.F32 R76, R4.reuse, R16, R76 ;  /* 0x00000010044c723c */ /* 0x040ff0000000184c */
[----:B------:R-:W-:Y:S01]  /*41f0*/  HMMA.16816.F32 R28, R4, R18, R28 ;  /* 0x00000012041c723c */ /* 0x000fe2000000181c */
[----:B------:R-:W-:Y:S04]  /*4200*/  LDSM.16.M88.4 R16, [R10] ;  /* 0x000000000a10783b */ /* 0x000fe80000000200 */
[----:B------:R-:W2:Y:S03]  /*4210*/  LDSM.16.M88.4 R4, [R9+0x8800] ;  /* 0x008800000904783b */ /* 0x000ea60000000200 */
        /* <DEDUP_REMOVED lines=24> */
[----:B------:R-:W4:Y:S04]  /*43a0*/  LDSM.16.M88.4 R56, [R93+UR5+0xb800] ;  /* 0x00b800055d38783b */ /* 0x000f280008000200 */
[----:B------:R-:W5:Y:S03]  /*43b0*/  LDSM.16.M88.4 R16, [R97+0xa000] ;  /* 0x00a000006110783b */ /* 0x000f660000000200 */
        /* <DEDUP_REMOVED lines=11> */
[----:B------:R-:W3:Y:S04]  /*4470*/  LDSM.16.M88.4 R24, [R165+0xb800] ;  /* 0x00b80000a518783b */ /* 0x000ee80000000200 */
[----:B------:R-:W-:Y:S03]  /*4480*/  LDSM.16.M88.4 R56, [R10+0x2000] ;  /* 0x002000000a38783b */ /* 0x000fe60000000200 */
[C---:B-----5:R-:W-:Y:S08]  /*4490*/  HMMA.16816.F32 R52, R68.reuse, R16, R52 ;  /* 0x000000104434723c */ /* 0x060ff00000001834 */
[C---:B------:R-:W-:Y:S01]  /*44a0*/  HMMA.16816.F32 R48, R68.reuse, R18, R48 ;  /* 0x000000124430723c */ /* 0x040fe20000001830 */
[----:B------:R-:W4:Y:S07]  /*44b0*/  LDSM.16.M88.4 R16, [R9+0xa000] ;  /* 0x00a000000910783b */ /* 0x000f2e0000000200 */
[C---:B-1----:R-:W-:Y:S08]  /*44c0*/  HMMA.16816.F32 R44, R68.reuse, R12, R44 ;  /* 0x0000000c442c723c */ /* 0x042ff0000000182c */
[----:B------:R-:W-:Y:S01]  /*44d0*/  HMMA.16816.F32 R40, R68, R14, R40 ;  /* 0x0000000e4428723c */ /* 0x000fe20000001828 */
[----:B------:R-:W1:Y:S07]  /*44e0*/  LDSM.16.M88.4 R12, [R9+0xa800] ;  /* 0x00a80000090c783b */ /* 0x000e6e0000000200 */
[C---:B--2---:R-:W-:Y:S08]  /*44f0*/  HMMA.16816.F32 R52, R20.reuse, R4, R52 ;  /* 0x000000041434723c */ /* 0x044ff00000001834 */
[----:B------:R-:W-:Y:S01]  /*4500*/  HMMA.16816.F32 R48, R20, R6, R48 ;  /* 0x000000061430723c */ /* 0x000fe20000001830 */
[----:B------:R-:W2:Y:S07]  /*4510*/  LDSM.16.M88.4 R4, [R9+0xb000] ;  /* 0x00b000000904783b */ /* 0x000eae0000000200 */
[C---:B------:R-:W-:Y:S08]  /*4520*/  HMMA.16816.F32 R36, R68.reuse, R84, R36 ;  /* 0x000000544424723c */ /* 0x040ff00000001824 */
[C---:B------:R-:W-:Y:S01]  /*4530*/  HMMA.16816.F32 R80, R68.reuse, R86, R80 ;  /* 0x000000564450723c */ /* 0x040fe20000001850 */
[----:B------:R-:W5:Y:S07]  /*4540*/  LDSM.16.M88.4 R84, [R9+0xb800] ;  /* 0x00b800000954783b */ /* 0x000f6e0000000200 */
[C---:B------:R-:W-:Y:S08]  /*4550*/  HMMA.16816.F32 R76, R68.reuse, R72, R76 ;  /* 0x00000048444c723c */ /* 0x040ff0000000184c */
[----:B------:R-:W-:Y:S01]  /*4560*/  HMMA.16816.F32 R28, R68, R74, R28 ;  /* 0x0000004a441c723c */ /* 0x000fe2000000181c */
[----:B------:R-:W-:Y:S04]  /*4570*/  LDSM.16.M88.4 R68, [R94+0x4000] ;  /* 0x004000005e44783b */ /* 0x000fe80000000200 */
[----:B------:R-:W-:Y:S03]  /*4580*/  LDSM.16.M88.4 R72, [R93+UR5+0xd800] ;  /* 0x00d800055d48783b */ /* 0x000fe60008000200 */
        /* <DEDUP_REMOVED lines=8> */
[----:B------:R-:W3:Y:S04]  /*4610*/  LDSM.16.M88.4 R24, [R93+UR5+0xc000] ;  /* 0x00c000055d18783b */ /* 0x000ee80008000200 */
[----:B------:R-:W3:Y:S03]  /*4620*/  LDSM.16.M88.4 R20, [R93+UR5+0xc800] ;  /* 0x00c800055d14783b */ /* 0x000ee60008000200 */
[C---:B----4-:R-:W-:Y:S08]  /*4630*/  HMMA.16816.F32 R52, R56.reuse, R16, R52 ;  /* 0x000000103834723c */ /* 0x050ff00000001834 */
[C---:B------:R-:W-:Y:S01]  /*4640*/  HMMA.16816.F32 R48, R56.reuse, R18, R48 ;  /* 0x000000123830723c */ /* 0x040fe20000001830 */
[----:B------:R-:W4:Y:S07]  /*4650*/  LDSM.16.M88.4 R16, [R93+UR5+0xd000] ;  /* 0x00d000055d10783b */ /* 0x000f2e0008000200 */
[C---:B-1----:R-:W-:Y:S08]  /*4660*/  HMMA.16816.F32 R44, R56.reuse, R12, R44 ;  /* 0x0000000c382c723c */ /* 0x042ff0000000182c */
[C---:B------:R-:W-:Y:S01]  /*4670*/  HMMA.16816.F32 R40, R56.reuse, R14, R40 ;  /* 0x0000000e3828723c */ /* 0x040fe20000001828 */
[----:B------:R-:W1:Y:S07]  /*4680*/  LDSM.16.M88.4 R12, [R97+0xc800] ;  /* 0x00c80000610c783b */ /* 0x000e6e0000000200 */
        /* <DEDUP_REMOVED lines=9> */
[----:B------:R-:W-:Y:S07]  /*4720*/  LDSM.16.M88.4 R24, [R165+0xc800] ;  /* 0x00c80000a518783b */ /* 0x000fee0000000200 */
[C---:B------:R-:W-:Y:S08]  /*4730*/  HMMA.16816.F32 R44, R68.reuse, R20, R44 ;  /* 0x00000014442c723c */ /* 0x040ff0000000182c */
[C---:B------:R-:W-:Y:S01]  /*4740*/  HMMA.16816.F32 R40, R68.reuse, R22, R40 ;  /* 0x000000164428723c */ /* 0x040fe20000001828 */
[----:B------:R-:W3:Y:S07]  /*4750*/  LDSM.16.M88.4 R20, [R96+0x4000] ;  /* 0x004000006014783b */ /* 0x000eee0000000200 */
[C---:B----4-:R-:W-:Y:S08]  /*4760*/  HMMA.16816.F32 R36, R68.reuse, R16, R36 ;  /* 0x000000104424723c */ /* 0x050ff00000001824 */
[C---:B------:R-:W-:Y:S01]  /*4770*/  HMMA.16816.F32 R80, R68.reuse, R18, R80 ;  /* 0x000000124450723c */ /* 0x040fe20000001850 */
[----:B------:R-:W4:Y:S07]  /*4780*/  LDSM.16.M88.4 R16, [R165+0xd000] ;  /* 0x00d00000a510783b */ /* 0x000f2e0000000200 */
[C---:B------:R-:W-:Y:S08]  /*4790*/  HMMA.16816.F32 R28, R68.reuse, R74, R28 ;  /* 0x0000004a441c723c */ /* 0x040ff0000000181c */
        /* <DEDUP_REMOVED lines=14> */
[----:B------:R-:W-:Y:S04]  /*4880*/  LDSM.16.M88.4 R60, [R93+UR5+0xe000] ;  /* 0x00e000055d3c783b */ /* 0x000fe80008000200 */
[----:B------:R-:W-:Y:S03]  /*4890*/  LDSM.16.M88.4 R88, [R97+0xf800] ;  /* 0x00f800006158783b */ /* 0x000fe60000000200 */
[C---:B---3--:R-:W-:Y:S08]  /*48a0*/  HMMA.16816.F32 R52, R20.reuse, R56, R52 ;  /* 0x000000381434723c */ /* 0x048ff00000001834 */
[C---:B------:R-:W-:Y:S01]  /*48b0*/  HMMA.16816.F32 R48, R20.reuse, R58, R48 ;  /* 0x0000003a1430723c */ /* 0x040fe20000001830 */
[----:B------:R-:W-:Y:S07]  /*48c0*/  LDSM.16.M88.4 R56, [R93+UR5+0xe800] ;  /* 0x00e800055d38783b */ /* 0x000fee0008000200 */
[C---:B------:R-:W-:Y:S08]  /*48d0*/  HMMA.16816.F32 R44, R20.reuse, R24, R44 ;  /* 0x00000018142c723c */ /* 0x040ff0000000182c */
[C---:B------:R-:W-:Y:S01]  /*48e0*/  HMMA.16816.F32 R40, R20.reuse, R26, R40 ;  /* 0x0000001a1428723c */ /* 0x040fe20000001828 */
[----:B------:R-:W-:Y:S07]  /*48f0*/  LDSM.16.M88.4 R24, [R93+UR5+0xf000] ;  /* 0x00f000055d18783b */ /* 0x000fee0008000200 */
[C---:B----4-:R-:W-:Y:S08]  /*4900*/  HMMA.16816.F32 R36, R20.reuse, R16, R36 ;  /* 0x000000101424723c */ /* 0x050ff00000001824 */
[C---:B------:R-:W-:Y:S01]  /*4910*/  HMMA.16816.F32 R80, R20.reuse, R18, R80 ;  /* 0x000000121450723c */ /* 0x040fe20000001850 */
[----:B------:R-:W3:Y:S07]  /*4920*/  LDSM.16.M88.4 R16, [R94+0x6000] ;  /* 0x006000005e10783b */ /* 0x000eee0000000200 */
[C---:B------:R-:W-:Y:S08]  /*4930*/  HMMA.16816.F32 R28, R20.reuse, R86, R28 ;  /* 0x00000056141c723c */ /* 0x040ff0000000181c */
[----:B------:R-:W-:Y:S01]  /*4940*/  HMMA.16816.F32 R76, R20, R84, R76 ;  /* 0x00000054144c723c */ /* 0x000fe2000000184c */
[----:B------:R-:W4:Y:S04]  /*4950*/  LDSM.16.M88.4 R20, [R93+UR5+0xf800] ;  /* 0x00f800055d14783b */ /* 0x000f280008000200 */
[----:B------:R-:W-:Y:S03]  /*4960*/  LDSM.16.M88.4 R84, [R92+0x6000] ;  /* 0x006000005c54783b */ /* 0x000fe60000000200 */
[C---:B-1----:R-:W-:Y:S01]  /*4970*/  HMMA.16816.F32 R44, R64.reuse, R12, R44 ;  /* 0x0000000c402c723c */ /* 0x042fe2000000182c */
[----:B------:R-:W-:Y:S07]  /*4980*/  LDSM.16.M88.4 R92, [R97+0xf000] ;  /* 0x00f00000615c783b */ /* 0x000fee0000000200 */
        /* <DEDUP_REMOVED lines=19> */
[----:B------:R-:W-:Y:S01]  /*4ac0*/  HMMA.16816.F32 R76, R16, R20, R76 ;  /* 0x00000014104c723c */ /* 0x000fe2000000184c */
[----:B------:R-:W-:Y:S07]  /*4ad0*/  LDSM.16.M88.4 R20, [R9+0xe800] ;  /* 0x00e800000914783b */ /* 0x000fee0000000200 */
[C---:B-1----:R-:W-:Y:S08]  /*4ae0*/  HMMA.16816.F32 R52, R84.reuse, R12, R52 ;  /* 0x0000000c5434723c */ /* 0x042ff00000001834 */
[C---:B------:R-:W-:Y:S01]  /*4af0*/  HMMA.16816.F32 R48, R84.reuse, R14, R48 ;  /* 0x0000000e5430723c */ /* 0x040fe20000001830 */
[----:B------:R-:W-:Y:S07]  /*4b00*/  LDSM.16.M88.4 R12, [R9+0xf800] ;  /* 0x00f80000090c783b */ /* 0x000fee0000000200 */
[C---:B--2---:R-:W-:Y:S08]  /*4b10*/  HMMA.16816.F32 R44, R84.reuse, R4, R44 ;  /* 0x00000004542c723c */ /* 0x044ff0000000182c */
[C---:B------:R-:W-:Y:S01]  /*4b20*/  HMMA.16816.F32 R40, R84.reuse, R6, R40 ;  /* 0x000000065428723c */ /* 0x040fe20000001828 */
[----:B------:R1:W2:Y:S07]  /*4b30*/  LDSM.16.M88.4 R4, [R10+0x6000] ;  /* 0x006000000a04783b */ /* 0x0002ae0000000200 */
[----:B------:R-:W-:Y:S08]  /*4b40*/  HMMA.16816.F32 R28, R84, R90, R28 ;  /* 0x0000005a541c723c */ /* 0x000ff0000000181c */
[C---:B------:R-:W-:Y:S08]  /*4b50*/  HMMA.16816.F32 R36, R16.reuse, R24, R36 ;  /* 0x000000181024723c */ /* 0x040ff00000001824 */
[----:B------:R-:W-:Y:S01]  /*4b60*/  HMMA.16816.F32 R80, R16, R26, R80 ;  /* 0x0000001a1050723c */ /* 0x000fe20000001850 */
[----:B------:R-:W4:Y:S01]  /*4b70*/  LDSM.16.M88.4 R24, [R9+0xe000] ;  /* 0x00e000000918783b */ /* 0x000f220000000200 */
[----:B-1----:R-:W-:-:S03]  /*4b80*/  VIMNMX R10, PT, PT, R2, UR31, PT ;  /* 0x0000001f020a7c48 */ /* 0x002fc6000bfe0100 */
[----:B------:R1:W5:Y:S01]  /*4b90*/  LDSM.16.M88.4 R16, [R9+0xf000] ;  /* 0x00f000000910783b */ /* 0x0003620000000200 */
[----:B------:R-:W-:-:S04]  /*4ba0*/  DEPBAR.LE SB0, 0x0 ;  /* 0x000080000000791a */ /* 0x000fc80000000000 */
[----:B------:R-:W-:Y:S08]  /*4bb0*/  HMMA.16816.F32 R76, R84, R88, R76 ;  /* 0x00000058544c723c */ /* 0x000ff0000000184c */
[----:B---3--:R-:W-:Y:S08]  /*4bc0*/  HMMA.16816.F32 R28, R72, R58, R28 ;  /* 0x0000003a481c723c */ /* 0x008ff0000000181c */
[----:B------:R-:W-:Y:S01]  /*4bd0*/  HMMA.16816.F32 R36, R84, R92, R36 ;  /* 0x0000005c5424723c */ /* 0x000fe20000001824 */
[----:B-1----:R-:W-:-:S05]  /*4be0*/  IMAD.U32 R9, RZ, RZ, UR31 ;  /* 0x0000001fff097e24 */ /* 0x002fca000f8e00ff */
[----:B------:R-:W-:Y:S02]  /*4bf0*/  VIADDMNMX R9, R2, 0x8, R9, PT ;  /* 0x0000000802097846 */ /* 0x000fe40003800109 */
[----:B------:R-:W-:Y:S08]  /*4c00*/  HMMA.16816.F32 R80, R84, R94, R80 ;  /* 0x0000005e5450723c */ /* 0x000ff00000001850 */
[C---:B------:R-:W-:Y:S08]  /*4c10*/  HMMA.16816.F32 R48, R72.reuse, R70, R48 ;  /* 0x000000464830723c */ /* 0x040ff00000001830 */
[C---:B------:R-:W-:Y:S08]  /*4c20*/  HMMA.16816.F32 R40, R72.reuse, R66, R40 ;  /* 0x000000424828723c */ /* 0x040ff00000001828 */
[C---:B------:R-:W-:Y:S08]  /*4c30*/  HMMA.16816.F32 R52, R72.reuse, R68, R52 ;  /* 0x000000444834723c */ /* 0x040ff00000001834 */
[C---:B------:R-:W-:Y:S08]  /*4c40*/  HMMA.16816.F32 R76, R72.reuse, R56, R76 ;  /* 0x00000038484c723c */ /* 0x040ff0000000184c */
[----:B------:R-:W-:Y:S08]  /*4c50*/  HMMA.16816.F32 R44, R72, R64, R44 ;  /* 0x00000040482c723c */ /* 0x000ff0000000182c */
[----:B--2---:R-:W-:Y:S01]  /*4c60*/  HMMA.16816.F32 R28, R4, R14, R28 ;  /* 0x0000000e041c723c */ /* 0x004fe2000000181c */
[----:B------:R-:W-:-:S04]  /*4c70*/  VIADD R14, R181, UR21 ;  /* 0x00000015b50e7c36 */ /* 0x000fc80008000000 */
[C---:B------:R-:W-:Y:S02]  /*4c80*/  VIADD R15, R14.reuse, 0x1 ;  /* 0x000000010e0f7836 */ /* 0x040fe40000000000 */
[C---:B------:R-:W-:Y:S01]  /*4c90*/  VIADD R65, R14.reuse, 0x18 ;  /* 0x000000180e417836 */ /* 0x040fe20000000000 */
[C---:B------:R-:W-:Y:S01]  /*4ca0*/  HMMA.16816.F32 R36, R72.reuse, R60, R36 ;  /* 0x0000003c4824723c */ /* 0x040fe20000001824 */
[C---:B------:R-:W-:Y:S01]  /*4cb0*/  VIADD R64, R14.reuse, 0x19 ;  /* 0x000000190e407836 */ /* 0x040fe20000000000 */
[----:B------:R-:W-:Y:S01]  /*4cc0*/  I2FP.F32.U32 R2, R15 ;  /* 0x0000000f00027245 */ /* 0x000fe20000201000 */
[C---:B------:R-:W-:Y:S01]  /*4cd0*/  VIADD R60, R14.reuse, 0x28 ;  /* 0x000000280e3c7836 */ /* 0x040fe20000000000 */
[C---:B------:R-:W-:Y:S01]  /*4ce0*/  ISETP.GE.AND P0, PT, R15.reuse, R10, PT ;  /* 0x0000000a0f00720c */ /* 0x040fe20003f06270 */
[C---:B------:R-:W-:Y:S01]  /*4cf0*/  VIADD R56, R14.reuse, 0x29 ;  /* 0x000000290e387836 */ /* 0x040fe20000000000 */
[----:B------:R-:W-:Y:S02]  /*4d00*/  ISETP.GE.AND P3, PT, R15, R9, PT ;  /* 0x000000090f00720c */ /* 0x000fe40003f66270 */
[----:B------:R-:W-:Y:S01]  /*4d10*/  HMMA.16816.F32 R80, R72, R62, R80 ;  /* 0x0000003e4850723c */ /* 0x000fe20000001850 */
[----:B------:R-:W-:Y:S01]  /*4d20*/  VIADD R63, R14, 0x20 ;  /* 0x000000200e3f7836 */ /* 0x000fe20000000000 */
[----:B------:R-:W-:-:S04]  /*4d30*/  I2FP.F32.U32 R62, R14 ;  /* 0x0000000e003e7245 */ /* 0x000fc80000201000 */
[----:B------:R-:W-:Y:S02]  /*4d40*/  I2FP.F32.U32 R57, R63 ;  /* 0x0000003f00397245 */ /* 0x000fe40000201000 */
[C---:B----4-:R-:W-:Y:S08]  /*4d50*/  HMMA.16816.F32 R48, R4.reuse, R26, R48 ;  /* 0x0000001a0430723c */ /* 0x050ff00000001830 */
[----:B------:R-:W-:Y:S01]  /*4d60*/  HMMA.16816.F32 R40, R4, R22, R40 ;  /* 0x000000160428723c */ /* 0x000fe20000001828 */
[----:B------:R-:W-:Y:S01]  /*4d70*/  VIADD R22, R14, 0x38 ;  /* 0x000000380e167836 */ /* 0x000fe20000000000 */
[----:B------:R-:W-:Y:S04]  /*4d80*/  BAR.SYNC.DEFER_BLOCKING 0x0 ;  /* 0x0000000000007b1d */ /* 0x000fe80000010000 */
[----:B------:R-:W-:-:S02]  /*4d90*/  ISETP.GE.AND P5, PT, R22, R10, PT ;  /* 0x0000000a1600720c */ /* 0x000fc40003fa6270 */
[----:B------:R-:W-:Y:S01]  /*4da0*/  HMMA.16816.F32 R52, R4, R24, R52 ;  /* 0x000000180434723c */ /* 0x000fe20000001834 */
[----:B------:R-:W-:Y:S02]  /*4db0*/  ISETP.GE.AND P4, PT, R22, R9, PT ;  /* 0x000000091600720c */ /* 0x000fe40003f86270 */
[----:B------:R-:W-:-:S05]  /*4dc0*/  I2FP.F32.U32 R22, R22 ;  /* 0x0000001600167245 */ /* 0x000fca0000201000 */
[C---:B------:R-:W-:Y:S01]  /*4dd0*/  HMMA.16816.F32 R76, R4.reuse, R12, R76 ;  /* 0x0000000c044c723c */ /* 0x040fe2000000184c */
[----:B------:R-:W-:Y:S02]  /*4de0*/  VIADD R13, R14, 0x8 ;  /* 0x000000080e0d7836 */ /* 0x000fe40000000000 */
[----:B------:R-:W-:Y:S01]  /*4df0*/  FFMA.FTZ R24, R22, UR6, R28 ;  /* 0x0000000616187c23 */ /* 0x000fe2000801001c */
[C---:B------:R-:W-:Y:S02]  /*4e00*/  VIADD R12, R14.reuse, 0x9 ;  /* 0x000000090e0c7836 */ /* 0x040fe40000000000 */
[C---:B------:R-:W-:Y:S02]  /*4e10*/  ISETP.GE.AND P1, PT, R13.reuse, R10, PT ;  /* 0x0000000a0d00720c */ /* 0x040fe40003f26270 */
[C---:B------:R-:W-:Y:S01]  /*4e20*/  HMMA.16816.F32 R44, R4.reuse, R20, R44 ;  /* 0x00000014042c723c */ /* 0x040fe2000000182c */
[----:B------:R-:W-:Y:S01]  /*4e30*/  ISETP.GE.AND P6, PT, R13, R9, PT ;  /* 0x000000090d00720c */ /* 0x000fe20003fc6270 */
[----:B------:R-:W-:Y:S01]  /*4e40*/  VIADD R21, R14, 0x21 ;  /* 0x000000210e157836 */ /* 0x000fe20000000000 */
[----:B------:R-:W-:Y:S01]  /*4e50*/  I2FP.F32.U32 R13, R13 ;  /* 0x0000000d000d7245 */ /* 0x000fe20000201000 */
[----:B------:R-:W-:Y:S01]  /*4e60*/  FFMA.FTZ R53, R2, UR6, R53 ;  /* 0x0000000602357c23 */ /* 0x000fe20008010035 */
[----:B------:R-:W-:Y:S01]  /*4e70*/  FSEL R24, R24, -INF , !P5 ;  /* 0xff80000018187808 */ /* 0x000fe20006800000 */
[----:B------:R-:W-:Y:S01]  /*4e80*/  FFMA.FTZ R15, R2, UR6, R55 ;  /* 0x00000006020f7c23 */ /* 0x000fe20008010037 */
[----:B------:R-:W-:Y:S01]  /*4e90*/  ISETP.GE.AND P5, PT, R12, R9, PT ;  /* 0x000000090c00720c */ /* 0x000fe20003fa6270 */
[----:B-----5:R-:W-:Y:S01]  /*4ea0*/  HMMA.16816.F32 R36, R4, R16, R36 ;  /* 0x000000100424723c */ /* 0x020fe20000001824 */
[C---:B------:R-:W-:Y:S01]  /*4eb0*/  FFMA.FTZ R48, R13.reuse, UR6, R48 ;  /* 0x000000060d307c23 */ /* 0x040fe20008010030 */
[----:B------:R-:W-:Y:S01]  /*4ec0*/  P2R R16, PR, RZ, 0x40 ;  /* 0x00000040ff107803 */ /* 0x000fe20000000000 */
[----:B------:R-:W-:Y:S01]  /*4ed0*/  FFMA.FTZ R13, R13, UR6, R50 ;  /* 0x000000060d0d7c23 */ /* 0x000fe20008010032 */
[----:B------:R-:W-:-:S02]  /*4ee0*/  P2R R2, PR, RZ, 0x20 ;  /* 0x00000020ff027803 */ /* 0x000fc40000000000 */
[----:B------:R-:W-:Y:S02]  /*4ef0*/  FSEL R48, R48, -INF , !P1 ;  /* 0xff80000030307808 */ /* 0x000fe40004800000 */
[----:B------:R-:W-:Y:S01]  /*4f00*/  HMMA.16816.F32 R80, R4, R18, R80 ;  /* 0x000000120450723c */ /* 0x000fe20000001850 */
[C---:B------:R-:W-:Y:S01]  /*4f10*/  VIADD R5, R14.reuse, 0x11 ;  /* 0x000000110e057836 */ /* 0x040fe20000000000 */
[----:B------:R-:W-:Y:S01]  /*4f20*/  I2FP.F32.U32 R6, R65 ;  /* 0x0000004100067245 */ /* 0x000fe20000201000 */
[----:B------:R-:W-:Y:S01]  /*4f30*/  VIADD R7, R14, 0x10 ;  /* 0x000000100e077836 */ /* 0x000fe20000000000 */
[----:B------:R-:W-:Y:S02]  /*4f40*/  I2FP.F32.U32 R4, R64 ;  /* 0x0000004000047245 */ /* 0x000fe40000201000 */
[CC--:B------:R-:W-:Y:S01]  /*4f50*/  ISETP.GE.AND P1, PT, R5.reuse, R10.reuse, PT ;  /* 0x0000000a0500720c */ /* 0x0c0fe20003f26270 */
[----:B------:R-:W-:Y:S01]  /*4f60*/  FFMA.FTZ R18, R6, UR6, R40 ;  /* 0x0000000606127c23 */ /* 0x000fe20008010028 */
[----:B------:R-:W-:Y:S01]  /*4f70*/  ISETP.GE.AND P5, PT, R5, R9, PT ;  /* 0x000000090500720c */ /* 0x000fe20003fa6270 */
[----:B------:R-:W-:Y:S01]  /*4f80*/  FFMA.FTZ R221, R4, UR6, R41 ;  /* 0x0000000604dd7c23 */ /* 0x000fe20008010029 */
[----:B------:R-:W-:Y:S01]  /*4f90*/  I2FP.F32.U32 R5, R5 ;  /* 0x0000000500057245 */ /* 0x000fe20000201000 */
[----:B------:R-:W-:Y:S01]  /*4fa0*/  FFMA.FTZ R26, R57, UR6, R36 ;  /* 0x00000006391a7c23 */ /* 0x000fe20008010024 */
[----:B------:R-:W-:Y:S01]  /*4fb0*/  FSEL R55, R53, -INF , !P0 ;  /* 0xff80000035377808 */ /* 0x000fe20004000000 */
[----:B------:R-:W-:Y:S01]  /*4fc0*/  FFMA.FTZ R40, R62, UR6, R52 ;  /* 0x000000063e287c23 */ /* 0x000fe20008010034 */
[-C--:B------:R-:W-:Y:S01]  /*4fd0*/  ISETP.GE.AND P0, PT, R7, R10.reuse, PT ;  /* 0x0000000a0700720c */ /* 0x080fe20003f06270 */
[----:B------:R-:W-:Y:S01]  /*4fe0*/  FFMA.FTZ R27, R5, UR6, R45 ;  /* 0x00000006051b7c23 */ /* 0x000fe2000801002d */
[----:B------:R-:W-:Y:S01]  /*4ff0*/  ISETP.GE.AND P6, PT, R7, R9, PT ;  /* 0x000000090700720c */ /* 0x000fe20003fc6270 */
[C---:B------:R-:W-:Y:S01]  /*5000*/  VIADD R53, R14.reuse, 0x30 ;  /* 0x000000300e357836 */ /* 0x040fe20000000000 */
[----:B------:R-:W-:Y:S01]  /*5010*/  I2FP.F32.U32 R7, R7 ;  /* 0x0000000700077245 */ /* 0x000fe20000201000 */
[C---:B------:R-:W-:Y:S01]  /*5020*/  VIADD R36, R14.reuse, 0x31 ;  /* 0x000000310e247836 */ /* 0x040fe20000000000 */
[----:B------:R-:W-:Y:S01]  /*5030*/  FSEL R27, R27, -INF , !P1 ;  /* 0xff8000001b1b7808 */ /* 0x000fe20004800000 */
[----:B------:R-:W-:Y:S01]  /*5040*/  VIADD R45, R14, 0x39 ;  /* 0x000000390e2d7836 */ /* 0x000fe20000000000 */
[----:B------:R-:W-:Y:S01]  /*5050*/  ISETP.GE.AND P1, PT, R65, R10, PT ;  /* 0x0000000a4100720c */ /* 0x000fe20003f26270 */
[----:B------:R-:W-:Y:S01]  /*5060*/  FFMA.FTZ R28, R7, UR6, R44 ;  /* 0x00000006071c7c23 */ /* 0x000fe2000801002c */
[----:B------:R-:W-:-:S02]  /*5070*/  I2FP.F32.U32 R41, R21 ;  /* 0x0000001500297245 */ /* 0x000fc40000201000 */
[----:B------:R-:W-:Y:S02]  /*5080*/  FSEL R18, R18, -INF , !P1 ;  /* 0xff80000012127808 */ /* 0x000fe40004800000 */
[-C--:B------:R-:W-:Y:S01]  /*5090*/  ISETP.GE.AND P1, PT, R64, R10.reuse, PT ;  /* 0x0000000a4000720c */ /* 0x080fe20003f26270 */
[----:B------:R-:W-:Y:S01]  /*50a0*/  FFMA.FTZ R25, R41, UR6, R37 ;  /* 0x0000000629197c23 */ /* 0x000fe20008010025 */
[-C--:B------:R-:W-:Y:S02]  /*50b0*/  ISETP.GE.AND P2, PT, R12, R10.reuse, PT ;  /* 0x0000000a0c00720c */ /* 0x080fe40003f46270 */
[----:B------:R-:W-:Y:S02]  /*50c0*/  FSEL R221, R221, -INF , !P1 ;  /* 0xff800000dddd7808 */ /* 0x000fe40004800000 */
[----:B------:R-:W-:Y:S02]  /*50d0*/  ISETP.GE.AND P1, PT, R63, R10, PT ;  /* 0x0000000a3f00720c */ /* 0x000fe40003f26270 */
[----:B------:R-:W-:-:S02]  /*50e0*/  I2FP.F32.U32 R12, R12 ;  /* 0x0000000c000c7245 */ /* 0x000fc40000201000 */
[----:B------:R-:W-:Y:S02]  /*50f0*/  FSEL R26, R26, -INF , !P1 ;  /* 0xff8000001a1a7808 */ /* 0x000fe40004800000 */
[----:B------:R-:W-:Y:S01]  /*5100*/  ISETP.GE.AND P1, PT, R21, R10, PT ;  /* 0x0000000a1500720c */ /* 0x000fe20003f26270 */
[----:B------:R-:W-:Y:S01]  /*5110*/  FFMA.FTZ R49, R12, UR6, R49 ;  /* 0x000000060c317c23 */ /* 0x000fe20008010031 */
[----:B------:R-:W-:Y:S02]  /*5120*/  FSEL R28, R28, -INF , !P0 ;  /* 0xff8000001c1c7808 */ /* 0x000fe40004000000 */
[----:B------:R-:W-:Y:S02]  /*5130*/  FSEL R25, R25, -INF , !P1 ;  /* 0xff80000019197808 */ /* 0x000fe40004800000 */
[----:B------:R-:W-:Y:S02]  /*5140*/  I2FP.F32.U32 R50, R60 ;  /* 0x0000003c00327245 */ /* 0x000fe40000201000 */
[----:B------:R-:W-:-:S02]  /*5150*/  ISETP.GE.AND P0, PT, R14, R10, PT ;  /* 0x0000000a0e00720c */ /* 0x000fc40003f06270 */
[----:B------:R-:W-:Y:S01]  /*5160*/  ISETP.GE.AND P1, PT, R60, R10, PT ;  /* 0x0000000a3c00720c */ /* 0x000fe20003f26270 */
[----:B------:R-:W-:Y:S01]  /*5170*/  FFMA.FTZ R23, R50, UR6, R80 ;  /* 0x0000000632177c23 */ /* 0x000fe20008010050 */
[----:B------:R-:W-:Y:S02]  /*5180*/  FSEL R44, R49, -INF , !P2 ;  /* 0xff800000312c7808 */ /* 0x000fe40005000000 */
[----:B------:R-:W-:Y:S02]  /*5190*/  FSEL R15, R15, -INF , !P3 ;  /* 0xff8000000f0f7808 */ /* 0x000fe40005800000 */
[----:B------:R-:W-:Y:S02]  /*51a0*/  I2FP.F32.U32 R49, R56 ;  /* 0x0000003800317245 */ /* 0x000fe40000201000 */
[----:B------:R-:W-:Y:S02]  /*51b0*/  P2R R17, PR, RZ, 0x2 ;  /* 0x00000002ff117803 */ /* 0x000fe40000000000 */
[----:B------:R-:W-:Y:S01]  /*51c0*/  FSEL R40, R40, -INF , !P0 ;  /* 0xff80000028287808 */ /* 0x000fe20004000000 */
[----:B------:R-:W-:Y:S06]  /*51d0*/  BRA.U !UP1, `(.L_x_689) ;  /* 0x0000000509c47547 */ /* 0x000fec000b800000 */
[----:B------:R-:W-:-:S04]  /*51e0*/  UIADD3 UR7, UPT, UPT, UR23, -0x2, URZ ;  /* 0xfffffffe17077890 */ /* 0x000fc8000fffe0ff */
[----:B------:R-:W-:Y:S02]  /*51f0*/  UIMAD.WIDE.U32 UR26, UR16, UR7, URZ ;  /* 0x00000007101a72a5 */ /* 0x000fe4000f8e00ff */
[----:B------:R-:W-:Y:S02]  /*5200*/  UIMAD UR7, UR15, UR7, URZ ;  /* 0x000000070f0772a4 */ /* 0x000fe4000f8e02ff */
[----:B------:R-:W-:Y:S02]  /*5210*/  UIADD3 UR13, UP0, UPT, UR18, UR26, URZ ;  /* 0x0000001a120d7290 */ /* 0x000fe4000ff1e0ff */
[----:B------:R-:W-:Y:S01]  /*5220*/  UIADD3 UR7, UPT, UPT, UR27, UR7, URZ ;  /* 0x000000071b077290 */ /* 0x000fe2000fffe0ff */
[----:B------:R-:W-:Y:S02]  /*5230*/  IMAD.U32 R58, RZ, RZ, UR26 ;  /* 0x0000001aff3a7e24 */ /* 0x000fe4000f8e00ff */
[----:B------:R-:W-:Y:S01]  /*5240*/  IMAD.U32 R59, RZ, RZ, UR27 ;  /* 0x0000001bff3b7e24 */ /* 0x000fe2000f8e00ff */
[----:B------:R-:W-:Y:S01]  /*5250*/  UIADD3.X UR12, UPT, UPT, UR17, UR7, URZ, UP0, !UPT ;  /* 0x00000007110c7290 */ /* 0x000fe200087fe4ff */
[----:B------:R-:W-:Y:S01]  /*5260*/  IMAD.U32 R20, RZ, RZ, UR13 ;  /* 0x0000000dff147e24 */ /* 0x000fe2000f8e00ff */
[----:B------:R-:W-:Y:S01]  /*5270*/  LEA R66, P0, R58, R251, 0x1 ;  /* 0x000000fb3a427211 */ /* 0x000fe200078008ff */
[----:B------:R-:W-:Y:S01]  /*5280*/  IMAD.U32 R19, RZ, RZ, UR7 ;  /* 0x00000007ff137e24 */ /* 0x000fe2000f8e00ff */
[----:B------:R-:W-:-:S03]  /*5290*/  UIADD3 UR16, UP0, UPT, UR18, UR13, URZ ;  /* 0x0000000d12107290 */ /* 0x000fc6000ff1e0ff */
[----:B------:R-:W1:Y:S01]  /*52a0*/  LDCU UR7, c[0x0][0x440] ;  /* 0x00008800ff0777ac */ /* 0x000e620008000800 */
[-C--:B------:R-:W-:Y:S01]  /*52b0*/  LEA.HI.X R67, R58, R250.reuse, R19, 0x1, P0 ;  /* 0x000000fa3a437211 */ /* 0x080fe200000f0c13 */
[----:B------:R-:W-:Y:S01]  /*52c0*/  IMAD.U32 R19, RZ, RZ, UR12 ;  /* 0x0000000cff137e24 */ /* 0x000fe2000f8e00ff */
[C---:B------:R-:W-:Y:S01]  /*52d0*/  LEA R58, P0, R20.reuse, R251, 0x1 ;  /* 0x000000fb143a7211 */ /* 0x040fe200078008ff */
[----:B------:R-:W-:Y:S01]  /*52e0*/  UIADD3.X UR15, UPT, UPT, UR17, UR12, URZ, UP0, !UPT ;  /* 0x0000000c110f7290 */ /* 0x000fe200087fe4ff */
[----:B------:R-:W-:Y:S01]  /*52f0*/  IMAD.U32 R37, RZ, RZ, UR16 ;  /* 0x00000010ff257e24 */ /* 0x000fe2000f8e00ff */
[----:B------:R-:W-:Y:S01]  /*5300*/  ULEA UR13, UP0, UR10, UR13, 0x5 ;  /* 0x0000000d0a0d7291 */ /* 0x000fe2000f8028ff */
[----:B------:R-:W-:-:S03]  /*5310*/  LEA.HI.X R59, R20, R250, R19, 0x1, P0 ;  /* 0x000000fa143b7211 */ /* 0x000fc600000f0c13 */
[----:B------:R-:W-:Y:S01]  /*5320*/  ULEA.HI.X UR12, UR10, UR12, UR11, 0x5, UP0 ;  /* 0x0000000c0a0c7291 */ /* 0x000fe200080f2c0b */
[----:B------:R-:W-:Y:S01]  /*5330*/  IMAD.U32 R20, RZ, RZ, UR15 ;  /* 0x0000000fff147e24 */ /* 0x000fe2000f8e00ff */
[----:B------:R-:W-:Y:S01]  /*5340*/  LEA R68, P0, R37, R251, 0x1 ;  /* 0x000000fb25447211 */ /* 0x000fe200078008ff */
[----:B------:R-:W-:-:S03]  /*5350*/  IMAD.U32 R19, RZ, RZ, UR13 ;  /* 0x0000000dff137e24 */ /* 0x000fc6000f8e00ff */
[-C--:B------:R-:W-:Y:S01]  /*5360*/  LEA.HI.X R69, R37, R250.reuse, R20, 0x1, P0 ;  /* 0x000000fa25457211 */ /* 0x080fe200000f0c14 */
[----:B------:R-:W-:Y:S01]  /*5370*/  IMAD.U32 R20, RZ, RZ, UR12 ;  /* 0x0000000cff147e24 */ /* 0x000fe2000f8e00ff */
[----:B-1----:R-:W-:Y:S02]  /*5380*/  ISETP.GE.AND P3, PT, R205, UR7, PT ;  /* 0x00000007cd007c0c */ /* 0x002fe4000bf66270 */
[----:B------:R-:W-:Y:S02]  /*5390*/  LEA R70, P0, R19, R251, 0x1 ;  /* 0x000000fb13467211 */ /* 0x000fe400078008ff */
[----:B------:R-:W-:Y:S02]  /*53a0*/  ISETP.GE.AND P2, PT, R100, UR7, PT ;  /* 0x0000000764007c0c */ /* 0x000fe4000bf46270 */
[----:B------:R-:W-:Y:S02]  /*53b0*/  ISETP.GE.AND P1, PT, R99, UR7, PT ;  /* 0x0000000763007c0c */ /* 0x000fe4000bf26270 */
[----:B------:R-:W-:-:S02]  /*53c0*/  LEA.HI.X R71, R19, R250, R20, 0x1, P0 ;  /* 0x000000fa13477211 */ /* 0x000fc400000f0c14 */
[----:B------:R-:W-:-:S03]  /*53d0*/  ISETP.GE.AND P0, PT, R98, UR7, PT ;  /* 0x0000000762007c0c */ /* 0x000fc6000bf06270 */
        /* <DEDUP_REMOVED lines=81> */
.L_x_689:
[----:B------:R-:W-:Y:S01]  /*58f0*/  FMNMX3.FTZ R19, R40, R55, R48, !PT ;  /* 0x0000003728137276 */ /* 0x000fe20007810030 */
[----:B------:R-:W-:Y:S01]  /*5900*/  FFMA.FTZ R20, R49, UR6, R81 ;  /* 0x0000000631147c23 */ /* 0x000fe20008010051 */
[----:B------:R-:W-:Y:S01]  /*5910*/  ISETP.NE.AND P2, PT, R16, RZ, PT ;  /* 0x000000ff1000720c */ /* 0x000fe20003f45270 */
[----:B------:R-:W-:Y:S01]  /*5920*/  FFMA.FTZ R12, R12, UR6, R51 ;  /* 0x000000060c0c7c23 */ /* 0x000fe20008010033 */
[----:B------:R-:W-:Y:S01]  /*5930*/  FMNMX3.FTZ R19, R19, R44, R28, !PT ;  /* 0x0000002c13137276 */ /* 0x000fe2000781001c */
[----:B------:R-:W-:Y:S01]  /*5940*/  FFMA.FTZ R5, R5, UR6, R47 ;  /* 0x0000000605057c23 */ /* 0x000fe2000801002f */
[----:B------:R-:W-:Y:S01]  /*5950*/  I2FP.F32.U32 R16, R53 ;  /* 0x0000003500107245 */ /* 0x000fe20000201000 */
[----:B------:R-:W-:Y:S01]  /*5960*/  FFMA.FTZ R7, R7, UR6, R46 ;  /* 0x0000000607077c23 */ /* 0x000fe2000801002e */
[----:B------:R-:W-:Y:S01]  /*5970*/  ISETP.NE.AND P1, PT, R17, RZ, PT ;  /* 0x000000ff1100720c */ /* 0x000fe20003f25270 */
[----:B------:R-:W-:Y:S01]  /*5980*/  FFMA.FTZ R6, R6, UR6, R42 ;  /* 0x0000000606067c23 */ /* 0x000fe2000801002a */
[----:B------:R-:W-:Y:S01]  /*5990*/  FMNMX3.FTZ R19, R19, R27, R18, !PT ;  /* 0x0000001b13137276 */ /* 0x000fe20007810012 */
[----:B------:R-:W-:Y:S01]  /*59a0*/  FFMA.FTZ R61, R16, UR6, R76 ;  /* 0x00000006103d7c23 */ /* 0x000fe2000801004c */
[----:B------:R-:W-:Y:S01]  /*59b0*/  I2FP.F32.U32 R17, R36 ;  /* 0x0000002400117245 */ /* 0x000fe20000201000 */
[----:B------:R-:W-:Y:S01]  /*59c0*/  FFMA.FTZ R4, R4, UR6, R43 ;  /* 0x0000000604047c23 */ /* 0x000fe2000801002b */
[-C--:B------:R-:W-:Y:S01]  /*59d0*/  ISETP.GE.AND P0, PT, R56, R10.reuse, PT ;  /* 0x0000000a3800720c */ /* 0x080fe20003f06270 */
[----:B------:R-:W-:Y:S01]  /*59e0*/  FFMA.FTZ R37, R57, UR6, R38 ;  /* 0x0000000639257c23 */ /* 0x000fe20008010026 */
[----:B------:R-:W-:Y:S01]  /*59f0*/  FSEL R23, R23, -INF , !P1 ;  /* 0xff80000017177808 */ /* 0x000fe20004800000 */
[----:B-1----:R-:W-:Y:S01]  /*5a00*/  FFMA.FTZ R59, R17, UR6, R77 ;  /* 0x00000006113b7c23 */ /* 0x002fe2000801004d */
[-C--:B------:R-:W-:Y:S01]  /*5a10*/  ISETP.GE.AND P1, PT, R53, R10.reuse, PT ;  /* 0x0000000a3500720c */ /* 0x080fe20003f26270 */
[----:B------:R-:W-:Y:S01]  /*5a20*/  FFMA.FTZ R39, R41, UR6, R39 ;  /* 0x0000000629277c23 */ /* 0x000fe20008010027 */
[----:B------:R-:W-:Y:S01]  /*5a30*/  FMNMX3.FTZ R19, R19, R221, R26, !PT ;  /* 0x000000dd13137276 */ /* 0x000fe2000781001a */
[----:B------:R-:W-:Y:S01]  /*5a40*/  FFMA.FTZ R57, R16, UR6, R78 ;  /* 0x0000000610397c23 */ /* 0x000fe2000801004e */
[----:B------:R-:W-:Y:S01]  /*5a50*/  ISETP.NE.AND P3, PT, R2, RZ, PT ;  /* 0x000000ff0200720c */ /* 0x000fe20003f65270 */
[----:B------:R-:W-:Y:S01]  /*5a60*/  FFMA.FTZ R83, R49, UR6, R83 ;  /* 0x0000000631537c23 */ /* 0x000fe20008010053 */
[----:B------:R-:W-:Y:S01]  /*5a70*/  I2FP.F32.U32 R2, R45 ;  /* 0x0000002d00027245 */ /* 0x000fe20000201000 */
[----:B------:R-:W1:Y:S01]  /*5a80*/  LDCU UR7, c[0x0][0x45c] ;  /* 0x00008b80ff0777ac */ /* 0x000e620008000800 */
[----:B------:R-:W-:Y:S01]  /*5a90*/  FSEL R20, R20, -INF , !P0 ;  /* 0xff80000014147808 */ /* 0x000fe20004000000 */
[----:B------:R-:W-:Y:S01]  /*5aa0*/  IMAD.WIDE.U32 R108, R32, -0x326172a9, RZ ;  /* 0xcd9e8d57206c7825 */ /* 0x000fe200078e00ff */
[----:B------:R-:W-:-:S03]  /*5ab0*/  ISETP.GE.AND P0, PT, R36, R10, PT ;  /* 0x0000000a2400720c */ /* 0x000fc60003f06270 */
[----:B------:R-:W-:Y:S01]  /*5ac0*/  FFMA.FTZ R58, R2, UR6, R29 ;  /* 0x00000006023a7c23 */ /* 0x000fe2000801001d */
[----:B------:R-:W-:Y:S01]  /*5ad0*/  FSEL R61, R61, -INF , !P1 ;  /* 0xff8000003d3d7808 */ /* 0x000fe20004800000 */
[----:B------:R-:W-:Y:S01]  /*5ae0*/  USHF.L.U32 UR31, UR22, 0x1, URZ ;  /* 0x00000001161f7899 */ /* 0x000fe200080006ff */
[----:B------:R-:W-:Y:S01]  /*5af0*/  FMNMX3.FTZ R19, R19, R25, R23, !PT ;  /* 0x0000001913137276 */ /* 0x000fe20007810017 */
[----:B------:R-:W-:Y:S01]  /*5b00*/  IMAD.WIDE.U32 R110, R3, -0x2daee0ad, RZ ;  /* 0xd2511f53036e7825 */ /* 0x000fe200078e00ff */
[----:B------:R-:W-:Y:S01]  /*5b10*/  ISETP.GE.AND P1, PT, R45, R10, PT ;  /* 0x0000000a2d00720c */ /* 0x000fe20003f26270 */
[----:B------:R-:W-:Y:S01]  /*5b20*/  UIADD3 UR12, UPT, UPT, UR35, -0x4498517b, URZ ;  /* 0xbb67ae85230c7890 */ /* 0x000fe2000fffe0ff */
[----:B------:R-:W-:Y:S01]  /*5b30*/  FSEL R59, R59, -INF , !P0 ;  /* 0xff8000003b3b7808 */ /* 0x000fe20004000000 */
[----:B------:R-:W-:Y:S01]  /*5b40*/  IMAD.U32 R90, RZ, RZ, UR31 ;  /* 0x0000001fff5a7e24 */ /* 0x000fe2000f8e00ff */
[----:B------:R-:W-:Y:S01]  /*5b50*/  FMNMX3.FTZ R19, R19, R20, R61, !PT ;  /* 0x0000001413137276 */ /* 0x000fe2000781003d */
[----:B------:R-:W-:Y:S01]  /*5b60*/  UIADD3 UR30, UPT, UPT, UR34, -0x61c88647, URZ ;  /* 0x9e3779b9221e7890 */ /* 0x000fe2000fffe0ff */
[----:B------:R-:W-:Y:S01]  /*5b70*/  FSEL R58, R58, -INF , !P1 ;  /* 0xff8000003a3a7808 */ /* 0x000fe20004800000 */
[----:B------:R-:W-:Y:S01]  /*5b80*/  UIADD3 UR27, UPT, UPT, UR34, 0x3c6ef372, URZ ;  /* 0x3c6ef372221b7890 */ /* 0x000fe2000fffe0ff */
[----:B------:R-:W-:Y:S01]  /*5b90*/  FMNMX3.FTZ R19, R19, R59, R24, !PT ;  /* 0x0000003b13137276 */ /* 0x000fe20007810018 */
[----:B------:R-:W-:Y:S01]  /*5ba0*/  UIADD3 UR26, UPT, UPT, UR35, 0x76cf5d0a, URZ ;  /* 0x76cf5d0a231a7890 */ /* 0x000fe2000fffe0ff */
[----:B------:R-:W-:Y:S01]  /*5bb0*/  FSEL R12, R12, -INF , !P3 ;  /* 0xff8000000c0c7808 */ /* 0x000fe20005800000 */
[----:B------:R-:W-:Y:S01]  /*5bc0*/  UIADD3 UR22, UPT, UPT, UR35, 0x32370b8f, URZ ;  /* 0x32370b8f23167890 */ /* 0x000fe2000fffe0ff */
[----:B------:R-:W-:Y:S01]  /*5bd0*/  FMNMX.FTZ R19, R58, R19, !PT ;  /* 0x000000133a137209 */ /* 0x000fe20007810000 */
[----:B------:R-:W-:Y:S01]  /*5be0*/  UIADD3 UR25, UPT, UPT, UR34, -0x255992d5, URZ ;  /* 0xdaa66d2b22197890 */ /* 0x000fe2000fffe0ff */
[----:B------:R-:W-:Y:S01]  /*5bf0*/  FSEL R5, R5, -INF , !P5 ;  /* 0xff80000005057808 */ /* 0x000fe20006800000 */
[----:B------:R-:W-:Y:S01]  /*5c00*/  UIADD3 UR21, UPT, UPT, UR34, 0x78dde6e4, URZ ;  /* 0x78dde6e422157890 */ /* 0x000fe2000fffe0ff */
[-C--:B------:R-:W-:Y:S01]  /*5c10*/  ISETP.GE.AND P3, PT, R21, R9.reuse, PT ;  /* 0x000000091500720c */ /* 0x080fe20003f66270 */
[----:B------:R-:W-:Y:S01]  /*5c20*/  UIADD3 UR19, UPT, UPT, UR35, -0x126145ec, URZ ;  /* 0xed9eba1423137890 */ /* 0x000fe2000fffe0ff */
[-C--:B------:R-:W-:Y:S01]  /*5c30*/  ISETP.GE.AND P5, PT, R14, R9.reuse, PT ;  /* 0x000000090e00720c */ /* 0x080fe20003fa6270 */
[----:B------:R-:W2:Y:S01]  /*5c40*/  SHFL.BFLY PT, R21, R19, 0x2, 0x1f ;  /* 0x0c401f0013157f89 */ /* 0x000ea200000e0000 */
[----:B------:R-:W-:Y:S01]  /*5c50*/  FFMA.FTZ R14, R62, UR6, R54 ;  /* 0x000000063e0e7c23 */ /* 0x000fe20008010036 */
[----:B------:R-:W-:Y:S01]  /*5c60*/  FSEL R13, R13, -INF , !P2 ;  /* 0xff8000000d0d7808 */ /* 0x000fe20005000000 */
[----:B------:R-:W-:Y:S01]  /*5c70*/  FFMA.FTZ R54, R22, UR6, R30 ;  /* 0x0000000616367c23 */ /* 0x000fe2000801001e */
[-C--:B------:R-:W-:Y:S01]  /*5c80*/  ISETP.GE.AND P0, PT, R65, R9.reuse, PT ;  /* 0x000000094100720c */ /* 0x080fe20003f06270 */
[----:B------:R-:W-:Y:S01]  /*5c90*/  FFMA.FTZ R22, R50, UR6, R82 ;  /* 0x0000000632167c23 */ /* 0x000fe20008010052 */
[----:B------:R-:W-:Y:S01]  /*5ca0*/  FSEL R14, R14, -INF , !P5 ;  /* 0xff8000000e0e7808 */ /* 0x000fe20006800000 */
[----:B------:R-:W-:Y:S01]  /*5cb0*/  UIADD3 UR15, UPT, UPT, UR35, -0x56f99767, URZ ;  /* 0xa9066899230f7890 */ /* 0x000fe2000fffe0ff */
[----:B------:R-:W-:Y:S01]  /*5cc0*/  ISETP.GE.AND P5, PT, R36, R9, PT ;  /* 0x000000092400720c */ /* 0x000fe20003fa6270 */
[----:B------:R-:W-:Y:S01]  /*5cd0*/  UIADD3 UR16, UPT, UPT, UR34, 0x1715609d, URZ ;  /* 0x1715609d22107890 */ /* 0x000fe2000fffe0ff */
[----:B------:R-:W-:Y:S01]  /*5ce0*/  FSEL R7, R7, -INF , !P6 ;  /* 0xff80000007077808 */ /* 0x000fe20007000000 */
[----:B------:R-:W-:Y:S01]  /*5cf0*/  UIADD3 UR13, UPT, UPT, UR34, -0x4ab325aa, URZ ;  /* 0xb54cda56220d7890 */ /* 0x000fe2000fffe0ff */
[----:B------:R-:W-:Y:S01]  /*5d00*/  FMNMX3.FTZ R36, R14, R15, R13, !PT ;  /* 0x0000000f0e247276 */ /* 0x000fe2000781000d */
[----:B------:R-:W-:Y:S01]  /*5d10*/  UIADD3 UR31, UPT, UPT, UR31, 0x1, URZ ;  /* 0x000000011f1f7890 */ /* 0x000fe2000fffe0ff */
[-C--:B------:R-:W-:Y:S01]  /*5d20*/  ISETP.GE.AND P2, PT, R64, R9.reuse, PT ;  /* 0x000000094000720c */ /* 0x080fe20003f46270 */
[----:B------:R-:W-:Y:S01]  /*5d30*/  STL.64 [R1+0x48], R206 ;  /* 0x000048ce01007387 */ /* 0x000fe20000100a00 */
[----:B------:R-:W-:-:S02]  /*5d40*/  ISETP.GE.AND P1, PT, R63, R9, PT ;  /* 0x000000093f00720c */ /* 0x000fc40003f26270 */
[----:B------:R-:W-:Y:S01]  /*5d50*/  FSEL R6, R6, -INF , !P0 ;  /* 0xff80000006067808 */ /* 0x000fe20004000000 */
[----:B------:R-:W-:Y:S01]  /*5d60*/  STL.64 [R1+0x40], R180 ;  /* 0x000040b401007387 */ /* 0x000fe20000100a00 */
[----:B------:R-:W-:Y:S02]  /*5d70*/  FMNMX3.FTZ R36, R36, R12, R7, !PT ;  /* 0x0000000c24247276 */ /* 0x000fe40007810007 */
[----:B------:R-:W-:Y:S01]  /*5d80*/  ISETP.GE.AND P6, PT, R60, R9, PT ;  /* 0x000000093c00720c */ /* 0x000fe20003fc6270 */
[----:B------:R-:W-:Y:S01]  /*5d90*/  STL.64 [R1+0x8], R110 ;  /* 0x0000086e01007387 */ /* 0x000fe20000100a00 */
[----:B------:R-:W-:Y:S02]  /*5da0*/  FSEL R4, R4, -INF , !P2 ;  /* 0xff80000004047808 */ /* 0x000fe40005000000 */
[----:B------:R-:W-:Y:S02]  /*5db0*/  FSEL R37, R37, -INF , !P1 ;  /* 0xff80000025257808 */ /* 0x000fe40004800000 */
[----:B------:R-:W-:-:S02]  /*5dc0*/  FMNMX3.FTZ R16, R36, R5, R6, !PT ;  /* 0x0000000524107276 */ /* 0x000fc40007810006 */
[-C--:B------:R-:W-:Y:S01]  /*5dd0*/  ISETP.GE.AND P0, PT, R56, R9.reuse, PT ;  /* 0x000000093800720c */ /* 0x080fe20003f06270 */
[----:B------:R-:W-:Y:S01]  /*5de0*/  FFMA.FTZ R56, R17, UR6, R79 ;  /* 0x0000000611387c23 */ /* 0x000fe2000801004f */
[----:B------:R-:W-:Y:S01]  /*5df0*/  ISETP.GE.AND P2, PT, R53, R9, PT ;  /* 0x000000093500720c */ /* 0x000fe20003f46270 */
[----:B------:R-:W-:Y:S01]  /*5e00*/  FFMA.FTZ R53, R2, UR6, R31 ;  /* 0x0000000602357c23 */ /* 0x000fe2000801001f */
[----:B------:R-:W-:Y:S02]  /*5e10*/  FSEL R36, R39, -INF , !P3 ;  /* 0xff80000027247808 */ /* 0x000fe40005800000 */
[----:B------:R-:W-:Y:S02]  /*5e20*/  FSEL R22, R22, -INF , !P6 ;  /* 0xff80000016167808 */ /* 0x000fe40007000000 */
[----:B------:R-:W-:Y:S02]  /*5e30*/  FMNMX3.FTZ R17, R16, R4, R37, !PT ;  /* 0x0000000410117276 */ /* 0x000fe40007810025 */
[----:B--2---:R-:W-:-:S02]  /*5e40*/  FMNMX.FTZ R19, R19, R21, !PT ;  /* 0x0000001513137209 */ /* 0x004fc40007810000 */
[----:B------:R-:W-:Y:S02]  /*5e50*/  FSEL R21, R83, -INF , !P0 ;  /* 0xff80000053157808 */ /* 0x000fe40004000000 */
[----:B------:R-:W-:Y:S01]  /*5e60*/  FSEL R57, R57, -INF , !P2 ;  /* 0xff80000039397808 */ /* 0x000fe20005000000 */
[----:B------:R-:W2:Y:S01]  /*5e70*/  SHFL.BFLY PT, R16, R19, 0x1, 0x1f ;  /* 0x0c201f0013107f89 */ /* 0x000ea200000e0000 */
[----:B------:R-:W-:Y:S02]  /*5e80*/  FMNMX3.FTZ R17, R17, R36, R22, !PT ;  /* 0x0000002411117276 */ /* 0x000fe40007810016 */
[----:B------:R-:W-:Y:S02]  /*5e90*/  ISETP.GE.AND P1, PT, R45, R9, PT ;  /* 0x000000092d00720c */ /* 0x000fe40003f26270 */
[----:B------:R-:W-:Y:S02]  /*5ea0*/  FSEL R54, R54, -INF , !P4 ;  /* 0xff80000036367808 */ /* 0x000fe40006000000 */
[----:B------:R-:W-:-:S02]  /*5eb0*/  FSEL R56, R56, -INF , !P5 ;  /* 0xff80000038387808 */ /* 0x000fc40006800000 */
[----:B------:R-:W-:Y:S02]  /*5ec0*/  FMNMX3.FTZ R17, R17, R21, R57, !PT ;  /* 0x0000001511117276 */ /* 0x000fe40007810039 */
[----:B------:R-:W-:Y:S02]  /*5ed0*/  FSEL R53, R53, -INF , !P1 ;  /* 0xff80000035357808 */ /* 0x000fe40004800000 */
[----:B------:R-:W-:Y:S02]  /*5ee0*/  FMNMX3.FTZ R17, R17, R56, R54, !PT ;  /* 0x0000003811117276 */ /* 0x000fe40007810036 */
[----:B------:R-:W-:Y:S02]  /*5ef0*/  LOP3.LUT R0, R0, UR34, R109, 0x96, !PT ;  /* 0x0000002200007c12 */ /* 0x000fe4000f8e966d */
[----:B------:R-:W-:Y:S02]  /*5f00*/  FMNMX.FTZ R38, R53, R17, !PT ;  /* 0x0000001135267209 */ /* 0x000fe40007810000 */
[----:B------:R-:W-:Y:S01]  /*5f10*/  LOP3.LUT R90, R90, UR35, R111, 0x96, !PT ;  /* 0x000000235a5a7c12 */ /* 0x000fe2000f8e966f */
[----:B------:R-:W-:-:S02]  /*5f20*/  IMAD.WIDE.U32 R66, R0, -0x2daee0ad, RZ ;  /* 0xd2511f5300427825 */ /* 0x000fc400078e00ff */
[----:B------:R-:W3:Y:S01]  /*5f30*/  SHFL.BFLY PT, R17, R38, 0x2, 0x1f ;  /* 0x0c401f0026117f89 */ /* 0x000ee200000e0000 */
[----:B--2---:R-:W-:Y:S01]  /*5f40*/  FMNMX.FTZ R2, R19, R16, !PT ;  /* 0x0000001013027209 */ /* 0x004fe20007810000 */
[----:B------:R-:W-:Y:S02]  /*5f50*/  IMAD.WIDE.U32 R90, R90, -0x326172a9, RZ ;  /* 0xcd9e8d575a5a7825 */ /* 0x000fe400078e00ff */
[----:B------:R-:W-:Y:S01]  /*5f60*/  STL.64 [R1], R66 ;  /* 0x0000004201007387 */ /* 0x000fe20000100a00 */
[C---:B------:R-:W-:Y:S01]  /*5f70*/  FSETP.NEU.FTZ.AND P0, PT, R2.reuse, -INF , PT ;  /* 0xff8000000200780b */ /* 0x040fe20003f1d000 */
[----:B-1----:R-:W-:-:S05]  /*5f80*/  FMUL.FTZ R60, R2, UR7 ;  /* 0x00000007023c7c20 */ /* 0x002fca0008410000 */
        /* <DEDUP_REMOVED lines=8> */
[----:B---3--:R-:W-:Y:S01]  /*6010*/  FMNMX.FTZ R16, R38, R17, !PT ;  /* 0x0000001126107209 */ /* 0x008fe20007810000 */
[--C-:B------:R-:W-:Y:S01]  /*6020*/  FFMA.FTZ R229, R18, UR7, -R60.reuse ;  /* 0x0000000712e57c23 */ /* 0x100fe2000801083c */
[----:B------:R-:W-:Y:S01]  /*6030*/  LOP3.LUT R38, R110, UR12, R67, 0x96, !PT ;  /* 0x0000000c6e267c12 */ /* 0x000fe2000f8e9643 */
[----:B------:R-:W-:Y:S01]  /*6040*/  UIADD3 UR12, UPT, UPT, UR35, 0x646e171e, URZ ;  /* 0x646e171e230c7890 */ /* 0x000fe2000fffe0ff */
[--C-:B------:R-:W-:Y:S01]  /*6050*/  FFMA.FTZ R221, R221, UR7, -R60.reuse ;  /* 0x00000007dddd7c23 */ /* 0x100fe2000801083c */
[----:B------:R-:W1:Y:S01]  /*6060*/  SHFL.BFLY PT, R17, R16, 0x1, 0x1f ;  /* 0x0c201f0010117f89 */ /* 0x000e6200000e0000 */
[--C-:B------:R-:W-:Y:S01]  /*6070*/  FFMA.FTZ R220, R26, UR7, -R60.reuse ;  /* 0x000000071adc7c23 */ /* 0x100fe2000801083c */
[----:B------:R-:W-:Y:S01]  /*6080*/  IMAD.WIDE.U32 R38, R38, -0x326172a9, RZ ;  /* 0xcd9e8d5726267825 */ /* 0x000fe200078e00ff */
[----:B------:R-:W2:Y:S03]  /*6090*/  MUFU.EX2 R122, R122 ;  /* 0x0000007a007a7308 */ /* 0x000ea60000000800 */
[--C-:B------:R-:W-:Y:S01]  /*60a0*/  FFMA.FTZ R215, R25, UR7, -R60.reuse ;  /* 0x0000000719d77c23 */ /* 0x100fe2000801083c */
[--C-:B------:R-:W-:Y:S01]  /*60b0*/  FFMA.FTZ R214, R23, UR7, -R60.reuse ;  /* 0x0000000717d67c23 */ /* 0x100fe2000801083c */
[--C-:B------:R-:W-:Y:S01]  /*60c0*/  FFMA.FTZ R204, R20, UR7, -R60.reuse ;  /* 0x0000000714cc7c23 */ /* 0x100fe2000801083c */
[----:B------:R-:W-:Y:S01]  /*60d0*/  LOP3.LUT R90, R90, UR27, R39, 0x96, !PT ;  /* 0x0000001b5a5a7c12 */ /* 0x000fe2000f8e9627 */
[--C-:B------:R-:W-:Y:S01]  /*60e0*/  FFMA.FTZ R171, R24, UR7, -R60.reuse ;  /* 0x0000000718ab7c23 */ /* 0x100fe2000801083c */
[--C-:B------:R-:W-:Y:S01]  /*60f0*/  FFMA.FTZ R169, R58, UR7, -R60.reuse ;  /* 0x000000073aa97c23 */ /* 0x100fe2000801083c */
[--C-:B------:R-:W-:Y:S01]  /*6100*/  FFMA.FTZ R178, R61, UR7, -R60.reuse ;  /* 0x000000073db27c23 */ /* 0x100fe2000801083c */
[----:B------:R-:W-:Y:S01]  /*6110*/  MUFU.EX2 R127, R127 ;  /* 0x0000007f007f7308 */ /* 0x000fe20000000800 */
[----:B------:R-:W-:-:S07]  /*6120*/  FFMA.FTZ R172, R59, UR7, -R60 ;  /* 0x000000073bac7c23 */ /* 0x000fce000801083c */
[----:B------:R-:W3:Y:S01]  /*6130*/  MUFU.EX2 R237, R237 ;  /* 0x000000ed00ed7308 */ /* 0x000ee20000000800 */
[----:B--2---:R-:W-:Y:S02]  /*6140*/  F2FP.F16.F32.PACK_AB R227, R121, R122 ;  /* 0x0000007a79e3723e */ /* 0x004fe400000000ff */
[----:B-1----:R-:W-:Y:S02]  /*6150*/  FMNMX.FTZ R0, R16, R17, !PT ;  /* 0x0000001110007209 */ /* 0x002fe40007810000 */
[----:B------:R-:W-:Y:S01]  /*6160*/  LOP3.LUT R16, R108, UR30, R91, 0x96, !PT ;  /* 0x0000001e6c107c12 */ /* 0x000fe2000f8e965b */
[----:B------:R-:W-:Y:S01]  /*6170*/  IMAD.WIDE.U32 R90, R90, -0x2daee0ad, RZ ;  /* 0xd2511f535a5a7825 */ /* 0x000fe200078e00ff */
[----:B------:R-:W-:-:S03]  /*6180*/  FSETP.NEU.FTZ.AND P0, PT, R0, -INF , PT ;  /* 0xff8000000000780b */ /* 0x000fc60003f1d000 */
[----:B------:R-:W-:Y:S01]  /*6190*/  FMUL.FTZ R55, R0, UR7 ;  /* 0x0000000700377c20 */ /* 0x000fe20008410000 */
[----:B------:R-:W-:Y:S01]  /*61a0*/  MUFU.EX2 R235, R235 ;  /* 0x000000eb00eb7308 */ /* 0x000fe20000000800 */
[----:B------:R-:W-:Y:S01]  /*61b0*/  IMAD.WIDE.U32 R16, R16, -0x2daee0ad, RZ ;  /* 0xd2511f5310107825 */ /* 0x000fe200078e00ff */
[----:B------:R-:W-:Y:S02]  /*61c0*/  PRMT R226, R227, 0x7632, R226 ;  /* 0x00007632e3e27816 */ /* 0x000fe400000000e2 */
[----:B------:R-:W-:Y:S02]  /*61d0*/  FSEL R55, R55, RZ, P0 ;  /* 0x000000ff37377208 */ /* 0x000fe40000000000 */
[----:B------:R-:W-:Y:S02]  /*61e0*/  LOP3.LUT R98, R66, UR26, R17, 0x96, !PT ;  /* 0x0000001a42627c12 */ /* 0x000fe4000f8e9611 */
[----:B------:R-:W1:Y:S01]  /*61f0*/  MUFU.EX2 R231, R231 ;  /* 0x000000e700e77308 */ /* 0x000e620000000800 */
        /* <DEDUP_REMOVED lines=8> */
[----:B------:R-:W2:Y:S01]  /*6280*/  LDC R5, c[0x0][0x4f8] ;  /* 0x00013e00ff057b82 */ /* 0x000ea20000000800 */
[----:B------:R-:W-:Y:S01]  /*6290*/  MUFU.EX2 R120, R120 ;  /* 0x0000007800787308 */ /* 0x000fe20000000800 */
[----:B------:R-:W-:Y:S01]  /*62a0*/  FFMA.FTZ R236, R12, UR7, -R55 ;  /* 0x000000070cec7c23 */ /* 0x000fe20008010837 */
[----:B------:R-:W-:Y:S01]  /*62b0*/  LOP3.LUT R98, R98, UR21, R15, 0x96, !PT ;  /* 0x0000001562627c12 */ /* 0x000fe2000f8e960f */
[----:B------:R-:W-:-:S04]  /*62c0*/  IMAD.WIDE.U32 R64, R64, -0x2daee0ad, RZ ;  /* 0xd2511f5340407825 */ /* 0x000fc800078e00ff */
[--C-:B------:R-:W-:Y:S01]  /*62d0*/  FFMA.FTZ R219, R4, UR7, -R55.reuse ;  /* 0x0000000704db7c23 */ /* 0x100fe20008010837 */
[----:B------:R-:W-:Y:S01]  /*62e0*/  FFMA.FTZ R232, R7, UR7, -R55 ;  /* 0x0000000707e87c23 */ /* 0x000fe20008010837 */
[----:B---3--:R-:W-:Y:S01]  /*62f0*/  F2FP.F16.F32.PACK_AB R217, R237, R127 ;  /* 0x0000007fedd9723e */ /* 0x008fe200000000ff */
[----:B------:R-:W-:Y:S01]  /*6300*/  IMAD.WIDE.U32 R98, R98, -0x2daee0ad, RZ ;  /* 0xd2511f5362627825 */ /* 0x000fe200078e00ff */
[----:B------:R-:W-:Y:S01]  /*6310*/  LOP3.LUT R90, R90, UR19, R65, 0x96, !PT ;  /* 0x000000135a5a7c12 */ /* 0x000fe2000f8e9641 */
[----:B------:R-:W3:Y:S02]  /*6320*/  MUFU.EX2 R103, R103 ;  /* 0x0000006700677308 */ /* 0x000ee40000000800 */
[--C-:B------:R-:W-:Y:S01]  /*6330*/  FFMA.FTZ R225, R6, UR7, -R55.reuse ;  /* 0x0000000706e17c23 */ /* 0x100fe20008010837 */
[----:B-1----:R-:W-:Y:S01]  /*6340*/  F2FP.F16.F32.PACK_AB R210, R231, R235 ;  /* 0x000000ebe7d2723e */ /* 0x002fe200000000ff */
[----:B------:R-:W-:Y:S01]  /*6350*/  FFMA.FTZ R218, R37, UR7, -R55 ;  /* 0x0000000725da7c23 */ /* 0x000fe20008010837 */
[----:B------:R-:W-:Y:S01]  /*6360*/  IMAD.WIDE.U32 R90, R90, -0x326172a9, RZ ;  /* 0xcd9e8d575a5a7825 */ /* 0x000fe200078e00ff */
[----:B------:R-:W-:-:S03]  /*6370*/  LOP3.LUT R64, R64, UR15, R99, 0x96, !PT ;  /* 0x0000000f40407c12 */ /* 0x000fc6000f8e9663 */
[----:B------:R-:W-:Y:S01]  /*6380*/  FFMA.FTZ R213, R36, UR7, -R55 ;  /* 0x0000000724d57c23 */ /* 0x000fe20008010837 */
[----:B------:R-:W-:Y:S01]  /*6390*/  PRMT R216, R217, 0x7632, R216 ;  /* 0x00007632d9d87816 */ /* 0x000fe200000000d8 */
[----:B------:R-:W-:Y:S01]  /*63a0*/  MUFU.EX2 R126, R126 ;  /* 0x0000007e007e7308 */ /* 0x000fe20000000800 */
[----:B------:R-:W-:Y:S01]  /*63b0*/  LOP3.LUT R3, R14, UR16, R91, 0x96, !PT ;  /* 0x000000100e037c12 */ /* 0x000fe2000f8e965b */
[----:B------:R-:W-:Y:S01]  /*63c0*/  IMAD.WIDE.U32 R64, R64, -0x326172a9, RZ ;  /* 0xcd9e8d5740407825 */ /* 0x000fe200078e00ff */
[----:B------:R-:W-:-:S03]  /*63d0*/  PRMT R208, R210, 0x7632, R208 ;  /* 0x00007632d2d07816 */ /* 0x000fc600000000d0 */
[----:B------:R-:W-:Y:S01]  /*63e0*/  FFMA.FTZ R203, R22, UR7, -R55 ;  /* 0x0000000716cb7c23 */ /* 0x000fe20008010837 */
[----:B------:R-:W-:Y:S01]  /*63f0*/  PRMT R130, R217, 0x5410, R216 ;  /* 0x00005410d9827816 */ /* 0x000fe200000000d8 */
[----:B------:R-:W-:Y:S01]  /*6400*/  IMAD.WIDE.U32 R134, R3, -0x2daee0ad, RZ ;  /* 0xd2511f5303867825 */ /* 0x000fe200078e00ff */
[----:B------:R-:W-:Y:S01]  /*6410*/  LOP3.LUT R3, R35, 0x200, R164, 0xf8, !PT ;  /* 0x0000020023037812 */ /* 0x000fe200078ef8a4 */
[----:B------:R-:W1:Y:S01]  /*6420*/  MUFU.EX2 R236, R236 ;  /* 0x000000ec00ec7308 */ /* 0x000e620000000800 */
[----:B------:R-:W-:Y:S01]  /*6430*/  LOP3.LUT R90, R90, UR13, R65, 0x96, !PT ;  /* 0x0000000d5a5a7c12 */ /* 0x000fe2000f8e9641 */
[----:B------:R-:W-:Y:S01]  /*6440*/  IMAD.MOV.U32 R17, RZ, RZ, R134 ;  /* 0x000000ffff117224 */ /* 0x000fe200078e0086 */
[----:B------:R-:W-:Y:S01]  /*6450*/  LEA R3, R3, UR5, 0x1 ;  /* 0x0000000503037c11 */ /* 0x000fe2000f8e08ff */
[--C-:B------:R-:W-:Y:S01]  /*6460*/  FFMA.FTZ R202, R21, UR7, -R55.reuse ;  /* 0x0000000715ca7c23 */ /* 0x100fe20008010837 */
[----:B------:R-:W-:Y:S01]  /*6470*/  PRMT R70, R90, 0x7632, R70 ;  /* 0x000076325a467816 */ /* 0x000fe20000000046 */
[----:B------:R-:W-:Y:S01]  /*6480*/  FFMA.FTZ R168, R54, UR7, -R55 ;  /* 0x0000000736a87c23 */ /* 0x000fe20008010837 */
[----:B--2---:R-:W-:Y:S01]  /*6490*/  LOP3.LUT R5, R5, 0xff, RZ, 0xc0, !PT ;  /* 0x000000ff05057812 */ /* 0x004fe200078ec0ff */
[----:B------:R-:W-:Y:S01]  /*64a0*/  IMAD.IADD R65, R8, 0x1, R3 ;  /* 0x0000000108417824 */ /* 0x000fe200078e0203 */
[C---:B------:R-:W-:Y:S01]  /*64b0*/  LOP3.LUT R71, R90.reuse, 0xffff, RZ, 0xc0, !PT ;  /* 0x0000ffff5a477812 */ /* 0x040fe200078ec0ff */
[----:B------:R-:W-:Y:S01]  /*64c0*/  MUFU.EX2 R232, R232 ;  /* 0x000000e800e87308 */ /* 0x000fe20000000800 */
[----:B------:R-:W-:Y:S01]  /*64d0*/  LOP3.LUT R72, R90, 0xff, RZ, 0xc0, !PT ;  /* 0x000000ff5a487812 */ /* 0x000fe200078ec0ff */
[----:B------:R-:W-:Y:S01]  /*64e0*/  IMAD R52, R5, 0x10000, R5 ;  /* 0x0001000005347824 */ /* 0x000fe200078e0205 */
[----:B------:R-:W-:Y:S01]  /*64f0*/  SHF.R.U32.HI R90, RZ, 0x18, R90 ;  /* 0x00000018ff5a7819 */ /* 0x000fe2000001165a */
[----:B------:R-:W2:Y:S01]  /*6500*/  LDSM.16.MT88.4 R148, [R65+0x10000] ;  /* 0x010000004194783b */ /* 0x000ea20000004200 */
[----:B------:R-:W-:Y:S01]  /*6510*/  LOP3.LUT R70, R70, 0xff, RZ, 0xc0, !PT ;  /* 0x000000ff46467812 */ /* 0x000fe200078ec0ff */
[----:B------:R-:W-:Y:S01]  /*6520*/  FFMA.FTZ R166, R53, UR7, -R55 ;  /* 0x0000000735a67c23 */ /* 0x000fe20008010837 */
[----:B---3--:R-:W-:Y:S01]  /*6530*/  F2FP.F16.F32.PACK_AB R224, R103, R120 ;  /* 0x0000007867e0723e */ /* 0x008fe200000000ff */
[----:B------:R-:W3:Y:S01]  /*6540*/  LDSM.16.MT88.4 R48, [R65+0x12000] ;  /* 0x012000004130783b */ /* 0x000ee20000004200 */
[----:B------:R-:W-:Y:S01]  /*6550*/  PRMT R4, R70, 0x5410, R90 ;  /* 0x0000541046047816 */ /* 0x000fe2000000005a */
[----:B------:R-:W4:Y:S01]  /*6560*/  MUFU.EX2 R228, R228 ;  /* 0x000000e400e47308 */ /* 0x000f220000000800 */
[C---:B------:R-:W-:Y:S01]  /*6570*/  PRMT R223, R224.reuse, 0x7632, R223 ;  /* 0x00007632e0df7816 */ /* 0x040fe200000000df */
[----:B------:R-:W3:Y:S01]  /*6580*/  LDSM.16.MT88.4 R80, [R65+0x14000] ;  /* 0x014000004150783b */ /* 0x000ee20000004200 */
[----:B------:R-:W-:Y:S01]  /*6590*/  SHF.R.U32.HI R71, RZ, 0x8, R71 ;  /* 0x00000008ff477819 */ /* 0x000fe20000011647 */
[----:B------:R-:W-:Y:S01]  /*65a0*/  FFMA.FTZ R177, R57, UR7, -R55 ;  /* 0x0000000739b17c23 */ /* 0x000fe20008010837 */
[--C-:B------:R-:W-:Y:S01]  /*65b0*/  HSET2.LE.AND R4, R4, R52.reuse, PT ;  /* 0x0000003404047233 */ /* 0x100fe20003803000 */
[----:B------:R-:W-:Y:S01]  /*65c0*/  LDSM.16.MT88.4 R112, [R65+0x16000] ;  /* 0x016000004170783b */ /* 0x000fe20000004200 */
[----:B------:R-:W-:Y:S01]  /*65d0*/  PRMT R129, R224, 0x5410, R223 ;  /* 0x00005410e0817816 */ /* 0x000fe200000000df */
[----:B------:R-:W-:Y:S01]  /*65e0*/  MUFU.EX2 R229, R229 ;  /* 0x000000e500e57308 */ /* 0x000fe20000000800 */
[----:B------:R-:W-:Y:S01]  /*65f0*/  LOP3.LUT R98, R98, UR12, R135, 0x96, !PT ;  /* 0x0000000c62627c12 */ /* 0x000fe2000f8e9687 */
[----:B------:R-:W-:Y:S01]  /*6600*/  LDSM.16.MT88.4 R20, [R65+0x13000] ;  /* 0x013000004114783b */ /* 0x000fe20000004200 */
[----:B------:R-:W-:Y:S01]  /*6610*/  PRMT R128, R72, 0x5410, R71 ;  /* 0x0000541048807816 */ /* 0x000fe20000000047 */
[----:B------:R-:W-:Y:S01]  /*6620*/  FFMA.FTZ R170, R56, UR7, -R55 ;  /* 0x0000000738aa7c23 */ /* 0x000fe20008010837 */
[----:B------:R-:W-:Y:S01]  /*6630*/  LOP3.LUT R129, R129, R4, RZ, 0xc0, !PT ;  /* 0x0000000481817212 */ /* 0x000fe200078ec0ff */
[----:B------:R-:W-:Y:S01]  /*6640*/  IMAD.MOV.U32 R4, RZ, RZ, R64 ;  /* 0x000000ffff047224 */ /* 0x000fe200078e0040 */
[C---:B------:R-:W-:Y:S01]  /*6650*/  PRMT R74, R64.reuse, 0x7773, RZ ;  /* 0x00007773404a7816 */ /* 0x040fe200000000ff */
[----:B------:R-:W2:Y:S01]  /*6660*/  MUFU.EX2 R221, R221 ;  /* 0x000000dd00dd7308 */ /* 0x000ea20000000800 */
[----:B------:R-:W-:Y:S01]  /*6670*/  PRMT R73, R64, 0x7772, RZ ;  /* 0x0000777240497816 */ /* 0x000fe200000000ff */
[----:B------:R-:W-:Y:S01]  /*6680*/  IMAD.IADD R246, R167, 0x1, R3 ;  /* 0x00000001a7f67824 */ /* 0x000fe200078e0203 */
[----:B------:R-:W-:Y:S01]  /*6690*/  LOP3.LUT R234, R98, 0xffff, RZ, 0xc0, !PT ;  /* 0x0000ffff62ea7812 */ /* 0x000fe200078ec0ff */
[----:B------:R-:W-:Y:S01]  /*66a0*/  LDSM.16.MT88.4 R56, [R65+0x13800] ;  /* 0x013800004138783b */ /* 0x000fe20000004200 */
[----:B------:R-:W-:Y:S01]  /*66b0*/  HSET2.LE.AND R128, R128, R52, PT ;  /* 0x0000003480807233 */ /* 0x000fe20003803000 */
[----:B------:R-:W-:Y:S01]  /*66c0*/  IMAD.IADD R222, R8, 0x1, R246 ;  /* 0x0000000108de7824 */ /* 0x000fe200078e02f6 */
[----:B------:R-:W-:Y:S01]  /*66d0*/  PRMT R5, R227, 0x5410, R226 ;  /* 0x00005410e3057816 */ /* 0x000fe200000000e2 */
[----:B------:R-:W-:Y:S01]  /*66e0*/  MUFU.EX2 R225, R225 ;  /* 0x000000e100e17308 */ /* 0x000fe20000000800 */
[----:B------:R-:W-:Y:S01]  /*66f0*/  PRMT R13, R73, 0x5410, R74 ;  /* 0x00005410490d7816 */ /* 0x000fe2000000004a */
[----:B------:R-:W-:Y:S01]  /*6700*/  LDSM.16.MT88.4 R140, [R246+0x10000] ;  /* 0x01000000f68c783b */ /* 0x000fe20000004200 */
[----:B------:R-:W-:-:S02]  /*6710*/  PRMT R75, R64, 0x7771, RZ ;  /* 0x00007771404b7816 */ /* 0x000fc400000000ff */
[----:B------:R-:W-:Y:S01]  /*6720*/  LOP3.LUT R14, R4, 0xff, RZ, 0xc0, !PT ;  /* 0x000000ff040e7812 */ /* 0x000fe200078ec0ff */
[----:B------:R-:W-:Y:S01]  /*6730*/  LDSM.16.MT88.4 R156, [R3+0x10000] ;  /* 0x01000000039c783b */ /* 0x000fe20000004200 */
[----:B------:R-:W-:Y:S01]  /*6740*/  LOP3.LUT R106, R98, 0xff, RZ, 0xc0, !PT ;  /* 0x000000ff626a7812 */ /* 0x000fe200078ec0ff */
[----:B------:R-:W3:Y:S01]  /*6750*/  MUFU.EX2 R219, R219 ;  /* 0x000000db00db7308 */ /* 0x000ee20000000800 */
[----:B------:R-:W-:Y:S02]  /*6760*/  SHF.R.U32.HI R234, RZ, 0x8, R234 ;  /* 0x00000008ffea7819 */ /* 0x000fe400000116ea */
[----:B-1----:R-:W-:Y:S02]  /*6770*/  F2FP.F16.F32.PACK_AB R212, R236, R126 ;  /* 0x0000007eecd4723e */ /* 0x002fe400000000ff */
[----:B------:R-:W-:Y:S02]  /*6780*/  LOP3.LUT R128, R5, R128, RZ, 0xc0, !PT ;  /* 0x0000008005807212 */ /* 0x000fe400078ec0ff */
[----:B------:R-:W-:Y:S01]  /*6790*/  LOP3.LUT R13, R13, 0xff00ff, RZ, 0xc0, !PT ;  /* 0x00ff00ff0d0d7812 */ /* 0x000fe200078ec0ff */
[----:B------:R-:W1:Y:S01]  /*67a0*/  LDSM.16.MT88.4 R4, [R65+0x10800] ;  /* 0x010800004104783b */ /* 0x000e620000004200 */
[----:B------:R-:W-:Y:S01]  /*67b0*/  PRMT R14, R14, 0x5410, R75 ;  /* 0x000054100e0e7816 */ /* 0x000fe2000000004b */
[----:B------:R-:W-:Y:S01]  /*67c0*/  MUFU.EX2 R220, R220 ;  /* 0x000000dc00dc7308 */ /* 0x000fe20000000800 */
[----:B------:R-:W-:-:S02]  /*67d0*/  PRMT R12, R106, 0x5410, R234 ;  /* 0x000054106a0c7816 */ /* 0x000fc400000000ea */
[----:B------:R-:W-:Y:S02]  /*67e0*/  PRMT R211, R212, 0x7632, R211 ;  /* 0x00007632d4d37816 */ /* 0x000fe400000000d3 */
[--C-:B------:R-:W-:Y:S02]  /*67f0*/  HSET2.LE.AND R14, R14, R52.reuse, PT ;  /* 0x000000340e0e7233 */ /* 0x100fe40003803000 */
[--C-:B------:R-:W-:Y:S01]  /*6800*/  HSET2.LE.AND R13, R13, R52.reuse, PT ;  /* 0x000000340d0d7233 */ /* 0x100fe20003803000 */
[----:B------:R-:W1:Y:S01]  /*6810*/  MUFU.EX2 R215, R215 ;  /* 0x000000d700d77308 */ /* 0x000e620000000800 */
[----:B------:R-:W-:Y:S02]  /*6820*/  HSET2.LE.AND R12, R12, R52, PT ;  /* 0x000000340c0c7233 */ /* 0x000fe40003803000 */
[----:B------:R-:W-:Y:S02]  /*6830*/  PRMT R99, R98, 0x7632, R99 ;  /* 0x0000763262637816 */ /* 0x000fe40000000063 */
[----:B------:R-:W-:-:S02]  /*6840*/  PRMT R131, R212, 0x5410, R211 ;  /* 0x00005410d4837816 */ /* 0x000fc400000000d3 */
[----:B------:R-:W-:Y:S01]  /*6850*/  PRMT R16, R210, 0x5410, R208 ;  /* 0x00005410d2107816 */ /* 0x000fe200000000d0 */
[----:B------:R-:W-:Y:S01]  /*6860*/  MUFU.EX2 R218, R218 ;  /* 0x000000da00da7308 */ /* 0x000fe20000000800 */
[C---:B------:R-:W-:Y:S02]  /*6870*/  PRMT R105, R134.reuse, 0x7772, RZ ;  /* 0x0000777286697816 */ /* 0x040fe400000000ff */
[----:B------:R-:W-:Y:S02]  /*6880*/  PRMT R104, R134, 0x7773, RZ ;  /* 0x0000777386687816 */ /* 0x000fe400000000ff */
[----:B------:R-:W-:Y:S02]  /*6890*/  SHF.R.U32.HI R98, RZ, 0x18, R98 ;  /* 0x00000018ff627819 */ /* 0x000fe40000011662 */
[----:B------:R-:W-:Y:S01]  /*68a0*/  LOP3.LUT R99, R99, 0xff, RZ, 0xc0, !PT ;  /* 0x000000ff63637812 */ /* 0x000fe200078ec0ff */
[----:B------:R-:W1:Y:S01]  /*68b0*/  MUFU.EX2 R213, R213 ;  /* 0x000000d500d57308 */ /* 0x000e620000000800 */
[----:B------:R-:W-:-:S02]  /*68c0*/  LOP3.LUT R130, R130, R14, RZ, 0xc0, !PT ;  /* 0x0000000e82827212 */ /* 0x000fc400078ec0ff */
[----:B------:R-:W-:Y:S02]  /*68d0*/  LOP3.LUT R131, R131, R13, RZ, 0xc0, !PT ;  /* 0x0000000d83837212 */ /* 0x000fe400078ec0ff */
[----:B------:R-:W-:Y:S02]  /*68e0*/  LOP3.LUT R16, R16, R12, RZ, 0xc0, !PT ;  /* 0x0000000c10107212 */ /* 0x000fe400078ec0ff */
[----:B----4-:R-:W-:Y:S01]  /*68f0*/  F2FP.F16.F32.PACK_AB R201, R228, R232 ;  /* 0x000000e8e4c9723e */ /* 0x010fe200000000ff */
[----:B------:R-:W4:Y:S01]  /*6900*/  LDSM.16.MT88.4 R12, [R65+0x12800] ;  /* 0x01280000410c783b */ /* 0x000f220000004200 */
[----:B------:R-:W-:Y:S01]  /*6910*/  LOP3.LUT R19, R17, 0xff, RZ, 0xc0, !PT ;  /* 0x000000ff11137812 */ /* 0x000fe200078ec0ff */
[----:B--2---:R-:W-:Y:S01]  /*6920*/  HMMA.16816.F32 R152, R128, R148, RZ ;  /* 0x000000948098723c */ /* 0x004fe200000018ff */
[----:B------:R-:W-:Y:S01]  /*6930*/  PRMT R18, R105, 0x5410, R104 ;  /* 0x0000541069127816 */ /* 0x000fe20000000068 */
[----:B------:R-:W-:Y:S01]  /*6940*/  MUFU.EX2 R214, R214 ;  /* 0x000000d600d67308 */ /* 0x000fe20000000800 */
[----:B------:R-:W-:-:S02]  /*6950*/  PRMT R17, R99, 0x5410, R98 ;  /* 0x0000541063117816 */ /* 0x000fc40000000062 */
[----:B------:R-:W-:Y:S02]  /*6960*/  PRMT R97, R134, 0x7771, RZ ;  /* 0x0000777186617816 */ /* 0x000fe400000000ff */
[----:B------:R-:W-:Y:S01]  /*6970*/  PRMT R200, R201, 0x7632, R200 ;  /* 0x00007632c9c87816 */ /* 0x000fe200000000c8 */
[C---:B------:R-:W-:Y:S01]  /*6980*/  HMMA.16816.F32 R148, R128.reuse, R150, RZ ;  /* 0x000000968094723c */ /* 0x040fe200000018ff */
[----:B------:R-:W-:Y:S01]  /*6990*/  F2FP.F16.F32.PACK_AB R199, R221, R229 ;  /* 0x000000e5ddc7723e */ /* 0x000fe200000000ff */
[----:B------:R-:W2:Y:S01]  /*69a0*/  MUFU.EX2 R204, R204 ;  /* 0x000000cc00cc7308 */ /* 0x000ea20000000800 */
[----:B------:R-:W-:Y:S02]  /*69b0*/  LOP3.LUT R40, R18, 0xff00ff, RZ, 0xc0, !PT ;  /* 0x00ff00ff12287812 */ /* 0x000fe400078ec0ff */
[----:B------:R-:W-:Y:S02]  /*69c0*/  HSET2.LE.AND R17, R17, R52, PT ;  /* 0x0000003411117233 */ /* 0x000fe40003803000 */
[----:B------:R-:W-:Y:S01]  /*69d0*/  PRMT R18, R19, 0x5410, R97 ;  /* 0x0000541013127816 */ /* 0x000fe20000000061 */
[----:B---3--:R-:W-:Y:S01]  /*69e0*/  HMMA.16816.F32 R44, R128, R48, RZ ;  /* 0x00000030802c723c */ /* 0x008fe200000018ff */
[----:B------:R-:W-:Y:S01]  /*69f0*/  PRMT R19, R201, 0x5410, R200 ;  /* 0x00005410c9137816 */ /* 0x000fe200000000c8 */
[----:B------:R-:W-:Y:S01]  /*6a00*/  MUFU.EX2 R203, R203 ;  /* 0x000000cb00cb7308 */ /* 0x000fe20000000800 */
[----:B------:R-:W-:-:S02]  /*6a10*/  PRMT R198, R199, 0x7632, R198 ;  /* 0x00007632c7c67816 */ /* 0x000fc400000000c6 */
[----:B------:R-:W-:Y:S02]  /*6a20*/  F2FP.F16.F32.PACK_AB R197, R219, R225 ;  /* 0x000000e1dbc5723e */ /* 0x000fe400000000ff */
[--C-:B------:R-:W-:Y:S01]  /*6a30*/  HSET2.LE.AND R18, R18, R52.reuse, PT ;  /* 0x0000003412127233 */ /* 0x100fe20003803000 */
[C---:B------:R-:W-:Y:S01]  /*6a40*/  HMMA.16816.F32 R76, R128.reuse, R80, RZ ;  /* 0x00000050804c723c */ /* 0x040fe200000018ff */
[----:B------:R-:W-:Y:S01]  /*6a50*/  LOP3.LUT R17, R19, R17, RZ, 0xc0, !PT ;  /* 0x0000001113117212 */ /* 0x000fe200078ec0ff */
[----:B------:R-:W3:Y:S01]  /*6a60*/  MUFU.EX2 R202, R202 ;  /* 0x000000ca00ca7308 */ /* 0x000ee20000000800 */
[----:B------:R-:W-:Y:S02]  /*6a70*/  PRMT R19, R199, 0x5410, R198 ;  /* 0x00005410c7137816 */ /* 0x000fe400000000c6 */
[----:B------:R-:W-:Y:S02]  /*6a80*/  PRMT R196, R197, 0x7632, R196 ;  /* 0x00007632c5c47816 */ /* 0x000fe400000000c4 */
[----:B------:R-:W-:Y:S01]  /*6a90*/  HSET2.LE.AND R40, R40, R52, PT ;  /* 0x0000003428287233 */ /* 0x000fe20003803000 */
[----:B------:R-:W-:Y:S01]  /*6aa0*/  HMMA.16816.F32 R48, R128, R50, RZ ;  /* 0x000000328030723c */ /* 0x000fe200000018ff */
[----:B------:R-:W-:Y:S01]  /*6ab0*/  LOP3.LUT R18, R19, R18, RZ, 0xc0, !PT ;  /* 0x0000001213127212 */ /* 0x000fe200078ec0ff */
[----:B------:R-:W-:Y:S01]  /*6ac0*/  MUFU.EX2 R171, R171 ;  /* 0x000000ab00ab7308 */ /* 0x000fe20000000800 */
[----:B------:R-:W-:-:S02]  /*6ad0*/  PRMT R19, R197, 0x5410, R196 ;  /* 0x00005410c5137816 */ /* 0x000fc400000000c4 */
[----:B-1----:R-:W-:Y:S02]  /*6ae0*/  F2FP.F16.F32.PACK_AB R195, R215, R220 ;  /* 0x000000dcd7c3723e */ /* 0x002fe400000000ff */
[----:B------:R-:W-:Y:S01]  /*6af0*/  LOP3.LUT R19, R19, R40, RZ, 0xc0, !PT ;  /* 0x0000002813137212 */ /* 0x000fe200078ec0ff */
[----:B------:R-:W-:Y:S01]  /*6b00*/  IMAD.U32 R40, RZ, RZ, UR31 ;  /* 0x0000001fff287e24 */ /* 0x000fe2000f8e00ff */
[----:B------:R-:W-:Y:S01]  /*6b10*/  PRMT R194, R195, 0x7632, R194 ;  /* 0x00007632c3c27816 */ /* 0x000fe200000000c2 */
[----:B------:R-:W-:Y:S01]  /*6b20*/  HMMA.16816.F32 R80, R128, R82, RZ ;  /* 0x000000528050723c */ /* 0x000fe200000018ff */
[----:B------:R-:W-:Y:S01]  /*6b30*/  F2FP.F16.F32.PACK_AB R193, R213, R218 ;  /* 0x000000dad5c1723e */ /* 0x000fe200000000ff */
[----:B------:R-:W1:Y:S01]  /*6b40*/  MUFU.EX2 R169, R169 ;  /* 0x000000a900a97308 */ /* 0x000e620000000800 */
[----:B------:R-:W-:Y:S02]  /*6b50*/  LOP3.LUT R40, R40, UR35, R111, 0x96, !PT ;  /* 0x0000002328287c12 */ /* 0x000fe4000f8e966f */
[----:B------:R-:W-:-:S02]  /*6b60*/  PRMT R192, R193, 0x7632, R192 ;  /* 0x00007632c1c07816 */ /* 0x000fc400000000c0 */
[----:B--2---:R-:W-:Y:S01]  /*6b70*/  F2FP.F16.F32.PACK_AB R191, R204, R214 ;  /* 0x000000d6ccbf723e */ /* 0x004fe200000000ff */
[C---:B------:R-:W-:Y:S01]  /*6b80*/  HMMA.16816.F32 R152, R16.reuse, R4, R152 ;  /* 0x000000041098723c */ /* 0x040fe20000001898 */
[----:B------:R-:W-:Y:S01]  /*6b90*/  IMAD.WIDE.U32 R40, R40, -0x326172a9, RZ ;  /* 0xcd9e8d5728287825 */ /* 0x000fe200078e00ff */
[----:B---3--:R-:W-:Y:S01]  /*6ba0*/  F2FP.F16.F32.PACK_AB R189, R202, R203 ;  /* 0x000000cbcabd723e */ /* 0x008fe200000000ff */
[----:B------:R-:W-:Y:S01]  /*6bb0*/  MUFU.EX2 R168, R168 ;  /* 0x000000a800a87308 */ /* 0x000fe20000000800 */
[----:B------:R-:W-:Y:S02]  /*6bc0*/  PRMT R190, R191, 0x7632, R190 ;  /* 0x00007632bfbe7816 */ /* 0x000fe400000000be */
[----:B------:R-:W-:Y:S02]  /*6bd0*/  LOP3.LUT R132, R40, UR27, R39, 0x96, !PT ;  /* 0x0000001b28847c12 */ /* 0x000fe4000f8e9627 */
[----:B------:R-:W-:Y:S01]  /*6be0*/  HMMA.16816.F32 R148, R16, R6, R148 ;  /* 0x000000061094723c */ /* 0x000fe20000001894 */
[----:B------:R-:W2:Y:S01]  /*6bf0*/  LDSM.16.MT88.4 R4, [R65+0x14800] ;  /* 0x014800004104783b */ /* 0x000ea20000004200 */
[----:B------:R-:W-:Y:S01]  /*6c00*/  PRMT R188, R189, 0x7632, R188 ;  /* 0x00007632bdbc7816 */ /* 0x000fe200000000bc */
[----:B------:R-:W-:Y:S01]  /*6c10*/  IMAD.WIDE.U32 R132, R132, -0x2daee0ad, RZ ;  /* 0xd2511f5384847825 */ /* 0x000fe200078e00ff */
[----:B------:R-:W3:Y:S01]  /*6c20*/  MUFU.EX2 R166, R166 ;  /* 0x000000a600a67308 */ /* 0x000ee20000000800 */
[----:B-1----:R-:W-:-:S02]  /*6c30*/  F2FP.F16.F32.PACK_AB R176, R169, R171 ;  /* 0x000000aba9b0723e */ /* 0x002fc400000000ff */
[----:B------:R-:W-:Y:S01]  /*6c40*/  ISETP.GT.U32.AND P3, PT, R75, UR4, PT ;  /* 0x000000044b007c0c */ /* 0x000fe2000bf64070 */
[----:B----4-:R-:W-:Y:S01]  /*6c50*/  HMMA.16816.F32 R44, R16, R12, R44 ;  /* 0x0000000c102c723c */ /* 0x010fe2000000182c */
[----:B------:R-:W-:Y:S02]  /*6c60*/  LOP3.LUT R12, R108, UR30, R41, 0x96, !PT ;  /* 0x0000001e6c0c7c12 */ /* 0x000fe4000f8e9629 */
[----:B------:R-:W1:Y:S01]  /*6c70*/  LDSM.16.MT88.4 R40, [R65+0x16800] ;  /* 0x016800004128783b */ /* 0x000e620000004200 */
[----:B------:R-:W-:Y:S01]  /*6c80*/  MUFU.EX2 R178, R178 ;  /* 0x000000b200b27308 */ /* 0x000fe20000000800 */
[----:B------:R-:W-:Y:S01]  /*6c90*/  PRMT R175, R176, 0x7632, R175 ;  /* 0x00007632b0af7816 */ /* 0x000fe200000000af */
[----:B------:R-:W-:Y:S01]  /*6ca0*/  IMAD.WIDE.U32 R62, R12, -0x2daee0ad, RZ ;  /* 0xd2511f530c3e7825 */ /* 0x000fe200078e00ff */
[----:B------:R-:W-:Y:S01]  /*6cb0*/  ISETP.GT.U32.AND P6, PT, R74, UR4, PT ;  /* 0x000000044a007c0c */ /* 0x000fe2000bfc4070 */
[----:B------:R-:W-:Y:S01]  /*6cc0*/  HMMA.16816.F32 R108, R128, R112, RZ ;  /* 0x00000070806c723c */ /* 0x000fe200000018ff */
[----:B------:R-:W-:-:S02]  /*6cd0*/  ISETP.GT.U32.AND P1, PT, R73, UR4, PT ;  /* 0x0000000449007c0c */ /* 0x000fc4000bf24070 */
[----:B------:R-:W-:Y:S01]  /*6ce0*/  LOP3.LUT R12, R66, UR26, R63, 0x96, !PT ;  /* 0x0000001a420c7c12 */ /* 0x000fe2000f8e963f */
[----:B------:R-:W4:Y:S01]  /*6cf0*/  MUFU.EX2 R172, R172 ;  /* 0x000000ac00ac7308 */ /* 0x000f220000000800 */
[----:B------:R-:W-:Y:S02]  /*6d00*/  LOP3.LUT R62, R62, UR22, R133, 0x96, !PT ;  /* 0x000000163e3e7c12 */ /* 0x000fe4000f8e9685 */
[----:B---3--:R-:W-:Y:S01]  /*6d10*/  F2FP.F16.F32.PACK_AB R174, R166, R168 ;  /* 0x000000a8a6ae723e */ /* 0x008fe200000000ff */
[----:B------:R-:W-:Y:S01]  /*6d20*/  IMAD.WIDE.U32 R12, R12, -0x326172a9, RZ ;  /* 0xcd9e8d570c0c7825 */ /* 0x000fe200078e00ff */
[----:B------:R-:W-:Y:S02]  /*6d30*/  HMMA.16816.F32 R48, R16, R14, R48 ;  /* 0x0000000e1030723c */ /* 0x000fe40000001830 */
[----:B------:R-:W-:Y:S01]  /*6d40*/  PRMT R173, R174, 0x7632, R173 ;  /* 0x00007632aead7816 */ /* 0x000fe200000000ad */
[----:B------:R-:W-:Y:S01]  /*6d50*/  IMAD.WIDE.U32 R62, R62, -0x326172a9, RZ ;  /* 0xcd9e8d573e3e7825 */ /* 0x000fe200078e00ff */
[----:B------:R-:W-:Y:S01]  /*6d60*/  LOP3.LUT R38, R38, UR25, R13, 0x96, !PT ;  /* 0x0000001926267c12 */ /* 0x000fe2000f8e960d */
[----:B------:R-:W-:Y:S03]  /*6d70*/  MUFU.EX2 R177, R177 ;  /* 0x000000b100b17308 */ /* 0x000fe60000000800 */
[----:B------:R-:W-:Y:S01]  /*6d80*/  LOP3.LUT R66, R12, UR21, R63, 0x96, !PT ;  /* 0x000000150c427c12 */ /* 0x000fe2000f8e963f */
[----:B------:R-:W-:Y:S01]  /*6d90*/  IMAD.WIDE.U32 R38, R38, -0x2daee0ad, RZ ;  /* 0xd2511f5326267825 */ /* 0x000fe200078e00ff */
[----:B------:R-:W-:Y:S01]  /*6da0*/  HMMA.16816.F32 R112, R128, R114, RZ ;  /* 0x000000728070723c */ /* 0x000fe200000018ff */
[----:B----4-:R-:W-:-:S02]  /*6db0*/  F2FP.F16.F32.PACK_AB R186, R172, R178 ;  /* 0x000000b2acba723e */ /* 0x010fc400000000ff */
[----:B------:R-:W-:Y:S01]  /*6dc0*/  IMAD.WIDE.U32 R66, R66, -0x2daee0ad, RZ ;  /* 0xd2511f5342427825 */ /* 0x000fe200078e00ff */
[----:B------:R-:W-:Y:S01]  /*6dd0*/  LOP3.LUT R132, R132, UR19, R39, 0x96, !PT ;  /* 0x0000001384847c12 */ /* 0x000fe2000f8e9627 */
[----:B------:R-:W3:Y:S01]  /*6de0*/  MUFU.EX2 R170, R170 ;  /* 0x000000aa00aa7308 */ /* 0x000ee20000000800 */
[----:B------:R-:W-:Y:S02]  /*6df0*/  PRMT R183, R186, 0x7632, R183 ;  /* 0x00007632bab77816 */ /* 0x000fe400000000b7 */
[C---:B--2---:R-:W-:Y:S01]  /*6e00*/  HMMA.16816.F32 R76, R16.reuse, R4, R76 ;  /* 0x00000004104c723c */ /* 0x044fe2000000184c */
[----:B------:R-:W-:Y:S01]  /*6e10*/  LOP3.LUT R4, R38, UR15, R67, 0x96, !PT ;  /* 0x0000000f26047c12 */ /* 0x000fe2000f8e9643 */
[----:B------:R-:W-:Y:S01]  /*6e20*/  IMAD.WIDE.U32 R132, R132, -0x326172a9, RZ ;  /* 0xcd9e8d5784847825 */ /* 0x000fe200078e00ff */
[----:B------:R-:W2:Y:S03]  /*6e30*/  LDSM.16.MT88.4 R36, [R65+0x11000] ;  /* 0x011000004124783b */ /* 0x000ea60000004200 */
[----:B------:R-:W-:Y:S01]  /*6e40*/  IMAD.WIDE.U32 R206, R4, -0x326172a9, RZ ;  /* 0xcd9e8d5704ce7825 */ /* 0x000fe200078e00ff */
[----:B------:R-:W-:Y:S01]  /*6e50*/  PRMT R4, R195, 0x5410, R194 ;  /* 0x00005410c3047816 */ /* 0x000fe200000000c2 */
[----:B------:R-:W-:Y:S01]  /*6e60*/  HMMA.16816.F32 R80, R16, R6, R80 ;  /* 0x000000061050723c */ /* 0x000fe20000001850 */
[----:B------:R-:W-:Y:S01]  /*6e70*/  LOP3.LUT R62, R62, UR16, R133, 0x96, !PT ;  /* 0x000000103e3e7c12 */ /* 0x000fe2000f8e9685 */
[----:B------:R-:W-:Y:S01]  /*6e80*/  IMAD.MOV.U32 R67, RZ, RZ, R135 ;  /* 0x000000ffff437224 */ /* 0x000fe200078e0087 */
[----:B------:R-:W-:-:S02]  /*6e90*/  LOP3.LUT R107, R132, UR13, R207, 0x96, !PT ;  /* 0x0000000d846b7c12 */ /* 0x000fc4000f8e96cf */
[----:B------:R-:W-:Y:S01]  /*6ea0*/  PRMT R91, R206, 0x7771, RZ ;  /* 0x00007771ce5b7816 */ /* 0x000fe200000000ff */
[----:B------:R-:W-:Y:S01]  /*6eb0*/  IMAD.WIDE.U32 R180, R62, -0x2daee0ad, RZ ;  /* 0xd2511f533eb47825 */ /* 0x000fe200078e00ff */
[C---:B------:R-:W-:Y:S01]  /*6ec0*/  LOP3.LUT R123, R107.reuse, 0xffff, RZ, 0xc0, !PT ;  /* 0x0000ffff6b7b7812 */ /* 0x040fe200078ec0ff */
[C---:B-1----:R-:W-:Y:S01]  /*6ed0*/  HMMA.16816.F32 R108, R16.reuse, R40, R108 ;  /* 0x00000028106c723c */ /* 0x042fe2000000186c */
[C---:B------:R-:W-:Y:S01]  /*6ee0*/  LOP3.LUT R244, R107.reuse, 0xff, RZ, 0xc0, !PT ;  /* 0x000000ff6bf47812 */ /* 0x040fe200078ec0ff */
[----:B------:R-:W-:Y:S01]  /*6ef0*/  LDSM.16.MT88.4 R60, [R65+0x11800] ;  /* 0x01180000413c783b */ /* 0x000fe20000004200 */
[----:B------:R-:W-:Y:S02]  /*6f00*/  SHF.R.U32.HI R123, RZ, 0x8, R123 ;  /* 0x00000008ff7b7819 */ /* 0x000fe4000001167b */
[----:B------:R-:W-:Y:S02]  /*6f10*/  PRMT R240, R107, 0x7632, R240 ;  /* 0x000076326bf07816 */ /* 0x000fe400000000f0 */
[----:B------:R-:W-:Y:S01]  /*6f20*/  PRMT R12, R244, 0x5410, R123 ;  /* 0x00005410f40c7816 */ /* 0x000fe2000000007b */
[----:B------:R-:W-:Y:S01]  /*6f30*/  HMMA.16816.F32 R112, R16, R42, R112 ;  /* 0x0000002a1070723c */ /* 0x000fe20000001870 */
[----:B------:R-:W-:-:S02]  /*6f40*/  SHF.R.U32.HI R107, RZ, 0x18, R107 ;  /* 0x00000018ff6b7819 */ /* 0x000fc4000001166b */
[----:B------:R-:W-:Y:S02]  /*6f50*/  LOP3.LUT R240, R240, 0xff, RZ, 0xc0, !PT ;  /* 0x000000fff0f07812 */ /* 0x000fe400078ec0ff */
[--C-:B------:R-:W-:Y:S02]  /*6f60*/  HSET2.LE.AND R12, R12, R52.reuse, PT ;  /* 0x000000340c0c7233 */ /* 0x100fe40003803000 */
[----:B------:R-:W-:Y:S01]  /*6f70*/  PRMT R13, R240, 0x5410, R107 ;  /* 0x00005410f00d7816 */ /* 0x000fe2000000006b */
[----:B------:R-:W-:Y:S01]  /*6f80*/  HMMA.16816.F32 R144, R128, R140, RZ ;  /* 0x0000008c8090723c */ /* 0x000fe200000018ff */
[----:B------:R-:W-:Y:S02]  /*6f90*/  PRMT R247, R206, 0x7772, RZ ;  /* 0x00007772cef77816 */ /* 0x000fe400000000ff */
[----:B------:R-:W-:Y:S01]  /*6fa0*/  LOP3.LUT R12, R4, R12, RZ, 0xc0, !PT ;  /* 0x0000000c040c7212 */ /* 0x000fe200078ec0ff */
[----:B------:R-:W-:Y:S01]  /*6fb0*/  IMAD.MOV.U32 R4, RZ, RZ, R206 ;  /* 0x000000ffff047224 */ /* 0x000fe200078e00ce */
[----:B------:R-:W-:-:S02]  /*6fc0*/  HSET2.LE.AND R13, R13, R52, PT ;  /* 0x000000340d0d7233 */ /* 0x000fc40003803000 */
[----:B------:R-:W-:Y:S01]  /*6fd0*/  PRMT R245, R206, 0x7773, RZ ;  /* 0x00007773cef57816 */ /* 0x000fe200000000ff */
[C---:B------:R-:W-:Y:S01]  /*6fe0*/  HMMA.16816.F32 R140, R128.reuse, R142, RZ ;  /* 0x0000008e808c723c */ /* 0x040fe200000018ff */
[----:B------:R-:W-:Y:S02]  /*6ff0*/  LOP3.LUT R4, R4, 0xff, RZ, 0xc0, !PT ;  /* 0x000000ff04047812 */ /* 0x000fe400078ec0ff */
[----:B------:R-:W-:Y:S02]  /*7000*/  PRMT R15, R247, 0x5410, R245 ;  /* 0x00005410f70f7816 */ /* 0x000fe400000000f5 */
[----:B------:R-:W-:Y:S02]  /*7010*/  PRMT R4, R4, 0x5410, R91 ;  /* 0x0000541004047816 */ /* 0x000fe4000000005b */
[----:B------:R-:W-:Y:S01]  /*7020*/  LOP3.LUT R15, R15, 0xff00ff, RZ, 0xc0, !PT ;  /* 0x00ff00ff0f0f7812 */ /* 0x000fe200078ec0ff */
[----:B------:R-:W-:Y:S01]  /*7030*/  HMMA.16816.F32 R160, R128, R156, RZ ;  /* 0x0000009c80a0723c */ /* 0x000fe200000018ff */
[----:B------:R-:W-:-:S02]  /*7040*/  PRMT R40, R189, 0x5410, R188 ;  /* 0x00005410bd287816 */ /* 0x000fc400000000bc */
[--C-:B------:R-:W-:Y:S02]  /*7050*/  HSET2.LE.AND R14, R4, R52.reuse, PT ;  /* 0x00000034040e7233 */ /* 0x100fe40003803000 */
[----:B------:R-:W-:Y:S02]  /*7060*/  PRMT R4, R193, 0x5410, R192 ;  /* 0x00005410c1047816 */ /* 0x000fe400000000c0 */
[----:B------:R-:W-:Y:S01]  /*7070*/  HSET2.LE.AND R15, R15, R52, PT ;  /* 0x000000340f0f7233 */ /* 0x000fe20003803000 */
[----:B------:R-:W-:Y:S01]  /*7080*/  HMMA.16816.F32 R156, R128, R158, RZ ;  /* 0x0000009e809c723c */ /* 0x000fe200000018ff */
[----:B------:R-:W-:Y:S02]  /*7090*/  LOP3.LUT R13, R4, R13, RZ, 0xc0, !PT ;  /* 0x0000000d040d7212 */ /* 0x000fe400078ec0ff */
[----:B------:R-:W-:Y:S02]  /*70a0*/  PRMT R4, R191, 0x5410, R190 ;  /* 0x00005410bf047816 */ /* 0x000fe400000000be */
[----:B------:R-:W-:-:S02]  /*70b0*/  LOP3.LUT R15, R40, R15, RZ, 0xc0, !PT ;  /* 0x0000000f280f7212 */ /* 0x000fc400078ec0ff */
[----:B------:R-:W-:Y:S01]  /*70c0*/  LOP3.LUT R14, R4, R14, RZ, 0xc0, !PT ;  /* 0x0000000e040e7212 */ /* 0x000fe200078ec0ff */
[----:B------:R-:W-:Y:S01]  /*70d0*/  LDSM.16.MT88.4 R40, [R65+0x17800] ;  /* 0x017800004128783b */ /* 0x000fe20000004200 */
[C---:B------:R-:W-:Y:S02]  /*70e0*/  PRMT R242, R180.reuse, 0x7771, RZ ;  /* 0x00007771b4f27816 */ /* 0x040fe400000000ff */
[C---:B------:R-:W-:Y:S01]  /*70f0*/  PRMT R243, R180.reuse, 0x7772, RZ ;  /* 0x00007772b4f37816 */ /* 0x040fe200000000ff */
[----:B------:R-:W1:Y:S01]  /*7100*/  LDSM.16.MT88.4 R4, [R65+0x15000] ;  /* 0x015000004104783b */ /* 0x000e620000004200 */
[----:B------:R-:W-:Y:S01]  /*7110*/  PRMT R241, R180, 0x7773, RZ ;  /* 0x00007773b4f17816 */ /* 0x000fe200000000ff */
[----:B--2---:R-:W-:Y:S01]  /*7120*/  HMMA.16816.F32 R152, R12, R36, R152 ;  /* 0x000000240c98723c */ /* 0x004fe20000001898 */
[----:B------:R-:W-:Y:S02]  /*7130*/  LOP3.LUT R66, R66, UR12, R181, 0x96, !PT ;  /* 0x0000000c42427c12 */ /* 0x000fe4000f8e96b5 */
[----:B---3--:R-:W-:-:S02]  /*7140*/  F2FP.F16.F32.PACK_AB R182, R170, R177 ;  /* 0x000000b1aab6723e */ /* 0x008fc400000000ff */
[C---:B------:R-:W-:Y:S02]  /*7150*/  LOP3.LUT R230, R66.reuse, 0xffff, RZ, 0xc0, !PT ;  /* 0x0000ffff42e67812 */ /* 0x040fe400078ec0ff */
[C---:B------:R-:W-:Y:S01]  /*7160*/  LOP3.LUT R239, R66.reuse, 0xff, RZ, 0xc0, !PT ;  /* 0x000000ff42ef7812 */ /* 0x040fe200078ec0ff */
[C---:B------:R-:W-:Y:S01]  /*7170*/  HMMA.16816.F32 R148, R12.reuse, R38, R148 ;  /* 0x000000260c94723c */ /* 0x040fe20000001894 */
[----:B------:R-:W2:Y:S01]  /*7180*/  LDSM.16.MT88.4 R36, [R65+0x17000] ;  /* 0x017000004124783b */ /* 0x000ea20000004200 */
[----:B------:R-:W-:Y:S02]  /*7190*/  SHF.R.U32.HI R230, RZ, 0x8, R230 ;  /* 0x00000008ffe67819 */ /* 0x000fe400000116e6 */
[----:B------:R-:W-:Y:S02]  /*71a0*/  PRMT R233, R66, 0x7632, R233 ;  /* 0x0000763242e97816 */ /* 0x000fe400000000e9 */
[----:B------:R-:W-:Y:S01]  /*71b0*/  SHF.R.U32.HI R238, RZ, 0x18, R66 ;  /* 0x00000018ffee7819 */ /* 0x000fe20000011642 */
[----:B------:R-:W-:Y:S01]  /*71c0*/  IMAD.MOV.U32 R66, RZ, RZ, R134 ;  /* 0x000000ffff427224 */ /* 0x000fe200078e0086 */
[----:B------:R-:W-:Y:S01]  /*71d0*/  HMMA.16816.F32 R44, R12, R20, R44 ;  /* 0x000000140c2c723c */ /* 0x000fe2000000182c */
[----:B------:R-:W-:Y:S01]  /*71e0*/  LOP3.LUT R233, R233, 0xff, RZ, 0xc0, !PT ;  /* 0x000000ffe9e97812 */ /* 0x000fe200078ec0ff */
[----:B------:R-:W-:Y:S01]  /*71f0*/  LDSM.16.MT88.4 R132, [R222+0x10800] ;  /* 0x01080000de84783b */ /* 0x000fe20000004200 */
[----:B------:R-:W-:-:S05]  /*7200*/  PRMT R179, R182, 0x7632, R179 ;  /* 0x00007632b6b37816 */ /* 0x000fca00000000b3 */
[C---:B------:R-:W-:Y:S01]  /*7210*/  HMMA.16816.F32 R48, R12.reuse, R22, R48 ;  /* 0x000000160c30723c */ /* 0x040fe20000001830 */
[----:B------:R-:W3:Y:S07]  /*7220*/  LDSM.16.MT88.4 R20, [R65+0x15800] ;  /* 0x015800004114783b */ /* 0x000eee0000004200 */
[----:B-1----:R-:W-:Y:S01]  /*7230*/  HMMA.16816.F32 R76, R12, R4, R76 ;  /* 0x000000040c4c723c */ /* 0x002fe2000000184c */
[----:B------:R-:W-:Y:S01]  /*7240*/  IMAD.MOV.U32 R4, RZ, RZ, R180 ;  /* 0x000000ffff047224 */ /* 0x000fe200078e00b4 */
[----:B------:R-:W-:-:S05]  /*7250*/  PRMT R5, R233, 0x5410, R238 ;  /* 0x00005410e9057816 */ /* 0x000fca00000000ee */
[----:B------:R-:W-:Y:S01]  /*7260*/  HSET2.LE.AND R5, R5, R52, PT ;  /* 0x0000003405057233 */ /* 0x000fe20003803000 */
[C---:B------:R-:W-:Y:S01]  /*7270*/  HMMA.16816.F32 R80, R12.reuse, R6, R80 ;  /* 0x000000060c50723c */ /* 0x040fe20000001850 */
[----:B------:R-:W-:Y:S02]  /*7280*/  LOP3.LUT R6, R4, 0xff, RZ, 0xc0, !PT ;  /* 0x000000ff04067812 */ /* 0x000fe400078ec0ff */
[----:B------:R-:W-:Y:S02]  /*7290*/  PRMT R7, R243, 0x5410, R241 ;  /* 0x00005410f3077816 */ /* 0x000fe400000000f1 */
[----:B------:R-:W-:Y:S02]  /*72a0*/  PRMT R6, R6, 0x5410, R242 ;  /* 0x0000541006067816 */ /* 0x000fe400000000f2 */
[----:B------:R-:W-:Y:S01]  /*72b0*/  LOP3.LUT R7, R7, 0xff00ff, RZ, 0xc0, !PT ;  /* 0x00ff00ff07077812 */ /* 0x000fe200078ec0ff */
[----:B--2---:R-:W-:Y:S01]  /*72c0*/  HMMA.16816.F32 R108, R12, R36, R108 ;  /* 0x000000240c6c723c */ /* 0x004fe2000000186c */
[----:B------:R-:W-:-:S02]  /*72d0*/  PRMT R36, R176, 0x5410, R175 ;  /* 0x00005410b0247816 */ /* 0x000fc400000000af */
[--C-:B------:R-:W-:Y:S02]  /*72e0*/  HSET2.LE.AND R6, R6, R52.reuse, PT ;  /* 0x0000003406067233 */ /* 0x100fe40003803000 */
[----:B------:R-:W-:Y:S02]  /*72f0*/  PRMT R4, R239, 0x5410, R230 ;  /* 0x00005410ef047816 */ /* 0x000fe400000000e6 */
[--C-:B------:R-:W-:Y:S01]  /*7300*/  HSET2.LE.AND R7, R7, R52.reuse, PT ;  /* 0x0000003407077233 */ /* 0x100fe20003803000 */
[----:B------:R-:W-:Y:S01]  /*7310*/  HMMA.16816.F32 R112, R12, R38, R112 ;  /* 0x000000260c70723c */ /* 0x000fe20000001870 */
[----:B------:R-:W-:Y:S02]  /*7320*/  LOP3.LUT R6, R36, R6, RZ, 0xc0, !PT ;  /* 0x0000000624067212 */ /* 0x000fe400078ec0ff */
[----:B------:R-:W-:Y:S02]  /*7330*/  PRMT R36, R174, 0x5410, R173 ;  /* 0x00005410ae247816 */ /* 0x000fe400000000ad */
[----:B------:R-:W-:-:S02]  /*7340*/  HSET2.LE.AND R4, R4, R52, PT ;  /* 0x0000003404047233 */ /* 0x000fc40003803000 */
[----:B------:R-:W-:Y:S01]  /*7350*/  LOP3.LUT R7, R36, R7, RZ, 0xc0, !PT ;  /* 0x0000000724077212 */ /* 0x000fe200078ec0ff */
[----:B------:R-:W-:Y:S01]  /*7360*/  LDSM.16.MT88.4 R52, [R3+0x10800] ;  /* 0x010800000334783b */ /* 0x000fe20000004200 */
[----:B------:R-:W-:-:S04]  /*7370*/  PRMT R36, R186, 0x5410, R183 ;  /* 0x00005410ba247816 */ /* 0x000fc800000000b7 */
[----:B------:R-:W-:Y:S02]  /*7380*/  LOP3.LUT R4, R36, R4, RZ, 0xc0, !PT ;  /* 0x0000000424047212 */ /* 0x000fe400078ec0ff */
[----:B------:R-:W-:-:S04]  /*7390*/  PRMT R36, R182, 0x5410, R179 ;  /* 0x00005410b6247816 */ /* 0x000fc800000000b3 */
[----:B------:R-:W-:Y:S02]  /*73a0*/  LOP3.LUT R5, R36, R5, RZ, 0xc0, !PT ;  /* 0x0000000524057212 */ /* 0x000fe400078ec0ff */
[----:B------:R-:W1:Y:S05]  /*73b0*/  LDSM.16.MT88.4 R36, [R222+0x10000] ;  /* 0x01000000de24783b */ /* 0x000e6a0000004200 */
[C---:B---3--:R-:W-:Y:S08]  /*73c0*/  HMMA.16816.F32 R76, R4.reuse, R20, R76 ;  /* 0x00000014044c723c */ /* 0x048ff0000000184c */
[C---:B------:R-:W-:Y:S01]  /*73d0*/  HMMA.16816.F32 R80, R4.reuse, R22, R80 ;  /* 0x000000160450723c */ /* 0x040fe20000001850 */
[----:B------:R-:W2:Y:S07]  /*73e0*/  LDSM.16.MT88.4 R20, [R246+0x10800] ;  /* 0x01080000f614783b */ /* 0x000eae0000004200 */
[C---:B------:R-:W-:Y:S08]  /*73f0*/  HMMA.16816.F32 R44, R4.reuse, R56, R44 ;  /* 0x00000038042c723c */ /* 0x040ff0000000182c */
[C---:B------:R-:W-:Y:S01]  /*7400*/  HMMA.16816.F32 R48, R4.reuse, R58, R48 ;  /* 0x0000003a0430723c */ /* 0x040fe20000001830 */
[----:B------:R-:W-:Y:S07]  /*7410*/  LDSM.16.MT88.4 R56, [R246+0x12000] ;  /* 0x01200000f638783b */ /* 0x000fee0000004200 */
[C---:B------:R-:W-:Y:S08]  /*7420*/  HMMA.16816.F32 R108, R4.reuse, R40, R108 ;  /* 0x00000028046c723c */ /* 0x040ff0000000186c */
[----:B------:R-:W-:Y:S01]  /*7430*/  HMMA.16816.F32 R112, R4, R42, R112 ;  /* 0x0000002a0470723c */ /* 0x000fe20000001870 */
[----:B------:R-:W3:Y:S07]  /*7440*/  LDSM.16.MT88.4 R40, [R3+0x12000] ;  /* 0x012000000328783b */ /* 0x000eee0000004200 */
[----:B-1----:R-:W-:Y:S08]  /*7450*/  HMMA.16816.F32 R136, R128, R36, RZ ;  /* 0x000000248088723c */ /* 0x002ff000000018ff */
[C---:B------:R-:W-:Y:S08]  /*7460*/  HMMA.16816.F32 R152, R4.reuse, R60, R152 ;  /* 0x0000003c0498723c */ /* 0x040ff00000001898 */
[----:B------:R-:W-:Y:S01]  /*7470*/  HMMA.16816.F32 R148, R4, R62, R148 ;  /* 0x0000003e0494723c */ /* 0x000fe20000001894 */
[----:B------:R-:W1:Y:S07]  /*7480*/  LDSM.16.MT88.4 R60, [R3+0x12800] ;  /* 0x01280000033c783b */ /* 0x000e6e0000004200 */
[C---:B--2---:R-:W-:Y:S08]  /*7490*/  HMMA.16816.F32 R144, R16.reuse, R20, R144 ;  /* 0x000000141090723c */ /* 0x044ff00000001890 */
[----:B------:R-:W-:Y:S01]  /*74a0*/  HMMA.16816.F32 R140, R16, R22, R140 ;  /* 0x00000016108c723c */ /* 0x000fe2000000188c */
[----:B------:R-:W2:Y:S07]  /*74b0*/  LDSM.16.MT88.4 R20, [R246+0x12800] ;  /* 0x01280000f614783b */ /* 0x000eae0000004200 */
[----:B------:R-:W-:Y:S08]  /*74c0*/  HMMA.16816.F32 R36, R128, R38, RZ ;  /* 0x000000268024723c */ /* 0x000ff000000018ff */
[C---:B------:R-:W-:Y:S08]  /*74d0*/  HMMA.16816.F32 R136, R16.reuse, R132, R136 ;  /* 0x000000841088723c */ /* 0x040ff00000001888 */
[C---:B------:R-:W-:Y:S08]  /*74e0*/  HMMA.16816.F32 R160, R16.reuse, R52, R160 ;  /* 0x0000003410a0723c */ /* 0x040ff000000018a0 */
[C---:B------:R-:W-:Y:S08]  /*74f0*/  HMMA.16816.F32 R156, R16.reuse, R54, R156 ;  /* 0x00000036109c723c */ /* 0x040ff0000000189c */
[----:B------:R-:W-:Y:S08]  /*7500*/  HMMA.16816.F32 R132, R16, R134, R36 ;  /* 0x000000861084723c */ /* 0x000ff00000001824 */
[C---:B---3--:R-:W-:Y:S08]  /*7510*/  HMMA.16816.F32 R36, R128.reuse, R40, RZ ;  /* 0x000000288024723c */ /* 0x048ff000000018ff */
[C---:B------:R-:W-:Y:S08]  /*7520*/  HMMA.16816.F32 R52, R128.reuse, R56, RZ ;  /* 0x000000388034723c */ /* 0x040ff000000018ff */
[----:B------:R-:W-:Y:S08]  /*7530*/  HMMA.16816.F32 R56, R128, R58, RZ ;  /* 0x0000003a8038723c */ /* 0x000ff000000018ff */
[----:B-1----:R-:W-:Y:S01]  /*7540*/  HMMA.16816.F32 R36, R16, R60, R36 ;  /* 0x0000003c1024723c */ /* 0x002fe20000001824 */
[----:B------:R-:W-:-:S02]  /*7550*/  IMAD.MOV.U32 R60, RZ, RZ, R66 ;  /* 0x000000ffff3c7224 */ /* 0x000fc400078e0042 */
[----:B------:R-:W-:Y:S02]  /*7560*/  IMAD.MOV.U32 R61, RZ, RZ, R67 ;  /* 0x000000ffff3d7224 */ /* 0x000fe400078e0043 */
[----:B------:R-:W-:Y:S02]  /*7570*/  IMAD.MOV.U32 R74, RZ, RZ, R60 ;  /* 0x000000ffff4a7224 */ /* 0x000fe400078e003c */
[----:B------:R-:W-:Y:S01]  /*7580*/  IMAD.MOV.U32 R75, RZ, RZ, R61 ;  /* 0x000000ffff4b7224 */ /* 0x000fe200078e003d */
[----:B--2---:R-:W-:Y:S01]  /*7590*/  HMMA.16816.F32 R52, R16, R20, R52 ;  /* 0x000000141034723c */ /* 0x004fe20000001834 */
[----:B------:R-:W-:Y:S02]  /*75a0*/  PRMT R20, R64, 0x7770, RZ ;  /* 0x0000777040147816 */ /* 0x000fe400000000ff */
[----:B------:R-:W1:Y:S02]  /*75b0*/  LDSM.16.MT88.4 R64, [R222+0x12000] ;  /* 0x01200000de40783b */ /* 0x000e640000004200 */
[----:B------:R-:W-:-:S03]  /*75c0*/  ISETP.LE.U32.AND P2, PT, R20, UR4, PT ;  /* 0x0000000414007c0c */ /* 0x000fc6000bf43070 */
[----:B------:R-:W-:Y:S08]  /*75d0*/  HMMA.16816.F32 R40, R128, R42, RZ ;  /* 0x0000002a8028723c */ /* 0x000ff000000018ff */
[C---:B------:R-:W-:Y:S01]  /*75e0*/  HMMA.16816.F32 R56, R16.reuse, R22, R56 ;  /* 0x000000161038723c */ /* 0x040fe20000001838 */
[----:B------:R-:W2:Y:S11]  /*75f0*/  LDSM.16.MT88.4 R20, [R222+0x12800] ;  /* 0x01280000de14783b */ /* 0x000eb60000004200 */
[----:B------:R-:W-:Y:S08]  /*7600*/  HMMA.16816.F32 R40, R16, R62, R40 ;  /* 0x0000003e1028723c */ /* 0x000ff00000001828 */
[C---:B-1----:R-:W-:Y:S08]  /*7610*/  HMMA.16816.F32 R60, R128.reuse, R64, RZ ;  /* 0x00000040803c723c */ /* 0x042ff000000018ff */
[----:B------:R-:W-:Y:S01]  /*7620*/  HMMA.16816.F32 R64, R128, R66, RZ ;  /* 0x000000428040723c */ /* 0x000fe200000018ff */
[----:B------:R-:W-:-:S02]  /*7630*/  ISETP.LE.U32.AND P5, PT, R72, UR4, PT ;  /* 0x0000000448007c0c */ /* 0x000fc4000bfa3070 */
[----:B------:R-:W-:Y:S02]  /*7640*/  LOP3.LUT R71, R71, 0xffff, RZ, 0xc0, !PT ;  /* 0x0000ffff47477812 */ /* 0x000fe400078ec0ff */
[----:B------:R-:W-:-:S07]  /*7650*/  ISETP.LE.U32.AND P4, PT, R90, UR4, PT ;  /* 0x000000045a007c0c */ /* 0x000fce000bf83070 */
[----:B--2---:R-:W-:Y:S01]  /*7660*/  HMMA.16816.F32 R60, R16, R20, R60 ;  /* 0x00000014103c723c */ /* 0x004fe2000000183c */
[----:B------:R-:W-:-:S07]  /*7670*/  PRMT R20, R206, 0x7770, RZ ;  /* 0x00007770ce147816 */ /* 0x000fce00000000ff */
[----:B------:R-:W-:Y:S01]  /*7680*/  HMMA.16816.F32 R64, R16, R22, R64 ;  /* 0x000000161040723c */ /* 0x000fe20000001840 */
[----:B------:R-:W-:Y:S02]  /*7690*/  IMAD.MOV.U32 R22, RZ, RZ, R74 ;  /* 0x000000ffff167224 */ /* 0x000fe400078e004a */
[----:B------:R-:W-:Y:S02]  /*76a0*/  @!P5 HADD2 R69, -R227.H0_H0, -RZ.H0_H0 ;  /* 0xa00000ffe345d230 */ /* 0x000fe40000000900 */
[----:B------:R-:W-:Y:S02]  /*76b0*/  IMAD.MOV.U32 R23, RZ, RZ, R75 ;  /* 0x000000ffff177224 */ /* 0x000fe400078e004b */
[----:B------:R-:W-:Y:S01]  /*76c0*/  @!P4 HADD2 R88, -R223.H0_H0, -RZ.H0_H0 ;  /* 0xa00000ffdf58c230 */ /* 0x000fe20000000900 */
[----:B------:R-:W1:Y:S01]  /*76d0*/  LDSM.16.MT88.4 R72, [R3+0x14000] ;  /* 0x014000000348783b */ /* 0x000e620000004200 */
[----:B------:R-:W-:Y:S02]  /*76e0*/  PRMT R90, R22, 0x7770, RZ ;  /* 0x00007770165a7816 */ /* 0x000fe400000000ff */
[----:B------:R-:W-:Y:S01]  /*76f0*/  ISETP.LE.U32.AND P0, PT, R20, UR4, PT ;  /* 0x0000000414007c0c */ /* 0x000fe2000bf03070 */
[----:B------:R-:W-:Y:S01]  /*7700*/  @!P2 HADD2 R87, -R217.H0_H0, -RZ.H0_H0 ;  /* 0xa00000ffd957a230 */ /* 0x000fe20000000900 */
[----:B------:R-:W-:Y:S01]  /*7710*/  @!P5 PRMT R227, R69, 0x5410, RZ ;  /* 0x0000541045e3d816 */ /* 0x000fe200000000ff */
[----:B------:R-:W2:Y:S01]  /*7720*/  LDSM.16.MT88.4 R20, [R3+0x14800] ;  /* 0x014800000314783b */ /* 0x000ea20000004200 */
[----:B------:R-:W-:Y:S01]  /*7730*/  ISETP.LE.U32.AND P5, PT, R71, UR4, PT ;  /* 0x0000000447007c0c */ /* 0x000fe2000bfa3070 */
[----:B------:R-:W-:-:S02]  /*7740*/  @P3 HADD2 R86, -R216.H0_H0, -RZ.H0_H0 ;  /* 0xa00000ffd8563230 */ /* 0x000fc40000000900 */
[----:B------:R-:W-:Y:S02]  /*7750*/  @P6 HADD2 R84, -R211.H0_H0, -RZ.H0_H0 ;  /* 0xa00000ffd3546230 */ /* 0x000fe40000000900 */
[----:B------:R-:W-:Y:S01]  /*7760*/  @P1 HADD2 R85, -R212.H0_H0, -RZ.H0_H0 ;  /* 0xa00000ffd4551230 */ /* 0x000fe20000000900 */
[----:B------:R-:W-:Y:S01]  /*7770*/  LOP3.LUT R123, R123, 0xffff, RZ, 0xc0, !PT ;  /* 0x0000ffff7b7b7812 */ /* 0x000fe200078ec0ff */
[----:B------:R-:W-:Y:S01]  /*7780*/  USHF.L.U32 UR24, UR24, 0x3, URZ ;  /* 0x0000000318187899 */ /* 0x000fe200080006ff */
[----:B------:R-:W-:Y:S01]  /*7790*/  LOP3.LUT R234, R234, 0xffff, RZ, 0xc0, !PT ;  /* 0x0000ffffeaea7812 */ /* 0x000fe200078ec0ff */
[----:B------:R3:W5:Y:S01]  /*77a0*/  LDL.LU.64 R206, [R1+0x48] ;  /* 0x0000480001ce7983 */ /* 0x0007620000300a00 */
[----:B------:R-:W-:Y:S02]  /*77b0*/  @!P4 PRMT R223, R88, 0x5410, RZ ;  /* 0x0000541058dfc816 */ /* 0x000fe400000000ff */
[----:B------:R-:W-:Y:S01]  /*77c0*/  @!P2 PRMT R217, R87, 0x5410, RZ ;  /* 0x0000541057d9a816 */ /* 0x000fe200000000ff */
[----:B------:R-:W-:Y:S01]  /*77d0*/  @!P5 HADD2 R68, -R226.H0_H0, -RZ.H0_H0 ;  /* 0xa00000ffe244d230 */ /* 0x000fe20000000900 */
[----:B------:R-:W-:-:S02]  /*77e0*/  @P3 PRMT R216, R86, 0x5410, RZ ;  /* 0x0000541056d83816 */ /* 0x000fc400000000ff */
[----:B------:R-:W-:Y:S02]  /*77f0*/  ISETP.LE.U32.AND P3, PT, R106, UR4, PT ;  /* 0x000000046a007c0c */ /* 0x000fe4000bf63070 */
[----:B------:R-:W-:Y:S02]  /*7800*/  @!P5 PRMT R226, R68, 0x5410, RZ ;  /* 0x0000541044e2d816 */ /* 0x000fe400000000ff */
[----:B------:R-:W-:Y:S02]  /*7810*/  ISETP.LE.U32.AND P5, PT, R70, UR4, PT ;  /* 0x0000000446007c0c */ /* 0x000fe4000bfa3070 */
[----:B------:R-:W-:Y:S02]  /*7820*/  @P6 PRMT R211, R84, 0x5410, RZ ;  /* 0x0000541054d36816 */ /* 0x000fe400000000ff */
[----:B------:R-:W-:Y:S02]  /*7830*/  @P1 PRMT R212, R85, 0x5410, RZ ;  /* 0x0000541055d41816 */ /* 0x000fe400000000ff */
[----:B------:R-:W-:-:S02]  /*7840*/  ISETP.LE.U32.AND P6, PT, R99, UR4, PT ;  /* 0x0000000463007c0c */ /* 0x000fc4000bfc3070 */
[----:B------:R-:W-:Y:S01]  /*7850*/  ISETP.LE.U32.AND P1, PT, R98, UR4, PT ;  /* 0x0000000462007c0c */ /* 0x000fe2000bf23070 */
[----:B------:R-:W-:Y:S01]  /*7860*/  @!P3 HADD2 R96, -R210.H0_H0, -RZ.H0_H0 ;  /* 0xa00000ffd260b230 */ /* 0x000fe20000000900 */
[----:B------:R-:W-:Y:S01]  /*7870*/  ISETP.GT.U32.AND P4, PT, R247, UR4, PT ;  /* 0x00000004f7007c0c */ /* 0x000fe2000bf84070 */
[----:B------:R-:W-:Y:S01]  /*7880*/  @!P0 HADD2 R116, -R191.H0_H0, -RZ.H0_H0 ;  /* 0xa00000ffbf748230 */ /* 0x000fe20000000900 */
[----:B------:R-:W-:Y:S01]  /*7890*/  LOP3.LUT R230, R230, 0xffff, RZ, 0xc0, !PT ;  /* 0x0000ffffe6e67812 */ /* 0x000fe200078ec0ff */
[C---:B-1----:R-:W-:Y:S01]  /*78a0*/  HMMA.16816.F32 R68, R128.reuse, R72, RZ ;  /* 0x000000488044723c */ /* 0x042fe200000018ff */
[----:B------:R-:W-:Y:S01]  /*78b0*/  @!P5 HADD2 R89, -R224.H0_H0, -RZ.H0_H0 ;  /* 0xa00000ffe059d230 */ /* 0x000fe20000000900 */
[----:B------:R-:W-:Y:S02]  /*78c0*/  @!P3 PRMT R210, R96, 0x5410, RZ ;  /* 0x0000541060d2b816 */ /* 0x000fe400000000ff */
[----:B------:R-:W-:Y:S02]  /*78d0*/  ISETP.GT.U32.AND P3, PT, R97, UR4, PT ;  /* 0x0000000461007c0c */ /* 0x000fe4000bf64070 */
[----:B------:R-:W-:Y:S01]  /*78e0*/  @!P5 PRMT R224, R89, 0x5410, RZ ;  /* 0x0000541059e0d816 */ /* 0x000fe200000000ff */
[----:B------:R-:W1:Y:S01]  /*78f0*/  LDSM.16.MT88.4 R96, [R222+0x14000] ;  /* 0x01400000de60783b */ /* 0x000e620000004200 */
[----:B------:R-:W-:Y:S01]  /*7900*/  ISETP.GT.U32.AND P5, PT, R91, UR4, PT ;  /* 0x000000045b007c0c */ /* 0x000fe2000bfa4070 */
[----:B------:R-:W-:Y:S01]  /*7910*/  HMMA.16816.F32 R72, R128, R74, RZ ;  /* 0x0000004a8048723c */ /* 0x000fe200000018ff */
[----:B------:R-:W-:Y:S01]  /*7920*/  @!P1 HADD2 R94, -R200.H0_H0, -RZ.H0_H0 ;  /* 0xa00000ffc85e9230 */ /* 0x000fe20000000900 */
[----:B------:R-:W-:Y:S01]  /*7930*/  PRMT R247, R180, 0x7770, RZ ;  /* 0x00007770b4f77816 */ /* 0x000fe200000000ff */
[----:B------:R-:W-:Y:S01]  /*7940*/  @!P6 HADD2 R95, -R201.H0_H0, -RZ.H0_H0 ;  /* 0xa00000ffc95fe230 */ /* 0x000fe20000000900 */
[----:B------:R-:W-:Y:S01]  /*7950*/  @!P0 PRMT R191, R116, 0x5410, RZ ;  /* 0x0000541074bf8816 */ /* 0x000fe200000000ff */
[----:B------:R-:W-:Y:S01]  /*7960*/  @P4 HADD2 R124, -R189.H0_H0, -RZ.H0_H0 ;  /* 0xa00000ffbd7c4230 */ /* 0x000fe20000000900 */
[----:B------:R-:W-:Y:S01]  /*7970*/  @!P1 PRMT R200, R94, 0x5410, RZ ;  /* 0x000054105ec89816 */ /* 0x000fe200000000ff */
[----:B------:R-:W-:Y:S01]  /*7980*/  STG.E.U16 desc[UR28][R184.64], R227 ;  /* 0x000000e3b8007986 */ /* 0x000fe2000c10151c */
[----:B------:R-:W-:Y:S01]  /*7990*/  ISETP.GT.U32.AND P1, PT, R105, UR4, PT ;  /* 0x0000000469007c0c */ /* 0x000fe2000bf24070 */
[----:B------:R-:W-:Y:S01]  /*79a0*/  @P3 HADD2 R92, -R198.H0_H0, -RZ.H0_H0 ;  /* 0xa00000ffc65c3230 */ /* 0x000fe20000000900 */
[----:B------:R-:W-:Y:S01]  /*79b0*/  @!P6 PRMT R201, R95, 0x5410, RZ ;  /* 0x000054105fc9e816 */ /* 0x000fe200000000ff */
[----:B--2---:R-:W-:Y:S01]  /*79c0*/  HMMA.16816.F32 R68, R16, R20, R68 ;  /* 0x000000141044723c */ /* 0x004fe20000001844 */
[----:B------:R-:W-:Y:S01]  /*79d0*/  IMAD.MOV.U32 R21, RZ, RZ, R90 ;  /* 0x000000ffff157224 */ /* 0x000fe200078e005a */
[----:B------:R-:W-:Y:S01]  /*79e0*/  ISETP.GT.U32.AND P6, PT, R245, UR4, PT ;  /* 0x00000004f5007c0c */ /* 0x000fe2000bfc4070 */
[----:B------:R-:W2:Y:S01]  /*79f0*/  LDSM.16.MT88.4 R88, [R246+0x14000] ;  /* 0x01400000f658783b */ /* 0x000ea20000004200 */
[----:B------:R-:W-:-:S02]  /*7a00*/  @P3 PRMT R198, R92, 0x5410, RZ ;  /* 0x000054105cc63816 */ /* 0x000fc400000000ff */
[----:B------:R-:W-:Y:S01]  /*7a10*/  ISETP.LE.U32.AND P2, PT, R21, UR4, PT ;  /* 0x0000000415007c0c */ /* 0x000fe2000bf43070 */
[----:B------:R-:W-:Y:S01]  /*7a20*/  @P5 HADD2 R125, -R190.H0_H0, -RZ.H0_H0 ;  /* 0xa00000ffbe7d5230 */ /* 0x000fe20000000900 */
[----:B------:R-:W-:Y:S01]  /*7a30*/  ISETP.LE.U32.AND P3, PT, R244, UR4, PT ;  /* 0x00000004f4007c0c */ /* 0x000fe2000bf63070 */
[----:B------:R-:W-:Y:S01]  /*7a40*/  HMMA.16816.F32 R72, R16, R22, R72 ;  /* 0x000000161048723c */ /* 0x000fe20000001848 */
[----:B------:R-:W4:Y:S01]  /*7a50*/  LDSM.16.MT88.4 R20, [R246+0x14800] ;  /* 0x01480000f614783b */ /* 0x000f220000004200 */
[----:B------:R-:W-:-:S03]  /*7a60*/  @P1 HADD2 R102, -R197.H0_H0, -RZ.H0_H0 ;  /* 0xa00000ffc5661230 */ /* 0x000fc60000000900 */
[----:B------:R-:W-:Y:S02]  /*7a70*/  STG.E.U16 desc[UR28][R184.64+0x2], R226 ;  /* 0x000002e2b8007986 */ /* 0x000fe4000c10151c */
[----:B------:R-:W-:Y:S02]  /*7a80*/  @P1 PRMT R197, R102, 0x5410, RZ ;  /* 0x0000541066c51816 */ /* 0x000fe400000000ff */
[----:B------:R-:W-:Y:S01]  /*7a90*/  ISETP.LE.U32.AND P1, PT, R107, UR4, PT ;  /* 0x000000046b007c0c */ /* 0x000fe2000bf23070 */
[----:B------:R-:W-:Y:S01]  /*7aa0*/  @!P2 HADD2 R93, -R199.H0_H0, -RZ.H0_H0 ;  /* 0xa00000ffc75da230 */ /* 0x000fe20000000900 */
[----:B------:R3:W5:Y:S04]  /*7ab0*/  LDL.LU.64 R180, [R1+0x40] ;  /* 0x0000400001b47983 */ /* 0x0007680000300a00 */
[----:B------:R-:W-:-:S02]  /*7ac0*/  @!P2 PRMT R199, R93, 0x5410, RZ ;  /* 0x000054105dc7a816 */ /* 0x000fc400000000ff */
[----:B------:R-:W-:Y:S01]  /*7ad0*/  ISETP.GT.U32.AND P2, PT, R104, UR4, PT ;  /* 0x0000000468007c0c */ /* 0x000fe2000bf44070 */
[C---:B-1----:R-:W-:Y:S01]  /*7ae0*/  HMMA.16816.F32 R92, R128.reuse, R96, RZ ;  /* 0x00000060805c723c */ /* 0x042fe200000018ff */
[----:B------:R-:W1:Y:S07]  /*7af0*/  LDSM.16.MT88.4 R104, [R3+0x16000] ;  /* 0x016000000368783b */ /* 0x000e6e0000004200 */
[C---:B------:R-:W-:Y:S08]  /*7b00*/  HMMA.16816.F32 R96, R128.reuse, R98, RZ ;  /* 0x000000628060723c */ /* 0x040ff000000018ff */
[----:B--2---:R-:W-:Y:S01]  /*7b10*/  HMMA.16816.F32 R84, R128, R88, RZ ;  /* 0x000000588054723c */ /* 0x004fe200000018ff */
[----:B------:R-:W-:-:S07]  /*7b20*/  @P2 HADD2 R101, -R196.H0_H0, -RZ.H0_H0 ;  /* 0xa00000ffc4652230 */ /* 0x000fce0000000900 */
[----:B------:R-:W-:-:S12]  /*7b30*/  HMMA.16816.F32 R88, R128, R90, RZ ;  /* 0x0000005a8058723c */ /* 0x000fd800000018ff */
[C---:B----4-:R-:W-:Y:S08]  /*7b40*/  HMMA.16816.F32 R84, R16.reuse, R20, R84 ;  /* 0x000000141054723c */ /* 0x050ff00000001854 */
[----:B------:R-:W-:Y:S01]  /*7b50*/  HMMA.16816.F32 R88, R16, R22, R88 ;  /* 0x000000161058723c */ /* 0x000fe20000001858 */
[----:B------:R-:W2:Y:S01]  /*7b60*/  LDSM.16.MT88.4 R20, [R222+0x14800] ;  /* 0x01480000de14783b */ /* 0x000ea20000004200 */
[----:B------:R-:W-:-:S02]  /*7b70*/  @!P3 HADD2 R100, -R195.H0_H0, -RZ.H0_H0 ;  /* 0xa00000ffc364b230 */ /* 0x000fc40000000900 */
[----:B------:R-:W-:Y:S01]  /*7b80*/  FADD.FTZ R244, R120, R103 ;  /* 0x0000006778f47221 */ /* 0x000fe20000010000 */
[----:B------:R-:W-:Y:S01]  /*7b90*/  @P2 PRMT R196, R101, 0x5410, RZ ;  /* 0x0000541065c42816 */ /* 0x000fe200000000ff */
[----:B------:R-:W-:Y:S01]  /*7ba0*/  FADD.FTZ R245, R122, R121 ;  /* 0x000000797af57221 */ /* 0x000fe20000010000 */
[----:B------:R-:W-:Y:S02]  /*7bb0*/  @!P3 PRMT R195, R100, 0x5410, RZ ;  /* 0x0000541064c3b816 */ /* 0x000fe400000000ff */
[----:B------:R-:W-:Y:S01]  /*7bc0*/  ISETP.LE.U32.AND P3, PT, R123, UR4, PT ;  /* 0x000000047b007c0c */ /* 0x000fe2000bf63070 */
[C---:B-1----:R-:W-:Y:S01]  /*7bd0*/  HMMA.16816.F32 R100, R128.reuse, R104, RZ ;  /* 0x000000688064723c */ /* 0x042fe200000018ff */
[----:B------:R-:W-:Y:S07]  /*7be0*/  LDSM.16.MT88.4 R120, [R246+0x16000] ;  /* 0x01600000f678783b */ /* 0x000fee0000004200 */
[----:B------:R-:W-:Y:S08]  /*7bf0*/  HMMA.16816.F32 R104, R128, R106, RZ ;  /* 0x0000006a8068723c */ /* 0x000ff000000018ff */
[C---:B--2---:R-:W-:Y:S08]  /*7c00*/  HMMA.16816.F32 R92, R16.reuse, R20, R92 ;  /* 0x00000014105c723c */ /* 0x044ff0000000185c */
[----:B------:R-:W-:Y:S01]  /*7c10*/  HMMA.16816.F32 R96, R16, R22, R96 ;  /* 0x000000161060723c */ /* 0x000fe20000001860 */
[----:B------:R-:W1:Y:S01]  /*7c20*/  LDSM.16.MT88.4 R20, [R3+0x16800] ;  /* 0x016800000314783b */ /* 0x000e620000004200 */
[----:B------:R-:W-:Y:S01]  /*7c30*/  ISETP.LE.U32.AND P2, PT, R240, UR4, PT ;  /* 0x00000004f0007c0c */ /* 0x000fe2000bf43070 */
[----:B------:R-:W-:-:S02]  /*7c40*/  @!P3 HADD2 R119, -R194.H0_H0, -RZ.H0_H0 ;  /* 0xa00000ffc277b230 */ /* 0x000fc40000000900 */
[----:B------:R-:W-:-:S03]  /*7c50*/  @!P1 HADD2 R117, -R192.H0_H0, -RZ.H0_H0 ;  /* 0xa00000ffc0759230 */ /* 0x000fc60000000900 */
[----:B------:R-:W-:Y:S02]  /*7c60*/  @!P3 PRMT R194, R119, 0x5410, RZ ;  /* 0x0000541077c2b816 */ /* 0x000fe400000000ff */
[----:B------:R-:W-:-:S05]  /*7c70*/  @!P1 PRMT R192, R117, 0x5410, RZ ;  /* 0x0000541075c09816 */ /* 0x000fca00000000ff */
[----:B------:R-:W-:-:S05]  /*7c80*/  @!P2 HADD2 R118, -R193.H0_H0, -RZ.H0_H0 ;  /* 0xa00000ffc176a230 */ /* 0x000fca0000000900 */
[----:B------:R-:W-:Y:S01]  /*7c90*/  @!P2 PRMT R193, R118, 0x5410, RZ ;  /* 0x0000541076c1a816 */ /* 0x000fe200000000ff */
[C---:B-1----:R-:W-:Y:S08]  /*7ca0*/  HMMA.16816.F32 R100, R16.reuse, R20, R100 ;  /* 0x000000141064723c */ /* 0x042ff00000001864 */
[----:B------:R-:W-:Y:S01]  /*7cb0*/  HMMA.16816.F32 R104, R16, R22, R104 ;  /* 0x000000161068723c */ /* 0x000fe20000001868 */
[----:B------:R-:W1:Y:S07]  /*7cc0*/  LDSM.16.MT88.4 R20, [R246+0x16800] ;  /* 0x01680000f614783b */ /* 0x000e6e0000004200 */
[C---:B------:R-:W-:Y:S08]  /*7cd0*/  HMMA.16816.F32 R116, R128.reuse, R120, RZ ;  /* 0x000000788074723c */ /* 0x040ff000000018ff */
[----:B------:R-:W-:-:S12]  /*7ce0*/  HMMA.16816.F32 R120, R128, R122, RZ ;  /* 0x0000007a8078723c */ /* 0x000fd800000018ff */
[C---:B-1----:R-:W-:Y:S08]  /*7cf0*/  HMMA.16816.F32 R116, R16.reuse, R20, R116 ;  /* 0x000000141074723c */ /* 0x042ff00000001874 */
[----:B------:R-:W-:Y:S01]  /*7d00*/  HMMA.16816.F32 R120, R16, R22, R120 ;  /* 0x000000161078723c */ /* 0x000fe20000001878 */
[----:B------:R-:W1:Y:S01]  /*7d10*/  LDSM.16.MT88.4 R20, [R222+0x16000] ;  /* 0x01600000de14783b */ /* 0x000e620000004200 */
[----:B------:R-:W-:Y:S01]  /*7d20*/  FADD.FTZ R245, R127, R245 ;  /* 0x000000f57ff57221 */ /* 0x000fe20000010000 */
[----:B------:R-:W-:Y:S01]  /*7d30*/  FADD.FTZ R244, R126, R244 ;  /* 0x000000f47ef47221 */ /* 0x000fe20000010000 */
[----:B------:R-:W-:-:S02]  /*7d40*/  @P5 PRMT R190, R125, 0x5410, RZ ;  /* 0x000054107dbe5816 */ /* 0x000fc400000000ff */
[----:B------:R-:W-:Y:S02]  /*7d50*/  @P4 PRMT R189, R124, 0x5410, RZ ;  /* 0x000054107cbd4816 */ /* 0x000fe400000000ff */
[C---:B-1----:R-:W-:Y:S08]  /*7d60*/  HMMA.16816.F32 R124, R128.reuse, R20, RZ ;  /* 0x00000014807c723c */ /* 0x042ff000000018ff */
[----:B------:R-:W-:Y:S01]  /*7d70*/  HMMA.16816.F32 R128, R128, R22, RZ ;  /* 0x000000168080723c */ /* 0x000fe200000018ff */
[----:B------:R-:W1:Y:S01]  /*7d80*/  LDSM.16.MT88.4 R20, [R222+0x16800] ;  /* 0x01680000de14783b */ /* 0x000e620000004200 */
[----:B------:R-:W-:Y:S01]  /*7d90*/  ISETP.LE.U32.AND P4, PT, R238, UR4, PT ;  /* 0x00000004ee007c0c */ /* 0x000fe2000bf83070 */
[----:B------:R-:W-:-:S09]  /*7da0*/  IMAD.IADD R238, R167, 0x1, R3 ;  /* 0x00000001a7ee7824 */ /* 0x000fd200078e0203 */
[C---:B-1----:R-:W-:Y:S08]  /*7db0*/  HMMA.16816.F32 R124, R16.reuse, R20, R124 ;  /* 0x00000014107c723c */ /* 0x042ff0000000187c */
[----:B------:R-:W-:Y:S01]  /*7dc0*/  HMMA.16816.F32 R128, R16, R22, R128 ;  /* 0x000000161080723c */ /* 0x000fe20000001880 */
[----:B------:R-:W1:Y:S04]  /*7dd0*/  LDSM.16.MT88.4 R16, [R238+0x13000] ;  /* 0x01300000ee10783b */ /* 0x000e680000004200 */
[----:B------:R-:W-:Y:S03]  /*7de0*/  LDSM.16.MT88.4 R20, [R238+0x11000] ;  /* 0x01100000ee14783b */ /* 0x000fe60000004200 */
[C---:B-1----:R-:W-:Y:S08]  /*7df0*/  HMMA.16816.F32 R52, R12.reuse, R16, R52 ;  /* 0x000000100c34723c */ /* 0x042ff00000001834 */
[C---:B------:R-:W-:Y:S01]  /*7e00*/  HMMA.16816.F32 R56, R12.reuse, R18, R56 ;  /* 0x000000120c38723c */ /* 0x040fe20000001838 */
[----:B------:R-:W1:Y:S07]  /*7e10*/  LDSM.16.MT88.4 R16, [R238+0x17000] ;  /* 0x01700000ee10783b */ /* 0x000e6e0000004200 */
[C---:B-1----:R-:W-:Y:S08]  /*7e20*/  HMMA.16816.F32 R116, R12.reuse, R16, R116 ;  /* 0x000000100c74723c */ /* 0x042ff00000001874 */
[----:B------:R-:W-:Y:S01]  /*7e30*/  HMMA.16816.F32 R120, R12, R18, R120 ;  /* 0x000000120c78723c */ /* 0x000fe20000001878 */
[----:B------:R-:W1:Y:S07]  /*7e40*/  LDSM.16.MT88.4 R16, [R238+0x13800] ;  /* 0x01380000ee10783b */ /* 0x000e6e0000004200 */
[C---:B-1----:R-:W-:Y:S08]  /*7e50*/  HMMA.16816.F32 R52, R4.reuse, R16, R52 ;  /* 0x000000100434723c */ /* 0x042ff00000001834 */
[----:B------:R-:W-:Y:S01]  /*7e60*/  HMMA.16816.F32 R56, R4, R18, R56 ;  /* 0x000000120438723c */ /* 0x000fe20000001838 */
        /* <DEDUP_REMOVED lines=27> */
[----:B------:R-:W2:Y:S07]  /*8020*/  LDSM.16.MT88.4 R20, [R238+0x11800] ;  /* 0x01180000ee14783b */ /* 0x000eae0000004200 */
[C---:B-1----:R-:W-:Y:S08]  /*8030*/  HMMA.16816.F32 R124, R12.reuse, R16, R124 ;  /* 0x000000100c7c723c */ /* 0x042ff0000000187c */
[----:B------:R-:W-:Y:S01]  /*8040*/  HMMA.16816.F32 R128, R12, R18, R128 ;  /* 0x000000120c80723c */ /* 0x000fe20000001880 */
[----:B------:R-:W1:Y:S04]  /*8050*/  LDSM.16.MT88.4 R12, [R3+0x11800] ;  /* 0x01180000030c783b */ /* 0x000e680000004200 */
[----:B------:R-:W-:Y:S03]  /*8060*/  LDSM.16.MT88.4 R16, [R238+0x17800] ;  /* 0x01780000ee10783b */ /* 0x000fe60000004200 */
[C---:B--2---:R-:W-:Y:S08]  /*8070*/  HMMA.16816.F32 R144, R4.reuse, R20, R144 ;  /* 0x000000140490723c */ /* 0x044ff00000001890 */
        /* <DEDUP_REMOVED lines=10> */
[----:B------:R-:W4:Y:S07]  /*8120*/  LDSM.16.MT88.4 R16, [R3+0x13800] ;  /* 0x013800000310783b */ /* 0x000f2e0000004200 */
[C---:B-1----:R-:W-:Y:S08]  /*8130*/  HMMA.16816.F32 R60, R4.reuse, R12, R60 ;  /* 0x0000000c043c723c */ /* 0x042ff0000000183c */
[----:B------:R-:W-:Y:S01]  /*8140*/  HMMA.16816.F32 R64, R4, R14, R64 ;  /* 0x0000000e0440723c */ /* 0x000fe20000001840 */
[----:B------:R-:W1:Y:S01]  /*8150*/  LDSM.16.MT88.4 R12, [R3+0x15800] ;  /* 0x01580000030c783b */ /* 0x000e620000004200 */
[----:B------:R-:W-:Y:S01]  /*8160*/  FADD.FTZ R237, R237, R245 ;  /* 0x000000f5eded7221 */ /* 0x000fe20000010000 */
[----:B------:R-:W-:-:S05]  /*8170*/  FADD.FTZ R236, R236, R244 ;  /* 0x000000f4ecec7221 */ /* 0x000fca0000010000 */
[----:B--2---:R-:W-:Y:S01]  /*8180*/  HMMA.16816.F32 R136, R4, R20, R136 ;  /* 0x000000140488723c */ /* 0x004fe20000001888 */
[----:B------:R-:W-:Y:S01]  /*8190*/  FADD.FTZ R237, R235, R237 ;  /* 0x000000edebed7221 */ /* 0x000fe20000010000 */
[----:B------:R-:W-:-:S06]  /*81a0*/  FADD.FTZ R236, R232, R236 ;  /* 0x000000ece8ec7221 */ /* 0x000fcc0000010000 */
[C---:B------:R-:W-:Y:S01]  /*81b0*/  HMMA.16816.F32 R132, R4.reuse, R22, R132 ;  /* 0x000000160484723c */ /* 0x040fe20000001884 */
[----:B------:R-:W2:Y:S07]  /*81c0*/  LDSM.16.MT88.4 R20, [R222+0x15800] ;  /* 0x01580000de14783b */ /* 0x000eae0000004200 */
[----:B----4-:R-:W-:Y:S01]  /*81d0*/  HMMA.16816.F32 R36, R4, R16, R36 ;  /* 0x000000100424723c */ /* 0x010fe20000001824 */
[----:B------:R-:W-:-:S07]  /*81e0*/  FADD.FTZ R237, R231, R237 ;  /* 0x000000ede7ed7221 */ /* 0x000fce0000010000 */
[C---:B------:R-:W-:Y:S01]  /*81f0*/  HMMA.16816.F32 R40, R4.reuse, R18, R40 ;  /* 0x000000120428723c */ /* 0x040fe20000001828 */
[----:B------:R-:W4:Y:S07]  /*8200*/  LDSM.16.MT88.4 R16, [R3+0x17800] ;  /* 0x017800000310783b */ /* 0x000f2e0000004200 */
[C---:B-1----:R-:W-:Y:S08]  /*8210*/  HMMA.16816.F32 R68, R4.reuse, R12, R68 ;  /* 0x0000000c0444723c */ /* 0x042ff00000001844 */
[----:B------:R-:W-:Y:S01]  /*8220*/  HMMA.16816.F32 R72, R4, R14, R72 ;  /* 0x0000000e0448723c */ /* 0x000fe20000001848 */
[----:B------:R-:W1:Y:S01]  /*8230*/  LDSM.16.MT88.4 R12, [R222+0x17800] ;  /* 0x01780000de0c783b */ /* 0x000e620000004200 */
[----:B------:R-:W-:Y:S01]  /*8240*/  FADD.FTZ R236, R228, R236 ;  /* 0x000000ece4ec7221 */ /* 0x000fe20000010000 */
[----:B------:R-:W-:Y:S01]  /*8250*/  ISETP.LE.U32.AND P5, PT, R239, UR4, PT ;  /* 0x00000004ef007c0c */ /* 0x000fe2000bfa3070 */
[----:B------:R-:W-:Y:S01]  /*8260*/  FADD.FTZ R229, R229, R237 ;  /* 0x000000ede5e57221 */ /* 0x000fe20000010000 */
[----:B------:R-:W-:Y:S01]  /*8270*/  ISETP.GT.U32.AND P0, PT, R241, UR4, PT ;  /* 0x00000004f1007c0c */ /* 0x000fe2000bf04070 */
[----:B------:R-:W-:Y:S01]  /*8280*/  FADD.FTZ R225, R225, R236 ;  /* 0x000000ece1e17221 */ /* 0x000fe20000010000 */
[----:B------:R-:W-:-:S02]  /*8290*/  @P6 HADD2 R32, -R188.H0_H0, -RZ.H0_H0 ;  /* 0xa00000ffbc206230 */ /* 0x000fc40000000900 */
[----:B------:R-:W-:Y:S01]  /*82a0*/  FADD.FTZ R229, R221, R229 ;  /* 0x000000e5dde57221 */ /* 0x000fe20000010000 */
[----:B------:R-:W-:Y:S01]  /*82b0*/  ISETP.GT.U32.AND P1, PT, R243, UR4, PT ;  /* 0x00000004f3007c0c */ /* 0x000fe2000bf24070 */
[----:B------:R-:W-:Y:S01]  /*82c0*/  FADD.FTZ R225, R219, R225 ;  /* 0x000000e1dbe17221 */ /* 0x000fe20000010000 */
[----:B------:R-:W-:Y:S01]  /*82d0*/  @P6 PRMT R188, R32, 0x5410, RZ ;  /* 0x0000541020bc6816 */ /* 0x000fe200000000ff */
[----:B------:R-:W-:Y:S01]  /*82e0*/  FADD.FTZ R229, R220, R229 ;  /* 0x000000e5dce57221 */ /* 0x000fe20000010000 */
[----:B------:R-:W-:Y:S01]  /*82f0*/  ISETP.LE.U32.AND P6, PT, R234, UR4, PT ;  /* 0x00000004ea007c0c */ /* 0x000fe2000bfc3070 */
[----:B------:R-:W-:Y:S01]  /*8300*/  FADD.FTZ R225, R218, R225 ;  /* 0x000000e1dae17221 */ /* 0x000fe20000010000 */
[----:B------:R-:W-:Y:S02]  /*8310*/  @!P4 HADD2 R30, -R179.H0_H0, -RZ.H0_H0 ;  /* 0xa00000ffb31ec230 */ /* 0x000fe40000000900 */
[----:B------:R-:W-:Y:S01]  /*8320*/  FADD.FTZ R229, R215, R229 ;  /* 0x000000e5d7e57221 */ /* 0x000fe20000010000 */
[----:B------:R-:W-:-:S02]  /*8330*/  @!P5 HADD2 R31, -R186.H0_H0, -RZ.H0_H0 ;  /* 0xa00000ffba1fd230 */ /* 0x000fc40000000900 */
[----:B------:R-:W-:Y:S01]  /*8340*/  FADD.FTZ R225, R213, R225 ;  /* 0x000000e1d5e17221 */ /* 0x000fe20000010000 */
[----:B------:R-:W-:Y:S01]  /*8350*/  @P0 HADD2 R26, -R173.H0_H0, -RZ.H0_H0 ;  /* 0xa00000ffad1a0230 */ /* 0x000fe20000000900 */
[----:B------:R-:W-:Y:S01]  /*8360*/  @!P4 PRMT R179, R30, 0x5410, RZ ;  /* 0x000054101eb3c816 */ /* 0x000fe200000000ff */
[----:B------:R-:W-:Y:S01]  /*8370*/  FADD.FTZ R229, R214, R229 ;  /* 0x000000e5d6e57221 */ /* 0x000fe20000010000 */
[----:B------:R-:W-:Y:S01]  /*8380*/  @!P5 PRMT R186, R31, 0x5410, RZ ;  /* 0x000054101fbad816 */ /* 0x000fe200000000ff */
[----:B------:R-:W-:Y:S01]  /*8390*/  @P1 HADD2 R27, -R174.H0_H0, -RZ.H0_H0 ;  /* 0xa00000ffae1b1230 */ /* 0x000fe20000000900 */
[----:B------:R-:W-:Y:S01]  /*83a0*/  ISETP.LE.U32.AND P4, PT, R230, UR4, PT ;  /* 0x00000004e6007c0c */ /* 0x000fe2000bf83070 */
[----:B------:R-:W-:Y:S01]  /*83b0*/  FADD.FTZ R225, R203, R225 ;  /* 0x000000e1cbe17221 */ /* 0x000fe20000010000 */
[----:B------:R-:W-:Y:S01]  /*83c0*/  ISETP.LE.U32.AND P5, PT, R233, UR4, PT ;  /* 0x00000004e9007c0c */ /* 0x000fe2000bfa3070 */
[----:B------:R-:W-:Y:S01]  /*83d0*/  FADD.FTZ R204, R204, R229 ;  /* 0x000000e5cccc7221 */ /* 0x000fe20000010000 */
[----:B------:R-:W-:-:S02]  /*83e0*/  ISETP.LE.U32.AND P3, PT, R247, UR4, PT ;  /* 0x00000004f7007c0c */ /* 0x000fc4000bf63070 */
[----:B------:R-:W-:Y:S02]  /*83f0*/  ISETP.GT.U32.AND P2, PT, R242, UR4, PT ;  /* 0x00000004f2007c0c */ /* 0x000fe4000bf44070 */
[----:B------:R-:W-:Y:S01]  /*8400*/  @P0 PRMT R173, R26, 0x5410, RZ ;  /* 0x000054101aad0816 */ /* 0x000fe200000000ff */
[----:B------:R-:W-:Y:S02]  /*8410*/  IMAD.U32 R26, RZ, RZ, UR24 ;  /* 0x00000018ff1a7e24 */ /* 0x000fe4000f8e00ff */
[----:B------:R-:W-:Y:S02]  /*8420*/  @!P6 HADD2 R25, -R208.H0_H0, -RZ.H0_H0 ;  /* 0xa00000ffd019e230 */ /* 0x000fe40000000900 */
[----:B------:R-:W-:Y:S01]  /*8430*/  FADD.FTZ R202, R202, R225 ;  /* 0x000000e1caca7221 */ /* 0x000fe20000010000 */
[----:B------:R-:W-:Y:S01]  /*8440*/  @P1 PRMT R174, R27, 0x5410, RZ ;  /* 0x000054101bae1816 */ /* 0x000fe200000000ff */
[----:B------:R-:W-:-:S04]  /*8450*/  IMAD.WIDE R26, R26, 0x2, R184 ;  /* 0x000000021a1a7825 */ /* 0x000fc800078e02b8 */
[----:B------:R-:W-:Y:S01]  /*8460*/  FADD.FTZ R204, R178, R204 ;  /* 0x000000ccb2cc7221 */ /* 0x000fe20000010000 */
[----:B------:R-:W-:Y:S01]  /*8470*/  FADD.FTZ R202, R177, R202 ;  /* 0x000000cab1ca7221 */ /* 0x000fe20000010000 */
[----:B------:R-:W-:Y:S02]  /*8480*/  @!P6 PRMT R208, R25, 0x5410, RZ ;  /* 0x0000541019d0e816 */ /* 0x000fe400000000ff */
[----:B------:R-:W-:Y:S01]  /*8490*/  FADD.FTZ R204, R172, R204 ;  /* 0x000000ccaccc7221 */ /* 0x000fe20000010000 */
[----:B------:R-:W-:Y:S01]  /*84a0*/  STG.E.U16 desc[UR28][R26.64], R224 ;  /* 0x000000e01a007986 */ /* 0x000fe2000c10151c */
[----:B------:R-:W-:Y:S01]  /*84b0*/  @!P4 HADD2 R8, -R183.H0_H0, -RZ.H0_H0 ;  /* 0xa00000ffb708c230 */ /* 0x000fe20000000900 */
[----:B--2---:R-:W-:Y:S01]  /*84c0*/  HMMA.16816.F32 R92, R4, R20, R92 ;  /* 0x00000014045c723c */ /* 0x004fe2000000185c */
[----:B------:R-:W-:Y:S01]  /*84d0*/  FADD.FTZ R202, R170, R202 ;  /* 0x000000caaaca7221 */ /* 0x000fe20000010000 */
[----:B------:R-:W-:Y:S01]  /*84e0*/  STG.E.U16 desc[UR28][R26.64+0x2], R223 ;  /* 0x000002df1a007986 */ /* 0x000fe2000c10151c */
[----:B------:R-:W-:-:S02]  /*84f0*/  @!P5 HADD2 R24, -R182.H0_H0, -RZ.H0_H0 ;  /* 0xa00000ffb618d230 */ /* 0x000fc40000000900 */
[----:B------:R-:W-:Y:S01]  /*8500*/  FADD.FTZ R204, R171, R204 ;  /* 0x000000ccabcc7221 */ /* 0x000fe20000010000 */
[----:B------:R-:W-:Y:S02]  /*8510*/  STG.E.U16 desc[UR28][R184.64+0x10], R217 ;  /* 0x000010d9b8007986 */ /* 0x000fe4000c10151c */
[C---:B------:R-:W-:Y:S02]  /*8520*/  HMMA.16816.F32 R96, R4.reuse, R22, R96 ;  /* 0x000000160460723c */ /* 0x040fe40000001860 */
[----:B------:R-:W-:Y:S01]  /*8530*/  STG.E.U16 desc[UR28][R184.64+0x12], R216 ;  /* 0x000012d8b8007986 */ /* 0x000fe2000c10151c */
[----:B------:R-:W-:Y:S02]  /*8540*/  @!P3 HADD2 R29, -R176.H0_H0, -RZ.H0_H0 ;  /* 0xa00000ffb01db230 */ /* 0x000fe40000000900 */
[----:B------:R-:W-:Y:S01]  /*8550*/  @P2 HADD2 R28, -R175.H0_H0, -RZ.H0_H0 ;  /* 0xa00000ffaf1c2230 */ /* 0x000fe20000000900 */
[----:B------:R-:W-:Y:S02]  /*8560*/  STG.E.U16 desc[UR28][R26.64+0x12], R211 ;  /* 0x000012d31a007986 */ /* 0x000fe4000c10151c */
[----:B----4-:R-:W-:Y:S02]  /*8570*/  HMMA.16816.F32 R100, R4, R16, R100 ;  /* 0x000000100464723c */ /* 0x010fe40000001864 */
[----:B------:R-:W-:Y:S01]  /*8580*/  STG.E.U16 desc[UR28][R26.64+0x10], R212 ;  /* 0x000010d41a007986 */ /* 0x000fe2000c10151c */
[----:B------:R-:W-:-:S03]  /*8590*/  FADD.FTZ R202, R168, R202 ;  /* 0x000000caa8ca7221 */ /* 0x000fc60000010000 */
[----:B------:R-:W-:Y:S02]  /*85a0*/  STG.E.U16 desc[UR28][R184.64+0x20], R210 ;  /* 0x000020d2b8007986 */ /* 0x000fe4000c10151c */
[----:B------:R-:W-:Y:S02]  /*85b0*/  HMMA.16816.F32 R104, R4, R18, R104 ;  /* 0x000000120468723c */ /* 0x000fe40000001868 */
[----:B------:R-:W-:Y:S01]  /*85c0*/  STG.E.U16 desc[UR28][R184.64+0x22], R208 ;  /* 0x000022d0b8007986 */ /* 0x000fe2000c10151c */
[----:B------:R-:W-:-:S05]  /*85d0*/  @!P4 PRMT R183, R8, 0x5410, RZ ;  /* 0x0000541008b7c816 */ /* 0x000fca00000000ff */
[----:B-1----:R-:W-:Y:S01]  /*85e0*/  HMMA.16816.F32 R124, R4, R12, R124 ;  /* 0x0000000c047c723c */ /* 0x002fe2000000187c */
[----:B------:R-:W-:Y:S01]  /*85f0*/  STG.E.U16 desc[UR28][R26.64+0x20], R201 ;  /* 0x000020c91a007986 */ /* 0x000fe2000c10151c */
[----:B------:R-:W-:-:S03]  /*8600*/  @!P5 PRMT R182, R24, 0x5410, RZ ;  /* 0x0000541018b6d816 */ /* 0x000fc600000000ff */
[----:B------:R-:W-:Y:S03]  /*8610*/  STG.E.U16 desc[UR28][R26.64+0x22], R200 ;  /* 0x000022c81a007986 */ /* 0x000fe6000c10151c */
[----:B------:R-:W-:Y:S01]  /*8620*/  HMMA.16816.F32 R128, R4, R14, R128 ;  /* 0x0000000e0480723c */ /* 0x000fe20000001880 */
[----:B------:R-:W-:Y:S01]  /*8630*/  IADD3 R4, P0, PT, R184, -0x80, RZ ;  /* 0xffffff80b8047810 */ /* 0x000fe20007f1e0ff */
[----:B------:R-:W-:Y:S01]  /*8640*/  STG.E.U16 desc[UR28][R184.64+0x30], R199 ;  /* 0x000030c7b8007986 */ /* 0x000fe2000c10151c */
[----:B------:R-:W-:-:S03]  /*8650*/  FADD.FTZ R234, R169, R204 ;  /* 0x000000cca9ea7221 */ /* 0x000fc60000010000 */
[----:B------:R-:W-:Y:S01]  /*8660*/  STG.E.U16 desc[UR28][R184.64+0x32], R198 ;  /* 0x000032c6b8007986 */ /* 0x000fe2000c10151c */
[----:B------:R-:W-:-:S03]  /*8670*/  @!P3 PRMT R176, R29, 0x5410, RZ ;  /* 0x000054101db0b816 */ /* 0x000fc600000000ff */
[----:B------:R-:W-:Y:S01]  /*8680*/  STG.E.U16 desc[UR28][R26.64+0x30], R197 ;  /* 0x000030c51a007986 */ /* 0x000fe2000c10151c */
[----:B------:R-:W-:-:S03]  /*8690*/  @P2 PRMT R175, R28, 0x5410, RZ ;  /* 0x000054101caf2816 */ /* 0x000fc600000000ff */
[----:B------:R-:W-:Y:S01]  /*86a0*/  STG.E.U16 desc[UR28][R26.64+0x32], R196 ;  /* 0x000032c41a007986 */ /* 0x000fe2000c10151c */
[----:B------:R-:W-:-:S03]  /*86b0*/  FADD.FTZ R231, R166, R202 ;  /* 0x000000caa6e77221 */ /* 0x000fc60000010000 */
[----:B------:R-:W-:Y:S04]  /*86c0*/  STG.E.U16 desc[UR28][R184.64+0x40], R195 ;  /* 0x000040c3b8007986 */ /* 0x000fe8000c10151c */
[----:B------:R-:W-:Y:S04]  /*86d0*/  STG.E.U16 desc[UR28][R184.64+0x42], R194 ;  /* 0x000042c2b8007986 */ /* 0x000fe8000c10151c */
[----:B------:R1:W-:Y:S04]  /*86e0*/  STL [R1+0x2c], R4 ;  /* 0x00002c0401007387 */ /* 0x0003e80000100800 */
[----:B------:R3:W-:Y:S04]  /*86f0*/  STG.E.U16 desc[UR28][R26.64+0x40], R193 ;  /* 0x000040c11a007986 */ /* 0x0007e8000c10151c */
[----:B------:R3:W-:Y:S04]  /*8700*/  STG.E.U16 desc[UR28][R26.64+0x42], R192 ;  /* 0x000042c01a007986 */ /* 0x0007e8000c10151c */
[----:B------:R3:W-:Y:S04]  /*8710*/  STG.E.U16 desc[UR28][R184.64+0x50], R191 ;  /* 0x000050bfb8007986 */ /* 0x0007e8000c10151c */
[----:B------:R3:W-:Y:S04]  /*8720*/  STG.E.U16 desc[UR28][R184.64+0x52], R190 ;  /* 0x000052beb8007986 */ /* 0x0007e8000c10151c */
[----:B------:R3:W-:Y:S01]  /*8730*/  STG.E.U16 desc[UR28][R26.64+0x50], R189 ;  /* 0x000050bd1a007986 */ /* 0x0007e2000c10151c */
[----:B-1----:R-:W-:-:S03]  /*8740*/  IADD3.X R4, PT, PT, R185, -0x1, RZ, P0, !PT ;  /* 0xffffffffb9047810 */ /* 0x002fc600007fe4ff */
[----:B------:R3:W-:Y:S04]  /*8750*/  STG.E.U16 desc[UR28][R26.64+0x52], R188 ;  /* 0x000052bc1a007986 */ /* 0x0007e8000c10151c */
[----:B------:R3:W-:Y:S04]  /*8760*/  STG.E.U16 desc[UR28][R184.64+0x60], R186 ;  /* 0x000060bab8007986 */ /* 0x0007e8000c10151c */
[----:B------:R3:W-:Y:S04]  /*8770*/  STG.E.U16 desc[UR28][R184.64+0x62], R183 ;  /* 0x000062b7b8007986 */ /* 0x0007e8000c10151c */
[----:B------:R3:W-:Y:S04]  /*8780*/  STG.E.U16 desc[UR28][R26.64+0x60], R182 ;  /* 0x000060b61a007986 */ /* 0x0007e8000c10151c */
[----:B------:R3:W-:Y:S04]  /*8790*/  STG.E.U16 desc[UR28][R26.64+0x62], R179 ;  /* 0x000062b31a007986 */ /* 0x0007e8000c10151c */
[----:B------:R3:W-:Y:S04]  /*87a0*/  STL [R1+0x34], R234 ;  /* 0x000034ea01007387 */ /* 0x0007e80000100800 */
[----:B------:R3:W-:Y:S04]  /*87b0*/  STG.E.U16 desc[UR28][R184.64+0x70], R176 ;  /* 0x000070b0b8007986 */ /* 0x0007e8000c10151c */
[----:B------:R3:W-:Y:S04]  /*87c0*/  STG.E.U16 desc[UR28][R184.64+0x72], R175 ;  /* 0x000072afb8007986 */ /* 0x0007e8000c10151c */
[----:B------:R3:W-:Y:S04]  /*87d0*/  STL [R1+0x28], R4 ;  /* 0x0000280401007387 */ /* 0x0007e80000100800 */
[----:B------:R3:W-:Y:S04]  /*87e0*/  STG.E.U16 desc[UR28][R26.64+0x70], R174 ;  /* 0x000070ae1a007986 */ /* 0x0007e8000c10151c */
[----:B------:R3:W-:Y:S04]  /*87f0*/  STG.E.U16 desc[UR28][R26.64+0x72], R173 ;  /* 0x000072ad1a007986 */ /* 0x0007e8000c10151c */
[----:B------:R3:W-:Y:S01]  /*8800*/  STL [R1+0x30], R231 ;  /* 0x000030e701007387 */ /* 0x0007e20000100800 */
[----:B------:R-:W-:Y:S01]  /*8810*/  UMOV UR7, 0xffffffff ;  /* 0xffffffff00077882 */ /* 0x000fe20000000000 */
[----:B------:R-:W-:Y:S05]  /*8820*/  BRA.U !UP1, `(.L_x_690) ;  /* 0x0000005909cc7547 */ /* 0x000fea000b800000 */
[----:B------:R-:W2:Y:S04]  /*8830*/  LDL R242, [R1+0x20] ;  /* 0x0000200001f27983 */ /* 0x000ea80000100800 */
[----:B------:R-:W4:Y:S04]  /*8840*/  LDL R247, [R1+0x1c] ;  /* 0x00001c0001f77983 */ /* 0x000f280000100800 */
[----:B------:R-:W4:Y:S01]  /*8850*/  LDL R240, [R1+0x18] ;  /* 0x0000180001f07983 */ /* 0x000f220000100800 */
[----:B------:R-:W-:Y:S01]  /*8860*/  UIADD3 UR13, UPT, UPT, UR23, -0x2, URZ ;  /* 0xfffffffe170d7890 */ /* 0x000fe2000fffe0ff */
[----:B------:R-:W-:-:S04]  /*8870*/  DEPBAR.LE SB0, 0x0 ;  /* 0x000080000000791a */ /* 0x000fc80000000000 */
[----:B------:R-:W-:Y:S01]  /*8880*/  UIMAD.WIDE.U32 UR24, UR13, UR8, URZ ;  /* 0x000000080d1872a5 */ /* 0x000fe2000f8e00ff */
[----:B------:R-:W-:Y:S01]  /*8890*/  LOP3.LUT R204, R34, R35, RZ, 0xfc, !PT ;  /* 0x0000002322cc7212 */ /* 0x000fe200078efcff */
[----:B------:R-:W-:Y:S01]  /*88a0*/  UIMAD UR13, UR13, UR9, URZ ;  /* 0x000000090d0d72a4 */ /* 0x000fe2000f8e02ff */
[----:B------:R-:W-:Y:S01]  /*88b0*/  IMAD.MOV.U32 R8, RZ, RZ, 0x20 ;  /* 0x00000020ff087424 */ /* 0x000fe200078e00ff */
[----:B------:R-:W-:Y:S01]  /*88c0*/  USHF.L.U32 UR16, UR8, 0x4, URZ ;  /* 0x0000000408107899 */ /* 0x000fe200080006ff */
[----:B------:R-:W-:Y:S01]  /*88d0*/  LEA R204, R204, UR5, 0x1 ;  /* 0x00000005cccc7c11 */ /* 0x000fe2000f8e08ff */
[----:B------:R-:W-:Y:S01]  /*88e0*/  USHF.L.U64.HI UR15, UR8, 0x4, UR9 ;  /* 0x00000004080f7899 */ /* 0x000fe20008010209 */
[----:B------:R-:W-:Y:S01]  /*88f0*/  IMAD.U32 R16, RZ, RZ, UR24 ;  /* 0x00000018ff107e24 */ /* 0x000fe2000f8e00ff */
[----:B------:R-:W-:Y:S01]  /*8900*/  UIADD3 UR7, UPT, UPT, UR13, UR25, URZ ;  /* 0x000000190d077290 */ /* 0x000fe2000fffe0ff */
[----:B------:R-:W-:Y:S01]  /*8910*/  IMAD.U32 R17, RZ, RZ, UR25 ;  /* 0x00000019ff117e24 */ /* 0x000fe2000f8e00ff */
[----:B------:R-:W-:Y:S01]  /*8920*/  ULEA UR12, UP0, UR24, UR16, 0x6 ;  /* 0x00000010180c7291 */ /* 0x000fe2000f8030ff */
[----:B------:R-:W-:Y:S01]  /*8930*/  ISETP.NE.AND P4, PT, R33, RZ, PT ;  /* 0x000000ff2100720c */ /* 0x000fe20003f85270 */
[----:B------:R-:W1:Y:S01]  /*8940*/  LDCU UR4, c[0x0][0x440] ;  /* 0x00008800ff0477ac */ /* 0x000e620008000800 */
[-C--:B------:R-:W-:Y:S01]  /*8950*/  LEA R14, P1, R16, R249.reuse, 0x7 ;  /* 0x000000f9100e7211 */ /* 0x080fe200078238ff */
[----:B------:R-:W-:Y:S01]  /*8960*/  IMAD.IADD R167, R167, 0x1, R204 ;  /* 0x00000001a7a77824 */ /* 0x000fe200078e02cc */
[----:B------:R-:W-:Y:S01]  /*8970*/  SEL R166, R8, 0xffffffe0, !P4 ;  /* 0xffffffe008a67807 */ /* 0x000fe20006000000 */
[----:B------:R-:W-:Y:S01]  /*8980*/  ULEA.HI.X UR7, UR24, UR15, UR7, 0x6, UP0 ;  /* 0x0000000f18077291 */ /* 0x000fe200080f3407 */
[----:B------:R-:W-:Y:S01]  /*8990*/  IMAD.U32 R5, RZ, RZ, UR12 ;  /* 0x0000000cff057e24 */ /* 0x000fe2000f8e00ff */
[----:B------:R-:W-:Y:S01]  /*89a0*/  UIADD3 UR13, UPT, UPT, UR25, UR13, URZ ;  /* 0x0000000d190d7290 */ /* 0x000fe2000fffe0ff */
[----:B---3--:R-:W-:Y:S01]  /*89b0*/  IADD3 R186, PT, PT, R166, R204, RZ ;  /* 0x000000cca6ba7210 */ /* 0x008fe20007ffe0ff */
[----:B------:R-:W-:Y:S01]  /*89c0*/  UIADD3 UR16, UP1, UPT, UR12, UR16, URZ ;  /* 0x000000100c107290 */ /* 0x000fe2000ff3e0ff */
[----:B------:R-:W-:Y:S01]  /*89d0*/  IMAD.IADD R183, R187, 0x1, R166 ;  /* 0x00000001bbb77824 */ /* 0x000fe200078e02a6 */
[----:B------:R-:W-:Y:S01]  /*89e0*/  ULEA UR12, UP0, UR8, UR12, 0x5 ;  /* 0x0000000c080c7291 */ /* 0x000fe2000f8028ff */
[----:B------:R-:W-:Y:S01]  /*89f0*/  IMAD.U32 R4, RZ, RZ, UR7 ;  /* 0x00000007ff047e24 */ /* 0x000fe2000f8e00ff */
[----:B------:R-:W-:Y:S01]  /*8a00*/  BAR.SYNC.DEFER_BLOCKING 0x0 ;  /* 0x0000000000007b1d */ /* 0x000fe20000010000 */
        /* <DEDUP_REMOVED lines=12> */
[C---:B------:R-:W-:Y:S01]  /*8ad0*/  IMAD.IADD R182, R166.reuse, 0x1, R167 ;  /* 0x00000001a6b67824 */ /* 0x040fe200078e02a7 */
[----:B------:R-:W-:Y:S01]  /*8ae0*/  LEA R34, P0, R5, R249, 0x1 ;  /* 0x000000f905227211 */ /* 0x000fe200078008ff */
[----:B------:R-:W-:Y:S01]  /*8af0*/  IMAD.IADD R166, R166, 0x1, R165 ;  /* 0x00000001a6a67824 */ /* 0x000fe200078e02a5 */
[-C--:B------:R-:W-:Y:S01]  /*8b00*/  LEA.HI.X R17, R7, R248.reuse, R6, 0x1, P1 ;  /* 0x000000f807117211 */ /* 0x080fe200008f0c06 */
[----:B------:R-:W-:Y:S01]  /*8b10*/  UISETP.GE.U32.AND UP0, UPT, UR23, 0x3, UPT ;  /* 0x000000031700788c */ /* 0x000fe2000bf06070 */
[----:B------:R-:W-:-:S07]  /*8b20*/  LEA.HI.X R35, R5, R248, R4, 0x1, P0 ;  /* 0x000000f805237211 */ /* 0x000fce00000f0c04 */
[----:B------:R-:W-:Y:S01]  /*8b30*/  @!PT LDS RZ, [RZ] ;  /* 0x00000000fffff984 */ /* 0x000fe20000000800 */
[----:B------:R-:W-:Y:S01]  /*8b40*/  @!PT LDS RZ, [RZ] ;  /* 0x00000000fffff984 */ /* 0x000fe20000000800 */
[----:B------:R-:W-:Y:S01]  /*8b50*/  @!PT LDS RZ, [RZ] ;  /* 0x00000000fffff984 */ /* 0x000fe20000000800 */
[----:B------:R-:W-:Y:S04]  /*8b60*/  @!P3 LDGSTS.E.BYPASS.LTC128B.128 [R252+0x10000], desc[UR28][R14.64] ;  /* 0x100000000efcbfae */ /* 0x000fe8000b981a1c */
[----:B------:R-:W-:Y:S01]  /*8b70*/  @P3 STS.128 [R252+0x10000], RZ ;  /* 0x010000fffc003388 */ /* 0x000fe20000000c00 */
[----:B--2---:R-:W-:Y:S02]  /*8b80*/  ISETP.GE.AND P2, PT, R242, UR4, PT ;  /* 0x00000004f2007c0c */ /* 0x004fe4000bf46270 */
[----:B----4-:R-:W-:Y:S02]  /*8b90*/  ISETP.GE.AND P1, PT, R247, UR4, PT ;  /* 0x00000004f7007c0c */ /* 0x010fe4000bf26270 */
        /* <DEDUP_REMOVED lines=78> */
[----:B-1----:R-:W1:Y:S04]  /*9080*/  LDSM.16.M88.4 R12, [R187+0x8800] ;  /* 0x00880000bb0c783b */ /* 0x002e680000000200 */
[----:B------:R-:W4:Y:S04]  /*9090*/  LDSM.16.M88.4 R196, [R187+0x9000] ;  /* 0x00900000bbc4783b */ /* 0x000f280000000200 */
[----:B------:R-:W4:Y:S04]  /*90a0*/  LDSM.16.M88.4 R28, [R187+0x9800] ;  /* 0x00980000bb1c783b */ /* 0x000f280000000200 */
[----:B--2---:R-:W-:Y:S04]  /*90b0*/  LDSM.16.M88.4 R32, [R186] ;  /* 0x00000000ba20783b */ /* 0x004fe80000000200 */
[----:B------:R-:W2:Y:S04]  /*90c0*/  LDSM.16.M88.4 R212, [R183+0x8000] ;  /* 0x00800000b7d4783b */ /* 0x000ea80000000200 */
[----:B------:R-:W2:Y:S04]  /*90d0*/  LDSM.16.M88.4 R200, [R183+0x8800] ;  /* 0x00880000b7c8783b */ /* 0x000ea80000000200 */
[----:B------:R-:W2:Y:S04]  /*90e0*/  LDSM.16.M88.4 R176, [R183+0x9000] ;  /* 0x00900000b7b0783b */ /* 0x000ea80000000200 */
[----:B------:R-:W2:Y:S04]  /*90f0*/  LDSM.16.M88.4 R172, [R183+0x9800] ;  /* 0x00980000b7ac783b */ /* 0x000ea80000000200 */
[----:B------:R-:W-:Y:S01]  /*9100*/  LDSM.16.M88.4 R168, [R167] ;  /* 0x00000000a7a8783b */ /* 0x000fe20000000200 */
[C---:B---3--:R-:W-:Y:S03]  /*9110*/  HMMA.16816.F32 R24, R188.reuse, R20, RZ ;  /* 0x00000014bc18723c */ /* 0x048fe600000018ff */
[----:B------:R-:W-:Y:S04]  /*9120*/  LDSM.16.M88.4 R216, [R165+0xf000] ;  /* 0x00f00000a5d8783b */ /* 0x000fe80000000200 */
[----:B------:R-:W0:Y:S01]  /*9130*/  LDGDEPBAR ;  /* 0x00000000000079af */ /* 0x000e220000000000 */
[C---:B-1----:R-:W-:Y:S08]  /*9140*/  HMMA.16816.F32 R16, R188.reuse, R12, RZ ;  /* 0x0000000cbc10723c */ /* 0x042ff000000018ff */
[C---:B----4-:R-:W-:Y:S08]  /*9150*/  HMMA.16816.F32 R4, R188.reuse, R196, RZ ;  /* 0x000000c4bc04723c */ /* 0x050ff000000018ff */
[C---:B------:R-:W-:Y:S08]  /*9160*/  HMMA.16816.F32 R20, R188.reuse, R22, RZ ;  /* 0x00000016bc14723c */ /* 0x040ff000000018ff */
[C---:B------:R-:W-:Y:S08]  /*9170*/  HMMA.16816.F32 R12, R188.reuse, R14, RZ ;  /* 0x0000000ebc0c723c */ /* 0x040ff000000018ff */
[C---:B------:R-:W-:Y:S08]  /*9180*/  HMMA.16816.F32 R196, R188.reuse, R198, RZ ;  /* 0x000000c6bcc4723c */ /* 0x040ff000000018ff */
[C---:B------:R-:W-:Y:S08]  /*9190*/  HMMA.16816.F32 R192, R188.reuse, R28, RZ ;  /* 0x0000001cbcc0723c */ /* 0x040ff000000018ff */
[----:B------:R-:W-:Y:S01]  /*91a0*/  HMMA.16816.F32 R188, R188, R30, RZ ;  /* 0x0000001ebcbc723c */ /* 0x000fe200000018ff */
[----:B------:R-:W1:Y:S07]  /*91b0*/  LDSM.16.M88.4 R28, [R165+0x8000] ;  /* 0x00800000a51c783b */ /* 0x000e6e0000000200 */
[C---:B--2---:R-:W-:Y:S08]  /*91c0*/  HMMA.16816.F32 R24, R32.reuse, R212, R24 ;  /* 0x000000d42018723c */ /* 0x044ff00000001818 */
        /* <DEDUP_REMOVED lines=20> */
[----:B------:R-:W-:Y:S07]  /*9310*/  LDSM.16.M88.4 R200, [R204+0x2000] ;  /* 0x00200000ccc8783b */ /* 0x000fee0000000200 */
[C---:B----4-:R-:W-:Y:S08]  /*9320*/  HMMA.16816.F32 R24, R172.reuse, R32, R24 ;  /* 0x00000020ac18723c */ /* 0x050ff00000001818 */
[C---:B------:R-:W-:Y:S01]  /*9330*/  HMMA.16816.F32 R20, R172.reuse, R34, R20 ;  /* 0x00000022ac14723c */ /* 0x040fe20000001814 */
[----:B------:R-:W3:Y:S07]  /*9340*/  LDSM.16.M88.4 R32, [R187+0xa800] ;  /* 0x00a80000bb20783b */ /* 0x000eee0000000200 */
[C---:B-1----:R-:W-:Y:S08]  /*9350*/  HMMA.16816.F32 R16, R172.reuse, R28, R16 ;  /* 0x0000001cac10723c */ /* 0x042ff00000001810 */
[----:B------:R-:W-:Y:S01]  /*9360*/  HMMA.16816.F32 R12, R172, R30, R12 ;  /* 0x0000001eac0c723c */ /* 0x000fe2000000180c */
[----:B------:R-:W1:Y:S07]  /*9370*/  LDSM.16.M88.4 R28, [R187+0xb000] ;  /* 0x00b00000bb1c783b */ /* 0x000e6e0000000200 */
[C---:B------:R-:W-:Y:S08]  /*9380*/  HMMA.16816.F32 R192, R168.reuse, R176, R192 ;  /* 0x000000b0a8c0723c */ /* 0x040ff000000018c0 */
[----:B------:R-:W-:Y:S01]  /*9390*/  HMMA.16816.F32 R188, R168, R178, R188 ;  /* 0x000000b2a8bc723c */ /* 0x000fe200000018bc */
[----:B------:R-:W4:Y:S04]  /*93a0*/  LDSM.16.M88.4 R176, [R166+0x9800] ;  /* 0x00980000a6b0783b */ /* 0x000f280000000200 */
[----:B------:R-:W4:Y:S03]  /*93b0*/  LDSM.16.M88.4 R168, [R187+0xa000] ;  /* 0x00a00000bba8783b */ /* 0x000f260000000200 */
[C---:B--2---:R-:W-:Y:S08]  /*93c0*/  HMMA.16816.F32 R4, R172.reuse, R212, R4 ;  /* 0x000000d4ac04723c */ /* 0x044ff00000001804 */
[----:B------:R-:W-:Y:S01]  /*93d0*/  HMMA.16816.F32 R196, R172, R214, R196 ;  /* 0x000000d6acc4723c */ /* 0x000fe200000018c4 */
[----:B------:R-:W2:Y:S07]  /*93e0*/  LDSM.16.M88.4 R212, [R187+0xb800] ;  /* 0x00b80000bbd4783b */ /* 0x000eae0000000200 */
[C---:B---3--:R-:W-:Y:S08]  /*93f0*/  HMMA.16816.F32 R16, R200.reuse, R32, R16 ;  /* 0x00000020c810723c */ /* 0x048ff00000001810 */
[C---:B------:R-:W-:Y:S01]  /*9400*/  HMMA.16816.F32 R12, R200.reuse, R34, R12 ;  /* 0x00000022c80c723c */ /* 0x040fe2000000180c */
[----:B------:R-:W-:Y:S07]  /*9410*/  LDSM.16.M88.4 R32, [R183+0xb000] ;  /* 0x00b00000b720783b */ /* 0x000fee0000000200 */
[C---:B-1----:R-:W-:Y:S08]  /*9420*/  HMMA.16816.F32 R4, R200.reuse, R28, R4 ;  /* 0x0000001cc804723c */ /* 0x042ff00000001804 */
[----:B------:R-:W-:Y:S01]  /*9430*/  HMMA.16816.F32 R196, R200, R30, R196 ;  /* 0x0000001ec8c4723c */ /* 0x000fe200000018c4 */
[----:B------:R-:W1:Y:S07]  /*9440*/  LDSM.16.M88.4 R28, [R186+0x2000] ;  /* 0x00200000ba1c783b */ /* 0x000e6e0000000200 */
[C---:B----4-:R-:W-:Y:S08]  /*9450*/  HMMA.16816.F32 R192, R172.reuse, R176, R192 ;  /* 0x000000b0acc0723c */ /* 0x050ff000000018c0 */
[----:B------:R-:W-:Y:S01]  /*9460*/  HMMA.16816.F32 R188, R172, R178, R188 ;  /* 0x000000b2acbc723c */ /* 0x000fe200000018bc */
[----:B------:R-:W3:Y:S04]  /*9470*/  LDSM.16.M88.4 R176, [R183+0xa000] ;  /* 0x00a00000b7b0783b */ /* 0x000ee80000000200 */
[----:B------:R-:W4:Y:S03]  /*9480*/  LDSM.16.M88.4 R172, [R183+0xa800] ;  /* 0x00a80000b7ac783b */ /* 0x000f260000000200 */
[C---:B------:R-:W-:Y:S08]  /*9490*/  HMMA.16816.F32 R24, R200.reuse, R168, R24 ;  /* 0x000000a8c818723c */ /* 0x040ff00000001818 */
[C---:B------:R-:W-:Y:S01]  /*94a0*/  HMMA.16816.F32 R20, R200.reuse, R170, R20 ;  /* 0x000000aac814723c */ /* 0x040fe20000001814 */
[----:B------:R-:W4:Y:S07]  /*94b0*/  LDSM.16.M88.4 R168, [R183+0xb800] ;  /* 0x00b80000b7a8783b */ /* 0x000f2e0000000200 */
[C---:B--2---:R-:W-:Y:S08]  /*94c0*/  HMMA.16816.F32 R192, R200.reuse, R212, R192 ;  /* 0x000000d4c8c0723c */ /* 0x044ff000000018c0 */
        /* <DEDUP_REMOVED lines=14> */
[----:B------:R-:W-:Y:S04]  /*95b0*/  LDSM.16.M88.4 R168, [R182+0x2000] ;  /* 0x00200000b6a8783b */ /* 0x000fe80000000200 */
[----:B------:R-:W4:Y:S03]  /*95c0*/  LDSM.16.M88.4 R28, [R166+0xa000] ;  /* 0x00a00000a61c783b */ /* 0x000f260000000200 */
[C---:B-1----:R-:W-:Y:S08]  /*95d0*/  HMMA.16816.F32 R24, R32.reuse, R212, R24 ;  /* 0x000000d42018723c */ /* 0x042ff00000001818 */
[C---:B------:R-:W-:Y:S01]  /*95e0*/  HMMA.16816.F32 R20, R32.reuse, R214, R20 ;  /* 0x000000d62014723c */ /* 0x040fe20000001814 */
[----:B------:R-:W1:Y:S07]  /*95f0*/  LDSM.16.M88.4 R212, [R166+0xa800] ;  /* 0x00a80000a6d4783b */ /* 0x000e6e0000000200 */
[C---:B------:R-:W-:Y:S08]  /*9600*/  HMMA.16816.F32 R16, R32.reuse, R200, R16 ;  /* 0x000000c82010723c */ /* 0x040ff00000001810 */
        /* <DEDUP_REMOVED lines=27> */
[----:B------:R-:W4:Y:S07]  /*97c0*/  LDSM.16.M88.4 R32, [R183+0xc800] ;  /* 0x00c80000b720783b */ /* 0x000f2e0000000200 */
[C---:B-1----:R-:W-:Y:S08]  /*97d0*/  HMMA.16816.F32 R4, R172.reuse, R212, R4 ;  /* 0x000000d4ac04723c */ /* 0x042ff00000001804 */
[----:B------:R-:W-:Y:S01]  /*97e0*/  HMMA.16816.F32 R196, R172, R214, R196 ;  /* 0x000000d6acc4723c */ /* 0x000fe200000018c4 */
[----:B------:R-:W1:Y:S07]  /*97f0*/  LDSM.16.M88.4 R212, [R183+0xd800] ;  /* 0x00d80000b7d4783b */ /* 0x000e6e0000000200 */
[C---:B--2---:R-:W-:Y:S08]  /*9800*/  HMMA.16816.F32 R24, R200.reuse, R168, R24 ;  /* 0x000000a8c818723c */ /* 0x044ff00000001818 */
[C---:B------:R-:W-:Y:S01]  /*9810*/  HMMA.16816.F32 R20, R200.reuse, R170, R20 ;  /* 0x000000aac814723c */ /* 0x040fe20000001814 */
[----:B------:R-:W-:Y:S07]  /*9820*/  LDSM.16.M88.4 R168, [R165+0xd000] ;  /* 0x00d00000a5a8783b */ /* 0x000fee0000000200 */
[C---:B---3--:R-:W-:Y:S08]  /*9830*/  HMMA.16816.F32 R4, R200.reuse, R28, R4 ;  /* 0x0000001cc804723c */ /* 0x048ff00000001804 */
[----:B------:R-:W-:Y:S01]  /*9840*/  HMMA.16816.F32 R196, R200, R30, R196 ;  /* 0x0000001ec8c4723c */ /* 0x000fe200000018c4 */
[----:B------:R-:W2:Y:S07]  /*9850*/  LDSM.16.M88.4 R28, [R167+0x4000] ;  /* 0x00400000a71c783b */ /* 0x000eae0000000200 */
[C---:B------:R-:W-:Y:S08]  /*9860*/  HMMA.16816.F32 R192, R172.reuse, R176, R192 ;  /* 0x000000b0acc0723c */ /* 0x040ff000000018c0 */
[----:B------:R-:W-:Y:S01]  /*9870*/  HMMA.16816.F32 R188, R172, R178, R188 ;  /* 0x000000b2acbc723c */ /* 0x000fe200000018bc */
[----:B------:R-:W3:Y:S04]  /*9880*/  LDSM.16.M88.4 R176, [R165+0xc000] ;  /* 0x00c00000a5b0783b */ /* 0x000ee80000000200 */
[----:B------:R-:W3:Y:S03]  /*9890*/  LDSM.16.M88.4 R172, [R165+0xc800] ;  /* 0x00c80000a5ac783b */ /* 0x000ee60000000200 */
[C---:B----4-:R-:W-:Y:S08]  /*98a0*/  HMMA.16816.F32 R16, R200.reuse, R32, R16 ;  /* 0x00000020c810723c */ /* 0x050ff00000001810 */
[C---:B------:R-:W-:Y:S01]  /*98b0*/  HMMA.16816.F32 R12, R200.reuse, R34, R12 ;  /* 0x00000022c80c723c */ /* 0x040fe2000000180c */
[----:B------:R-:W4:Y:S07]  /*98c0*/  LDSM.16.M88.4 R32, [R165+0xd800] ;  /* 0x00d80000a520783b */ /* 0x000f2e0000000200 */
        /* <DEDUP_REMOVED lines=48> */
[----:B------:R-:W4:Y:S07]  /*9bd0*/  LDSM.16.M88.4 R200, [R165+0xf800] ;  /* 0x00f80000a5c8783b */ /* 0x000f2e0000000200 */
[C---:B-1----:R-:W-:Y:S08]  /*9be0*/  HMMA.16816.F32 R4, R168.reuse, R176, R4 ;  /* 0x000000b0a804723c */ /* 0x042ff00000001804 */
[----:B------:R-:W-:Y:S01]  /*9bf0*/  HMMA.16816.F32 R196, R168, R178, R196 ;  /* 0x000000b2a8c4723c */ /* 0x000fe200000018c4 */
[----:B------:R-:W-:Y:S07]  /*9c00*/  LDSM.16.M88.4 R176, [R182+0x6000] ;  /* 0x00600000b6b0783b */ /* 0x000fee0000000200 */
[C---:B--2---:R-:W-:Y:S08]  /*9c10*/  HMMA.16816.F32 R24, R212.reuse, R32, R24 ;  /* 0x00000020d418723c */ /* 0x044ff00000001818 */
[----:B------:R-:W-:Y:S01]  /*9c20*/  HMMA.16816.F32 R20, R212, R34, R20 ;  /* 0x00000022d414723c */ /* 0x000fe20000001814 */
[----:B------:R-:W1:Y:S07]  /*9c30*/  LDSM.16.M88.4 R32, [R166+0xf000] ;  /* 0x00f00000a620783b */ /* 0x000e6e0000000200 */
[C---:B---3--:R-:W-:Y:S08]  /*9c40*/  HMMA.16816.F32 R192, R168.reuse, R172, R192 ;  /* 0x000000aca8c0723c */ /* 0x048ff000000018c0 */
[----:B------:R-:W-:Y:S01]  /*9c50*/  HMMA.16816.F32 R188, R168, R174, R188 ;  /* 0x000000aea8bc723c */ /* 0x000fe200000018bc */
[----:B------:R-:W2:Y:S04]  /*9c60*/  LDSM.16.M88.4 R172, [R166+0xe000] ;  /* 0x00e00000a6ac783b */ /* 0x000ea80000000200 */
[----:B------:R-:W-:Y:S03]  /*9c70*/  LDSM.16.M88.4 R168, [R166+0xe800] ;  /* 0x00e80000a6a8783b */ /* 0x000fe60000000200 */
[C---:B----4-:R-:W-:Y:S08]  /*9c80*/  HMMA.16816.F32 R16, R212.reuse, R28, R16 ;  /* 0x0000001cd410723c */ /* 0x050ff00000001810 */
[----:B------:R-:W-:Y:S01]  /*9c90*/  HMMA.16816.F32 R12, R212, R30, R12 ;  /* 0x0000001ed40c723c */ /* 0x000fe2000000180c */
[----:B------:R-:W3:Y:S01]  /*9ca0*/  LDSM.16.M88.4 R28, [R166+0xf800] ;  /* 0x00f80000a61c783b */ /* 0x000ee20000000200 */
[----:B------:R-:W-:-:S06]  /*9cb0*/  DEPBAR.LE SB0, 0x0 ;  /* 0x000080000000791a */ /* 0x000fcc0000000000 */
[C---:B------:R-:W-:Y:S08]  /*9cc0*/  HMMA.16816.F32 R4, R212.reuse, R216, R4 ;  /* 0x000000d8d404723c */ /* 0x040ff00000001804 */
[C---:B------:R-:W-:Y:S08]  /*9cd0*/  HMMA.16816.F32 R192, R212.reuse, R200, R192 ;  /* 0x000000c8d4c0723c */ /* 0x040ff000000018c0 */
[----:B------:R-:W-:Y:S08]  /*9ce0*/  HMMA.16816.F32 R196, R212, R218, R196 ;  /* 0x000000dad4c4723c */ /* 0x000ff000000018c4 */
[----:B-1----:R-:W-:Y:S01]  /*9cf0*/  HMMA.16816.F32 R4, R176, R32, R4 ;  /* 0x00000020b004723c */ /* 0x002fe20000001804 */
[----:B------:R-:W-:-:S05]  /*9d00*/  IMAD.U32 R32, RZ, RZ, UR23 ;  /* 0x00000017ff207e24 */ /* 0x000fca000f8e00ff */
[----:B-----5:R-:W-:Y:S02]  /*9d10*/  LEA R32, R32, R181, 0x6 ;  /* 0x000000b520207211 */ /* 0x020fe400078e30ff */
[----:B------:R-:W-:Y:S08]  /*9d20*/  HMMA.16816.F32 R188, R212, R202, R188 ;  /* 0x000000cad4bc723c */ /* 0x000ff000000018bc */
[C---:B--2---:R-:W-:Y:S08]  /*9d30*/  HMMA.16816.F32 R24, R176.reuse, R172, R24 ;  /* 0x000000acb018723c */ /* 0x044ff00000001818 */
[----:B---3--:R-:W-:Y:S01]  /*9d40*/  HMMA.16816.F32 R192, R176, R28, R192 ;  /* 0x0000001cb0c0723c */ /* 0x008fe200000018c0 */
[----:B------:R-:W-:-:S05]  /*9d50*/  VIADD R29, R32, 0xffffff80 ;  /* 0xffffff80201d7836 */ /* 0x000fca0000000000 */
[----:B------:R-:W-:Y:S02]  /*9d60*/  I2FP.F32.U32 R28, R29 ;  /* 0x0000001d001c7245 */ /* 0x000fe40000201000 */
[CC--:B------:R-:W-:Y:S01]  /*9d70*/  ISETP.GE.AND P4, PT, R29.reuse, R10.reuse, PT ;  /* 0x0000000a1d00720c */ /* 0x0c0fe20003f86270 */
[C---:B------:R-:W-:Y:S01]  /*9d80*/  HMMA.16816.F32 R20, R176.reuse, R174, R20 ;  /* 0x000000aeb014723c */ /* 0x040fe20000001814 */
[----:B------:R-:W-:Y:S01]  /*9d90*/  ISETP.GE.AND P5, PT, R29, R9, PT ;  /* 0x000000091d00720c */ /* 0x000fe20003fa6270 */
[----:B------:R-:W-:Y:S02]  /*9da0*/  VIADD R29, R32, 0xffffffb8 ;  /* 0xffffffb8201d7836 */ /* 0x000fe40000000000 */
[C---:B------:R-:W-:Y:S01]  /*9db0*/  FFMA.FTZ R24, R28.reuse, UR6, R24 ;  /* 0x000000061c187c23 */ /* 0x040fe20008010018 */
[----:B------:R-:W-:Y:S01]  /*9dc0*/  FFMA.FTZ R26, R28, UR6, R26 ;  /* 0x000000061c1a7c23 */ /* 0x000fe2000801001a */
[C---:B------:R-:W-:Y:S01]  /*9dd0*/  VIADD R174, R32.reuse, 0xffffff88 ;  /* 0xffffff8820ae7836 */ /* 0x040fe20000000000 */
[----:B------:R-:W-:Y:S01]  /*9de0*/  BAR.SYNC.DEFER_BLOCKING 0x0 ;  /* 0x0000000000007b1d */ /* 0x000fe20000010000 */
[----:B------:R-:W-:Y:S01]  /*9df0*/  ISETP.GE.AND P6, PT, R29, R10, PT ;  /* 0x0000000a1d00720c */ /* 0x000fe20003fc6270 */
[C---:B------:R-:W-:Y:S08]  /*9e00*/  HMMA.16816.F32 R16, R176.reuse, R168, R16 ;  /* 0x000000a8b010723c */ /* 0x040ff00000001810 */
[C---:B------:R-:W-:Y:S08]  /*9e10*/  HMMA.16816.F32 R12, R176.reuse, R170, R12 ;  /* 0x000000aab00c723c */ /* 0x040ff0000000180c */
[C---:B------:R-:W-:Y:S08]  /*9e20*/  HMMA.16816.F32 R196, R176.reuse, R34, R196 ;  /* 0x00000022b0c4723c */ /* 0x040ff000000018c4 */
[----:B------:R-:W-:Y:S01]  /*9e30*/  HMMA.16816.F32 R188, R176, R30, R188 ;  /* 0x0000001eb0bc723c */ /* 0x000fe200000018bc */
[----:B------:R-:W-:Y:S01]  /*9e40*/  P2R R30, PR, RZ, 0x10 ;  /* 0x00000010ff1e7803 */ /* 0x000fe20000000000 */
[----:B------:R-:W-:Y:S01]  /*9e50*/  VIADD R178, R32, 0xffffff81 ;  /* 0xffffff8120b27836 */ /* 0x000fe20000000000 */
[----:B------:R-:W-:-:S02]  /*9e60*/  NOP ;  /* 0x0000000000007918 */ /* 0x000fc40000000000 */
        /* <DEDUP_REMOVED lines=110> */
.L_x_691:
[----:B------:R-:W2:Y:S04]  /*a550*/  LDL.64 R212, [R1+0x8] ;  /* 0x0000080001d47983 */ /* 0x000ea80000100a00 */
[----:B------:R-:W2:Y:S01]  /*a560*/  LDL.64 R210, [R1] ;  /* 0x0000000001d27983 */ /* 0x000ea20000100a00 */
[----:B------:R-:W-:Y:S01]  /*a570*/  ISETP.NE.AND P4, PT, R30, RZ, PT ;  /* 0x000000ff1e00720c */ /* 0x000fe20003f85270 */
[----:B------:R-:W-:Y:S01]  /*a580*/  VIADD R175, R32, 0xffffff89 ;  /* 0xffffff8920af7836 */ /* 0x000fe20000000000 */
[----:B------:R-:W-:Y:S01]  /*a590*/  ISETP.GE.AND P3, PT, R178, R10, PT ;  /* 0x0000000ab200720c */ /* 0x000fe20003f66270 */
[----:B-1----:R-:W-:Y:S01]  /*a5a0*/  VIADD R171, R32, 0xffffff90 ;  /* 0xffffff9020ab7836 */ /* 0x002fe20000000000 */
[----:B------:R-:W-:Y:S01]  /*a5b0*/  FSEL R28, R24, -INF , !P4 ;  /* 0xff800000181c7808 */ /* 0x000fe20006000000 */
[C---:B------:R-:W-:Y:S01]  /*a5c0*/  VIADD R186, R32.reuse, 0xffffff98 ;  /* 0xffffff9820ba7836 */ /* 0x040fe20000000000 */
[----:B------:R-:W-:Y:S01]  /*a5d0*/  I2FP.F32.U32 R24, R29 ;  /* 0x0000001d00187245 */ /* 0x000fe20000201000 */
[----:B------:R-:W-:Y:S01]  /*a5e0*/  VIADD R169, R32, 0xffffff91 ;  /* 0xffffff9120a97836 */ /* 0x000fe20000000000 */
[-C--:B------:R-:W-:Y:S01]  /*a5f0*/  ISETP.GE.AND P1, PT, R178, R9.reuse, PT ;  /* 0x00000009b200720c */ /* 0x080fe20003f26270 */
[----:B------:R-:W-:Y:S01]  /*a600*/  VIADD R183, R32, 0xffffff99 ;  /* 0xffffff9920b77836 */ /* 0x000fe20000000000 */
[----:B------:R-:W-:Y:S01]  /*a610*/  I2FP.F32.U32 R178, R178 ;  /* 0x000000b200b27245 */ /* 0x000fe20000201000 */
[----:B------:R-:W-:Y:S01]  /*a620*/  FFMA.FTZ R188, R24, UR6, R188 ;  /* 0x0000000618bc7c23 */ /* 0x000fe200080100bc */
[----:B------:R-:W-:Y:S01]  /*a630*/  FSEL R179, R26, -INF , !P5 ;  /* 0xff8000001ab37808 */ /* 0x000fe20006800000 */
[----:B------:R-:W-:Y:S01]  /*a640*/  VIADD R166, R32, 0xffffffa1 ;  /* 0xffffffa120a67836 */ /* 0x000fe20000000000 */
[CC--:B------:R-:W-:Y:S01]  /*a650*/  ISETP.GE.AND P5, PT, R175.reuse, R10.reuse, PT ;  /* 0x0000000aaf00720c */ /* 0x0c0fe20003fa6270 */
[C---:B------:R-:W-:Y:S01]  /*a660*/  FFMA.FTZ R25, R178.reuse, UR6, R25 ;  /* 0x00000006b2197c23 */ /* 0x040fe20008010019 */
[----:B------:R-:W-:Y:S01]  /*a670*/  FFMA.FTZ R178, R178, UR6, R27 ;  /* 0x00000006b2b27c23 */ /* 0x000fe2000801001b */
[----:B------:R-:W-:Y:S01]  /*a680*/  FSEL R229, R188, -INF , !P6 ;  /* 0xff800000bce57808 */ /* 0x000fe20007000000 */
[C---:B------:R-:W-:Y:S01]  /*a690*/  VIADD R200, R32.reuse, 0xffffffa0 ;  /* 0xffffffa020c87836 */ /* 0x040fe20000000000 */
[-C--:B------:R-:W-:Y:S01]  /*a6a0*/  ISETP.GE.AND P6, PT, R175, R9.reuse, PT ;  /* 0x00000009af00720c */ /* 0x080fe20003fc6270 */
[----:B------:R-:W-:Y:S01]  /*a6b0*/  VIADD R165, R32, 0xffffffa8 ;  /* 0xffffffa820a57836 */ /* 0x000fe20000000000 */
[----:B------:R-:W-:Y:S01]  /*a6c0*/  ISETP.GE.AND P2, PT, R174, R10, PT ;  /* 0x0000000aae00720c */ /* 0x000fe20003f46270 */
[----:B------:R-:W-:Y:S01]  /*a6d0*/  VIADD R203, R32, 0xffffffb0 ;  /* 0xffffffb020cb7836 */ /* 0x000fe20000000000 */
[----:B------:R-:W-:Y:S01]  /*a6e0*/  ISETP.GE.AND P0, PT, R174, R9, PT ;  /* 0x00000009ae00720c */ /* 0x000fe20003f06270 */
[C---:B------:R-:W-:Y:S01]  /*a6f0*/  VIADD R188, R32.reuse, 0xffffffa9 ;  /* 0xffffffa920bc7836 */ /* 0x040fe20000000000 */
[----:B------:R-:W-:Y:S01]  /*a700*/  I2FP.F32.U32 R175, R175 ;  /* 0x000000af00af7245 */ /* 0x000fe20000201000 */
[----:B------:R-:W-:Y:S01]  /*a710*/  VIADD R187, R32, 0xffffffb1 ;  /* 0xffffffb120bb7836 */ /* 0x000fe20000000000 */
[----:B------:R-:W-:Y:S01]  /*a720*/  I2FP.F32.U32 R174, R174 ;  /* 0x000000ae00ae7245 */ /* 0x000fe20000201000 */
[----:B------:R-:W1:Y:S01]  /*a730*/  S2R R220, SR_CTAID.X ;  /* 0x0000000000dc7919 */ /* 0x000e620000002500 */
[----:B------:R-:W-:Y:S01]  /*a740*/  FSEL R182, R25, -INF , !P3 ;  /* 0xff80000019b67808 */ /* 0x000fe20005800000 */
[----:B------:R-:W-:Y:S01]  /*a750*/  FFMA.FTZ R177, R175, UR6, R21 ;  /* 0x00000006afb17c23 */ /* 0x000fe20008010015 */
[----:B------:R-:W-:Y:S01]  /*a760*/  FSEL R178, R178, -INF , !P1 ;  /* 0xff800000b2b27808 */ /* 0x000fe20004800000 */
[C---:B------:R-:W-:Y:S01]  /*a770*/  FFMA.FTZ R176, R174.reuse, UR6, R20 ;  /* 0x00000006aeb07c23 */ /* 0x040fe20008010014 */
[-C--:B------:R-:W-:Y:S01]  /*a780*/  ISETP.GE.AND P3, PT, R171, R10.reuse, PT ;  /* 0x0000000aab00720c */ /* 0x080fe20003f66270 */
[----:B------:R-:W-:Y:S01]  /*a790*/  FFMA.FTZ R175, R175, UR6, R23 ;  /* 0x00000006afaf7c23 */ /* 0x000fe20008010017 */
[----:B------:R-:W-:Y:S01]  /*a7a0*/  ISETP.GE.AND P1, PT, R171, R9, PT ;  /* 0x00000009ab00720c */ /* 0x000fe20003f26270 */
[----:B------:R-:W-:Y:S01]  /*a7b0*/  FFMA.FTZ R174, R174, UR6, R22 ;  /* 0x00000006aeae7c23 */ /* 0x000fe20008010016 */
[----:B------:R-:W-:Y:S01]  /*a7c0*/  I2FP.F32.U32 R171, R171 ;  /* 0x000000ab00ab7245 */ /* 0x000fe20000201000 */
[----:B------:R-:W-:Y:S01]  /*a7d0*/  VIADD R25, R32, 0xffffffb9 ;  /* 0xffffffb920197836 */ /* 0x000fe20000000000 */
[----:B------:R-:W-:Y:S01]  /*a7e0*/  FSEL R177, R177, -INF , !P5 ;  /* 0xff800000b1b17808 */ /* 0x000fe20006800000 */
[----:B------:R-:W-:Y:S01]  /*a7f0*/  UIADD3 UR9, UPT, UPT, UR23, -0x1, URZ ;  /* 0xffffffff17097890 */ /* 0x000fe2000fffe0ff */
[----:B------:R-:W-:Y:S01]  /*a800*/  FSEL R175, R175, -INF , !P6 ;  /* 0xff800000afaf7808 */ /* 0x000fe20007000000 */
[C---:B------:R-:W-:Y:S01]  /*a810*/  FFMA.FTZ R173, R171.reuse, UR6, R16 ;  /* 0x00000006abad7c23 */ /* 0x040fe20008010010 */
[----:B------:R-:W-:Y:S01]  /*a820*/  FFMA.FTZ R171, R171, UR6, R18 ;  /* 0x00000006abab7c23 */ /* 0x000fe20008010012 */
[----:B------:R-:W-:Y:S01]  /*a830*/  FSEL R176, R176, -INF , !P2 ;  /* 0xff800000b0b07808 */ /* 0x000fe20005000000 */
[----:B------:R-:W-:Y:S01]  /*a840*/  UIADD3 UR8, UPT, UPT, UR35, -0x4498517b, URZ ;  /* 0xbb67ae8523087890 */ /* 0x000fe2000fffe0ff */
[----:B------:R-:W-:Y:S01]  /*a850*/  FSEL R174, R174, -INF , !P0 ;  /* 0xff800000aeae7808 */ /* 0x000fe20004000000 */
[----:B------:R-:W-:Y:S01]  /*a860*/  USHF.L.U32 UR9, UR9, 0x1, URZ ;  /* 0x0000000109097899 */ /* 0x000fe200080006ff */
[-C--:B------:R-:W-:Y:S01]  /*a870*/  ISETP.GE.AND P5, PT, R186, R10.reuse, PT ;  /* 0x0000000aba00720c */ /* 0x080fe20003fa6270 */
[----:B------:R-:W-:Y:S01]  /*a880*/  FFMA.FTZ R190, R24, UR6, R190 ;  /* 0x0000000618be7c23 */ /* 0x000fe200080100be */
[-C--:B------:R-:W-:Y:S01]  /*a890*/  ISETP.GE.AND P6, PT, R186, R9.reuse, PT ;  /* 0x00000009ba00720c */ /* 0x080fe20003fc6270 */
[----:B------:R-:W-:Y:S01]  /*a8a0*/  UIADD3 UR7, UPT, UPT, UR34, -0x61c88647, URZ ;  /* 0x9e3779b922077890 */ /* 0x000fe2000fffe0ff */
[C---:B------:R-:W-:Y:S01]  /*a8b0*/  ISETP.GE.AND P2, PT, R169.reuse, R10, PT ;  /* 0x0000000aa900720c */ /* 0x040fe20003f46270 */
[----:B------:R-:W-:Y:S01]  /*a8c0*/  UIADD3 UR4, UPT, UPT, UR34, 0x3c6ef372, URZ ;  /* 0x3c6ef37222047890 */ /* 0x000fe2000fffe0ff */
[----:B------:R-:W-:-:S02]  /*a8d0*/  ISETP.GE.AND P0, PT, R169, R9, PT ;  /* 0x00000009a900720c */ /* 0x000fc40003f06270 */
[----:B------:R-:W-:Y:S02]  /*a8e0*/  I2FP.F32.U32 R186, R186 ;  /* 0x000000ba00ba7245 */ /* 0x000fe40000201000 */
[----:B------:R-:W-:Y:S02]  /*a8f0*/  I2FP.F32.U32 R169, R169 ;  /* 0x000000a900a97245 */ /* 0x000fe40000201000 */
[----:B------:R-:W-:Y:S01]  /*a900*/  FSEL R173, R173, -INF , !P3 ;  /* 0xff800000adad7808 */ /* 0x000fe20005800000 */
[C---:B------:R-:W-:Y:S01]  /*a910*/  FFMA.FTZ R170, R186.reuse, UR6, R12 ;  /* 0x00000006baaa7c23 */ /* 0x040fe2000801000c */
[----:B------:R-:W-:Y:S01]  /*a920*/  FSEL R171, R171, -INF , !P1 ;  /* 0xff800000abab7808 */ /* 0x000fe20004800000 */
[----:B------:R-:W-:Y:S01]  /*a930*/  FFMA.FTZ R172, R169, UR6, R17 ;  /* 0x00000006a9ac7c23 */ /* 0x000fe20008010011 */
[C---:B------:R-:W-:Y:S01]  /*a940*/  ISETP.GE.AND P3, PT, R183.reuse, R10, PT ;  /* 0x0000000ab700720c */ /* 0x040fe20003f66270 */
[----:B------:R-:W-:Y:S01]  /*a950*/  FFMA.FTZ R186, R186, UR6, R14 ;  /* 0x00000006baba7c23 */ /* 0x000fe2000801000e */
[----:B------:R-:W-:Y:S01]  /*a960*/  ISETP.GE.AND P1, PT, R183, R9, PT ;  /* 0x00000009b700720c */ /* 0x000fe20003f26270 */
[----:B------:R-:W-:Y:S01]  /*a970*/  FFMA.FTZ R169, R169, UR6, R19 ;  /* 0x00000006a9a97c23 */ /* 0x000fe20008010013 */
[----:B------:R-:W-:-:S02]  /*a980*/  I2FP.F32.U32 R183, R183 ;  /* 0x000000b700b77245 */ /* 0x000fc40000201000 */
[----:B------:R-:W-:Y:S02]  /*a990*/  FSEL R170, R170, -INF , !P5 ;  /* 0xff800000aaaa7808 */ /* 0x000fe40006800000 */
[----:B------:R-:W-:Y:S01]  /*a9a0*/  FSEL R186, R186, -INF , !P6 ;  /* 0xff800000baba7808 */ /* 0x000fe20007000000 */
[C---:B------:R-:W-:Y:S01]  /*a9b0*/  FFMA.FTZ R168, R183.reuse, UR6, R13 ;  /* 0x00000006b7a87c23 */ /* 0x040fe2000801000d */
[----:B------:R-:W-:Y:S01]  /*a9c0*/  FFMA.FTZ R183, R183, UR6, R15 ;  /* 0x00000006b7b77c23 */ /* 0x000fe2000801000f */
[----:B------:R-:W-:Y:S02]  /*a9d0*/  FSEL R172, R172, -INF , !P2 ;  /* 0xff800000acac7808 */ /* 0x000fe40005000000 */
[----:B------:R-:W-:Y:S02]  /*a9e0*/  FSEL R169, R169, -INF , !P0 ;  /* 0xff800000a9a97808 */ /* 0x000fe40004000000 */
[C---:B------:R-:W-:Y:S02]  /*a9f0*/  ISETP.GE.AND P5, PT, R166.reuse, R10, PT ;  /* 0x0000000aa600720c */ /* 0x040fe40003fa6270 */
[----:B------:R-:W-:-:S02]  /*aa00*/  ISETP.GE.AND P6, PT, R166, R9, PT ;  /* 0x00000009a600720c */ /* 0x000fc40003fc6270 */
[C---:B------:R-:W-:Y:S02]  /*aa10*/  ISETP.GE.AND P2, PT, R200.reuse, R10, PT ;  /* 0x0000000ac800720c */ /* 0x040fe40003f46270 */
[-C--:B------:R-:W-:Y:S02]  /*aa20*/  ISETP.GE.AND P0, PT, R200, R9.reuse, PT ;  /* 0x00000009c800720c */ /* 0x080fe40003f06270 */
[----:B------:R-:W-:Y:S02]  /*aa30*/  I2FP.F32.U32 R166, R166 ;  /* 0x000000a600a67245 */ /* 0x000fe40000201000 */
[----:B------:R-:W-:Y:S02]  /*aa40*/  I2FP.F32.U32 R200, R200 ;  /* 0x000000c800c87245 */ /* 0x000fe40000201000 */
        /* <DEDUP_REMOVED lines=8> */
[----:B------:R-:W-:-:S02]  /*aad0*/  I2FP.F32.U32 R165, R165 ;  /* 0x000000a500a57245 */ /* 0x000fc40000201000 */
[----:B------:R-:W-:Y:S02]  /*aae0*/  I2FP.F32.U32 R204, R203 ;  /* 0x000000cb00cc7245 */ /* 0x000fe40000201000 */
[----:B------:R-:W-:Y:S01]  /*aaf0*/  FSEL R202, R202, -INF , !P5 ;  /* 0xff800000caca7808 */ /* 0x000fe20006800000 */
[----:B------:R-:W-:Y:S01]  /*ab00*/  FFMA.FTZ R216, R165, UR6, R196 ;  /* 0x00000006a5d87c23 */ /* 0x000fe200080100c4 */
[-C--:B------:R-:W-:Y:S01]  /*ab10*/  ISETP.GE.AND P5, PT, R203, R10.reuse, PT ;  /* 0x0000000acb00720c */ /* 0x080fe20003fa6270 */
[----:B------:R-:W-:Y:S01]  /*ab20*/  FFMA.FTZ R192, R204, UR6, R192 ;  /* 0x00000006ccc07c23 */ /* 0x000fe200080100c0 */
[----:B------:R-:W-:Y:S01]  /*ab30*/  FSEL R201, R201, -INF , !P2 ;  /* 0xff800000c9c97808 */ /* 0x000fe20005000000 */
[----:B------:R-:W-:Y:S01]  /*ab40*/  FFMA.FTZ R198, R165, UR6, R198 ;  /* 0x00000006a5c67c23 */ /* 0x000fe200080100c6 */
[----:B------:R-:W-:Y:S01]  /*ab50*/  FSEL R200, R200, -INF , !P0 ;  /* 0xff800000c8c87808 */ /* 0x000fe20004000000 */
[----:B------:R-:W-:Y:S01]  /*ab60*/  FFMA.FTZ R194, R204, UR6, R194 ;  /* 0x00000006ccc27c23 */ /* 0x000fe200080100c2 */
[C---:B------:R-:W-:Y:S01]  /*ab70*/  ISETP.GE.AND P2, PT, R188.reuse, R10, PT ;  /* 0x0000000abc00720c */ /* 0x040fe20003f46270 */
[----:B------:R-:W-:Y:S01]  /*ab80*/  IMAD.U32 R165, RZ, RZ, UR35 ;  /* 0x00000023ffa57e24 */ /* 0x000fe2000f8e00ff */
[----:B------:R-:W-:-:S02]  /*ab90*/  ISETP.GE.AND P0, PT, R188, R9, PT ;  /* 0x00000009bc00720c */ /* 0x000fc40003f06270 */
[----:B------:R-:W-:Y:S02]  /*aba0*/  FSEL R216, R216, -INF , !P3 ;  /* 0xff800000d8d87808 */ /* 0x000fe40005800000 */
[----:B------:R-:W-:Y:S02]  /*abb0*/  I2FP.F32.U32 R188, R188 ;  /* 0x000000bc00bc7245 */ /* 0x000fe40000201000 */
[----:B------:R-:W-:Y:S02]  /*abc0*/  ISETP.GE.AND P3, PT, R203, R9, PT ;  /* 0x00000009cb00720c */ /* 0x000fe40003f66270 */
[----:B------:R-:W-:Y:S01]  /*abd0*/  FSEL R203, R192, -INF , !P5 ;  /* 0xff800000c0cb7808 */ /* 0x000fe20006800000 */
[----:B------:R-:W-:Y:S01]  /*abe0*/  FFMA.FTZ R197, R188, UR6, R197 ;  /* 0x00000006bcc57c23 */ /* 0x000fe200080100c5 */
[----:B------:R-:W-:Y:S02]  /*abf0*/  I2FP.F32.U32 R208, R25 ;  /* 0x0000001900d07245 */ /* 0x000fe40000201000 */
[----:B------:R-:W-:-:S02]  /*ac00*/  FMNMX3.FTZ R192, R2, R28, R182, !PT ;  /* 0x0000001c02c07276 */ /* 0x000fc400078100b6 */
[----:B------:R-:W-:Y:S01]  /*ac10*/  I2FP.F32.U32 R196, R187 ;  /* 0x000000bb00c47245 */ /* 0x000fe20000201000 */
[----:B------:R-:W-:Y:S01]  /*ac20*/  FFMA.FTZ R189, R208, UR6, R189 ;  /* 0x00000006d0bd7c23 */ /* 0x000fe200080100bd */
[----:B------:R-:W-:Y:S01]  /*ac30*/  FMNMX3.FTZ R192, R192, R176, R177, !PT ;  /* 0x000000b0c0c07276 */ /* 0x000fe200078100b1 */
[----:B------:R-:W-:Y:S01]  /*ac40*/  FFMA.FTZ R191, R208, UR6, R191 ;  /* 0x00000006d0bf7c23 */ /* 0x000fe200080100bf */
[-C--:B------:R-:W-:Y:S01]  /*ac50*/  ISETP.GE.AND P5, PT, R25, R10.reuse, PT ;  /* 0x0000000a1900720c */ /* 0x080fe20003fa6270 */
[C---:B------:R-:W-:Y:S01]  /*ac60*/  FFMA.FTZ R193, R196.reuse, UR6, R193 ;  /* 0x00000006c4c17c23 */ /* 0x040fe200080100c1 */
[----:B------:R-:W-:Y:S01]  /*ac70*/  FSEL R214, R197, -INF , !P2 ;  /* 0xff800000c5d67808 */ /* 0x000fe20005000000 */
[----:B------:R-:W-:Y:S01]  /*ac80*/  FFMA.FTZ R225, R196, UR6, R195 ;  /* 0x00000006c4e17c23 */ /* 0x000fe200080100c3 */
[----:B------:R-:W-:Y:S02]  /*ac90*/  FMNMX3.FTZ R192, R192, R173, R172, !PT ;  /* 0x000000adc0c07276 */ /* 0x000fe400078100ac */
[----:B------:R-:W-:-:S02]  /*aca0*/  ISETP.GE.AND P2, PT, R187, R10, PT ;  /* 0x0000000abb00720c */ /* 0x000fc40003f46270 */
[----:B------:R-:W-:Y:S01]  /*acb0*/  FSEL R228, R189, -INF , !P5 ;  /* 0xff800000bde47808 */ /* 0x000fe20006800000 */
[----:B------:R-:W-:Y:S01]  /*acc0*/  FFMA.FTZ R189, R188, UR6, R199 ;  /* 0x00000006bcbd7c23 */ /* 0x000fe200080100c7 */
[----:B------:R-:W-:Y:S02]  /*acd0*/  FMNMX3.FTZ R188, R192, R170, R168, !PT ;  /* 0x000000aac0bc7276 */ /* 0x000fe400078100a8 */
[----:B------:R-:W-:Y:S02]  /*ace0*/  FSEL R197, R193, -INF , !P2 ;  /* 0xff800000c1c57808 */ /* 0x000fe40005000000 */
[----:B------:R-:W-:Y:S02]  /*acf0*/  ISETP.GE.AND P2, PT, R187, R9, PT ;  /* 0x00000009bb00720c */ /* 0x000fe40003f46270 */
[----:B------:R-:W-:Y:S02]  /*ad00*/  FMNMX3.FTZ R187, R0, R179, R178, !PT ;  /* 0x000000b300bb7276 */ /* 0x000fe400078100b2 */
[----:B------:R-:W-:-:S02]  /*ad10*/  FMNMX3.FTZ R188, R188, R201, R202, !PT ;  /* 0x000000c9bcbc7276 */ /* 0x000fc400078100ca */
[----:B------:R-:W-:Y:S02]  /*ad20*/  FMNMX3.FTZ R187, R187, R174, R175, !PT ;  /* 0x000000aebbbb7276 */ /* 0x000fe400078100af */
[----:B------:R-:W-:Y:S02]  /*ad30*/  FMNMX3.FTZ R188, R188, R216, R214, !PT ;  /* 0x000000d8bcbc7276 */ /* 0x000fe400078100d6 */
[----:B------:R-:W-:Y:S02]  /*ad40*/  FMNMX3.FTZ R187, R187, R171, R169, !PT ;  /* 0x000000abbbbb7276 */ /* 0x000fe400078100a9 */
[----:B------:R-:W-:Y:S02]  /*ad50*/  FMNMX3.FTZ R188, R188, R203, R197, !PT ;  /* 0x000000cbbcbc7276 */ /* 0x000fe400078100c5 */
[----:B------:R-:W-:Y:S02]  /*ad60*/  FSEL R199, R166, -INF , !P6 ;  /* 0xff800000a6c77808 */ /* 0x000fe40007000000 */
[----:B------:R-:W-:-:S02]  /*ad70*/  FMNMX3.FTZ R187, R187, R186, R183, !PT ;  /* 0x000000babbbb7276 */ /* 0x000fc400078100b7 */
[----:B------:R-:W-:Y:S02]  /*ad80*/  FMNMX3.FTZ R188, R188, R229, R228, !PT ;  /* 0x000000e5bcbc7276 */ /* 0x000fe400078100e4 */
[----:B------:R-:W-:Y:S02]  /*ad90*/  FSEL R195, R198, -INF , !P1 ;  /* 0xff800000c6c37808 */ /* 0x000fe40004800000 */
[----:B------:R-:W-:Y:S01]  /*ada0*/  FSEL R189, R189, -INF , !P0 ;  /* 0xff800000bdbd7808 */ /* 0x000fe20004000000 */
[----:B------:R-:W3:Y:S01]  /*adb0*/  SHFL.BFLY PT, R24, R188, 0x2, 0x1f ;  /* 0x0c401f00bc187f89 */ /* 0x000ee200000e0000 */
[----:B------:R-:W-:Y:S02]  /*adc0*/  FMNMX3.FTZ R187, R187, R200, R199, !PT ;  /* 0x000000c8bbbb7276 */ /* 0x000fe400078100c7 */
[-C--:B------:R-:W-:Y:S02]  /*add0*/  ISETP.GE.AND P4, PT, R29, R9.reuse, PT ;  /* 0x000000091d00720c */ /* 0x080fe40003f86270 */
[----:B------:R-:W-:Y:S01]  /*ade0*/  ISETP.GE.AND P5, PT, R25, R9, PT ;  /* 0x000000091900720c */ /* 0x000fe20003fa6270 */
[----:B------:R-:W-:Y:S01]  /*adf0*/  IMAD.U32 R25, RZ, RZ, UR35 ;  /* 0x00000023ff197e24 */ /* 0x000fe2000f8e00ff */
[----:B------:R-:W-:-:S02]  /*ae00*/  FSEL R226, R194, -INF , !P3 ;  /* 0xff800000c2e27808 */ /* 0x000fc40005800000 */
[----:B------:R-:W-:Y:S02]  /*ae10*/  FSEL R225, R225, -INF , !P2 ;  /* 0xff800000e1e17808 */ /* 0x000fe40005000000 */
[----:B------:R-:W-:Y:S02]  /*ae20*/  FMNMX3.FTZ R187, R187, R195, R189, !PT ;  /* 0x000000c3bbbb7276 */ /* 0x000fe400078100bd */
[----:B------:R-:W-:Y:S02]  /*ae30*/  SHF.R.U32.HI R215, RZ, 0x5, R207 ;  /* 0x00000005ffd77819 */ /* 0x000fe400000116cf */
[----:B------:R-:W-:Y:S02]  /*ae40*/  FSEL R224, R190, -INF , !P4 ;  /* 0xff800000bee07808 */ /* 0x000fe40006000000 */
[----:B------:R-:W-:Y:S01]  /*ae50*/  FSEL R218, R191, -INF , !P5 ;  /* 0xff800000bfda7808 */ /* 0x000fe20006800000 */
[----:B-1----:R-:W-:Y:S01]  /*ae60*/  IMAD R220, R220, 0x4, R215 ;  /* 0x00000004dcdc7824 */ /* 0x002fe200078e02d7 */
[----:B------:R-:W-:-:S03]  /*ae70*/  FMNMX3.FTZ R187, R187, R226, R225, !PT ;  /* 0x000000e2bbbb7276 */ /* 0x000fc600078100e1 */
[----:B------:R-:W-:Y:S01]  /*ae80*/  IMAD.WIDE.U32 R220, R220, -0x326172a9, RZ ;  /* 0xcd9e8d57dcdc7825 */ /* 0x000fe200078e00ff */
[----:B---3--:R-:W-:Y:S02]  /*ae90*/  FMNMX.FTZ R24, R188, R24, !PT ;  /* 0x00000018bc187209 */ /* 0x008fe40007810000 */
[----:B--2---:R-:W-:Y:S01]  /*aea0*/  LOP3.LUT R192, R212, UR8, R211, 0x96, !PT ;  /* 0x00000008d4c07c12 */ /* 0x004fe2000f8e96d3 */
[----:B------:R-:W-:Y:S02]  /*aeb0*/  UIADD3 UR8, UPT, UPT, UR9, -0x2, URZ ;  /* 0xfffffffe09087890 */ /* 0x000fe4000fffe0ff */
[----:B------:R-:W-:Y:S02]  /*aec0*/  UIADD3 UR9, UPT, UPT, UR9, -0x1, URZ ;  /* 0xffffffff09097890 */ /* 0x000fe4000fffe0ff */
[----:B------:R-:W-:Y:S02]  /*aed0*/  IMAD.WIDE.U32 R192, R192, -0x326172a9, RZ ;  /* 0xcd9e8d57c0c07825 */ /* 0x000fe400078e00ff */
[--C-:B------:R-:W-:Y:S01]  /*aee0*/  LOP3.LUT R166, R165, UR8, R213.reuse, 0x96, !PT ;  /* 0x00000008a5a67c12 */ /* 0x100fe2000f8e96d5 */
[----:B------:R-:W-:Y:S01]  /*aef0*/  UIADD3 UR8, UPT, UPT, UR35, 0x76cf5d0a, URZ ;  /* 0x76cf5d0a23087890 */ /* 0x000fe2000fffe0ff */
[----:B------:R-:W-:Y:S01]  /*af00*/  LOP3.LUT R165, R25, UR9, R213, 0x96, !PT ;  /* 0x0000000919a57c12 */ /* 0x000fe2000f8e96d5 */
[----:B------:R-:W-:Y:S01]  /*af10*/  UIADD3 UR9, UPT, UPT, UR35, 0x32370b8f, URZ ;  /* 0x32370b8f23097890 */ /* 0x000fe2000fffe0ff */
[----:B------:R-:W-:Y:S01]  /*af20*/  FMNMX3.FTZ R25, R187, R224, R218, !PT ;  /* 0x000000e0bb197276 */ /* 0x000fe200078100da */
[----:B------:R-:W-:-:S04]  /*af30*/  IMAD.WIDE.U32 R212, R166, -0x326172a9, RZ ;  /* 0xcd9e8d57a6d47825 */ /* 0x000fc800078e00ff */
[----:B------:R-:W1:Y:S01]  /*af40*/  SHFL.BFLY PT, R187, R25, 0x2, 0x1f ;  /* 0x0c401f0019bb7f89 */ /* 0x000e6200000e0000 */
[----:B------:R-:W-:Y:S01]  /*af50*/  IMAD.WIDE.U32 R190, R165, -0x326172a9, RZ ;  /* 0xcd9e8d57a5be7825 */ /* 0x000fe200078e00ff */
[----:B------:R-:W-:Y:S02]  /*af60*/  LOP3.LUT R166, R220, UR7, R213, 0x96, !PT ;  /* 0x00000007dca67c12 */ /* 0x000fe4000f8e96d5 */
[----:B------:R-:W-:Y:S02]  /*af70*/  LOP3.LUT R212, R212, UR4, R193, 0x96, !PT ;  /* 0x00000004d4d47c12 */ /* 0x000fe4000f8e96c1 */
[----:B------:R-:W-:Y:S01]  /*af80*/  LOP3.LUT R165, R220, UR7, R191, 0x96, !PT ;  /* 0x00000007dca57c12 */ /* 0x000fe2000f8e96bf */
[----:B------:R-:W-:Y:S01]  /*af90*/  IMAD.WIDE.U32 R244, R166, -0x2daee0ad, RZ ;  /* 0xd2511f53a6f47825 */ /* 0x000fe200078e00ff */
[----:B------:R-:W-:Y:S01]  /*afa0*/  LOP3.LUT R190, R190, UR4, R193, 0x96, !PT ;  /* 0x00000004bebe7c12 */ /* 0x000fe2000f8e96c1 */
[----:B------:R-:W2:Y:S01]  /*afb0*/  SHFL.BFLY PT, R166, R24, 0x1, 0x1f ;  /* 0x0c201f0018a67f89 */ /* 0x000ea200000e0000 */
[----:B------:R-:W-:Y:S01]  /*afc0*/  UIADD3 UR7, UPT, UPT, UR34, -0x255992d5, URZ ;  /* 0xdaa66d2b22077890 */ /* 0x000fe2000fffe0ff */
[----:B------:R-:W-:Y:S01]  /*afd0*/  IMAD.WIDE.U32 R232, R165, -0x2daee0ad, RZ ;  /* 0xd2511f53a5e87825 */ /* 0x000fe200078e00ff */
[----:B------:R-:W-:Y:S01]  /*afe0*/  LOP3.LUT R188, R210, UR8, R245, 0x96, !PT ;  /* 0x00000008d2bc7c12 */ /* 0x000fe2000f8e96f5 */
[----:B------:R-:W-:-:S02]  /*aff0*/  UIADD3 UR4, UPT, UPT, UR34, 0x78dde6e4, URZ ;  /* 0x78dde6e422047890 */ /* 0x000fc4000fffe0ff */
[----:B------:R-:W-:Y:S01]  /*b000*/  IMAD.WIDE.U32 R212, R212, -0x2daee0ad, RZ ;  /* 0xd2511f53d4d47825 */ /* 0x000fe200078e00ff */
[----:B------:R-:W-:Y:S01]  /*b010*/  LOP3.LUT R165, R210, UR8, R233, 0x96, !PT ;  /* 0x00000008d2a57c12 */ /* 0x000fe2000f8e96e9 */
[----:B------:R-:W3:Y:S02]  /*b020*/  LDCU UR8, c[0x0][0x45c] ;  /* 0x00008b80ff0877ac */ /* 0x000ee40008000800 */
[----:B------:R-:W-:Y:S01]  /*b030*/  IMAD.WIDE.U32 R190, R190, -0x2daee0ad, RZ ;  /* 0xd2511f53bebe7825 */ /* 0x000fe200078e00ff */
[----:B------:R-:W-:-:S03]  /*b040*/  LOP3.LUT R244, R244, UR9, R213, 0x96, !PT ;  /* 0x00000009f4f47c12 */ /* 0x000fc6000f8e96d5 */
[----:B------:R-:W-:Y:S01]  /*b050*/  IMAD.WIDE.U32 R210, R188, -0x326172a9, RZ ;  /* 0xcd9e8d57bcd27825 */ /* 0x000fe200078e00ff */
[----:B------:R-:W-:Y:S02]  /*b060*/  LOP3.LUT R232, R232, UR9, R191, 0x96, !PT ;  /* 0x00000009e8e87c12 */ /* 0x000fe4000f8e96bf */
[----:B-1----:R-:W-:Y:S01]  /*b070*/  FMNMX.FTZ R187, R25, R187, !PT ;  /* 0x000000bb19bb7209 */ /* 0x002fe20007810000 */
[----:B------:R-:W-:Y:S01]  /*b080*/  IMAD.WIDE.U32 R220, R165, -0x326172a9, RZ ;  /* 0xcd9e8d57a5dc7825 */ /* 0x000fe200078e00ff */
[----:B------:R-:W-:-:S03]  /*b090*/  LOP3.LUT R165, R192, UR7, R211, 0x96, !PT ;  /* 0x00000007c0a57c12 */ /* 0x000fc6000f8e96d3 */
[----:B------:R-:W-:Y:S01]  /*b0a0*/  IMAD.WIDE.U32 R244, R244, -0x326172a9, RZ ;  /* 0xcd9e8d57f4f47825 */ /* 0x000fe200078e00ff */
[----:B------:R-:W-:Y:S01]  /*b0b0*/  LOP3.LUT R25, R192, UR7, R221, 0x96, !PT ;  /* 0x00000007c0197c12 */ /* 0x000fe2000f8e96dd */
[----:B------:R-:W-:Y:S01]  /*b0c0*/  UIADD3 UR7, UPT, UPT, UR35, -0x126145ec, URZ ;  /* 0xed9eba1423077890 */ /* 0x000fe2000fffe0ff */
[----:B--2---:R-:W-:Y:S01]  /*b0d0*/  FMNMX.FTZ R166, R24, R166, !PT ;  /* 0x000000a618a67209 */ /* 0x004fe20007810000 */
[----:B------:R-:W-:Y:S01]  /*b0e0*/  IMAD.WIDE.U32 R232, R232, -0x326172a9, RZ ;  /* 0xcd9e8d57e8e87825 */ /* 0x000fe200078e00ff */
[----:B------:R-:W-:Y:S02]  /*b0f0*/  LOP3.LUT R210, R210, UR4, R245, 0x96, !PT ;  /* 0x00000004d2d27c12 */ /* 0x000fe4000f8e96f5 */
[----:B------:R-:W-:Y:S01]  /*b100*/  FSETP.NEU.FTZ.AND P0, PT, R166, -INF , PT ;  /* 0xff800000a600780b */ /* 0x000fe20003f1d000 */
[----:B------:R-:W-:Y:S01]  /*b110*/  IMAD.WIDE.U32 R222, R165, -0x2daee0ad, RZ ;  /* 0xd2511f53a5de7825 */ /* 0x000fe200078e00ff */
[----:B------:R-:W-:Y:S01]  /*b120*/  LOP3.LUT R192, R220, UR4, R233, 0x96, !PT ;  /* 0x00000004dcc07c12 */ /* 0x000fe2000f8e96e9 */
[----:B------:R-:W1:Y:S01]  /*b130*/  SHFL.BFLY PT, R165, R187, 0x1, 0x1f ;  /* 0x0c201f00bba57f89 */ /* 0x000e6200000e0000 */
[----:B------:R-:W-:Y:S01]  /*b140*/  UIADD3 UR4, UPT, UPT, UR35, -0x56f99767, URZ ;  /* 0xa906689923047890 */ /* 0x000fe2000fffe0ff */
[----:B------:R-:W-:Y:S01]  /*b150*/  IMAD.WIDE.U32 R210, R210, -0x2daee0ad, RZ ;  /* 0xd2511f53d2d27825 */ /* 0x000fe200078e00ff */
[----:B------:R-:W-:-:S03]  /*b160*/  LOP3.LUT R188, R212, UR7, R223, 0x96, !PT ;  /* 0x00000007d4bc7c12 */ /* 0x000fc6000f8e96df */
[C---:B---3--:R-:W-:Y:S01]  /*b170*/  FMUL.FTZ R191, R166.reuse, UR8 ;  /* 0x00000008a6bf7c20 */ /* 0x048fe20008410000 */
[----:B------:R-:W-:Y:S01]  /*b180*/  FSEL R198, R166, RZ, P0 ;  /* 0x000000ffa6c67208 */ /* 0x000fe20000000000 */
[----:B------:R-:W-:Y:S01]  /*b190*/  IMAD.WIDE.U32 R220, R25, -0x2daee0ad, RZ ;  /* 0xd2511f5319dc7825 */ /* 0x000fe200078e00ff */
[----:B------:R-:W-:Y:S02]  /*b1a0*/  LOP3.LUT R212, R222, UR4, R211, 0x96, !PT ;  /* 0x00000004ded47c12 */ /* 0x000fe4000f8e96d3 */
[----:B------:R-:W-:Y:S01]  /*b1b0*/  FSEL R191, R191, RZ, P0 ;  /* 0x000000ffbfbf7208 */ /* 0x000fe20000000000 */
[----:B------:R-:W-:Y:S01]  /*b1c0*/  IMAD.WIDE.U32 R192, R192, -0x2daee0ad, RZ ;  /* 0xd2511f53c0c07825 */ /* 0x000fe200078e00ff */
[----:B------:R-:W-:Y:S01]  /*b1d0*/  LOP3.LUT R25, R190, UR7, R221, 0x96, !PT ;  /* 0x00000007be197c12 */ /* 0x000fe2000f8e96dd */
[----:B------:R-:W-:Y:S02]  /*b1e0*/  UIADD3 UR7, UPT, UPT, UR34, 0x1715609d, URZ ;  /* 0x1715609d22077890 */ /* 0x000fe4000fffe0ff */
[----:B------:R-:W-:Y:S01]  /*b1f0*/  FADD.FTZ R198, R2, -R198 ;  /* 0x800000c602c67221 */ /* 0x000fe20000010000 */
[----:B------:R-:W-:Y:S01]  /*b200*/  IMAD.WIDE.U32 R242, R188, -0x326172a9, RZ ;  /* 0xcd9e8d57bcf27825 */ /* 0x000fe200078e00ff */
[----:B------:R-:W-:Y:S01]  /*b210*/  LOP3.LUT R24, R220, UR4, R193, 0x96, !PT ;  /* 0x00000004dc187c12 */ /* 0x000fe2000f8e96c1 */
[----:B------:R-:W-:-:S02]  /*b220*/  UIADD3 UR4, UPT, UPT, UR34, -0x4ab325aa, URZ ;  /* 0xb54cda5622047890 */ /* 0x000fc4000fffe0ff */
[----:B------:R-:W-:Y:S01]  /*b230*/  FFMA.FTZ R190, R28, UR8, -R191 ;  /* 0x000000081cbe7c23 */ /* 0x000fe200080108bf */
[----:B------:R-:W-:-:S04]  /*b240*/  IMAD.WIDE.U32 R220, R25, -0x326172a9, RZ ;  /* 0xcd9e8d5719dc7825 */ /* 0x000fc800078e00ff */
[--C-:B------:R-:W-:Y:S01]  /*b250*/  FFMA.FTZ R236, R182, UR8, -R191.reuse ;  /* 0x00000008b6ec7c23 */ /* 0x100fe200080108bf */
[----:B------:R-:W-:Y:S01]  /*b260*/  FFMA.FTZ R222, R176, UR8, -R191 ;  /* 0x00000008b0de7c23 */ /* 0x000fe200080108bf */
[----:B------:R-:W-:Y:S01]  /*b270*/  LOP3.LUT R244, R244, UR7, R243, 0x96, !PT ;  /* 0x00000007f4f47c12 */ /* 0x000fe2000f8e96f3 */
[----:B------:R-:W-:Y:S01]  /*b280*/  IMAD.WIDE.U32 R212, R212, -0x326172a9, RZ ;  /* 0xcd9e8d57d4d47825 */ /* 0x000fe200078e00ff */
[----:B------:R-:W-:Y:S01]  /*b290*/  MUFU.EX2 R190, R190 ;  /* 0x000000be00be7308 */ /* 0x000fe20000000800 */
[----:B-1----:R-:W-:Y:S02]  /*b2a0*/  FMNMX.FTZ R165, R187, R165, !PT ;  /* 0x000000a5bba57209 */ /* 0x002fe40007810000 */
[----:B------:R-:W-:Y:S01]  /*b2b0*/  FFMA.FTZ R196, R172, UR8, -R191 ;  /* 0x00000008acc47c23 */ /* 0x000fe200080108bf */
[----:B------:R-:W-:Y:S01]  /*b2c0*/  IMAD.WIDE.U32 R24, R24, -0x326172a9, RZ ;  /* 0xcd9e8d5718187825 */ /* 0x000fe200078e00ff */
[----:B------:R-:W-:-:S03]  /*b2d0*/  LOP3.LUT R242, R242, UR4, R213, 0x96, !PT ;  /* 0x00000004f2f27c12 */ /* 0x000fc6000f8e96d5 */
[----:B------:R-:W-:Y:S01]  /*b2e0*/  FFMA.FTZ R173, R173, UR8, -R191 ;  /* 0x00000008adad7c23 */ /* 0x000fe200080108bf */
[C---:B------:R-:W-:Y:S01]  /*b2f0*/  FSETP.NEU.FTZ.AND P6, PT, R165.reuse, -INF , PT ;  /* 0xff800000a500780b */ /* 0x040fe20003fdd000 */
[----:B------:R-:W-:Y:S01]  /*b300*/  IMAD.WIDE.U32 R244, R244, -0x2daee0ad, RZ ;  /* 0xd2511f53f4f47825 */ /* 0x000fe200078e00ff */
[----:B------:R-:W-:Y:S01]  /*b310*/  LOP3.LUT R28, R220, UR4, R25, 0x96, !PT ;  /* 0x00000004dc1c7c12 */ /* 0x000fe2000f8e9619 */
[----:B------:R-:W1:Y:S02]  /*b320*/  LDCU.U8 UR4, c[0x0][0x4f8] ;  /* 0x00009f00ff0477ac */ /* 0x000e640008000000 */
[----:B------:R-:W-:Y:S01]  /*b330*/  FMUL.FTZ R220, R165, UR8 ;  /* 0x00000008a5dc7c20 */ /* 0x000fe20008410000 */
[----:B------:R-:W2:Y:S01]  /*b340*/  MUFU.EX2 R236, R236 ;  /* 0x000000ec00ec7308 */ /* 0x000ea20000000800 */
[C---:B------:R-:W-:Y:S01]  /*b350*/  LOP3.LUT R182, R242.reuse, 0xffff, RZ, 0xc0, !PT ;  /* 0x0000fffff2b67812 */ /* 0x040fe200078ec0ff */
[----:B------:R-:W-:Y:S01]  /*b360*/  IMAD.MOV.U32 R25, RZ, RZ, R212 ;  /* 0x000000ffff197224 */ /* 0x000fe200078e00d4 */
[----:B------:R-:W-:Y:S01]  /*b370*/  LOP3.LUT R194, R242, 0xff, RZ, 0xc0, !PT ;  /* 0x000000fff2c27812 */ /* 0x000fe200078ec0ff */
[--C-:B------:R-:W-:Y:S01]  /*b380*/  FFMA.FTZ R201, R201, UR8, -R191.reuse ;  /* 0x00000008c9c97c23 */ /* 0x100fe200080108bf */
[----:B------:R-:W-:Y:S01]  /*b390*/  FSEL R220, R220, RZ, P6 ;  /* 0x000000ffdcdc7208 */ /* 0x000fe20003000000 */
[--C-:B------:R-:W-:Y:S01]  /*b3a0*/  FFMA.FTZ R202, R202, UR8, -R191.reuse ;  /* 0x00000008caca7c23 */ /* 0x100fe200080108bf */
[----:B------:R-:W-:Y:S01]  /*b3b0*/  SHF.R.U32.HI R182, RZ, 0x8, R182 ;  /* 0x00000008ffb67819 */ /* 0x000fe200000116b6 */
[----:B------:R-:W-:Y:S01]  /*b3c0*/  MUFU.EX2 R222, R222 ;  /* 0x000000de00de7308 */ /* 0x000fe20000000800 */
[----:B------:R-:W-:Y:S01]  /*b3d0*/  PRMT R217, R212, 0x7773, RZ ;  /* 0x00007773d4d97816 */ /* 0x000fe200000000ff */
[--C-:B------:R-:W-:Y:S01]  /*b3e0*/  FFMA.FTZ R230, R179, UR8, -R220.reuse ;  /* 0x00000008b3e67c23 */ /* 0x100fe200080108dc */
[--C-:B------:R-:W-:Y:S01]  /*b3f0*/  FFMA.FTZ R227, R178, UR8, -R220.reuse ;  /* 0x00000008b2e37c23 */ /* 0x100fe200080108dc */
[----:B------:R-:W-:Y:S01]  /*b400*/  LOP3.LUT R182, R182, 0xffff, RZ, 0xc0, !PT ;  /* 0x0000ffffb6b67812 */ /* 0x000fe200078ec0ff */
[----:B------:R-:W-:Y:S01]  /*b410*/  FFMA.FTZ R219, R174, UR8, -R220 ;  /* 0x00000008aedb7c23 */ /* 0x000fe200080108dc */
[----:B------:R-:W-:Y:S01]  /*b420*/  PRMT R178, R242, 0x7632, R178 ;  /* 0x00007632f2b27816 */ /* 0x000fe200000000b2 */
[--C-:B------:R-:W-:Y:S01]  /*b430*/  FFMA.FTZ R216, R216, UR8, -R191.reuse ;  /* 0x00000008d8d87c23 */ /* 0x100fe200080108bf */
[----:B-1----:R-:W-:Y:S01]  /*b440*/  ISETP.LE.U32.AND P2, PT, R194, UR4, PT ;  /* 0x00000004c2007c0c */ /* 0x002fe2000bf43070 */
[----:B------:R-:W-:Y:S01]  /*b450*/  MUFU.EX2 R230, R230 ;  /* 0x000000e600e67308 */ /* 0x000fe20000000800 */
[----:B------:R-:W-:Y:S01]  /*b460*/  ISETP.LE.U32.AND P5, PT, R182, UR4, PT ;  /* 0x00000004b6007c0c */ /* 0x000fe2000bfa3070 */
[----:B------:R-:W-:Y:S01]  /*b470*/  FFMA.FTZ R194, R169, UR8, -R220 ;  /* 0x00000008a9c27c23 */ /* 0x000fe200080108dc */
[----:B------:R-:W-:Y:S01]  /*b480*/  PRMT R179, R212, 0x7772, RZ ;  /* 0x00007772d4b37816 */ /* 0x000fe200000000ff */
[--C-:B------:R-:W-:Y:S01]  /*b490*/  FFMA.FTZ R214, R214, UR8, -R191.reuse ;  /* 0x00000008d6d67c23 */ /* 0x100fe200080108bf */
[----:B--2---:R-:W-:Y:S01]  /*b4a0*/  F2FP.F16.F32.PACK_AB R182, R236, R190 ;  /* 0x000000beecb6723e */ /* 0x004fe200000000ff */
[----:B------:R-:W-:Y:S01]  /*b4b0*/  FFMA.FTZ R229, R229, UR8, -R191 ;  /* 0x00000008e5e57c23 */ /* 0x000fe200080108bf */
[----:B------:R-:W-:Y:S01]  /*b4c0*/  LOP3.LUT R178, R178, 0xff, RZ, 0xc0, !PT ;  /* 0x000000ffb2b27812 */ /* 0x000fe200078ec0ff */
[----:B------:R-:W1:Y:S01]  /*b4d0*/  MUFU.EX2 R227, R227 ;  /* 0x000000e300e37308 */ /* 0x000e620000000800 */
[----:B------:R-:W-:Y:S01]  /*b4e0*/  PRMT R217, R179, 0x5410, R217 ;  /* 0x00005410b3d97816 */ /* 0x000fe200000000d9 */
[----:B------:R-:W-:Y:S01]  /*b4f0*/  FFMA.FTZ R228, R228, UR8, -R191 ;  /* 0x00000008e4e47c23 */ /* 0x000fe200080108bf */
[----:B------:R-:W-:Y:S01]  /*b500*/  PRMT R179, R182, 0x7632, R179 ;  /* 0x00007632b6b37816 */ /* 0x000fe200000000b3 */
[----:B------:R-:W-:Y:S01]  /*b510*/  @!P2 HADD2 R167, -R182.H0_H0, -RZ.H0_H0 ;  /* 0xa00000ffb6a7a230 */ /* 0x000fe20000000900 */
[----:B------:R-:W-:Y:S01]  /*b520*/  ISETP.LE.U32.AND P0, PT, R178, UR4, PT ;  /* 0x00000004b2007c0c */ /* 0x000fe2000bf03070 */
[----:B------:R-:W-:Y:S01]  /*b530*/  IMAD.MOV.U32 R235, RZ, RZ, R212 ;  /* 0x000000ffffeb7224 */ /* 0x000fe200078e00d4 */
[----:B------:R-:W-:Y:S01]  /*b540*/  LOP3.LUT R232, R232, UR7, R221, 0x96, !PT ;  /* 0x00000007e8e87c12 */ /* 0x000fe2000f8e96dd */
[----:B------:R-:W-:-:S02]  /*b550*/  @!P5 HADD2 R19, -R179.H0_H0, -RZ.H0_H0 ;  /* 0xa00000ffb313d230 */ /* 0x000fc40000000900 */
[----:B------:R-:W-:Y:S01]  /*b560*/  FFMA.FTZ R221, R177, UR8, -R191 ;  /* 0x00000008b1dd7c23 */ /* 0x000fe200080108bf */
[----:B------:R-:W-:Y:S01]  /*b570*/  SHF.R.U32.HI R176, RZ, 0x18, R242 ;  /* 0x00000018ffb07819 */ /* 0x000fe200000116f2 */
[----:B------:R-:W-:Y:S01]  /*b580*/  MUFU.EX2 R219, R219 ;  /* 0x000000db00db7308 */ /* 0x000fe20000000800 */
[----:B------:R-:W-:Y:S01]  /*b590*/  LOP3.LUT R25, R25, 0xff, RZ, 0xc0, !PT ;  /* 0x000000ff19197812 */ /* 0x000fe200078ec0ff */
[----:B------:R-:W-:Y:S01]  /*b5a0*/  UIADD3 UR7, UPT, UPT, UR35, 0x646e171e, URZ ;  /* 0x646e171e23077890 */ /* 0x000fe2000fffe0ff */
[----:B------:R-:W-:Y:S01]  /*b5b0*/  PRMT R241, R182, 0x5410, R179 ;  /* 0x00005410b6f17816 */ /* 0x000fe200000000b3 */
[----:B------:R-:W-:Y:S01]  /*b5c0*/  IMAD.WIDE.U32 R232, R232, -0x2daee0ad, RZ ;  /* 0xd2511f53e8e87825 */ /* 0x000fe200078e00ff */
[----:B------:R-:W-:-:S03]  /*b5d0*/  @!P2 PRMT R182, R167, 0x5410, RZ ;  /* 0x00005410a7b6a816 */ /* 0x000fc600000000ff */
[--C-:B------:R-:W-:Y:S01]  /*b5e0*/  FFMA.FTZ R211, R199, UR8, -R220.reuse ;  /* 0x00000008c7d37c23 */ /* 0x100fe200080108dc */
[----:B-1----:R-:W-:Y:S01]  /*b5f0*/  F2FP.F16.F32.PACK_AB R178, R227, R230 ;  /* 0x000000e6e3b2723e */ /* 0x002fe200000000ff */
[----:B------:R-:W1:Y:S01]  /*b600*/  MUFU.EX2 R221, R221 ;  /* 0x000000dd00dd7308 */ /* 0x000e620000000800 */
[----:B------:R-:W-:Y:S01]  /*b610*/  @!P5 PRMT R179, R19, 0x5410, RZ ;  /* 0x0000541013b3d816 */ /* 0x000fe200000000ff */
[----:B------:R-:W-:Y:S01]  /*b620*/  FFMA.FTZ R215, R195, UR8, -R220 ;  /* 0x00000008c3d77c23 */ /* 0x000fe200080108dc */
[----:B------:R-:W-:Y:S01]  /*b630*/  ISETP.LE.U32.AND P2, PT, R176, UR4, PT ;  /* 0x00000004b0007c0c */ /* 0x000fe2000bf43070 */
[----:B------:R-:W-:Y:S01]  /*b640*/  @!P0 HADD2 R35, -R178.H0_H0, -RZ.H0_H0 ;  /* 0xa00000ffb2238230 */ /* 0x000fe20000000900 */
[----:B------:R-:W-:Y:S01]  /*b650*/  ISETP.LE.U32.AND P5, PT, R25, UR4, PT ;  /* 0x0000000419007c0c */ /* 0x000fe2000bfa3070 */
[----:B------:R-:W-:Y:S01]  /*b660*/  IMAD.MOV.U32 R25, RZ, RZ, R24 ;  /* 0x000000ffff197224 */ /* 0x000fe200078e0018 */
[----:B------:R-:W-:Y:S01]  /*b670*/  PRMT R177, R178, 0x7632, R177 ;  /* 0x00007632b2b17816 */ /* 0x000fe200000000b1 */
[----:B------:R-:W-:Y:S01]  /*b680*/  MUFU.EX2 R196, R196 ;  /* 0x000000c400c47308 */ /* 0x000fe20000000800 */
[----:B------:R-:W-:Y:S01]  /*b690*/  PRMT R193, R212, 0x7771, RZ ;  /* 0x00007771d4c17816 */ /* 0x000fe200000000ff */
[--C-:B------:R-:W-:Y:S01]  /*b6a0*/  FFMA.FTZ R213, R189, UR8, -R220.reuse ;  /* 0x00000008bdd57c23 */ /* 0x100fe200080108dc */
[----:B------:R-:W-:Y:S01]  /*b6b0*/  LOP3.LUT R25, R25, 0xff, RZ, 0xc0, !PT ;  /* 0x000000ff19197812 */ /* 0x000fe200078ec0ff */
[--C-:B------:R-:W-:Y:S01]  /*b6c0*/  FFMA.FTZ R226, R226, UR8, -R220.reuse ;  /* 0x00000008e2e27c23 */ /* 0x100fe200080108dc */
[----:B------:R-:W-:Y:S01]  /*b6d0*/  PRMT R239, R178, 0x5410, R177 ;  /* 0x00005410b2ef7816 */ /* 0x000fe200000000b1 */
[--C-:B------:R-:W-:Y:S01]  /*b6e0*/  FFMA.FTZ R218, R218, UR8, -R220.reuse ;  /* 0x00000008dada7c23 */ /* 0x100fe200080108dc */
[----:B------:R-:W-:Y:S01]  /*b6f0*/  @!P0 PRMT R178, R35, 0x5410, RZ ;  /* 0x0000541023b28816 */ /* 0x000fe200000000ff */
[--C-:B------:R-:W-:Y:S01]  /*b700*/  FFMA.FTZ R35, R175, UR8, -R220.reuse ;  /* 0x00000008af237c23 */ /* 0x100fe200080108dc */
[----:B------:R-:W-:Y:S01]  /*b710*/  ISETP.LE.U32.AND P0, PT, R25, UR4, PT ;  /* 0x0000000419007c0c */ /* 0x000fe2000bf03070 */
[----:B------:R-:W-:Y:S01]  /*b720*/  @!P2 HADD2 R34, -R177.H0_H0, -RZ.H0_H0 ;  /* 0xa00000ffb122a230 */ /* 0x000fe20000000900 */
[----:B------:R-:W-:Y:S01]  /*b730*/  PRMT R25, R28, 0x7632, R25 ;  /* 0x000076321c197816 */ /* 0x000fe20000000019 */
[----:B------:R-:W-:Y:S01]  /*b740*/  MUFU.EX2 R194, R194 ;  /* 0x000000c200c27308 */ /* 0x000fe20000000800 */
[----:B------:R-:W-:Y:S01]  /*b750*/  ISETP.GT.U32.AND P1, PT, R193, UR4, PT ;  /* 0x00000004c1007c0c */ /* 0x000fe2000bf24070 */
[----:B------:R-:W-:Y:S01]  /*b760*/  FFMA.FTZ R193, R170, UR8, -R191 ;  /* 0x00000008aac17c23 */ /* 0x000fe200080108bf */
[----:B------:R-:W-:Y:S01]  /*b770*/  LOP3.LUT R25, R25, 0xff, RZ, 0xc0, !PT ;  /* 0x000000ff19197812 */ /* 0x000fe200078ec0ff */
[----:B------:R-:W-:Y:S01]  /*b780*/  FFMA.FTZ R224, R224, UR8, -R220 ;  /* 0x00000008e0e07c23 */ /* 0x000fe200080108dc */
[----:B-1----:R-:W-:-:S02]  /*b790*/  F2FP.F16.F32.PACK_AB R176, R221, R222 ;  /* 0x000000deddb0723e */ /* 0x002fc400000000ff */
[----:B------:R-:W-:Y:S01]  /*b7a0*/  @!P2 PRMT R177, R34, 0x5410, RZ ;  /* 0x0000541022b1a816 */ /* 0x000fe200000000ff */
[----:B------:R-:W1:Y:S01]  /*b7b0*/  MUFU.EX2 R35, R35 ;  /* 0x0000002300237308 */ /* 0x000e620000000800 */
[----:B------:R-:W-:Y:S01]  /*b7c0*/  ISETP.LE.U32.AND P2, PT, R25, UR4, PT ;  /* 0x0000000419007c0c */ /* 0x000fe2000bf43070 */
[----:B------:R-:W-:Y:S01]  /*b7d0*/  IMAD.MOV.U32 R34, RZ, RZ, R244 ;  /* 0x000000ffff227224 */ /* 0x000fe200078e00f4 */
[----:B------:R-:W-:Y:S01]  /*b7e0*/  LOP3.LUT R25, R28, 0xffff, RZ, 0xc0, !PT ;  /* 0x0000ffff1c197812 */ /* 0x000fe200078ec0ff */
[----:B------:R-:W-:Y:S01]  /*b7f0*/  @!P5 HADD2 R33, -R176.H0_H0, -RZ.H0_H0 ;  /* 0xa00000ffb021d230 */ /* 0x000fe20000000900 */
[----:B------:R-:W-:Y:S02]  /*b800*/  PRMT R188, R212, 0x7772, RZ ;  /* 0x00007772d4bc7816 */ /* 0x000fe400000000ff */
[----:B------:R-:W-:Y:S01]  /*b810*/  PRMT R175, R176, 0x7632, R175 ;  /* 0x00007632b0af7816 */ /* 0x000fe200000000af */
[----:B------:R-:W-:Y:S01]  /*b820*/  MUFU.EX2 R193, R193 ;  /* 0x000000c100c17308 */ /* 0x000fe20000000800 */
[----:B------:R-:W-:-:S02]  /*b830*/  SHF.R.U32.HI R25, RZ, 0x8, R25 ;  /* 0x00000008ff197819 */ /* 0x000fc40000011619 */
[----:B------:R-:W-:Y:S01]  /*b840*/  PRMT R187, R212, 0x7773, RZ ;  /* 0x00007773d4bb7816 */ /* 0x000fe200000000ff */
[----:B------:R-:W-:Y:S01]  /*b850*/  @P1 HADD2 R31, -R175.H0_H0, -RZ.H0_H0 ;  /* 0xa00000ffaf1f1230 */ /* 0x000fe20000000900 */
[----:B------:R-:W-:Y:S01]  /*b860*/  ISETP.GT.U32.AND P4, PT, R188, UR4, PT ;  /* 0x00000004bc007c0c */ /* 0x000fe2000bf84070 */
[----:B------:R-:W-:Y:S01]  /*b870*/  FFMA.FTZ R188, R168, UR8, -R191 ;  /* 0x00000008a8bc7c23 */ /* 0x000fe200080108bf */
[----:B------:R-:W-:Y:S01]  /*b880*/  LOP3.LUT R25, R25, 0xffff, RZ, 0xc0, !PT ;  /* 0x0000ffff19197812 */ /* 0x000fe200078ec0ff */
[----:B------:R-:W-:Y:S01]  /*b890*/  MUFU.EX2 R211, R211 ;  /* 0x000000d300d37308 */ /* 0x000fe20000000800 */
[----:B------:R-:W-:Y:S01]  /*b8a0*/  ISETP.GT.U32.AND P3, PT, R187, UR4, PT ;  /* 0x00000004bb007c0c */ /* 0x000fe2000bf64070 */
[----:B------:R-:W-:Y:S01]  /*b8b0*/  FFMA.FTZ R187, R183, UR8, -R220 ;  /* 0x00000008b7bb7c23 */ /* 0x000fe200080108dc */
[----:B------:R-:W-:Y:S02]  /*b8c0*/  LOP3.LUT R19, R210, UR7, R245, 0x96, !PT ;  /* 0x00000007d2137c12 */ /* 0x000fe4000f8e96f5 */
[----:B------:R-:W-:-:S02]  /*b8d0*/  LOP3.LUT R34, R34, 0xff, RZ, 0xc0, !PT ;  /* 0x000000ff22227812 */ /* 0x000fc400078ec0ff */
[----:B------:R-:W-:Y:S01]  /*b8e0*/  PRMT R238, R176, 0x5410, R175 ;  /* 0x00005410b0ee7816 */ /* 0x000fe200000000af */
[----:B------:R-:W2:Y:S01]  /*b8f0*/  MUFU.EX2 R188, R188 ;  /* 0x000000bc00bc7308 */ /* 0x000ea20000000800 */
[----:B------:R-:W-:Y:S02]  /*b900*/  @P1 PRMT R175, R31, 0x5410, RZ ;  /* 0x000054101faf1816 */ /* 0x000fe400000000ff */
[----:B------:R-:W-:Y:S02]  /*b910*/  ISETP.LE.U32.AND P1, PT, R25, UR4, PT ;  /* 0x0000000419007c0c */ /* 0x000fe4000bf23070 */
[----:B------:R-:W-:Y:S02]  /*b920*/  @!P5 PRMT R176, R33, 0x5410, RZ ;  /* 0x0000541021b0d816 */ /* 0x000fe400000000ff */
[----:B-1----:R-:W-:Y:S01]  /*b930*/  F2FP.F16.F32.PACK_AB R174, R35, R219 ;  /* 0x000000db23ae723e */ /* 0x002fe200000000ff */
[----:B------:R-:W-:Y:S01]  /*b940*/  MUFU.EX2 R187, R187 ;  /* 0x000000bb00bb7308 */ /* 0x000fe20000000800 */
[----:B------:R-:W-:-:S02]  /*b950*/  LOP3.LUT R25, R19, 0xffff, RZ, 0xc0, !PT ;  /* 0x0000ffff13197812 */ /* 0x000fc400078ec0ff */
[----:B------:R-:W-:Y:S01]  /*b960*/  ISETP.LE.U32.AND P5, PT, R34, UR4, PT ;  /* 0x0000000422007c0c */ /* 0x000fe2000bfa3070 */
[----:B------:R-:W-:Y:S01]  /*b970*/  @P4 HADD2 R30, -R174.H0_H0, -RZ.H0_H0 ;  /* 0xa00000ffae1e4230 */ /* 0x000fe20000000900 */
[----:B------:R-:W-:Y:S02]  /*b980*/  SHF.R.U32.HI R25, RZ, 0x8, R25 ;  /* 0x00000008ff197819 */ /* 0x000fe40000011619 */
[----:B------:R-:W-:Y:S01]  /*b990*/  LOP3.LUT R33, R19, 0xff, RZ, 0xc0, !PT ;  /* 0x000000ff13217812 */ /* 0x000fe200078ec0ff */
[----:B------:R1:W3:Y:S01]  /*b9a0*/  MUFU.EX2 R34, R173 ;  /* 0x000000ad00227308 */ /* 0x0002e20000000800 */
[----:B------:R-:W-:Y:S02]  /*b9b0*/  LOP3.LUT R31, R25, 0xffff, RZ, 0xc0, !PT ;  /* 0x0000ffff191f7812 */ /* 0x000fe400078ec0ff */
[----:B--2---:R-:W-:Y:S02]  /*b9c0*/  F2FP.F16.F32.PACK_AB R168, R188, R193 ;  /* 0x000000c1bca8723e */ /* 0x004fe400000000ff */
[----:B------:R-:W-:Y:S01]  /*b9d0*/  LOP3.LUT R223, R192, UR7, R233, 0x96, !PT ;  /* 0x00000007c0df7c12 */ /* 0x000fe2000f8e96e9 */
[--C-:B------:R-:W-:Y:S01]  /*b9e0*/  FFMA.FTZ R192, R186, UR8, -R220.reuse ;  /* 0x00000008bac07c23 */ /* 0x100fe200080108dc */
[----:B------:R-:W-:Y:S01]  /*b9f0*/  PRMT R167, R168, 0x7632, R167 ;  /* 0x00007632a8a77816 */ /* 0x000fe200000000a7 */
[----:B------:R-:W-:Y:S01]  /*ba00*/  @!P5 HADD2 R26, -R168.H0_H0, -RZ.H0_H0 ;  /* 0xa00000ffa81ad230 */ /* 0x000fe20000000900 */
[----:B------:R-:W-:Y:S01]  /*ba10*/  PRMT R240, R212, 0x7771, RZ ;  /* 0x00007771d4f07816 */ /* 0x000fe200000000ff */
[----:B------:R-:W-:Y:S01]  /*ba20*/  FFMA.FTZ R212, R200, UR8, -R220 ;  /* 0x00000008c8d47c23 */ /* 0x000fe200080108dc */
[----:B------:R-:W-:Y:S01]  /*ba30*/  MUFU.EX2 R216, R216 ;  /* 0x000000d800d87308 */ /* 0x000fe20000000800 */
[----:B------:R-:W-:Y:S01]  /*ba40*/  UIADD3 UR7, UPT, UPT, UR23, -0x3, URZ ;  /* 0xfffffffd17077890 */ /* 0x000fe2000fffe0ff */
[----:B-1----:R-:W-:-:S02]  /*ba50*/  PRMT R173, R174, 0x7632, R173 ;  /* 0x00007632aead7816 */ /* 0x002fc400000000ad */
[----:B---3--:R-:W-:-:S04]  /*ba60*/  F2FP.F16.F32.PACK_AB R172, R196, R34 ;  /* 0x00000022c4ac723e */ /* 0x008fc800000000ff */
[----:B------:R-:W1:Y:S01]  /*ba70*/  MUFU.EX2 R192, R192 ;  /* 0x000000c000c07308 */ /* 0x000e620000000800 */
[----:B------:R-:W-:Y:S01]  /*ba80*/  PRMT R25, R174, 0x5410, R173 ;  /* 0x00005410ae197816 */ /* 0x000fe200000000ad */
[----:B------:R-:W-:Y:S01]  /*ba90*/  @P3 HADD2 R20, -R173.H0_H0, -RZ.H0_H0 ;  /* 0xa00000ffad143230 */ /* 0x000fe20000000900 */
[----:B------:R-:W-:Y:S02]  /*baa0*/  @P4 PRMT R174, R30, 0x5410, RZ ;  /* 0x000054101eae4816 */ /* 0x000fe400000000ff */
[----:B------:R-:W-:Y:S01]  /*bab0*/  ISETP.LE.U32.AND P4, PT, R33, UR4, PT ;  /* 0x0000000421007c0c */ /* 0x000fe2000bf83070 */
[----:B------:R-:W-:Y:S01]  /*bac0*/  FFMA.FTZ R33, R171, UR8, -R220 ;  /* 0x00000008ab217c23 */ /* 0x000fe200080108dc */
[----:B------:R-:W-:Y:S01]  /*bad0*/  @P3 PRMT R173, R20, 0x5410, RZ ;  /* 0x0000541014ad3816 */ /* 0x000fe200000000ff */
[----:B------:R-:W-:Y:S01]  /*bae0*/  MUFU.EX2 R212, R212 ;  /* 0x000000d400d47308 */ /* 0x000fe20000000800 */
[----:B------:R-:W-:Y:S02]  /*baf0*/  ISETP.LE.U32.AND P3, PT, R31, UR4, PT ;  /* 0x000000041f007c0c */ /* 0x000fe4000bf63070 */
[----:B------:R-:W-:-:S02]  /*bb00*/  PRMT R30, R19, 0x7632, R30 ;  /* 0x00007632131e7816 */ /* 0x000fc4000000001e */
[----:B------:R-:W-:Y:S02]  /*bb10*/  PRMT R171, R172, 0x7632, R171 ;  /* 0x00007632acab7816 */ /* 0x000fe400000000ab */
[----:B------:R-:W-:Y:S01]  /*bb20*/  LOP3.LUT R30, R30, 0xff, RZ, 0xc0, !PT ;  /* 0x000000ff1e1e7812 */ /* 0x000fe200078ec0ff */
[----:B------:R-:W2:Y:S01]  /*bb30*/  MUFU.EX2 R33, R33 ;  /* 0x0000002100217308 */ /* 0x000ea20000000800 */
[----:B------:R-:W-:Y:S01]  /*bb40*/  PRMT R20, R172, 0x5410, R171 ;  /* 0x00005410ac147816 */ /* 0x000fe200000000ab */
[----:B------:R-:W-:Y:S01]  /*bb50*/  @!P4 HADD2 R29, -R172.H0_H0, -RZ.H0_H0 ;  /* 0xa00000ffac1dc230 */ /* 0x000fe20000000900 */
[----:B-1----:R-:W-:-:S03]  /*bb60*/  F2FP.F16.F32.PACK_AB R186, R187, R192 ;  /* 0x000000c0bbba723e */ /* 0x002fc600000000ff */
[----:B------:R-:W-:Y:S01]  /*bb70*/  @!P3 HADD2 R18, -R171.H0_H0, -RZ.H0_H0 ;  /* 0xa00000ffab12b230 */ /* 0x000fe20000000900 */
[----:B------:R-:W-:Y:S01]  /*bb80*/  @!P4 PRMT R172, R29, 0x5410, RZ ;  /* 0x000054101dacc816 */ /* 0x000fe200000000ff */
[----:B------:R-:W-:Y:S01]  /*bb90*/  MUFU.EX2 R214, R214 ;  /* 0x000000d600d67308 */ /* 0x000fe20000000800 */
[----:B------:R-:W-:Y:S01]  /*bba0*/  ISETP.LE.U32.AND P4, PT, R30, UR4, PT ;  /* 0x000000041e007c0c */ /* 0x000fe2000bf83070 */
[----:B------:R-:W-:Y:S01]  /*bbb0*/  FMUL.FTZ R30, R198, UR8 ;  /* 0x00000008c61e7c20 */ /* 0x000fe20008410000 */
[----:B------:R-:W-:Y:S02]  /*bbc0*/  SHF.R.U32.HI R29, RZ, 0x18, R19 ;  /* 0x00000018ff1d7819 */ /* 0x000fe40000011613 */
[----:B------:R-:W-:Y:S01]  /*bbd0*/  @!P3 PRMT R171, R18, 0x5410, RZ ;  /* 0x0000541012abb816 */ /* 0x000fe200000000ff */
[----:B------:R-:W-:Y:S01]  /*bbe0*/  IMAD.MOV.U32 R18, RZ, RZ, R232 ;  /* 0x000000ffff127224 */ /* 0x000fe200078e00e8 */
[----:B------:R-:W-:Y:S01]  /*bbf0*/  ISETP.LE.U32.AND P3, PT, R29, UR4, PT ;  /* 0x000000041d007c0c */ /* 0x000fe2000bf63070 */
[----:B------:R-:W1:Y:S01]  /*bc00*/  MUFU.EX2 R30, R30 ;  /* 0x0000001e001e7308 */ /* 0x000e620000000800 */
[----:B--2---:R-:W-:-:S02]  /*bc10*/  F2FP.F16.F32.PACK_AB R170, R194, R33 ;  /* 0x00000021c2aa723e */ /* 0x004fc400000000ff */
[----:B------:R-:W-:Y:S02]  /*bc20*/  LOP3.LUT R29, R18, 0xff, RZ, 0xc0, !PT ;  /* 0x000000ff121d7812 */ /* 0x000fe400078ec0ff */
[----:B------:R-:W-:Y:S01]  /*bc30*/  PRMT R169, R170, 0x7632, R169 ;  /* 0x00007632aaa97816 */ /* 0x000fe200000000a9 */
[----:B------:R-:W-:Y:S01]  /*bc40*/  @!P4 HADD2 R27, -R170.H0_H0, -RZ.H0_H0 ;  /* 0xa00000ffaa1bc230 */ /* 0x000fe20000000900 */
[----:B------:R-:W-:Y:S01]  /*bc50*/  PRMT R183, R186, 0x7632, R183 ;  /* 0x00007632bab77816 */ /* 0x000fe200000000b7 */
[----:B------:R-:W-:Y:S01]  /*bc60*/  MUFU.EX2 R215, R215 ;  /* 0x000000d700d77308 */ /* 0x000fe20000000800 */
[----:B------:R-:W-:Y:S02]  /*bc70*/  PRMT R18, R170, 0x5410, R169 ;  /* 0x00005410aa127816 */ /* 0x000fe400000000a9 */
[----:B------:R-:W-:Y:S01]  /*bc80*/  @!P4 PRMT R170, R27, 0x5410, RZ ;  /* 0x000054101baac816 */ /* 0x000fe200000000ff */
[----:B------:R-:W-:Y:S01]  /*bc90*/  @!P3 HADD2 R16, -R169.H0_H0, -RZ.H0_H0 ;  /* 0xa00000ffa910b230 */ /* 0x000fe20000000900 */
[----:B------:R-:W-:-:S02]  /*bca0*/  PRMT R27, R244, 0x7771, RZ ;  /* 0x00007771f41b7816 */ /* 0x000fc400000000ff */
[----:B------:R-:W-:Y:S01]  /*bcb0*/  ISETP.LE.U32.AND P4, PT, R29, UR4, PT ;  /* 0x000000041d007c0c */ /* 0x000fe2000bf83070 */
[----:B------:R-:W2:Y:S01]  /*bcc0*/  MUFU.EX2 R213, R213 ;  /* 0x000000d500d57308 */ /* 0x000ea20000000800 */
[----:B------:R-:W-:Y:S01]  /*bcd0*/  @!P3 PRMT R169, R16, 0x5410, RZ ;  /* 0x0000541010a9b816 */ /* 0x000fe200000000ff */
[-C--:B-1----:R-:W-:Y:S01]  /*bce0*/  FFMA.FTZ R29, R234, R30.reuse, R190 ;  /* 0x0000001eea1d7223 */ /* 0x082fe200000100be */
[----:B------:R-:W-:Y:S01]  /*bcf0*/  ISETP.GT.U32.AND P3, PT, R27, UR4, PT ;  /* 0x000000041b007c0c */ /* 0x000fe2000bf64070 */
[-C--:B------:R-:W-:Y:S01]  /*bd00*/  FMUL.FTZ R160, R160, R30.reuse ;  /* 0x0000001ea0a07220 */ /* 0x080fe20000410000 */
[----:B------:R-:W-:Y:S01]  /*bd10*/  PRMT R27, R223, 0x7632, R27 ;  /* 0x00007632df1b7816 */ /* 0x000fe2000000001b */
[-C--:B------:R-:W-:Y:S01]  /*bd20*/  FMUL.FTZ R161, R161, R30.reuse ;  /* 0x0000001ea1a17220 */ /* 0x080fe20000410000 */
[----:B------:R-:W-:Y:S01]  /*bd30*/  PRMT R16, R168, 0x5410, R167 ;  /* 0x00005410a8107816 */ /* 0x000fe200000000a7 */
[----:B------:R2:W-:Y:S01]  /*bd40*/  MUFU.EX2 R190, R202 ;  /* 0x000000ca00be7308 */ /* 0x0005e20000000800 */
[----:B------:R-:W-:Y:S01]  /*bd50*/  LOP3.LUT R27, R27, 0xff, RZ, 0xc0, !PT ;  /* 0x000000ff1b1b7812 */ /* 0x000fe200078ec0ff */
[-C--:B------:R-:W-:Y:S01]  /*bd60*/  FMUL.FTZ R156, R156, R30.reuse ;  /* 0x0000001e9c9c7220 */ /* 0x080fe20000410000 */
[----:B------:R-:W-:Y:S01]  /*bd70*/  @!P5 PRMT R168, R26, 0x5410, RZ ;  /* 0x000054101aa8d816 */ /* 0x000fe200000000ff */
[-C--:B------:R-:W-:Y:S01]  /*bd80*/  FMUL.FTZ R157, R157, R30.reuse ;  /* 0x0000001e9d9d7220 */ /* 0x080fe20000410000 */
[----:B------:R-:W-:Y:S01]  /*bd90*/  ISETP.LE.U32.AND P5, PT, R27, UR4, PT ;  /* 0x000000041b007c0c */ /* 0x000fe2000bfa3070 */
[----:B------:R-:W-:Y:S01]  /*bda0*/  FMUL.FTZ R152, R152, R30 ;  /* 0x0000001e98987220 */ /* 0x000fe20000410000 */
[----:B------:R-:W-:Y:S01]  /*bdb0*/  FSEL R27, R165, RZ, P6 ;  /* 0x000000ffa51b7208 */ /* 0x000fe20003000000 */
[----:B------:R-:W-:Y:S01]  /*bdc0*/  @P3 HADD2 R17, -R167.H0_H0, -RZ.H0_H0 ;  /* 0xa00000ffa7113230 */ /* 0x000fe20000000900 */
[----:B------:R-:W-:Y:S01]  /*bdd0*/  F2FP.F16.F32.PACK_AB R210, R211, R212 ;  /* 0x000000d4d3d2723e */ /* 0x000fe200000000ff */
[----:B------:R-:W-:Y:S01]  /*bde0*/  FMUL.FTZ R153, R153, R30 ;  /* 0x0000001e99997220 */ /* 0x000fe20000410000 */
[----:B------:R-:W-:Y:S01]  /*bdf0*/  F2FP.F16.F32.PACK_AB R204, R214, R216 ;  /* 0x000000d8d6cc723e */ /* 0x000fe200000000ff */
[----:B------:R-:W-:Y:S01]  /*be00*/  FADD.FTZ R27, R0, -R27 ;  /* 0x8000001b001b7221 */ /* 0x000fe20000010000 */
[----:B------:R-:W-:Y:S01]  /*be10*/  @P3 PRMT R167, R17, 0x5410, RZ ;  /* 0x0000541011a73816 */ /* 0x000fe200000000ff */
[----:B------:R-:W-:Y:S01]  /*be20*/  @!P2 HADD2 R21, -R210.H0_H0, -RZ.H0_H0 ;  /* 0xa00000ffd215a230 */ /* 0x000fe20000000900 */
[----:B------:R-:W-:Y:S01]  /*be30*/  PRMT R17, R244, 0x7772, RZ ;  /* 0x00007772f4117816 */ /* 0x000fe200000000ff */
[----:B------:R-:W-:Y:S01]  /*be40*/  @!P0 HADD2 R14, -R204.H0_H0, -RZ.H0_H0 ;  /* 0xa00000ffcc0e8230 */ /* 0x000fe20000000900 */
[----:B------:R-:W-:Y:S01]  /*be50*/  PRMT R208, R210, 0x7632, R208 ;  /* 0x00007632d2d07816 */ /* 0x000fe200000000d0 */
[-C--:B------:R-:W-:Y:S01]  /*be60*/  FMUL.FTZ R148, R148, R30.reuse ;  /* 0x0000001e94947220 */ /* 0x080fe20000410000 */
[----:B------:R-:W-:Y:S01]  /*be70*/  ISETP.GT.U32.AND P6, PT, R17, UR4, PT ;  /* 0x0000000411007c0c */ /* 0x000fe2000bfc4070 */
[-C--:B------:R-:W-:Y:S01]  /*be80*/  FMUL.FTZ R149, R149, R30.reuse ;  /* 0x0000001e95957220 */ /* 0x080fe20000410000 */
[----:B------:R-:W-:Y:S01]  /*be90*/  PRMT R17, R244, 0x7773, RZ ;  /* 0x00007773f4117816 */ /* 0x000fe200000000ff */
[-C--:B------:R-:W-:Y:S01]  /*bea0*/  FMUL.FTZ R144, R144, R30.reuse ;  /* 0x0000001e90907220 */ /* 0x080fe20000410000 */
[----:B------:R-:W-:Y:S01]  /*beb0*/  PRMT R31, R210, 0x5410, R208 ;  /* 0x00005410d21f7816 */ /* 0x000fe200000000d0 */
[-C--:B------:R-:W-:Y:S01]  /*bec0*/  FMUL.FTZ R145, R145, R30.reuse ;  /* 0x0000001e91917220 */ /* 0x080fe20000410000 */
[----:B------:R-:W-:Y:S01]  /*bed0*/  ISETP.GT.U32.AND P3, PT, R17, UR4, PT ;  /* 0x0000000411007c0c */ /* 0x000fe2000bf64070 */
[-C--:B------:R-:W-:Y:S01]  /*bee0*/  FMUL.FTZ R140, R140, R30.reuse ;  /* 0x0000001e8c8c7220 */ /* 0x080fe20000410000 */
[----:B------:R-:W-:Y:S01]  /*bef0*/  LOP3.LUT R17, R223, 0xffff, RZ, 0xc0, !PT ;  /* 0x0000ffffdf117812 */ /* 0x000fe200078ec0ff */
[-C--:B------:R-:W-:Y:S01]  /*bf00*/  FMUL.FTZ R141, R141, R30.reuse ;  /* 0x0000001e8d8d7220 */ /* 0x080fe20000410000 */
[----:B------:R-:W-:Y:S01]  /*bf10*/  @!P2 PRMT R210, R21, 0x5410, RZ ;  /* 0x0000541015d2a816 */ /* 0x000fe200000000ff */
[-C--:B------:R-:W-:Y:S01]  /*bf20*/  FMUL.FTZ R136, R136, R30.reuse ;  /* 0x0000001e88887220 */ /* 0x080fe20000410000 */
[----:B------:R-:W-:Y:S01]  /*bf30*/  SHF.R.U32.HI R17, RZ, 0x8, R17 ;  /* 0x00000008ff117819 */ /* 0x000fe20000011611 */
[----:B------:R-:W-:Y:S01]  /*bf40*/  @P6 HADD2 R23, -R186.H0_H0, -RZ.H0_H0 ;  /* 0xa00000ffba176230 */ /* 0x000fe20000000900 */
[----:B--2---:R-:W-:Y:S01]  /*bf50*/  F2FP.F16.F32.PACK_AB R202, R213, R215 ;  /* 0x000000d7d5ca723e */ /* 0x004fe200000000ff */
[-C--:B------:R-:W-:Y:S01]  /*bf60*/  FMUL.FTZ R137, R137, R30.reuse ;  /* 0x0000001e89897220 */ /* 0x080fe20000410000 */
[----:B------:R-:W-:Y:S01]  /*bf70*/  LOP3.LUT R26, R17, 0xffff, RZ, 0xc0, !PT ;  /* 0x0000ffff111a7812 */ /* 0x000fe200078ec0ff */
[-C--:B------:R-:W-:Y:S01]  /*bf80*/  FMUL.FTZ R132, R132, R30.reuse ;  /* 0x0000001e84847220 */ /* 0x080fe20000410000 */
[----:B------:R-:W-:Y:S01]  /*bf90*/  PRMT R17, R186, 0x5410, R183 ;  /* 0x00005410ba117816 */ /* 0x000fe200000000b7 */
[----:B------:R-:W-:Y:S01]  /*bfa0*/  @P3 HADD2 R22, -R183.H0_H0, -RZ.H0_H0 ;  /* 0xa00000ffb7163230 */ /* 0x000fe20000000900 */
[----:B------:R-:W-:Y:S01]  /*bfb0*/  @P6 PRMT R186, R23, 0x5410, RZ ;  /* 0x0000541017ba6816 */ /* 0x000fe200000000ff */
[--C-:B------:R-:W-:Y:S01]  /*bfc0*/  FFMA.FTZ R23, R197, UR8, -R191.reuse ;  /* 0x00000008c5177c23 */ /* 0x100fe200080108bf */
[----:B------:R-:W-:Y:S01]  /*bfd0*/  ISETP.LE.U32.AND P6, PT, R26, UR4, PT ;  /* 0x000000041a007c0c */ /* 0x000fe2000bfc3070 */
[----:B------:R-:W-:Y:S01]  /*bfe0*/  FFMA.FTZ R26, R203, UR8, -R191 ;  /* 0x00000008cb1a7c23 */ /* 0x000fe200080108bf */
[----:B------:R-:W-:Y:S01]  /*bff0*/  @P3 PRMT R183, R22, 0x5410, RZ ;  /* 0x0000541016b73816 */ /* 0x000fe200000000ff */
[----:B------:R-:W1:Y:S01]  /*c000*/  MUFU.EX2 R191, R201 ;  /* 0x000000c900bf7308 */ /* 0x000e620000000800 */
[----:B------:R-:W-:Y:S01]  /*c010*/  LOP3.LUT R22, R28, 0xff, RZ, 0xc0, !PT ;  /* 0x000000ff1c167812 */ /* 0x000fe200078ec0ff */
[-C--:B------:R-:W-:Y:S01]  /*c020*/  FMUL.FTZ R133, R133, R30.reuse ;  /* 0x0000001e85857220 */ /* 0x080fe20000410000 */
[----:B------:R-:W-:Y:S01]  /*c030*/  PRMT R203, R204, 0x7632, R203 ;  /* 0x00007632cccb7816 */ /* 0x000fe200000000cb */
[-C--:B------:R-:W-:Y:S01]  /*c040*/  FMUL.FTZ R36, R36, R30.reuse ;  /* 0x0000001e24247220 */ /* 0x080fe20000410000 */
[----:B------:R-:W-:Y:S01]  /*c050*/  ISETP.LE.U32.AND P3, PT, R22, UR4, PT ;  /* 0x0000000416007c0c */ /* 0x000fe2000bf63070 */
        /* <DEDUP_REMOVED lines=9> */
[-C--:B------:R-:W-:Y:S01]  /*c0f0*/  FMUL.FTZ R53, R53, R30.reuse ;  /* 0x0000001e35357220 */ /* 0x080fe20000410000 */
[----:B------:R-:W2:Y:S01]  /*c100*/  MUFU.EX2 R189, R23 ;  /* 0x0000001700bd7308 */ /* 0x000ea20000000800 */
[----:B-1----:R-:W-:Y:S01]  /*c110*/  F2FP.F16.F32.PACK_AB R198, R190, R191 ;  /* 0x000000bfbec6723e */ /* 0x002fe200000000ff */
[-C--:B------:R-:W-:Y:S01]  /*c120*/  FMUL.FTZ R56, R56, R30.reuse ;  /* 0x0000001e38387220 */ /* 0x080fe20000410000 */
[-C--:B------:R-:W-:Y:S01]  /*c130*/  FMUL.FTZ R57, R57, R30.reuse ;  /* 0x0000001e39397220 */ /* 0x080fe20000410000 */
[----:B------:R-:W-:Y:S01]  /*c140*/  FMUL.FTZ R60, R60, R30 ;  /* 0x0000001e3c3c7220 */ /* 0x000fe20000410000 */
[----:B------:R-:W-:Y:S01]  /*c150*/  PRMT R197, R198, 0x7632, R197 ;  /* 0x00007632c6c57816 */ /* 0x000fe200000000c5 */
[----:B------:R-:W-:-:S02]  /*c160*/  @!P3 HADD2 R5, -R198.H0_H0, -RZ.H0_H0 ;  /* 0xa00000ffc605b230 */ /* 0x000fc40000000900 */
[-C--:B------:R-:W-:Y:S01]  /*c170*/  FMUL.FTZ R61, R61, R30.reuse ;  /* 0x0000001e3d3d7220 */ /* 0x080fe20000410000 */
[-C--:B------:R-:W-:Y:S01]  /*c180*/  FMUL.FTZ R64, R64, R30.reuse ;  /* 0x0000001e40407220 */ /* 0x080fe20000410000 */
[----:B------:R-:W-:Y:S01]  /*c190*/  PRMT R237, R198, 0x5410, R197 ;  /* 0x00005410c6ed7816 */ /* 0x000fe200000000c5 */
[----:B------:R-:W-:Y:S01]  /*c1a0*/  @!P1 HADD2 R4, -R197.H0_H0, -RZ.H0_H0 ;  /* 0xa00000ffc5049230 */ /* 0x000fe20000000900 */
[----:B------:R-:W-:Y:S01]  /*c1b0*/  @!P3 PRMT R198, R5, 0x5410, RZ ;  /* 0x0000541005c6b816 */ /* 0x000fe200000000ff */
[-C--:B------:R-:W-:Y:S01]  /*c1c0*/  FMUL.FTZ R65, R65, R30.reuse ;  /* 0x0000001e41417220 */ /* 0x080fe20000410000 */
[-C--:B------:R-:W-:Y:S01]  /*c1d0*/  FMUL.FTZ R68, R68, R30.reuse ;  /* 0x0000001e44447220 */ /* 0x080fe20000410000 */
[-C--:B------:R-:W-:Y:S01]  /*c1e0*/  FMUL.FTZ R69, R69, R30.reuse ;  /* 0x0000001e45457220 */ /* 0x080fe20000410000 */
[----:B------:R-:W-:Y:S01]  /*c1f0*/  @!P1 PRMT R197, R4, 0x5410, RZ ;  /* 0x0000541004c59816 */ /* 0x000fe200000000ff */
[-C--:B------:R-:W-:Y:S01]  /*c200*/  FMUL.FTZ R72, R72, R30.reuse ;  /* 0x0000001e48487220 */ /* 0x080fe20000410000 */
[----:B------:R-:W-:Y:S01]  /*c210*/  PRMT R4, R24, 0x7771, RZ ;  /* 0x0000777118047816 */ /* 0x000fe200000000ff */
[-C--:B------:R-:W-:Y:S01]  /*c220*/  FMUL.FTZ R73, R73, R30.reuse ;  /* 0x0000001e49497220 */ /* 0x080fe20000410000 */
[-C--:B------:R-:W-:Y:S01]  /*c230*/  FMUL.FTZ R76, R76, R30.reuse ;  /* 0x0000001e4c4c7220 */ /* 0x080fe20000410000 */
[-C--:B------:R-:W-:Y:S01]  /*c240*/  FMUL.FTZ R77, R77, R30.reuse ;  /* 0x0000001e4d4d7220 */ /* 0x080fe20000410000 */
[----:B------:R-:W-:Y:S01]  /*c250*/  ISETP.GT.U32.AND P3, PT, R4, UR4, PT ;  /* 0x0000000404007c0c */ /* 0x000fe2000bf64070 */
[-C--:B------:R-:W-:Y:S01]  /*c260*/  FMUL.FTZ R80, R80, R30.reuse ;  /* 0x0000001e50507220 */ /* 0x080fe20000410000 */
[----:B------:R-:W-:Y:S01]  /*c270*/  SHF.R.U32.HI R4, RZ, 0x18, R28 ;  /* 0x00000018ff047819 */ /* 0x000fe2000001161c */
[-C--:B------:R-:W-:Y:S01]  /*c280*/  FMUL.FTZ R81, R81, R30.reuse ;  /* 0x0000001e51517220 */ /* 0x080fe20000410000 */
[-C--:B------:R-:W-:Y:S01]  /*c290*/  FMUL.FTZ R84, R84, R30.reuse ;  /* 0x0000001e54547220 */ /* 0x080fe20000410000 */
[-C--:B------:R-:W-:Y:S01]  /*c2a0*/  FMUL.FTZ R85, R85, R30.reuse ;  /* 0x0000001e55557220 */ /* 0x080fe20000410000 */
[----:B------:R-:W-:Y:S01]  /*c2b0*/  ISETP.LE.U32.AND P1, PT, R4, UR4, PT ;  /* 0x0000000404007c0c */ /* 0x000fe2000bf23070 */
[-C--:B------:R-:W-:Y:S01]  /*c2c0*/  FMUL.FTZ R88, R88, R30.reuse ;  /* 0x0000001e58587220 */ /* 0x080fe20000410000 */
[----:B------:R-:W-:Y:S01]  /*c2d0*/  PRMT R4, R24, 0x7772, RZ ;  /* 0x0000777218047816 */ /* 0x000fe200000000ff */
[-C--:B------:R-:W-:Y:S01]  /*c2e0*/  FMUL.FTZ R89, R89, R30.reuse ;  /* 0x0000001e59597220 */ /* 0x080fe20000410000 */
[-C--:B------:R-:W-:Y:S01]  /*c2f0*/  FMUL.FTZ R92, R92, R30.reuse ;  /* 0x0000001e5c5c7220 */ /* 0x080fe20000410000 */
[-C--:B------:R-:W-:Y:S01]  /*c300*/  FMUL.FTZ R93, R93, R30.reuse ;  /* 0x0000001e5d5d7220 */ /* 0x080fe20000410000 */
[----:B------:R-:W-:Y:S01]  /*c310*/  ISETP.GT.U32.AND P2, PT, R4, UR4, PT ;  /* 0x0000000404007c0c */ /* 0x000fe2000bf44070 */
[-C--:B------:R-:W-:Y:S01]  /*c320*/  FMUL.FTZ R96, R96, R30.reuse ;  /* 0x0000001e60607220 */ /* 0x080fe20000410000 */
[----:B------:R-:W-:Y:S01]  /*c330*/  PRMT R4, R24, 0x7773, RZ ;  /* 0x0000777318047816 */ /* 0x000fe200000000ff */
[-C--:B------:R-:W-:Y:S01]  /*c340*/  FMUL.FTZ R97, R97, R30.reuse ;  /* 0x0000001e61617220 */ /* 0x080fe20000410000 */
[-C--:B------:R-:W-:Y:S01]  /*c350*/  FMUL.FTZ R100, R100, R30.reuse ;  /* 0x0000001e64647220 */ /* 0x080fe20000410000 */
[-C--:B------:R-:W-:Y:S01]  /*c360*/  FMUL.FTZ R101, R101, R30.reuse ;  /* 0x0000001e65657220 */ /* 0x080fe20000410000 */
[----:B------:R-:W-:Y:S01]  /*c370*/  FMUL.FTZ R104, R104, R30 ;  /* 0x0000001e68687220 */ /* 0x000fe20000410000 */
[----:B------:R-:W-:-:S02]  /*c380*/  @!P1 HADD2 R15, -R208.H0_H0, -RZ.H0_H0 ;  /* 0xa00000ffd00f9230 */ /* 0x000fc40000000900 */
[-C--:B------:R-:W-:Y:S01]  /*c390*/  FMUL.FTZ R105, R105, R30.reuse ;  /* 0x0000001e69697220 */ /* 0x080fe20000410000 */
[-C--:B------:R-:W-:Y:S01]  /*c3a0*/  FMUL.FTZ R108, R108, R30.reuse ;  /* 0x0000001e6c6c7220 */ /* 0x080fe20000410000 */
[-C--:B------:R-:W-:Y:S01]  /*c3b0*/  FMUL.FTZ R109, R109, R30.reuse ;  /* 0x0000001e6d6d7220 */ /* 0x080fe20000410000 */
[-C--:B------:R-:W-:Y:S01]  /*c3c0*/  FMUL.FTZ R112, R112, R30.reuse ;  /* 0x0000001e70707220 */ /* 0x080fe20000410000 */
[----:B------:R-:W-:Y:S01]  /*c3d0*/  @!P1 PRMT R208, R15, 0x5410, RZ ;  /* 0x000054100fd09816 */ /* 0x000fe200000000ff */
[-C--:B------:R-:W-:Y:S01]  /*c3e0*/  FMUL.FTZ R113, R113, R30.reuse ;  /* 0x0000001e71717220 */ /* 0x080fe20000410000 */
[----:B------:R-:W-:Y:S01]  /*c3f0*/  ISETP.GT.U32.AND P1, PT, R4, UR4, PT ;  /* 0x0000000404007c0c */ /* 0x000fe2000bf24070 */
[-C--:B------:R-:W-:Y:S01]  /*c400*/  FMUL.FTZ R116, R116, R30.reuse ;  /* 0x0000001e74747220 */ /* 0x080fe20000410000 */
[----:B------:R-:W-:Y:S01]  /*c410*/  LOP3.LUT R4, R223, 0xff, RZ, 0xc0, !PT ;  /* 0x000000ffdf047812 */ /* 0x000fe200078ec0ff */
[-C--:B------:R-:W-:Y:S01]  /*c420*/  FMUL.FTZ R117, R117, R30.reuse ;  /* 0x0000001e75757220 */ /* 0x080fe20000410000 */
[-C--:B------:R-:W-:Y:S01]  /*c430*/  FMUL.FTZ R120, R120, R30.reuse ;  /* 0x0000001e78787220 */ /* 0x080fe20000410000 */
[-C--:B------:R-:W-:Y:S01]  /*c440*/  FMUL.FTZ R121, R121, R30.reuse ;  /* 0x0000001e79797220 */ /* 0x080fe20000410000 */
[-C--:B------:R-:W-:Y:S01]  /*c450*/  FMUL.FTZ R124, R124, R30.reuse ;  /* 0x0000001e7c7c7220 */ /* 0x080fe20000410000 */
[-C--:B------:R-:W-:Y:S01]  /*c460*/  FMUL.FTZ R125, R125, R30.reuse ;  /* 0x0000001e7d7d7220 */ /* 0x080fe20000410000 */
[-C--:B------:R-:W-:Y:S01]  /*c470*/  FMUL.FTZ R128, R128, R30.reuse ;  /* 0x0000001e80807220 */ /* 0x080fe20000410000 */
[----:B------:R-:W-:Y:S01]  /*c480*/  FMUL.FTZ R129, R129, R30 ;  /* 0x0000001e81817220 */ /* 0x000fe20000410000 */
[----:B------:R-:W-:Y:S01]  /*c490*/  PRMT R30, R204, 0x5410, R203 ;  /* 0x00005410cc1e7816 */ /* 0x000fe200000000cb */
[----:B------:R-:W-:Y:S01]  /*c4a0*/  FMUL.FTZ R27, R27, UR8 ;  /* 0x000000081b1b7c20 */ /* 0x000fe20008410000 */
[----:B------:R-:W-:Y:S01]  /*c4b0*/  @!P0 PRMT R204, R14, 0x5410, RZ ;  /* 0x000054100ecc8816 */ /* 0x000fe200000000ff */
[----:B------:R-:W-:Y:S01]  /*c4c0*/  @P2 HADD2 R12, -R202.H0_H0, -RZ.H0_H0 ;  /* 0xa00000ffca0c2230 */ /* 0x000fe20000000900 */
[----:B------:R-:W-:Y:S01]  /*c4d0*/  ISETP.LE.U32.AND P0, PT, R4, UR4, PT ;  /* 0x0000000404007c0c */ /* 0x000fe2000bf03070 */
[----:B------:R-:W-:Y:S01]  /*c4e0*/  FADD.FTZ R236, R236, R29 ;  /* 0x0000001decec7221 */ /* 0x000fe20000010000 */
[----:B------:R-:W-:Y:S01]  /*c4f0*/  PRMT R201, R202, 0x7632, R201 ;  /* 0x00007632cac97816 */ /* 0x000fe200000000c9 */
[----:B------:R-:W1:Y:S01]  /*c500*/  MUFU.EX2 R27, R27 ;  /* 0x0000001b001b7308 */ /* 0x000e620000000800 */
[----:B------:R-:W-:Y:S01]  /*c510*/  @P3 HADD2 R13, -R203.H0_H0, -RZ.H0_H0 ;  /* 0xa00000ffcb0d3230 */ /* 0x000fe20000000900 */
[----:B--2---:R-:W-:Y:S01]  /*c520*/  F2FP.F16.F32.PACK_AB R200, R189, R195 ;  /* 0x000000c3bdc8723e */ /* 0x004fe200000000ff */
[----:B------:R-:W-:-:S02]  /*c530*/  IMAD.MOV.U32 R23, RZ, RZ, R244 ;  /* 0x000000ffff177224 */ /* 0x000fc400078e00f4 */
[----:B------:R-:W-:Y:S01]  /*c540*/  @P1 HADD2 R7, -R201.H0_H0, -RZ.H0_H0 ;  /* 0xa00000ffc9071230 */ /* 0x000fe20000000900 */
[----:B------:R-:W-:Y:S01]  /*c550*/  PRMT R29, R202, 0x5410, R201 ;  /* 0x00005410ca1d7816 */ /* 0x000fe200000000c9 */
[----:B------:R-:W-:Y:S01]  /*c560*/  FADD.FTZ R236, R222, R236 ;  /* 0x000000ecdeec7221 */ /* 0x000fe20000010000 */
[----:B------:R-:W-:Y:S01]  /*c570*/  @P2 PRMT R202, R12, 0x5410, RZ ;  /* 0x000054100cca2816 */ /* 0x000fe200000000ff */
[----:B------:R-:W-:Y:S01]  /*c580*/  MUFU.EX2 R229, R229 ;  /* 0x000000e500e57308 */ /* 0x000fe20000000800 */
[----:B------:R-:W-:Y:S01]  /*c590*/  @P1 PRMT R201, R7, 0x5410, RZ ;  /* 0x0000541007c91816 */ /* 0x000fe200000000ff */
[----:B------:R-:W-:Y:S01]  /*c5a0*/  @!P0 HADD2 R6, -R200.H0_H0, -RZ.H0_H0 ;  /* 0xa00000ffc8068230 */ /* 0x000fe20000000900 */
[----:B------:R-:W-:Y:S02]  /*c5b0*/  PRMT R4, R232, 0x7771, RZ ;  /* 0x00007771e8047816 */ /* 0x000fe400000000ff */
[----:B------:R-:W-:Y:S02]  /*c5c0*/  R2P PR, R207, 0x6 ;  /* 0x00000006cf007804 */ /* 0x000fe40000000000 */
[----:B------:R-:W-:Y:S01]  /*c5d0*/  @P3 PRMT R203, R13, 0x5410, RZ ;  /* 0x000054100dcb3816 */ /* 0x000fe200000000ff */
[----:B------:R-:W-:Y:S01]  /*c5e0*/  MUFU.EX2 R228, R228 ;  /* 0x000000e400e47308 */ /* 0x000fe20000000800 */
[----:B------:R-:W-:Y:S01]  /*c5f0*/  PRMT R199, R200, 0x7632, R199 ;  /* 0x00007632c8c77816 */ /* 0x000fe200000000c7 */
[-C--:B-1----:R-:W-:Y:S01]  /*c600*/  FFMA.FTZ R230, R231, R27.reuse, R230 ;  /* 0x0000001be7e67223 */ /* 0x082fe200000100e6 */
[----:B------:R-:W-:Y:S01]  /*c610*/  ISETP.GT.U32.AND P3, PT, R4, UR4, PT ;  /* 0x0000000404007c0c */ /* 0x000fe2000bf64070 */
[----:B------:R-:W-:Y:S01]  /*c620*/  VIADD R231, R3, 0x10040 ;  /* 0x0001004003e77836 */ /* 0x000fe20000000000 */
[----:B------:R-:W-:Y:S01]  /*c630*/  PRMT R4, R232, 0x7772, RZ ;  /* 0x00007772e8047816 */ /* 0x000fe200000000ff */
[----:B------:R-:W1:Y:S01]  /*c640*/  LDSM.16.MT88.4 R12, [R3+0x10000] ;  /* 0x01000000030c783b */ /* 0x000e620000004200 */
[----:B------:R-:W-:Y:S01]  /*c650*/  PRMT R234, R200, 0x5410, R199 ;  /* 0x00005410c8ea7816 */ /* 0x000fe200000000c7 */
[-C--:B------:R-:W-:Y:S01]  /*c660*/  FMUL.FTZ R162, R162, R27.reuse ;  /* 0x0000001ba2a27220 */ /* 0x080fe20000410000 */
[----:B------:R-:W-:Y:S01]  /*c670*/  @!P0 PRMT R200, R6, 0x5410, RZ ;  /* 0x0000541006c88816 */ /* 0x000fe200000000ff */
[-C--:B------:R-:W-:Y:S01]  /*c680*/  FMUL.FTZ R163, R163, R27.reuse ;  /* 0x0000001ba3a37220 */ /* 0x080fe20000410000 */
[----:B------:R-:W-:Y:S01]  /*c690*/  ISETP.GT.U32.AND P0, PT, R4, UR4, PT ;  /* 0x0000000404007c0c */ /* 0x000fe2000bf04070 */
[----:B------:R-:W-:Y:S01]  /*c6a0*/  VIADD R4, R3, 0x10000 ;  /* 0x0001000003047836 */ /* 0x000fe20000000000 */
[----:B------:R-:W2:Y:S01]  /*c6b0*/  LDC R6, c[0x0][0x4f8] ;  /* 0x00013e00ff067b82 */ /* 0x000ea20000000800 */
[----:B------:R-:W-:Y:S01]  /*c6c0*/  SEL R26, R8, 0xffffffe0, !P1 ;  /* 0xffffffe0081a7807 */ /* 0x000fe20004800000 */
[-C--:B------:R-:W-:Y:S01]  /*c6d0*/  FMUL.FTZ R158, R158, R27.reuse ;  /* 0x0000001b9e9e7220 */ /* 0x080fe20000410000 */
[----:B------:R-:W-:Y:S01]  /*c6e0*/  @P2 VIADD R231, R4, 0xffffffc0 ;  /* 0xffffffc004e72836 */ /* 0x000fe20000000000 */
[----:B------:R-:W-:Y:S01]  /*c6f0*/  PRMT R4, R232, 0x7773, RZ ;  /* 0x00007773e8047816 */ /* 0x000fe200000000ff */
[-C--:B------:R-:W-:Y:S01]  /*c700*/  FMUL.FTZ R159, R159, R27.reuse ;  /* 0x0000001b9f9f7220 */ /* 0x080fe20000410000 */
[----:B------:R-:W-:Y:S01]  /*c710*/  PRMT R21, R244, 0x7772, RZ ;  /* 0x00007772f4157816 */ /* 0x000fe200000000ff */
[----:B------:R-:W-:Y:S01]  /*c720*/  IMAD.IADD R233, R3, 0x1, R26 ;  /* 0x0000000103e97824 */ /* 0x000fe200078e021a */
[----:B------:R-:W-:Y:S01]  /*c730*/  ISETP.GT.U32.AND P2, PT, R4, UR4, PT ;  /* 0x0000000404007c0c */ /* 0x000fe2000bf44070 */
[-C--:B------:R-:W-:Y:S01]  /*c740*/  FMUL.FTZ R154, R154, R27.reuse ;  /* 0x0000001b9a9a7220 */ /* 0x080fe20000410000 */
[----:B------:R-:W-:Y:S01]  /*c750*/  SHF.R.U32.HI R4, RZ, 0x18, R223 ;  /* 0x00000018ff047819 */ /* 0x000fe200000116df */
[-C--:B------:R-:W-:Y:S01]  /*c760*/  FMUL.FTZ R155, R155, R27.reuse ;  /* 0x0000001b9b9b7220 */ /* 0x080fe20000410000 */
[----:B------:R-:W-:Y:S01]  /*c770*/  LOP3.LUT R5, R242, 0xff, RZ, 0xc0, !PT ;  /* 0x000000fff2057812 */ /* 0x000fe200078ec0ff */
[-C--:B------:R-:W-:Y:S01]  /*c780*/  FMUL.FTZ R150, R150, R27.reuse ;  /* 0x0000001b96967220 */ /* 0x080fe20000410000 */
[----:B------:R-:W-:Y:S01]  /*c790*/  ISETP.LE.U32.AND P1, PT, R4, UR4, PT ;  /* 0x0000000404007c0c */ /* 0x000fe2000bf23070 */
[-C--:B------:R-:W-:Y:S01]  /*c7a0*/  FMUL.FTZ R151, R151, R27.reuse ;  /* 0x0000001b97977220 */ /* 0x080fe20000410000 */
[----:B------:R-:W-:Y:S01]  /*c7b0*/  PRMT R4, R244, 0x7773, RZ ;  /* 0x00007773f4047816 */ /* 0x000fe200000000ff */
[-C--:B------:R-:W-:Y:S01]  /*c7c0*/  FMUL.FTZ R146, R146, R27.reuse ;  /* 0x0000001b92927220 */ /* 0x080fe20000410000 */
[----:B------:R-:W-:Y:S01]  /*c7d0*/  LOP3.LUT R7, R235, 0xff, RZ, 0xc0, !PT ;  /* 0x000000ffeb077812 */ /* 0x000fe200078ec0ff */
[-C--:B------:R-:W-:Y:S01]  /*c7e0*/  FMUL.FTZ R147, R147, R27.reuse ;  /* 0x0000001b93937220 */ /* 0x080fe20000410000 */
[----:B------:R-:W-:Y:S01]  /*c7f0*/  PRMT R21, R21, 0x5410, R4 ;  /* 0x0000541015157816 */ /* 0x000fe20000000004 */
[-C--:B------:R-:W-:Y:S01]  /*c800*/  FMUL.FTZ R142, R142, R27.reuse ;  /* 0x0000001b8e8e7220 */ /* 0x080fe20000410000 */
[----:B------:R-:W-:Y:S01]  /*c810*/  LOP3.LUT R4, R242, 0xffff, RZ, 0xc0, !PT ;  /* 0x0000fffff2047812 */ /* 0x000fe200078ec0ff */
[-C--:B------:R-:W-:Y:S01]  /*c820*/  FMUL.FTZ R143, R143, R27.reuse ;  /* 0x0000001b8f8f7220 */ /* 0x080fe20000410000 */
[----:B--2---:R-:W-:Y:S01]  /*c830*/  LOP3.LUT R6, R6, 0xff, RZ, 0xc0, !PT ;  /* 0x000000ff06067812 */ /* 0x004fe200078ec0ff */
[-C--:B------:R-:W-:Y:S01]  /*c840*/  FMUL.FTZ R138, R138, R27.reuse ;  /* 0x0000001b8a8a7220 */ /* 0x080fe20000410000 */
[----:B------:R-:W-:Y:S01]  /*c850*/  SHF.R.U32.HI R4, RZ, 0x8, R4 ;  /* 0x00000008ff047819 */ /* 0x000fe20000011604 */
[-C--:B------:R-:W-:Y:S01]  /*c860*/  FMUL.FTZ R139, R139, R27.reuse ;  /* 0x0000001b8b8b7220 */ /* 0x080fe20000410000 */
[----:B------:R-:W-:Y:S01]  /*c870*/  PRMT R7, R7, 0x5410, R240 ;  /* 0x0000541007077816 */ /* 0x000fe200000000f0 */
[----:B------:R-:W-:Y:S01]  /*c880*/  IMAD R235, R6, 0x10000, R6 ;  /* 0x0001000006eb7824 */ /* 0x000fe200078e0206 */
[----:B------:R-:W-:Y:S01]  /*c890*/  PRMT R4, R5, 0x5410, R4 ;  /* 0x0000541005047816 */ /* 0x000fe20000000004 */
[-C--:B------:R-:W-:Y:S01]  /*c8a0*/  FMUL.FTZ R134, R134, R27.reuse ;  /* 0x0000001b86867220 */ /* 0x080fe20000410000 */
[----:B------:R-:W-:Y:S01]  /*c8b0*/  PRMT R5, R242, 0x7632, R5 ;  /* 0x00007632f2057816 */ /* 0x000fe20000000005 */
[-C--:B------:R-:W-:Y:S01]  /*c8c0*/  FMUL.FTZ R135, R135, R27.reuse ;  /* 0x0000001b87877220 */ /* 0x080fe20000410000 */
[----:B------:R-:W-:Y:S01]  /*c8d0*/  SHF.R.U32.HI R242, RZ, 0x18, R242 ;  /* 0x00000018fff27819 */ /* 0x000fe200000116f2 */
[-C--:B------:R-:W-:Y:S01]  /*c8e0*/  FMUL.FTZ R38, R38, R27.reuse ;  /* 0x0000001b26267220 */ /* 0x080fe20000410000 */
[----:B------:R-:W-:Y:S01]  /*c8f0*/  LOP3.LUT R5, R5, 0xff, RZ, 0xc0, !PT ;  /* 0x000000ff05057812 */ /* 0x000fe200078ec0ff */
[-C--:B------:R-:W-:Y:S01]  /*c900*/  FMUL.FTZ R39, R39, R27.reuse ;  /* 0x0000001b27277220 */ /* 0x080fe20000410000 */
[--C-:B------:R-:W-:Y:S01]  /*c910*/  HSET2.LE.AND R6, R7, R235.reuse, PT ;  /* 0x000000eb07067233 */ /* 0x100fe20003803000 */
[-C--:B------:R-:W-:Y:S01]  /*c920*/  FMUL.FTZ R42, R42, R27.reuse ;  /* 0x0000001b2a2a7220 */ /* 0x080fe20000410000 */
[----:B------:R-:W-:Y:S01]  /*c930*/  PRMT R5, R5, 0x5410, R242 ;  /* 0x0000541005057816 */ /* 0x000fe200000000f2 */
[-C--:B------:R-:W-:Y:S01]  /*c940*/  FMUL.FTZ R43, R43, R27.reuse ;  /* 0x0000001b2b2b7220 */ /* 0x080fe20000410000 */
[----:B------:R-:W-:Y:S01]  /*c950*/  LOP3.LUT R7, R217, 0xff00ff, RZ, 0xc0, !PT ;  /* 0x00ff00ffd9077812 */ /* 0x000fe200078ec0ff */
[----:B------:R-:W-:Y:S01]  /*c960*/  IMAD.IADD R217, R26, 0x1, R231 ;  /* 0x000000011ad97824 */ /* 0x000fe200078e02e7 */
[--C-:B------:R-:W-:Y:S01]  /*c970*/  HSET2.LE.AND R4, R4, R235.reuse, PT ;  /* 0x000000eb04047233 */ /* 0x100fe20003803000 */
[-C--:B------:R-:W-:Y:S01]  /*c980*/  FMUL.FTZ R46, R46, R27.reuse ;  /* 0x0000001b2e2e7220 */ /* 0x080fe20000410000 */
[--C-:B------:R-:W-:Y:S01]  /*c990*/  HSET2.LE.AND R5, R5, R235.reuse, PT ;  /* 0x000000eb05057233 */ /* 0x100fe20003803000 */
[-C--:B------:R-:W-:Y:S01]  /*c9a0*/  FMUL.FTZ R47, R47, R27.reuse ;  /* 0x0000001b2f2f7220 */ /* 0x080fe20000410000 */
[----:B------:R-:W-:Y:S01]  /*c9b0*/  HSET2.LE.AND R7, R7, R235, PT ;  /* 0x000000eb07077233 */ /* 0x000fe20003803000 */
[-C--:B------:R-:W-:Y:S01]  /*c9c0*/  FMUL.FTZ R50, R50, R27.reuse ;  /* 0x0000001b32327220 */ /* 0x080fe20000410000 */
[----:B------:R-:W-:Y:S01]  /*c9d0*/  LOP3.LUT R4, R241, R4, RZ, 0xc0, !PT ;  /* 0x00000004f1047212 */ /* 0x000fe200078ec0ff */
[----:B------:R-:W-:Y:S01]  /*c9e0*/  FMUL.FTZ R51, R51, R27 ;  /* 0x0000001b33337220 */ /* 0x000fe20000410000 */
[----:B------:R-:W-:Y:S01]  /*c9f0*/  LOP3.LUT R5, R239, R5, RZ, 0xc0, !PT ;  /* 0x00000005ef057212 */ /* 0x000fe200078ec0ff */
[-C--:B------:R-:W-:Y:S01]  /*ca00*/  FMUL.FTZ R54, R54, R27.reuse ;  /* 0x0000001b36367220 */ /* 0x080fe20000410000 */
        /* <DEDUP_REMOVED lines=17> */
[----:B------:R-:W-:Y:S01]  /*cb20*/  HMMA.16816.F32 R156, R4, R14, R156 ;  /* 0x0000000e049c723c */ /* 0x000fe2000000189c */
[----:B------:R-:W1:Y:S01]  /*cb30*/  LDSM.16.MT88.4 R12, [R233+0x10000] ;  /* 0x01000000e90c783b */ /* 0x000e620000004200 */
        /* <DEDUP_REMOVED lines=25> */
[----:B------:R-:W-:Y:S01]  /*ccd0*/  PRMT R22, R244, 0x7771, RZ ;  /* 0x00007771f4167816 */ /* 0x000fe200000000ff */
[----:B------:R-:W2:Y:S01]  /*cce0*/  MUFU.EX2 R226, R226 ;  /* 0x000000e200e27308 */ /* 0x000ea20000000800 */
[----:B------:R-:W-:Y:S01]  /*ccf0*/  LOP3.LUT R23, R23, 0xff, RZ, 0xc0, !PT ;  /* 0x000000ff17177812 */ /* 0x000fe200078ec0ff */
[----:B------:R-:W-:Y:S01]  /*cd00*/  FADD.FTZ R230, R227, R230 ;  /* 0x000000e6e3e67221 */ /* 0x000fe20000010000 */
[----:B------:R-:W-:-:S02]  /*cd10*/  @!P6 HADD2 R32, -R199.H0_H0, -RZ.H0_H0 ;  /* 0xa00000ffc720e230 */ /* 0x000fc40000000900 */
[----:B------:R-:W-:-:S03]  /*cd20*/  PRMT R22, R23, 0x5410, R22 ;  /* 0x0000541017167816 */ /* 0x000fc60000000016 */
[----:B------:R-:W-:Y:S01]  /*cd30*/  MUFU.EX2 R222, R224 ;  /* 0x000000e000de7308 */ /* 0x000fe20000000800 */
[----:B------:R-:W-:Y:S01]  /*cd40*/  @!P6 PRMT R199, R32, 0x5410, RZ ;  /* 0x0000541020c7e816 */ /* 0x000fe200000000ff */
[C---:B-1----:R-:W-:Y:S06]  /*cd50*/  HMMA.16816.F32 R152, R4.reuse, R12, R152 ;  /* 0x0000000c0498723c */ /* 0x042fec0000001898 */
[----:B------:R-:W-:Y:S02]  /*cd60*/  MUFU.EX2 R218, R218 ;  /* 0x000000da00da7308 */ /* 0x000fe40000000800 */
[C---:B------:R-:W-:Y:S01]  /*cd70*/  HMMA.16816.F32 R148, R4.reuse, R14, R148 ;  /* 0x0000000e0494723c */ /* 0x040fe20000001894 */
[----:B------:R-:W1:Y:S07]  /*cd80*/  LDSM.16.MT88.4 R12, [R231] ;  /* 0x00000000e70c783b */ /* 0x000e6e0000004200 */
[C---:B-1----:R-:W-:Y:S08]  /*cd90*/  HMMA.16816.F32 R144, R4.reuse, R12, R144 ;  /* 0x0000000c0490723c */ /* 0x042ff00000001890 */
[C---:B------:R-:W-:Y:S01]  /*cda0*/  HMMA.16816.F32 R140, R4.reuse, R14, R140 ;  /* 0x0000000e048c723c */ /* 0x040fe2000000188c */
[----:B------:R-:W1:Y:S07]  /*cdb0*/  LDSM.16.MT88.4 R12, [R217] ;  /* 0x00000000d90c783b */ /* 0x000e6e0000004200 */
        /* <DEDUP_REMOVED lines=37> */
[----:B------:R-:W-:Y:S01]  /*d010*/  HMMA.16816.F32 R128, R4, R14, R128 ;  /* 0x0000000e0480723c */ /* 0x000fe20000001880 */
[----:B------:R-:W1:Y:S01]  /*d020*/  LDSM.16.MT88.4 R12, [R3+0x10800] ;  /* 0x01080000030c783b */ /* 0x000e620000004200 */
[----:B------:R-:W-:-:S02]  /*d030*/  LOP3.LUT R5, R19, 0xffff, RZ, 0xc0, !PT ;  /* 0x0000ffff13057812 */ /* 0x000fc400078ec0ff */
[----:B------:R-:W-:Y:S02]  /*d040*/  LOP3.LUT R4, R19, 0xff, RZ, 0xc0, !PT ;  /* 0x000000ff13047812 */ /* 0x000fe400078ec0ff */
[----:B------:R-:W-:Y:S02]  /*d050*/  SHF.R.U32.HI R5, RZ, 0x8, R5 ;  /* 0x00000008ff057819 */ /* 0x000fe40000011605 */
[----:B------:R-:W-:Y:S02]  /*d060*/  LOP3.LUT R7, R21, 0xff00ff, RZ, 0xc0, !PT ;  /* 0x00ff00ff15077812 */ /* 0x000fe400078ec0ff */
[----:B------:R-:W-:Y:S02]  /*d070*/  PRMT R5, R4, 0x5410, R5 ;  /* 0x0000541004057816 */ /* 0x000fe40000000005 */
[----:B------:R-:W-:Y:S02]  /*d080*/  PRMT R4, R19, 0x7632, R4 ;  /* 0x0000763213047816 */ /* 0x000fe40000000004 */
[----:B------:R-:W-:-:S02]  /*d090*/  SHF.R.U32.HI R19, RZ, 0x18, R19 ;  /* 0x00000018ff137819 */ /* 0x000fc40000011613 */
[----:B------:R-:W-:Y:S02]  /*d0a0*/  LOP3.LUT R4, R4, 0xff, RZ, 0xc0, !PT ;  /* 0x000000ff04047812 */ /* 0x000fe400078ec0ff */
[--C-:B------:R-:W-:Y:S02]  /*d0b0*/  HSET2.LE.AND R5, R5, R235.reuse, PT ;  /* 0x000000eb05057233 */ /* 0x100fe40003803000 */
[----:B------:R-:W-:Y:S02]  /*d0c0*/  PRMT R19, R4, 0x5410, R19 ;  /* 0x0000541004137816 */ /* 0x000fe40000000013 */
[--C-:B------:R-:W-:Y:S02]  /*d0d0*/  HSET2.LE.AND R6, R22, R235.reuse, PT ;  /* 0x000000eb16067233 */ /* 0x100fe40003803000 */
[----:B------:R-:W-:Y:S02]  /*d0e0*/  LOP3.LUT R4, R20, R5, RZ, 0xc0, !PT ;  /* 0x0000000514047212 */ /* 0x000fe400078ec0ff */
[--C-:B------:R-:W-:Y:S01]  /*d0f0*/  HSET2.LE.AND R5, R19, R235.reuse, PT ;  /* 0x000000eb13057233 */ /* 0x100fe20003803000 */
[----:B------:R-:W3:Y:S01]  /*d100*/  LDSM.16.MT88.4 R20, [R233+0x10800] ;  /* 0x01080000e914783b */ /* 0x000ee20000004200 */
[----:B------:R-:W-:-:S02]  /*d110*/  HSET2.LE.AND R7, R7, R235, PT ;  /* 0x000000eb07077233 */ /* 0x000fc40003803000 */
[----:B------:R-:W-:Y:S02]  /*d120*/  LOP3.LUT R6, R16, R6, RZ, 0xc0, !PT ;  /* 0x0000000610067212 */ /* 0x000fe400078ec0ff */
[----:B------:R-:W-:Y:S02]  /*d130*/  LOP3.LUT R5, R18, R5, RZ, 0xc0, !PT ;  /* 0x0000000512057212 */ /* 0x000fe400078ec0ff */
[----:B------:R-:W-:Y:S02]  /*d140*/  LOP3.LUT R7, R17, R7, RZ, 0xc0, !PT ;  /* 0x0000000711077212 */ /* 0x000fe400078ec0ff */
[----:B------:R-:W4:Y:S05]  /*d150*/  LDSM.16.MT88.4 R16, [R231+0x800] ;  /* 0x00080000e710783b */ /* 0x000f2a0000004200 */
        /* <DEDUP_REMOVED lines=39> */
[----:B---3--:R-:W-:Y:S01]  /*d3d0*/  HMMA.16816.F32 R108, R4, R20, R108 ;  /* 0x00000014046c723c */ /* 0x008fe2000000186c */
[----:B------:R-:W-:-:S04]  /*d3e0*/  LOP3.LUT R20, R28, 0xffff, RZ, 0xc0, !PT ;  /* 0x0000ffff1c147812 */ /* 0x000fc800078ec0ff */
[----:B------:R-:W-:-:S03]  /*d3f0*/  SHF.R.U32.HI R20, RZ, 0x8, R20 ;  /* 0x00000008ff147819 */ /* 0x000fc60000011614 */
[C---:B------:R-:W-:Y:S08]  /*d400*/  HMMA.16816.F32 R112, R4.reuse, R22, R112 ;  /* 0x000000160470723c */ /* 0x040ff00000001870 */
[C---:B----4-:R-:W-:Y:S08]  /*d410*/  HMMA.16816.F32 R116, R4.reuse, R16, R116 ;  /* 0x000000100474723c */ /* 0x050ff00000001874 */
[C---:B------:R-:W-:Y:S01]  /*d420*/  HMMA.16816.F32 R120, R4.reuse, R18, R120 ;  /* 0x000000120478723c */ /* 0x040fe20000001878 */
[----:B------:R-:W-:Y:S07]  /*d430*/  LDSM.16.MT88.4 R16, [R3+0x11000] ;  /* 0x011000000310783b */ /* 0x000fee0000004200 */
[C---:B-1----:R-:W-:Y:S08]  /*d440*/  HMMA.16816.F32 R124, R4.reuse, R12, R124 ;  /* 0x0000000c047c723c */ /* 0x042ff0000000187c */
[----:B------:R-:W-:Y:S01]  /*d450*/  HMMA.16816.F32 R128, R4, R14, R128 ;  /* 0x0000000e0480723c */ /* 0x000fe20000001880 */
[C---:B------:R-:W-:Y:S01]  /*d460*/  PRMT R7, R24.reuse, 0x7773, RZ ;  /* 0x0000777318077816 */ /* 0x040fe200000000ff */
[----:B------:R-:W-:Y:S01]  /*d470*/  IMAD.MOV.U32 R4, RZ, RZ, R24 ;  /* 0x000000ffff047224 */ /* 0x000fe200078e0018 */
[C---:B------:R-:W-:Y:S01]  /*d480*/  PRMT R5, R24.reuse, 0x7772, RZ ;  /* 0x0000777218057816 */ /* 0x040fe200000000ff */
[----:B------:R-:W1:Y:S01]  /*d490*/  LDSM.16.MT88.4 R12, [R233+0x11000] ;  /* 0x01100000e90c783b */ /* 0x000e620000004200 */
[----:B------:R-:W-:-:S02]  /*d4a0*/  PRMT R6, R24, 0x7771, RZ ;  /* 0x0000777118067816 */ /* 0x000fc400000000ff */
[----:B------:R-:W-:Y:S01]  /*d4b0*/  PRMT R5, R5, 0x5410, R7 ;  /* 0x0000541005057816 */ /* 0x000fe20000000007 */
[----:B------:R-:W3:Y:S01]  /*d4c0*/  LDSM.16.MT88.4 R24, [R231+0x1000] ;  /* 0x00100000e718783b */ /* 0x000ee20000004200 */
[----:B------:R-:W-:Y:S02]  /*d4d0*/  LOP3.LUT R7, R28, 0xff, RZ, 0xc0, !PT ;  /* 0x000000ff1c077812 */ /* 0x000fe400078ec0ff */
[----:B------:R-:W-:Y:S02]  /*d4e0*/  LOP3.LUT R4, R4, 0xff, RZ, 0xc0, !PT ;  /* 0x000000ff04047812 */ /* 0x000fe400078ec0ff */
[----:B------:R-:W-:Y:S02]  /*d4f0*/  PRMT R20, R7, 0x5410, R20 ;  /* 0x0000541007147816 */ /* 0x000fe40000000014 */
[----:B------:R-:W-:Y:S02]  /*d500*/  PRMT R7, R28, 0x7632, R7 ;  /* 0x000076321c077816 */ /* 0x000fe40000000007 */
[----:B------:R-:W-:-:S02]  /*d510*/  SHF.R.U32.HI R28, RZ, 0x18, R28 ;  /* 0x00000018ff1c7819 */ /* 0x000fc4000001161c */
[----:B------:R-:W-:Y:S02]  /*d520*/  HSET2.LE.AND R20, R20, R235, PT ;  /* 0x000000eb14147233 */ /* 0x000fe40003803000 */
[----:B------:R-:W-:Y:S02]  /*d530*/  LOP3.LUT R7, R7, 0xff, RZ, 0xc0, !PT ;  /* 0x000000ff07077812 */ /* 0x000fe400078ec0ff */
[----:B------:R-:W-:Y:S02]  /*d540*/  PRMT R6, R4, 0x5410, R6 ;  /* 0x0000541004067816 */ /* 0x000fe40000000006 */
[----:B------:R-:W-:Y:S02]  /*d550*/  PRMT R7, R7, 0x5410, R28 ;  /* 0x0000541007077816 */ /* 0x000fe4000000001c */
[----:B------:R-:W-:Y:S02]  /*d560*/  LOP3.LUT R4, R237, R20, RZ, 0xc0, !PT ;  /* 0x00000014ed047212 */ /* 0x000fe400078ec0ff */
[----:B------:R-:W-:-:S02]  /*d570*/  LOP3.LUT R20, R5, 0xff00ff, RZ, 0xc0, !PT ;  /* 0x00ff00ff05147812 */ /* 0x000fc400078ec0ff */
[--C-:B------:R-:W-:Y:S02]  /*d580*/  HSET2.LE.AND R5, R7, R235.reuse, PT ;  /* 0x000000eb07057233 */ /* 0x100fe40003803000 */
[--C-:B------:R-:W-:Y:S02]  /*d590*/  HSET2.LE.AND R6, R6, R235.reuse, PT ;  /* 0x000000eb06067233 */ /* 0x100fe40003803000 */
[----:B------:R-:W-:Y:S02]  /*d5a0*/  HSET2.LE.AND R7, R20, R235, PT ;  /* 0x000000eb14077233 */ /* 0x000fe40003803000 */
[----:B------:R-:W4:Y:S01]  /*d5b0*/  LDSM.16.MT88.4 R20, [R3+0x13000] ;  /* 0x013000000314783b */ /* 0x000f220000004200 */
[----:B------:R-:W-:Y:S02]  /*d5c0*/  LOP3.LUT R5, R31, R5, RZ, 0xc0, !PT ;  /* 0x000000051f057212 */ /* 0x000fe400078ec0ff */
[----:B------:R-:W-:Y:S02]  /*d5d0*/  LOP3.LUT R6, R30, R6, RZ, 0xc0, !PT ;  /* 0x000000061e067212 */ /* 0x000fe400078ec0ff */
[----:B------:R-:W-:-:S02]  /*d5e0*/  LOP3.LUT R7, R29, R7, RZ, 0xc0, !PT ;  /* 0x000000071d077212 */ /* 0x000fc400078ec0ff */
[----:B------:R-:W-:Y:S05]  /*d5f0*/  LDSM.16.MT88.4 R28, [R217+0x1000] ;  /* 0x00100000d91c783b */ /* 0x000fea0000004200 */
        /* <DEDUP_REMOVED lines=15> */
[C---:B------:R-:W-:Y:S08]  /*d6f0*/  HMMA.16816.F32 R136, R4.reuse, R28, R136 ;  /* 0x0000001c0488723c */ /* 0x040ff00000001888 */
        /* <DEDUP_REMOVED lines=11> */
[----:B-1----:R-:W-:Y:S01]  /*d7b0*/  HMMA.16816.F32 R116, R4, R12, R116 ;  /* 0x0000000c0474723c */ /* 0x002fe20000001874 */
[----:B------:R-:W-:Y:S01]  /*d7c0*/  IMAD.MOV.U32 R12, RZ, RZ, R232 ;  /* 0x000000ffff0c7224 */ /* 0x000fe200078e00e8 */
[----:B------:R-:W-:-:S04]  /*d7d0*/  PRMT R13, R232, 0x7772, RZ ;  /* 0x00007772e80d7816 */ /* 0x000fc800000000ff */
[----:B------:R-:W-:Y:S02]  /*d7e0*/  LOP3.LUT R12, R12, 0xff, RZ, 0xc0, !PT ;  /* 0x000000ff0c0c7812 */ /* 0x000fe400078ec0ff */
[C---:B--2---:R-:W-:Y:S08]  /*d7f0*/  HMMA.16816.F32 R60, R4.reuse, R28, R60 ;  /* 0x0000001c043c723c */ /* 0x044ff0000000183c */
[C---:B------:R-:W-:Y:S01]  /*d800*/  HMMA.16816.F32 R64, R4.reuse, R30, R64 ;  /* 0x0000001e0440723c */ /* 0x040fe20000001840 */
[----:B------:R-:W1:Y:S07]  /*d810*/  LDSM.16.MT88.4 R28, [R217+0x5000] ;  /* 0x00500000d91c783b */ /* 0x000e6e0000004200 */
[----:B---3--:R-:W-:Y:S01]  /*d820*/  HMMA.16816.F32 R100, R4, R24, R100 ;  /* 0x000000180464723c */ /* 0x008fe20000001864 */
[----:B------:R-:W-:-:S02]  /*d830*/  PRMT R24, R232, 0x7771, RZ ;  /* 0x00007771e8187816 */ /* 0x000fc400000000ff */
[----:B------:R-:W-:Y:S01]  /*d840*/  PRMT R25, R232, 0x7773, RZ ;  /* 0x00007773e8197816 */ /* 0x000fe200000000ff */
[----:B------:R-:W-:Y:S01]  /*d850*/  FADD.FTZ R232, R219, R230 ;  /* 0x000000e6dbe87221 */ /* 0x000fe20000010000 */
[----:B------:R-:W-:Y:S01]  /*d860*/  PRMT R24, R12, 0x5410, R24 ;  /* 0x000054100c187816 */ /* 0x000fe20000000018 */
[----:B------:R-:W-:Y:S01]  /*d870*/  FADD.FTZ R230, R221, R236 ;  /* 0x000000ecdde67221 */ /* 0x000fe20000010000 */
[----:B------:R-:W-:Y:S01]  /*d880*/  LOP3.LUT R12, R223, 0xff, RZ, 0xc0, !PT ;  /* 0x000000ffdf0c7812 */ /* 0x000fe200078ec0ff */
[----:B----4-:R-:W-:Y:S01]  /*d890*/  HMMA.16816.F32 R108, R4, R20, R108 ;  /* 0x00000014046c723c */ /* 0x010fe2000000186c */
[----:B------:R-:W-:Y:S01]  /*d8a0*/  PRMT R25, R13, 0x5410, R25 ;  /* 0x000054100d197816 */ /* 0x000fe20000000019 */
[----:B------:R-:W-:Y:S01]  /*d8b0*/  FADD.FTZ R232, R35, R232 ;  /* 0x000000e823e87221 */ /* 0x000fe20000010000 */
[----:B------:R-:W-:Y:S01]  /*d8c0*/  HSET2.LE.AND R24, R24, R235, PT ;  /* 0x000000eb18187233 */ /* 0x000fe20003803000 */
[----:B------:R-:W-:Y:S02]  /*d8d0*/  FADD.FTZ R230, R34, R230 ;  /* 0x000000e622e67221 */ /* 0x000fe40000010000 */
[----:B------:R-:W-:-:S02]  /*d8e0*/  FADD.FTZ R232, R33, R232 ;  /* 0x000000e821e87221 */ /* 0x000fc40000010000 */
[C---:B------:R-:W-:Y:S01]  /*d8f0*/  HMMA.16816.F32 R112, R4.reuse, R22, R112 ;  /* 0x000000160470723c */ /* 0x040fe20000001870 */
[----:B------:R-:W2:Y:S01]  /*d900*/  LDSM.16.MT88.4 R20, [R217+0x7000] ;  /* 0x00700000d914783b */ /* 0x000ea20000004200 */
[----:B------:R-:W-:Y:S01]  /*d910*/  FADD.FTZ R230, R196, R230 ;  /* 0x000000e6c4e67221 */ /* 0x000fe20000010000 */
[----:B------:R-:W-:Y:S02]  /*d920*/  FADD.FTZ R232, R194, R232 ;  /* 0x000000e8c2e87221 */ /* 0x000fe40000010000 */
[----:B------:R-:W-:Y:S01]  /*d930*/  LDSM.16.MT88.4 R32, [R3+0x15800] ;  /* 0x015800000320783b */ /* 0x000fe20000004200 */
[----:B------:R-:W-:Y:S01]  /*d940*/  FADD.FTZ R193, R193, R230 ;  /* 0x000000e6c1c17221 */ /* 0x000fe20000010000 */
[----:B------:R-:W-:Y:S01]  /*d950*/  FADD.FTZ R192, R192, R232 ;  /* 0x000000e8c0c07221 */ /* 0x000fe20000010000 */
[----:B------:R-:W-:Y:S01]  /*d960*/  HMMA.16816.F32 R104, R4, R26, R104 ;  /* 0x0000001a0468723c */ /* 0x000fe20000001868 */
[----:B------:R-:W-:Y:S01]  /*d970*/  LOP3.LUT R26, R223, 0xffff, RZ, 0xc0, !PT ;  /* 0x0000ffffdf1a7812 */ /* 0x000fe200078ec0ff */
[----:B------:R-:W-:Y:S01]  /*d980*/  FADD.FTZ R193, R188, R193 ;  /* 0x000000c1bcc17221 */ /* 0x000fe20000010000 */
[----:B------:R-:W-:Y:S01]  /*d990*/  SHF.R.U32.HI R27, RZ, 0x18, R223 ;  /* 0x00000018ff1b7819 */ /* 0x000fe200000116df */
[----:B------:R-:W-:Y:S01]  /*d9a0*/  FADD.FTZ R192, R187, R192 ;  /* 0x000000c0bbc07221 */ /* 0x000fe20000010000 */
[----:B------:R-:W-:Y:S01]  /*d9b0*/  SHF.R.U32.HI R26, RZ, 0x8, R26 ;  /* 0x00000008ff1a7819 */ /* 0x000fe2000001161a */
[----:B------:R-:W-:-:S02]  /*d9c0*/  FADD.FTZ R193, R191, R193 ;  /* 0x000000c1bfc17221 */ /* 0x000fc40000010000 */
[C---:B-----5:R-:W-:Y:S01]  /*d9d0*/  HMMA.16816.F32 R84, R4.reuse, R16, R84 ;  /* 0x000000100454723c */ /* 0x060fe20000001854 */
[----:B------:R-:W-:Y:S01]  /*d9e0*/  PRMT R26, R12, 0x5410, R26 ;  /* 0x000054100c1a7816 */ /* 0x000fe2000000001a */
[----:B------:R-:W-:Y:S01]  /*d9f0*/  FADD.FTZ R192, R212, R192 ;  /* 0x000000c0d4c07221 */ /* 0x000fe20000010000 */
[----:B------:R-:W-:Y:S01]  /*da00*/  PRMT R12, R223, 0x7632, R12 ;  /* 0x00007632df0c7816 */ /* 0x000fe2000000000c */
[----:B------:R-:W-:Y:S01]  /*da10*/  FFMA.FTZ R223, R225, UR8, -R220 ;  /* 0x00000008e1df7c23 */ /* 0x000fe200080108dc */
[----:B------:R-:W-:Y:S01]  /*da20*/  FADD.FTZ R190, R190, R193 ;  /* 0x000000c1bebe7221 */ /* 0x000fe20000010000 */
[----:B------:R-:W-:Y:S01]  /*da30*/  HSET2.LE.AND R26, R26, R235, PT ;  /* 0x000000eb1a1a7233 */ /* 0x000fe20003803000 */
[----:B------:R-:W-:Y:S01]  /*da40*/  FADD.FTZ R211, R211, R192 ;  /* 0x000000c0d3d37221 */ /* 0x000fe20000010000 */
[----:B------:R-:W-:Y:S01]  /*da50*/  LOP3.LUT R12, R12, 0xff, RZ, 0xc0, !PT ;  /* 0x000000ff0c0c7812 */ /* 0x000fe200078ec0ff */
[----:B------:R-:W-:Y:S01]  /*da60*/  HMMA.16816.F32 R88, R4, R18, R88 ;  /* 0x000000120458723c */ /* 0x000fe20000001858 */
[----:B------:R-:W3:Y:S01]  /*da70*/  LDSM.16.MT88.4 R16, [R3+0x11800] ;  /* 0x011800000310783b */ /* 0x000ee20000004200 */
[----:B------:R-:W4:Y:S01]  /*da80*/  MUFU.EX2 R223, R223 ;  /* 0x000000df00df7308 */ /* 0x000f220000000800 */
[----:B------:R-:W-:Y:S01]  /*da90*/  PRMT R27, R12, 0x5410, R27 ;  /* 0x000054100c1b7816 */ /* 0x000fe2000000001b */
[----:B------:R-:W-:Y:S01]  /*daa0*/  FADD.FTZ R190, R216, R190 ;  /* 0x000000bed8be7221 */ /* 0x000fe20000010000 */
[----:B------:R-:W-:-:S03]  /*dab0*/  FADD.FTZ R211, R215, R211 ;  /* 0x000000d3d7d37221 */ /* 0x000fc60000010000 */
[----:B------:R-:W-:Y:S01]  /*dac0*/  HMMA.16816.F32 R120, R4, R14, R120 ;  /* 0x0000000e0478723c */ /* 0x000fe20000001878 */
[----:B------:R-:W5:Y:S01]  /*dad0*/  LDSM.16.MT88.4 R12, [R3+0x13800] ;  /* 0x01380000030c783b */ /* 0x000f620000004200 */
[----:B------:R-:W-:Y:S01]  /*dae0*/  HSET2.LE.AND R27, R27, R235, PT ;  /* 0x000000eb1b1b7233 */ /* 0x000fe20003803000 */
[----:B------:R-:W-:Y:S01]  /*daf0*/  FADD.FTZ R214, R214, R190 ;  /* 0x000000bed6d67221 */ /* 0x000fe20000010000 */
[----:B------:R-:W-:-:S03]  /*db00*/  FADD.FTZ R213, R213, R211 ;  /* 0x000000d3d5d57221 */ /* 0x000fc60000010000 */
[----:B------:R-:W-:Y:S01]  /*db10*/  FADD.FTZ R214, R195, R214 ;  /* 0x000000d6c3d67221 */ /* 0x000fe20000010000 */
[C---:B-1----:R-:W-:Y:S01]  /*db20*/  HMMA.16816.F32 R92, R4.reuse, R28, R92 ;  /* 0x0000001c045c723c */ /* 0x042fe2000000185c */
[----:B------:R-:W-:Y:S02]  /*db30*/  FADD.FTZ R213, R226, R213 ;  /* 0x000000d5e2d57221 */ /* 0x000fe40000010000 */
[----:B------:R-:W-:Y:S02]  /*db40*/  FADD.FTZ R214, R189, R214 ;  /* 0x000000d6bdd67221 */ /* 0x000fe40000010000 */
[----:B----4-:R-:W-:Y:S02]  /*db50*/  FADD.FTZ R213, R223, R213 ;  /* 0x000000d5dfd57221 */ /* 0x010fe40000010000 */
[----:B------:R-:W-:Y:S01]  /*db60*/  FADD.FTZ R214, R229, R214 ;  /* 0x000000d6e5d67221 */ /* 0x000fe20000010000 */
[----:B------:R-:W-:Y:S01]  /*db70*/  HMMA.16816.F32 R96, R4, R30, R96 ;  /* 0x0000001e0460723c */ /* 0x000fe20000001860 */
[----:B------:R1:W4:Y:S01]  /*db80*/  LDSM.16.MT88.4 R28, [R3+0x17800] ;  /* 0x01780000031c783b */ /* 0x0003220000004200 */
[----:B------:R-:W-:-:S06]  /*db90*/  FADD.FTZ R213, R222, R213 ;  /* 0x000000d5ded57221 */ /* 0x000fcc0000010000 */
[C---:B--2---:R-:W-:Y:S01]  /*dba0*/  HMMA.16816.F32 R124, R4.reuse, R20, R124 ;  /* 0x00000014047c723c */ /* 0x044fe2000000187c */
[----:B------:R-:W-:Y:S02]  /*dbb0*/  F2FP.F16.F32.PACK_AB R20, R223, R226 ;  /* 0x000000e2df14723e */ /* 0x000fe400000000ff */
[----:B------:R-:W-:Y:S02]  /*dbc0*/  LOP3.LUT R21, R25, 0xff00ff, RZ, 0xc0, !PT ;  /* 0x00ff00ff19157812 */ /* 0x000fe400078ec0ff */
[C---:B------:R-:W-:Y:S02]  /*dbd0*/  PRMT R224, R20.reuse, 0x7610, R224 ;  /* 0x0000761014e07816 */ /* 0x040fe400000000e0 */
[----:B------:R-:W-:Y:S01]  /*dbe0*/  PRMT R227, R20, 0x7632, R227 ;  /* 0x0000763214e37816 */ /* 0x000fe200000000e3 */
[----:B------:R-:W-:Y:S01]  /*dbf0*/  HMMA.16816.F32 R128, R4, R22, R128 ;  /* 0x000000160480723c */ /* 0x000fe20000001880 */
[----:B------:R-:W-:Y:S01]  /*dc00*/  F2FP.F16.F32.PACK_AB R5, R228, R229 ;  /* 0x000000e5e405723e */ /* 0x000fe200000000ff */
[----:B------:R-:W-:Y:S01]  /*dc10*/  @!P5 HADD2 R10, -R224.H0_H0, -RZ.H0_H0 ;  /* 0xa00000ffe00ad230 */ /* 0x000fe20000000900 */
[----:B------:R-:W-:Y:S01]  /*dc20*/  F2FP.F16.F32.PACK_AB R4, R218, R222 ;  /* 0x000000deda04723e */ /* 0x000fe200000000ff */
[----:B------:R-:W-:Y:S01]  /*dc30*/  @!P1 HADD2 R9, -R227.H0_H0, -RZ.H0_H0 ;  /* 0xa00000ffe3099230 */ /* 0x000fe20000000900 */
[----:B------:R-:W-:-:S02]  /*dc40*/  PRMT R219, R5, 0x7610, R219 ;  /* 0x0000761005db7816 */ /* 0x000fc400000000db */
[----:B------:R-:W-:Y:S02]  /*dc50*/  PRMT R220, R5, 0x7632, R220 ;  /* 0x0000763205dc7816 */ /* 0x000fe400000000dc */
[C---:B------:R-:W-:Y:S01]  /*dc60*/  PRMT R221, R4.reuse, 0x7610, R221 ;  /* 0x0000761004dd7816 */ /* 0x040fe200000000dd */
[----:B------:R-:W-:Y:S01]  /*dc70*/  @!P4 HADD2 R8, -R219.H0_H0, -RZ.H0_H0 ;  /* 0xa00000ffdb08c230 */ /* 0x000fe20000000900 */
[----:B------:R-:W-:Y:S01]  /*dc80*/  PRMT R225, R4, 0x7632, R225 ;  /* 0x0000763204e17816 */ /* 0x000fe200000000e1 */
[----:B-1----:R-:W-:Y:S01]  /*dc90*/  @P3 HADD2 R3, -R220.H0_H0, -RZ.H0_H0 ;  /* 0xa00000ffdc033230 */ /* 0x002fe20000000900 */
[----:B------:R-:W-:Y:S01]  /*dca0*/  HSET2.LE.AND R21, R21, R235, PT ;  /* 0x000000eb15157233 */ /* 0x000fe20003803000 */
[----:B------:R-:W-:Y:S01]  /*dcb0*/  @P0 HADD2 R2, -R221.H0_H0, -RZ.H0_H0 ;  /* 0xa00000ffdd020230 */ /* 0x000fe20000000900 */
[----:B------:R-:W-:Y:S01]  /*dcc0*/  PRMT R5, R224, 0x5410, R227 ;  /* 0x00005410e0057816 */ /* 0x000fe200000000e3 */
[----:B------:R-:W-:Y:S01]  /*dcd0*/  @P2 HADD2 R0, -R225.H0_H0, -RZ.H0_H0 ;  /* 0xa00000ffe1002230 */ /* 0x000fe20000000900 */
[----:B------:R-:W-:-:S02]  /*dce0*/  PRMT R6, R219, 0x5410, R220 ;  /* 0x00005410db067816 */ /* 0x000fc400000000dc */
[----:B------:R-:W-:Y:S02]  /*dcf0*/  PRMT R7, R221, 0x5410, R225 ;  /* 0x00005410dd077816 */ /* 0x000fe400000000e1 */
[----:B------:R-:W-:Y:S02]  /*dd00*/  LOP3.LUT R4, R234, R26, RZ, 0xc0, !PT ;  /* 0x0000001aea047212 */ /* 0x000fe400078ec0ff */
[----:B------:R-:W-:Y:S02]  /*dd10*/  LOP3.LUT R5, R5, R27, RZ, 0xc0, !PT ;  /* 0x0000001b05057212 */ /* 0x000fe400078ec0ff */
[----:B------:R-:W-:Y:S02]  /*dd20*/  LOP3.LUT R6, R6, R24, RZ, 0xc0, !PT ;  /* 0x0000001806067212 */ /* 0x000fe400078ec0ff */
[----:B------:R-:W-:Y:S01]  /*dd30*/  LOP3.LUT R7, R7, R21, RZ, 0xc0, !PT ;  /* 0x0000001507077212 */ /* 0x000fe200078ec0ff */
[----:B------:R-:W-:Y:S01]  /*dd40*/  LDSM.16.MT88.4 R24, [R233+0x11800] ;  /* 0x01180000e918783b */ /* 0x000fe20000004200 */
[----:B------:R-:W-:-:S02]  /*dd50*/  @!P5 PRMT R224, R10, 0x5410, RZ ;  /* 0x000054100ae0d816 */ /* 0x000fc400000000ff */
[----:B------:R-:W1:Y:S01]  /*dd60*/  LDC R10, c[0x0][0x448] ;  /* 0x00011200ff0a7b82 */ /* 0x000e620000000800 */
[----:B------:R-:W2:Y:S01]  /*dd70*/  LDSM.16.MT88.4 R20, [R233+0x13800] ;  /* 0x01380000e914783b */ /* 0x000ea20000004200 */
[----:B------:R-:W-:Y:S01]  /*dd80*/  @!P4 PRMT R219, R8, 0x5410, RZ ;  /* 0x0000541008dbc816 */ /* 0x000fe200000000ff */
[C---:B---3--:R-:W-:Y:S01]  /*dd90*/  HMMA.16816.F32 R160, R4.reuse, R16, R160 ;  /* 0x0000001004a0723c */ /* 0x048fe200000018a0 */
[----:B------:R-:W-:Y:S01]  /*dda0*/  @P3 PRMT R220, R3, 0x5410, RZ ;  /* 0x0000541003dc3816 */ /* 0x000fe200000000ff */
[----:B------:R-:W-:Y:S01]  /*ddb0*/  IMAD.MOV.U32 R3, RZ, RZ, R185 ;  /* 0x000000ffff037224 */ /* 0x000fe200078e00b9 */
[----:B------:R-:W-:Y:S01]  /*ddc0*/  @P0 PRMT R221, R2, 0x5410, RZ ;  /* 0x0000541002dd0816 */ /* 0x000fe200000000ff */
[----:B------:R-:W-:Y:S01]  /*ddd0*/  IMAD.MOV.U32 R2, RZ, RZ, R184 ;  /* 0x000000ffff027224 */ /* 0x000fe200078e00b8 */
[----:B------:R-:W-:Y:S02]  /*dde0*/  @!P1 PRMT R227, R9, 0x5410, RZ ;  /* 0x0000541009e39816 */ /* 0x000fe400000000ff */
[----:B------:R-:W-:Y:S01]  /*ddf0*/  @P2 PRMT R225, R0, 0x5410, RZ ;  /* 0x0000541000e12816 */ /* 0x000fe200000000ff */
[----:B------:R-:W-:Y:S01]  /*de00*/  HMMA.16816.F32 R156, R4, R18, R156 ;  /* 0x00000012049c723c */ /* 0x000fe2000000189c */
[----:B------:R-:W3:Y:S01]  /*de10*/  LDSM.16.MT88.4 R16, [R233+0x15800] ;  /* 0x01580000e910783b */ /* 0x000ee20000004200 */
[----:B------:R-:W-:-:S03]  /*de20*/  FADD.FTZ R0, R228, R214 ;  /* 0x000000d6e4007221 */ /* 0x000fc60000010000 */
[----:B------:R-:W-:Y:S03]  /*de30*/  STG.E.U16 desc[UR28][R2.64+-0x80], R182 ;  /* 0xffff80b602007986 */ /* 0x000fe6000c10151c */
[----:B-----5:R-:W-:Y:S01]  /*de40*/  HMMA.16816.F32 R36, R4, R12, R36 ;  /* 0x0000000c0424723c */ /* 0x020fe20000001824 */
[----:B------:R-:W-:Y:S01]  /*de50*/  STG.E.U16 desc[UR28][R2.64+-0x7e], R179 ;  /* 0xffff82b302007986 */ /* 0x000fe2000c10151c */
[----:B-1----:R-:W-:-:S06]  /*de60*/  IMAD.SHL.U32 R8, R10, 0x8, RZ ;  /* 0x000000080a087824 */ /* 0x002fcc00078e00ff */
[----:B------:R-:W-:Y:S01]  /*de70*/  HMMA.16816.F32 R40, R4, R14, R40 ;  /* 0x0000000e0428723c */ /* 0x000fe20000001828 */
[----:B------:R-:W1:Y:S01]  /*de80*/  LDSM.16.MT88.4 R12, [R233+0x17800] ;  /* 0x01780000e90c783b */ /* 0x000e620000004200 */
[----:B------:R-:W-:-:S05]  /*de90*/  IMAD.WIDE R8, R8, 0x2, R2 ;  /* 0x0000000208087825 */ /* 0x000fca00078e0202 */
[----:B------:R-:W-:Y:S01]  /*dea0*/  STG.E.U16 desc[UR28][R8.64+-0x80], R178 ;  /* 0xffff80b208007986 */ /* 0x000fe2000c10151c */
[C---:B----4-:R-:W-:Y:S03]  /*deb0*/  HMMA.16816.F32 R100, R4.reuse, R28, R100 ;  /* 0x0000001c0464723c */ /* 0x050fe60000001864 */
[----:B------:R-:W-:Y:S04]  /*dec0*/  STG.E.U16 desc[UR28][R8.64+-0x7e], R177 ;  /* 0xffff82b108007986 */ /* 0x000fe8000c10151c */
[----:B------:R-:W-:Y:S01]  /*ded0*/  STG.E.U16 desc[UR28][R2.64+-0x70], R176 ;  /* 0xffff90b002007986 */ /* 0x000fe2000c10151c */
[C---:B--2---:R-:W-:Y:S03]  /*dee0*/  HMMA.16816.F32 R44, R4.reuse, R20, R44 ;  /* 0x00000014042c723c */ /* 0x044fe6000000182c */
[----:B------:R-:W-:Y:S04]  /*def0*/  STG.E.U16 desc[UR28][R2.64+-0x6e], R175 ;  /* 0xffff92af02007986 */ /* 0x000fe8000c10151c */
[----:B------:R-:W-:Y:S01]  /*df00*/  STG.E.U16 desc[UR28][R8.64+-0x70], R174 ;  /* 0xffff90ae08007986 */ /* 0x000fe2000c10151c */
[C---:B------:R-:W-:Y:S03]  /*df10*/  HMMA.16816.F32 R48, R4.reuse, R22, R48 ;  /* 0x000000160430723c */ /* 0x040fe60000001830 */
[----:B------:R-:W2:Y:S04]  /*df20*/  LDSM.16.MT88.4 R20, [R231+0x5800] ;  /* 0x00580000e714783b */ /* 0x000ea80000004200 */
[----:B------:R-:W-:Y:S01]  /*df30*/  STG.E.U16 desc[UR28][R8.64+-0x6e], R173 ;  /* 0xffff92ad08007986 */ /* 0x000fe2000c10151c */
[C---:B---3--:R-:W-:Y:S03]  /*df40*/  HMMA.16816.F32 R76, R4.reuse, R16, R76 ;  /* 0x00000010044c723c */ /* 0x048fe6000000184c */
[----:B------:R-:W-:Y:S04]  /*df50*/  STG.E.U16 desc[UR28][R2.64+-0x60], R172 ;  /* 0xffffa0ac02007986 */ /* 0x000fe8000c10151c */
[----:B------:R-:W-:Y:S01]  /*df60*/  STG.E.U16 desc[UR28][R2.64+-0x5e], R171 ;  /* 0xffffa2ab02007986 */ /* 0x000fe2000c10151c */
[C---:B------:R-:W-:Y:S03]  /*df70*/  HMMA.16816.F32 R80, R4.reuse, R18, R80 ;  /* 0x000000120450723c */ /* 0x040fe60000001850 */
[----:B------:R-:W3:Y:S04]  /*df80*/  LDSM.16.MT88.4 R16, [R231+0x7800] ;  /* 0x00780000e710783b */ /* 0x000ee80000004200 */
[----:B------:R-:W-:Y:S01]  /*df90*/  STG.E.U16 desc[UR28][R8.64+-0x60], R170 ;  /* 0xffffa0aa08007986 */ /* 0x000fe2000c10151c */
[C---:B-1----:R-:W-:Y:S03]  /*dfa0*/  HMMA.16816.F32 R108, R4.reuse, R12, R108 ;  /* 0x0000000c046c723c */ /* 0x042fe6000000186c */
[----:B------:R-:W-:Y:S04]  /*dfb0*/  STG.E.U16 desc[UR28][R8.64+-0x5e], R169 ;  /* 0xffffa2a908007986 */ /* 0x000fe8000c10151c */
[----:B------:R-:W-:Y:S01]  /*dfc0*/  STG.E.U16 desc[UR28][R2.64+-0x50], R168 ;  /* 0xffffb0a802007986 */ /* 0x000fe2000c10151c */
[C---:B------:R-:W-:Y:S03]  /*dfd0*/  HMMA.16816.F32 R112, R4.reuse, R14, R112 ;  /* 0x0000000e0470723c */ /* 0x040fe60000001870 */
[----:B------:R-:W1:Y:S04]  /*dfe0*/  LDSM.16.MT88.4 R12, [R217+0x1800] ;  /* 0x00180000d90c783b */ /* 0x000e680000004200 */
[----:B------:R-:W-:Y:S01]  /*dff0*/  STG.E.U16 desc[UR28][R2.64+-0x4e], R167 ;  /* 0xffffb2a702007986 */ /* 0x000fe2000c10151c */
[C---:B------:R-:W-:Y:S03]  /*e000*/  HMMA.16816.F32 R104, R4.reuse, R30, R104 ;  /* 0x0000001e0468723c */ /* 0x040fe60000001868 */
[----:B------:R-:W-:Y:S04]  /*e010*/  LDSM.16.MT88.4 R28, [R231+0x3800] ;  /* 0x00380000e71c783b */ /* 0x000fe80000004200 */
[----:B------:R-:W-:Y:S01]  /*e020*/  STG.E.U16 desc[UR28][R8.64+-0x50], R186 ;  /* 0xffffb0ba08007986 */ /* 0x000fe2000c10151c */
[C---:B------:R-:W-:Y:S03]  /*e030*/  HMMA.16816.F32 R152, R4.reuse, R24, R152 ;  /* 0x000000180498723c */ /* 0x040fe60000001898 */
[----:B------:R-:W-:Y:S04]  /*e040*/  STG.E.U16 desc[UR28][R8.64+-0x4e], R183 ;  /* 0xffffb2b708007986 */ /* 0x000fe8000c10151c */
[----:B------:R-:W-:Y:S01]  /*e050*/  STG.E.U16 desc[UR28][R2.64+-0x40], R198 ;  /* 0xffffc0c602007986 */ /* 0x000fe2000c10151c */
[C---:B------:R-:W-:Y:S03]  /*e060*/  HMMA.16816.F32 R148, R4.reuse, R26, R148 ;  /* 0x0000001a0494723c */ /* 0x040fe60000001894 */
[----:B------:R-:W4:Y:S04]  /*e070*/  LDSM.16.MT88.4 R24, [R231+0x1800] ;  /* 0x00180000e718783b */ /* 0x000f280000004200 */
        /* <DEDUP_REMOVED lines=20> */
[----:B------:R-:W-:Y:S04]  /*e1c0*/  STG.E.U16 desc[UR28][R8.64+-0x1e], R227 ;  /* 0xffffe2e308007986 */ /* 0x000fe8000c10151c */
[----:B------:R-:W-:Y:S01]  /*e1d0*/  STG.E.U16 desc[UR28][R2.64+-0x10], R219 ;  /* 0xfffff0db02007986 */ /* 0x000fe2000c10151c */
[C---:B------:R-:W-:Y:S03]  /*e1e0*/  HMMA.16816.F32 R72, R4.reuse, R34, R72 ;  /* 0x000000220448723c */ /* 0x040fe60000001848 */
[----:B------:R5:W-:Y:S04]  /*e1f0*/  STG.E.U16 desc[UR28][R2.64+-0xe], R220 ;  /* 0xfffff2dc02007986 */ /* 0x000be8000c10151c */
[----:B------:R-:W-:Y:S01]  /*e200*/  STG.E.U16 desc[UR28][R8.64+-0x10], R221 ;  /* 0xfffff0dd08007986 */ /* 0x000fe2000c10151c */
[C---:B----4-:R-:W-:Y:S03]  /*e210*/  HMMA.16816.F32 R144, R4.reuse, R24, R144 ;  /* 0x000000180490723c */ /* 0x050fe60000001890 */
[----:B------:R-:W-:Y:S05]  /*e220*/  STG.E.U16 desc[UR28][R8.64+-0xe], R225 ;  /* 0xfffff2e108007986 */ /* 0x000fea000c10151c */
[C---:B------:R-:W-:Y:S08]  /*e230*/  HMMA.16816.F32 R140, R4.reuse, R26, R140 ;  /* 0x0000001a048c723c */ /* 0x040ff0000000188c */
[----:B------:R-:W-:Y:S01]  /*e240*/  HMMA.16816.F32 R52, R4, R28, R52 ;  /* 0x0000001c0434723c */ /* 0x000fe20000001834 */
[----:B-----5:R-:W-:-:S07]  /*e250*/  IADD3 R2, P0, PT, R184, -0x100, RZ ;  /* 0xffffff00b8027810 */ /* 0x020fce0007f1e0ff */
[C---:B------:R-:W-:Y:S01]  /*e260*/  HMMA.16816.F32 R56, R4.reuse, R30, R56 ;  /* 0x0000001e0438723c */ /* 0x040fe20000001838 */
[----:B------:R-:W-:Y:S01]  /*e270*/  IADD3.X R3, PT, PT, R185, -0x1, RZ, P0, !PT ;  /* 0xffffffffb9037810 */ /* 0x000fe200007fe4ff */
[----:B------:R4:W-:Y:S04]  /*e280*/  STL [R1+0x2c], R2 ;  /* 0x00002c0201007387 */ /* 0x0009e80000100800 */
[----:B------:R5:W-:Y:S02]  /*e290*/  STL [R1+0x34], R0 ;  /* 0x0000340001007387 */ /* 0x000be40000100800 */
[C---:B--2---:R-:W-:Y:S08]  /*e2a0*/  HMMA.16816.F32 R60, R4.reuse, R20, R60 ;  /* 0x00000014043c723c */ /* 0x044ff0000000183c */
[C---:B------:R-:W-:Y:S08]  /*e2b0*/  HMMA.16816.F32 R64, R4.reuse, R22, R64 ;  /* 0x000000160440723c */ /* 0x040ff00000001840 */
[----:B---3--:R-:W-:Y:S01]  /*e2c0*/  HMMA.16816.F32 R92, R4, R16, R92 ;  /* 0x00000010045c723c */ /* 0x008fe2000000185c */
[----:B----4-:R-:W-:-:S07]  /*e2d0*/  FADD.FTZ R2, R218, R213 ;  /* 0x000000d5da027221 */ /* 0x010fce0000010000 */
[----:B------:R-:W-:Y:S01]  /*e2e0*/  HMMA.16816.F32 R96, R4, R18, R96 ;  /* 0x000000120460723c */ /* 0x000fe20000001860 */
[----:B------:R2:W-:Y:S01]  /*e2f0*/  STL [R1+0x30], R2 ;  /* 0x0000300201007387 */ /* 0x0005e20000100800 */
[----:B-----5:R-:W-:-:S03]  /*e300*/  IMAD.MOV.U32 R0, RZ, RZ, R165 ;  /* 0x000000ffff007224 */ /* 0x020fc600078e00a5 */
[----:B------:R4:W-:Y:S03]  /*e310*/  STL [R1+0x28], R3 ;  /* 0x0000280301007387 */ /* 0x0009e60000100800 */
[C---:B-1----:R-:W-:Y:S08]  /*e320*/  HMMA.16816.F32 R124, R4.reuse, R12, R124 ;  /* 0x0000000c047c723c */ /* 0x042ff0000000187c */
[----:B------:R-:W-:Y:S01]  /*e330*/  HMMA.16816.F32 R128, R4, R14, R128 ;  /* 0x0000000e0480723c */ /* 0x000fe20000001880 */
[----:B--2---:R-:W-:-:S15]  /*e340*/  IMAD.MOV.U32 R2, RZ, RZ, R166 ;  /* 0x000000ffff027224 */ /* 0x004fde00078e00a6 */
[----:B------:R-:W-:-:S04]  /*e350*/  NOP ;  /* 0x0000000000007918 */ /* 0x000fc80000000000 */
.L_x_690:
[----:B------:R-:W-:-:S09]  /*e360*/  UISETP.GE.AND UP0, UPT, UR7, URZ, UPT ;  /* 0x000000ff0700728c */ /* 0x000fd2000bf06270 */
[----:B------:R-:W-:Y:S05]  /*e370*/  BRA.U !UP0, `(.L_x_692) ;  /* 0x0000005908b47547 */ /* 0x000fea000b800000 */
[----:B----45:R-:W-:Y:S01]  /*e380*/  SHF.R.U32.HI R3, RZ, 0x1, R207 ;  /* 0x00000001ff037819 */ /* 0x030fe200000116cf */
[----:B---3--:R-:W1:Y:S01]  /*e390*/  LDC R4, c[0x0][0x4f8] ;  /* 0x00013e00ff047b82 */ /* 0x008e620000000800 */
[----:B------:R-:W-:Y:S01]  /*e3a0*/  LOP3.LUT P0, RZ, R207, 0x2, RZ, 0xc0, !PT ;  /* 0x00000002cfff7812 */ /* 0x000fe2000780c0ff */
[----:B------:R-:W2:Y:S01]  /*e3b0*/  LDCU UR4, c[0x0][0x440] ;  /* 0x00008800ff0477ac */ /* 0x000ea20008000800 */
[----:B------:R-:W-:Y:S01]  /*e3c0*/  LOP3.LUT R3, R11, 0x8, R3, 0x78, !PT ;  /* 0x000000080b037812 */ /* 0x000fe200078e7803 */
[----:B------:R-:W3:Y:S01]  /*e3d0*/  S2R R207, SR_TID.X ;  /* 0x0000000000cf7919 */ /* 0x000ee20000002100 */
[----:B------:R-:W-:Y:S01]  /*e3e0*/  IMAD.MOV.U32 R203, RZ, RZ, 0x20 ;  /* 0x00000020ffcb7424 */ /* 0x000fe200078e00ff */
[----:B------:R-:W4:Y:S01]  /*e3f0*/  LDCU UR18, c[0x0][0x448] ;  /* 0x00008900ff1277ac */ /* 0x000f220008000800 */
[----:B------:R-:W-:Y:S01]  /*e400*/  LOP3.LUT R204, R3, 0x200, R164, 0xf8, !PT ;  /* 0x0000020003cc7812 */ /* 0x000fe200078ef8a4 */
[----:B------:R-:W-:Y:S01]  /*e410*/  IMAD.MOV.U32 R164, RZ, RZ, R0 ;  /* 0x000000ffffa47224 */ /* 0x000fe200078e0000 */
[----:B------:R-:W3:Y:S01]  /*e420*/  LDC.64 R210, c[0x0][0x3c0] ;  /* 0x0000f000ffd27b82 */ /* 0x000ee20000000a00 */
[----:B------:R-:W-:Y:S01]  /*e430*/  IMAD.MOV.U32 R3, RZ, RZ, R2 ;  /* 0x000000ffff037224 */ /* 0x000fe200078e0002 */
[----:B------:R-:W-:Y:S01]  /*e440*/  LEA R204, R204, UR5, 0x1 ;  /* 0x00000005cccc7c11 */ /* 0x000fe2000f8e08ff */
[----:B------:R-:W-:Y:S01]  /*e450*/  IMAD.MOV.U32 R208, RZ, RZ, 0x40 ;  /* 0x00000040ffd07424 */ /* 0x000fe200078e00ff */
[----:B------:R-:W-:Y:S01]  /*e460*/  SEL R203, R203, 0xffffffe0, !P0 ;  /* 0xffffffe0cbcb7807 */ /* 0x000fe20004000000 */
[----:B------:R-:W-:Y:S01]  /*e470*/  IMAD.MOV.U32 R200, RZ, RZ, 0x20 ;  /* 0x00000020ffc87424 */ /* 0x000fe200078e00ff */
[----:B------:R-:W-:Y:S01]  /*e480*/  UMOV UR8, 0x400 ;  /* 0x0000040000087882 */ /* 0x000fe20000000000 */
[C---:B------:R-:W-:Y:S01]  /*e490*/  VIADD R0, R204.reuse, 0x10040 ;  /* 0x00010040cc007836 */ /* 0x040fe20000000000 */
[----:B------:R-:W3:Y:S01]  /*e4a0*/  S2UR UR10, SR_CgaCtaId ;  /* 0x00000000000a79c3 */ /* 0x000ee20000008800 */
[C---:B------:R-:W-:Y:S01]  /*e4b0*/  VIADD R2, R204.reuse, 0x10000 ;  /* 0x00010000cc027836 */ /* 0x040fe20000000000 */
[----:B------:R-:W1:Y:S01]  /*e4c0*/  LDCU UR17, c[0x0][0x440] ;  /* 0x00008800ff1177ac */ /* 0x000e620008000800 */
[----:B------:R-:W-:Y:S01]  /*e4d0*/  IMAD.IADD R203, R204, 0x1, R203 ;  /* 0x00000001cccb7824 */ /* 0x000fe200078e02cb */
[----:B------:R1:W-:Y:S01]  /*e4e0*/  STL [R1+0x10], R0 ;  /* 0x0000100001007387 */ /* 0x0003e20000100800 */
[----:B--2---:R-:W-:Y:S01]  /*e4f0*/  ISETP.GE.AND P2, PT, R205, UR4, PT ;  /* 0x00000004cd007c0c */ /* 0x004fe2000bf46270 */
[----:B------:R-:W2:Y:S01]  /*e500*/  LDCU UR4, c[0x0][0x45c] ;  /* 0x00008b80ff0477ac */ /* 0x000ea20008000800 */
[----:B-1----:R-:W-:Y:S01]  /*e510*/  LOP3.LUT R4, R4, 0xff, RZ, 0xc0, !PT ;  /* 0x000000ff04047812 */ /* 0x002fe200078ec0ff */
[----:B------:R1:W-:Y:S01]  /*e520*/  STL [R1+0x14], R2 ;  /* 0x0000140201007387 */ /* 0x0003e20000100800 */
[----:B------:R-:W1:Y:S03]  /*e530*/  LDCU.U8 UR11, c[0x0][0x4f8] ;  /* 0x00009f00ff0b77ac */ /* 0x000e660008000000 */
[----:B------:R-:W-:Y:S01]  /*e540*/  IMAD R247, R4, 0x10000, R4 ;  /* 0x0001000004f77824 */ /* 0x000fe200078e0204 */
[----:B----4-:R-:W-:Y:S01]  /*e550*/  USHF.L.U32 UR18, UR18, 0x3, URZ ;  /* 0x0000000312127899 */ /* 0x010fe200080006ff */
[C---:B---3--:R-:W-:Y:S01]  /*e560*/  SHF.L.U64.HI R246, R210.reuse, 0x4, R211 ;  /* 0x00000004d2f67819 */ /* 0x048fe200000102d3 */
[----:B------:R-:W-:-:S02]  /*e570*/  IMAD.SHL.U32 R245, R210, 0x10, RZ ;  /* 0x00000010d2f57824 */ /* 0x000fc400078e00ff */
[C---:B------:R-:W-:Y:S01]  /*e580*/  IMAD.SHL.U32 R202, R207.reuse, 0x40, RZ ;  /* 0x00000040cfca7824 */ /* 0x040fe200078e00ff */
[C---:B------:R-:W-:Y:S01]  /*e590*/  LOP3.LUT P1, RZ, R207.reuse, 0x4, RZ, 0xc0, !PT ;  /* 0x00000004cfff7812 */ /* 0x040fe2000782c0ff */
[C---:B------:R-:W-:Y:S01]  /*e5a0*/  IMAD.SHL.U32 R244, R207.reuse, 0x20, RZ ;  /* 0x00000020cff47824 */ /* 0x040fe200078e00ff */
[----:B------:R-:W-:Y:S02]  /*e5b0*/  LOP3.LUT P0, RZ, R207, 0x2, RZ, 0xc0, !PT ;  /* 0x00000002cfff7812 */ /* 0x000fe4000780c0ff */
[----:B------:R-:W-:Y:S01]  /*e5c0*/  SEL R208, R208, 0xffffffc0, !P1 ;  /* 0xffffffc0d0d07807 */ /* 0x000fe20004800000 */
[----:B------:R-:W-:Y:S01]  /*e5d0*/  ULEA UR10, UR10, UR8, 0x18 ;  /* 0x000000080a0a7291 */ /* 0x000fe2000f8ec0ff */
[----:B------:R-:W-:Y:S02]  /*e5e0*/  SEL R200, R200, 0xffffffe0, !P0 ;  /* 0xffffffe0c8c87807 */ /* 0x000fe40004000000 */
[----:B------:R-:W-:Y:S01]  /*e5f0*/  LOP3.LUT R201, R202, 0x400, RZ, 0xc0, !PT ;  /* 0x00000400cac97812 */ /* 0x000fe200078ec0ff */
[----:B--2---:R-:W-:Y:S08]  /*e600*/  BRA `(.L_x_693) ;  /* 0x0000000400ac7947 */ /* 0x004ff00003800000 */
.L_x_695:
[----:B------:R-:W2:Y:S01]  /*e610*/  LDL R183, [R1+0x24] ;  /* 0x0000240001b77983 */ /* 0x000ea20000100800 */
[----:B------:R-:W1:Y:S01]  /*e620*/  LDC.64 R166, c[0x0][0x3b8] ;  /* 0x0000ee00ffa67b82 */ /* 0x000e620000000a00 */
[----:B------:R-:W-:Y:S01]  /*e630*/  UIADD3 UR8, UPT, UPT, UR7, -0x1, URZ ;  /* 0xffffffff07087890 */ /* 0x000fe2000fffe0ff */
[----:B--2---:R-:W-:Y:S05]  /*e640*/  LOP3.LUT R170, R183, 0x1f8, RZ, 0xc0, !PT ;  /* 0x000001f8b7aa7812 */ /* 0x004fea00078ec0ff */
[C---:B-1----:R-:W-:Y:S01]  /*e650*/  IMAD.WIDE.U32 R176, R166.reuse, UR8, RZ ;  /* 0x00000008a6b07c25 */ /* 0x042fe2000f8e00ff */
[----:B------:R-:W-:Y:S02]  /*e660*/  SHF.L.U64.HI R168, R166, 0x4, R167 ;  /* 0x00000004a6a87819 */ /* 0x000fe400000102a7 */
[----:B------:R-:W-:Y:S01]  /*e670*/  LOP3.LUT R170, R170, 0x38, R207, 0x78, !PT ;  /* 0x00000038aaaa7812 */ /* 0x000fe200078e78cf */
[----:B------:R-:W-:Y:S01]  /*e680*/  IMAD R173, R167, UR8, R177 ;  /* 0x00000008a7ad7c24 */ /* 0x000fe2000f8e02b1 */
[----:B------:R-:W-:Y:S01]  /*e690*/  LEA R174, P6, R176, R251, 0x7 ;  /* 0x000000fbb0ae7211 */ /* 0x000fe200078c38ff */
[----:B------:R-:W-:Y:S01]  /*e6a0*/  IMAD.SHL.U32 R165, R166, 0x10, RZ ;  /* 0x00000010a6a57824 */ /* 0x000fe200078e00ff */
[----:B------:R-:W-:Y:S02]  /*e6b0*/  LOP3.LUT R170, R170, 0x1e00, R183, 0xf8, !PT ;  /* 0x00001e00aaaa7812 */ /* 0x000fe400078ef8b7 */
[--C-:B------:R-:W-:Y:S02]  /*e6c0*/  LEA.HI.X R175, R176, R250, R173.reuse, 0x7, P6 ;  /* 0x000000fab0af7211 */ /* 0x100fe400030f3cad */
[----:B------:R-:W-:Y:S02]  /*e6d0*/  LEA R252, R170, UR5, 0x1 ;  /* 0x00000005aafc7c11 */ /* 0x000fe4000f8e08ff */
        /* <DEDUP_REMOVED lines=8> */
[----:B------:R-:W-:Y:S02]  /*e760*/  LEA R2, P5, R166, R172, 0x5 ;  /* 0x000000aca6027211 */ /* 0x000fe400078a28ff */
        /* <DEDUP_REMOVED lines=85> */
.L_x_693:
[----:B------:R-:W-:Y:S04]  /*ecc0*/  DEPBAR.LE SB0, 0x0 ;  /* 0x000080000000791a */ /* 0x000fe80000000000 */
[----:B------:R-:W-:Y:S01]  /*ecd0*/  BAR.SYNC.DEFER_BLOCKING 0x0 ;  /* 0x0000000000007b1d */ /* 0x000fe20000010000 */
[----:B------:R-:W-:Y:S01]  /*ece0*/  IMAD.SHL.U32 R0, R207, 0x8, RZ ;  /* 0x00000008cf007824 */ /* 0x000fe200078e00ff */
[----:B-----5:R-:W-:Y:S01]  /*ecf0*/  LOP3.LUT R206, R244, 0x7c00, RZ, 0xc0, !PT ;  /* 0x00007c00f4ce7812 */ /* 0x020fe200078ec0ff */
[----:B------:R-:W-:Y:S01]  /*ed00*/  IMAD.WIDE.U32 R6, R210, UR7, RZ ;  /* 0x00000007d2067c25 */ /* 0x000fe2000f8e00ff */
[----:B------:R-:W-:Y:S01]  /*ed10*/  SHF.R.U32.HI R209, RZ, 0x1, R207 ;  /* 0x00000001ffd17819 */ /* 0x000fe200000116cf */
[----:B------:R-:W-:Y:S01]  /*ed20*/  UISETP.NE.AND UP0, UPT, UR7, URZ, UPT ;  /* 0x000000ff0700728c */ /* 0x000fe2000bf05270 */
[----:B------:R-:W-:Y:S01]  /*ed30*/  LOP3.LUT R205, R0, 0x38, RZ, 0xc0, !PT ;  /* 0x0000003800cd7812 */ /* 0x000fe200078ec0ff */
[----:B------:R-:W-:Y:S01]  /*ed40*/  IMAD R7, R211, UR7, R7 ;  /* 0x00000007d3077c24 */ /* 0x000fe2000f8e0207 */
[C---:B------:R-:W-:Y:S01]  /*ed50*/  LEA R14, P3, R6.reuse, R249, 0x7 ;  /* 0x000000f9060e7211 */ /* 0x040fe200078638ff */
[----:B------:R2:W-:Y:S01]  /*ed60*/  STL [R1+0x24], R0 ;  /* 0x0000240001007387 */ /* 0x0005e20000100800 */
[----:B------:R-:W-:Y:S01]  /*ed70*/  LOP3.LUT R13, R205, 0x40, RZ, 0xfc, !PT ;  /* 0x00000040cd0d7812 */ /* 0x000fe200078efcff */
[----:B------:R-:W-:Y:S01]  /*ed80*/  UMOV UR5, UR10 ;  /* 0x0000000a00057c82 */ /* 0x000fe20008000000 */
[C---:B------:R-:W-:Y:S02]  /*ed90*/  LEA R5, P0, R6.reuse, R245, 0x6 ;  /* 0x000000f506057211 */ /* 0x040fe400078030ff */
[C-C-:B------:R-:W-:Y:S01]  /*eda0*/  LEA.HI.X R15, R6.reuse, R248, R7.reuse, 0x7, P3 ;  /* 0x000000f8060f7211 */ /* 0x140fe200018f3c07 */
[----:B------:R-:W-:Y:S01]  /*edb0*/  STL [R1+0x20], R13 ;  /* 0x0000200d01007387 */ /* 0x000fe20000100800 */
[----:B------:R-:W-:Y:S02]  /*edc0*/  ISETP.GE.AND P4, PT, R13, UR17, PT ;  /* 0x000000110d007c0c */ /* 0x000fe4000bf86270 */
[----:B------:R-:W-:Y:S02]  /*edd0*/  LEA.HI.X R7, R6, R246, R7, 0x6, P0 ;  /* 0x000000f606077211 */ /* 0x000fe400000f3407 */
[C---:B------:R-:W-:Y:S02]  /*ede0*/  LEA R10, P5, R5.reuse, R249, 0x1 ;  /* 0x000000f9050a7211 */ /* 0x040fe400078a08ff */
[----:B------:R-:W-:Y:S02]  /*edf0*/  IADD3 R6, P3, PT, R5, R245, RZ ;  /* 0x000000f505067210 */ /* 0x000fe40007f7e0ff */
[----:B------:R-:W-:Y:S01]  /*ee00*/  LOP3.LUT R12, R205, 0x80, RZ, 0xfc, !PT ;  /* 0x00000080cd0c7812 */ /* 0x000fe200078efcff */
        /* <DEDUP_REMOVED lines=9> */
[----:B------:R-:W-:Y:S02]  /*eea0*/  LOP3.LUT R9, R205, 0xc0, RZ, 0xfc, !PT ;  /* 0x000000c0cd097812 */ /* 0x000fe400078efcff */
[----:B------:R-:W-:Y:S01]  /*eeb0*/  LEA.HI.X R7, R210, R7, R211, 0x5, P0 ;  /* 0x00000007d2077211 */ /* 0x000fe200000f2cd3 */
[----:B------:R-:W-:Y:S01]  /*eec0*/  @!PT LDS RZ, [RZ] ;  /* 0x00000000fffff984 */ /* 0x000fe20000000800 */
[----:B------:R-:W-:Y:S01]  /*eed0*/  @!PT LDS RZ, [RZ] ;  /* 0x00000000fffff984 */ /* 0x000fe20000000800 */
[----:B------:R-:W-:Y:S01]  /*eee0*/  @!PT LDS RZ, [RZ] ;  /* 0x00000000fffff984 */ /* 0x000fe20000000800 */
[----:B------:R-:W-:Y:S01]  /*eef0*/  @!P4 LDGSTS.E.BYPASS.LTC128B.128 [R252+0x12000], desc[UR28][R14.64+0x80] ;  /* 0x120000800efccfae */ /* 0x000fe2000b981a1c */
[----:B------:R-:W-:Y:S02]  /*ef00*/  ISETP.GE.AND P0, PT, R9, UR17, PT ;  /* 0x0000001109007c0c */ /* 0x000fe4000bf06270 */
[C---:B------:R-:W-:Y:S01]  /*ef10*/  ISETP.GE.AND P2, PT, R205.reuse, UR17, PT ;  /* 0x00000011cd007c0c */ /* 0x040fe2000bf46270 */
[----:B------:R-:W-:Y:S01]  /*ef20*/  @P4 STS.128 [R252+0x12000], RZ ;  /* 0x012000fffc004388 */ /* 0x000fe20000000c00 */
[CC--:B------:R-:W-:Y:S02]  /*ef30*/  LEA R16, P6, R6.reuse, R249.reuse, 0x1 ;  /* 0x000000f906107211 */ /* 0x0c0fe400078c08ff */
[--C-:B------:R-:W-:Y:S01]  /*ef40*/  LOP3.LUT R4, R205, 0x1c0, R202.reuse, 0xf8, !PT ;  /* 0x000001c0cd047812 */ /* 0x100fe200078ef8ca */
[----:B------:R-:W-:Y:S01]  /*ef50*/  @!PT LDS RZ, [RZ] ;  /* 0x00000000fffff984 */ /* 0x000fe20000000800 */
[----:B------:R-:W-:Y:S01]  /*ef60*/  @!PT LDS RZ, [RZ] ;  /* 0x00000000fffff984 */ /* 0x000fe20000000800 */
[----:B------:R-:W-:Y:S01]  /*ef70*/  @!PT LDS RZ, [RZ] ;  /* 0x00000000fffff984 */ /* 0x000fe20000000800 */
[----:B------:R-:W-:Y:S01]  /*ef80*/  @!P3 LDGSTS.E.BYPASS.LTC128B.128 [R252+0x14000], desc[UR28][R14.64+0x100] ;  /* 0x140001000efcbfae */ /* 0x000fe2000b981a1c */
[----:B------:R-:W-:Y:S02]  /*ef90*/  LEA.HI.X R17, R6, R248, R5, 0x1, P6 ;  /* 0x000000f806117211 */ /* 0x000fe400030f0c05 */
[----:B-1----:R-:W-:Y:S01]  /*efa0*/  LOP3.LUT R2, R206, 0x200, R202, 0xf8, !PT ;  /* 0x00000200ce027812 */ /* 0x002fe200078ef8ca */
[----:B------:R-:W-:Y:S01]  /*efb0*/  @P3 STS.128 [R252+0x14000], RZ ;  /* 0x014000fffc003388 */ /* 0x000fe20000000c00 */
[----:B--2---:R-:W-:Y:S02]  /*efc0*/  LOP3.LUT R0, R209, 0x8, RZ, 0xc0, !PT ;  /* 0x00000008d1007812 */ /* 0x004fe400078ec0ff */
[----:B------:R-:W-:Y:S01]  /*efd0*/  LOP3.LUT R197, R4, 0x8, R207, 0x78, !PT ;  /* 0x0000000804c57812 */ /* 0x000fe200078e78cf */
[----:B------:R-:W-:Y:S01]  /*efe0*/  @!PT LDS RZ, [RZ] ;  /* 0x00000000fffff984 */ /* 0x000fe20000000800 */
[----:B------:R-:W-:Y:S01]  /*eff0*/  @!PT LDS RZ, [RZ] ;  /* 0x00000000fffff984 */ /* 0x000fe20000000800 */
[----:B------:R-:W-:Y:S01]  /*f000*/  @!PT LDS RZ, [RZ] ;  /* 0x00000000fffff984 */ /* 0x000fe20000000800 */
[----:B------:R-:W-:Y:S01]  /*f010*/  @!P0 LDGSTS.E.BYPASS.LTC128B.128 [R252+0x16000], desc[UR28][R14.64+0x180] ;  /* 0x160001800efc8fae */ /* 0x000fe2000b981a1c */
[----:B------:R-:W-:Y:S03]  /*f020*/  LOP3.LUT R0, R2, R4, R0, 0xf6, !PT ;  /* 0x0000000402007212 */ /* 0x000fe600078ef600 */
[----:B------:R-:W-:Y:S01]  /*f030*/  @P0 STS.128 [R252+0x16000], RZ ;  /* 0x016000fffc000388 */ /* 0x000fe20000000c00 */
[----:B------:R-:W-:Y:S01]  /*f040*/  IMAD R197, R197, 0x2, R201 ;  /* 0x00000002c5c57824 */ /* 0x000fe200078e02c9 */
[----:B------:R-:W-:Y:S02]  /*f050*/  LEA R198, R0, UR5, 0x1 ;  /* 0x0000000500c67c11 */ /* 0x000fe4000f8e08ff */
[----:B------:R-:W-:Y:S01]  /*f060*/  @!PT LDS RZ, [RZ] ;  /* 0x00000000fffff984 */ /* 0x000fe20000000800 */
[----:B------:R-:W-:Y:S01]  /*f070*/  @!PT LDS RZ, [RZ] ;  /* 0x00000000fffff984 */ /* 0x000fe20000000800 */
[----:B------:R-:W-:Y:S01]  /*f080*/  @!PT LDS RZ, [RZ] ;  /* 0x00000000fffff984 */ /* 0x000fe20000000800 */
[----:B------:R-:W-:Y:S01]  /*f090*/  @!P2 LDGSTS.E.BYPASS.LTC128B.128 [R252+0x10800], desc[UR28][R10.64] ;  /* 0x108000000afcafae */ /* 0x000fe2000b981a1c */
[----:B------:R-:W-:Y:S02]  /*f0a0*/  VIADD R2, R197, UR5 ;  /* 0x00000005c5027c36 */ /* 0x000fe40008000000 */
[--C-:B------:R-:W-:Y:S01]  /*f0b0*/  IMAD.IADD R167, R198, 0x1, R200.reuse ;  /* 0x00000001c6a77824 */ /* 0x100fe200078e02c8 */
[----:B------:R-:W-:Y:S01]  /*f0c0*/  @P2 STS.128 [R252+0x10800], RZ ;  /* 0x010800fffc002388 */ /* 0x000fe20000000c00 */
[----:B------:R-:W-:Y:S02]  /*f0d0*/  IMAD.IADD R196, R2, 0x1, R200 ;  /* 0x0000000102c47824 */ /* 0x000fe400078e02c8 */
[--C-:B------:R-:W-:Y:S01]  /*f0e0*/  IMAD.IADD R166, R198, 0x1, R208.reuse ;  /* 0x00000001c6a67824 */ /* 0x100fe200078e02d0 */
[----:B------:R-:W-:Y:S01]  /*f0f0*/  @!PT LDS RZ, [RZ] ;  /* 0x00000000fffff984 */ /* 0x000fe20000000800 */
[----:B------:R-:W-:Y:S01]  /*f100*/  @!PT LDS RZ, [RZ] ;  /* 0x00000000fffff984 */ /* 0x000fe20000000800 */
[----:B------:R-:W-:Y:S01]  /*f110*/  @!PT LDS RZ, [RZ] ;  /* 0x00000000fffff984 */ /* 0x000fe20000000800 */
[----:B------:R-:W-:Y:S01]  /*f120*/  @!P4 LDGSTS.E.BYPASS.LTC128B.128 [R252+0x12800], desc[UR28][R10.64+0x80] ;  /* 0x128000800afccfae */ /* 0x000fe2000b981a1c */
[----:B------:R-:W-:Y:S02]  /*f130*/  IMAD.IADD R2, R2, 0x1, R208 ;  /* 0x0000000102027824 */ /* 0x000fe400078e02d0 */
[C---:B------:R-:W-:Y:S01]  /*f140*/  IMAD.IADD R165, R200.reuse, 0x1, R166 ;  /* 0x00000001c8a57824 */ /* 0x040fe200078e02a6 */
[----:B------:R-:W-:Y:S01]  /*f150*/  @P4 STS.128 [R252+0x12800], RZ ;  /* 0x012800fffc004388 */ /* 0x000fe20000000c00 */
[----:B------:R-:W-:Y:S03]  /*f160*/  IMAD.IADD R0, R200, 0x1, R2 ;  /* 0x00000001c8007824 */ /* 0x000fe600078e0202 */
        /* <DEDUP_REMOVED lines=10> */
[----:B------:R2:W-:Y:S04]  /*f210*/  STL [R1+0x1c], R12 ;  /* 0x00001c0c01007387 */ /* 0x0005e80000100800 */
        /* <DEDUP_REMOVED lines=15> */
[C---:B--2---:R-:W-:Y:S03]  /*f310*/  LEA R12, P5, R8.reuse, R249, 0x1 ;  /* 0x000000f9080c7211 */ /* 0x044fe600078a08ff */
[----:B------:R-:W-:Y:S01]  /*f320*/  @!PT LDS RZ, [RZ] ;  /* 0x00000000fffff984 */ /* 0x000fe20000000800 */
[----:B------:R-:W-:Y:S01]  /*f330*/  @!PT LDS RZ, [RZ] ;  /* 0x00000000fffff984 */ /* 0x000fe20000000800 */
[----:B------:R-:W-:Y:S01]  /*f340*/  @!PT LDS RZ, [RZ] ;  /* 0x00000000fffff984 */ /* 0x000fe20000000800 */
[----:B------:R2:W-:Y:S01]  /*f350*/  @!P0 LDGSTS.E.BYPASS.LTC128B.128 [R252+0x17000], desc[UR28][R16.64+0x180] ;  /* 0x1700018010fc8fae */ /* 0x0005e2000b981a1c */
[----:B------:R-:W-:Y:S03]  /*f360*/  LEA.HI.X R13, R8, R248, R7, 0x1, P5 ;  /* 0x000000f8080d7211 */ /* 0x000fe600028f0c07 */
        /* <DEDUP_REMOVED lines=21> */
[----:B------:R-:W-:Y:S04]  /*f4c0*/  STL [R1+0x18], R9 ;  /* 0x0000180901007387 */ /* 0x000fe80000100800 */
[----:B------:R-:W-:Y:S04]  /*f4d0*/  LDSM.16.M88.4 R32, [R198] ;  /* 0x00000000c620783b */ /* 0x000fe80000000200 */
[----:B-1----:R-:W1:Y:S04]  /*f4e0*/  LDSM.16.M88.4 R8, [R197+UR5+0x8000] ;  /* 0x00800005c508783b */ /* 0x002e680008000200 */
[----:B--2---:R-:W3:Y:S04]  /*f4f0*/  LDSM.16.M88.4 R16, [R197+UR5+0x8800] ;  /* 0x00880005c510783b */ /* 0x004ee80008000200 */
[----:B------:R-:W2:Y:S04]  /*f500*/  LDSM.16.M88.4 R24, [R197+UR5+0x9000] ;  /* 0x00900005c518783b */ /* 0x000ea80008000200 */
        /* <DEDUP_REMOVED lines=10> */
[C---:B---3--:R-:W-:Y:S08]  /*f5b0*/  HMMA.16816.F32 R12, R32.reuse, R16, RZ ;  /* 0x00000010200c723c */ /* 0x048ff000000018ff */
[C---:B------:R-:W-:Y:S08]  /*f5c0*/  HMMA.16816.F32 R16, R32.reuse, R18, RZ ;  /* 0x000000122010723c */ /* 0x040ff000000018ff */
[C---:B--2---:R-:W-:Y:S08]  /*f5d0*/  HMMA.16816.F32 R20, R32.reuse, R24, RZ ;  /* 0x000000182014723c */ /* 0x044ff000000018ff */
        /* <DEDUP_REMOVED lines=35> */
[----:B------:R-:W-:Y:S07]  /*f810*/  LDSM.16.M88.4 R192, [R197+UR5+0xb800] ;  /* 0x00b80005c5c0783b */ /* 0x000fee0008000200 */
[C---:B--2---:R-:W-:Y:S08]  /*f820*/  HMMA.16816.F32 R20, R168.reuse, R176, R20 ;  /* 0x000000b0a814723c */ /* 0x044ff00000001814 */
[C---:B------:R-:W-:Y:S01]  /*f830*/  HMMA.16816.F32 R24, R168.reuse, R178, R24 ;  /* 0x000000b2a818723c */ /* 0x040fe20000001818 */
[----:B------:R-:W2:Y:S07]  /*f840*/  LDSM.16.M88.4 R176, [R197+UR5+0xb000] ;  /* 0x00b00005c5b0783b */ /* 0x000eae0008000200 */
        /* <DEDUP_REMOVED lines=41> */
[----:B------:R-:W-:Y:S04]  /*fae0*/  LDSM.16.M88.4 R180, [R197+UR5+0xc000] ;  /* 0x00c00005c5b4783b */ /* 0x000fe80008000200 */
[----:B------:R-:W-:Y:S03]  /*faf0*/  LDSM.16.M88.4 R188, [R197+UR5+0xc800] ;  /* 0x00c80005c5bc783b */ /* 0x000fe60008000200 */
[C---:B--2---:R-:W-:Y:S08]  /*fb00*/  HMMA.16816.F32 R4, R168.reuse, R176, R4 ;  /* 0x000000b0a804723c */ /* 0x044ff00000001804 */
[C---:B------:R-:W-:Y:S01]  /*fb10*/  HMMA.16816.F32 R8, R168.reuse, R178, R8 ;  /* 0x000000b2a808723c */ /* 0x040fe20000001808 */
[----:B------:R-:W2:Y:S07]  /*fb20*/  LDSM.16.M88.4 R176, [R198+0x4000] ;  /* 0x00400000c6b0783b */ /* 0x000eae0000000200 */
[C---:B---3--:R-:W-:Y:S08]  /*fb30*/  HMMA.16816.F32 R12, R168.reuse, R184, R12 ;  /* 0x000000b8a80c723c */ /* 0x048ff0000000180c */
[C---:B------:R-:W-:Y:S01]  /*fb40*/  HMMA.16816.F32 R16, R168.reuse, R186, R16 ;  /* 0x000000baa810723c */ /* 0x040fe20000001810 */
[----:B------:R-:W-:Y:S07]  /*fb50*/  LDSM.16.M88.4 R184, [R197+UR5+0xd800] ;  /* 0x00d80005c5b8783b */ /* 0x000fee0008000200 */
[C---:B-1----:R-:W-:Y:S08]  /*fb60*/  HMMA.16816.F32 R20, R168.reuse, R172, R20 ;  /* 0x000000aca814723c */ /* 0x042ff00000001814 */
[C---:B------:R-:W-:Y:S01]  /*fb70*/  HMMA.16816.F32 R24, R168.reuse, R174, R24 ;  /* 0x000000aea818723c */ /* 0x040fe20000001818 */
[----:B------:R-:W1:Y:S07]  /*fb80*/  LDSM.16.M88.4 R172, [R197+UR5+0xd000] ;  /* 0x00d00005c5ac783b */ /* 0x000e6e0008000200 */
[C---:B------:R-:W-:Y:S08]  /*fb90*/  HMMA.16816.F32 R28, R168.reuse, R192, R28 ;  /* 0x000000c0a81c723c */ /* 0x040ff0000000181c */
[----:B------:R-:W-:Y:S01]  /*fba0*/  HMMA.16816.F32 R32, R168, R194, R32 ;  /* 0x000000c2a820723c */ /* 0x000fe20000001820 */
[----:B------:R-:W-:Y:S04]  /*fbb0*/  LDSM.16.M88.4 R168, [R167+0x4000] ;  /* 0x00400000a7a8783b */ /* 0x000fe80000000200 */
[----:B------:R-:W3:Y:S03]  /*fbc0*/  LDSM.16.M88.4 R192, [R196+0xc000] ;  /* 0x00c00000c4c0783b */ /* 0x000ee60000000200 */
        /* <DEDUP_REMOVED lines=12> */
[----:B------:R-:W5:Y:S03]  /*fc90*/  LDSM.16.M88.4 R184, [R166+0x4000] ;  /* 0x00400000a6b8783b */ /* 0x000f660000000200 */
[C---:B---3--:R-:W-:Y:S08]  /*fca0*/  HMMA.16816.F32 R4, R168.reuse, R192, R4 ;  /* 0x000000c0a804723c */ /* 0x048ff00000001804 */
[C---:B------:R-:W-:Y:S01]  /*fcb0*/  HMMA.16816.F32 R8, R168.reuse, R194, R8 ;  /* 0x000000c2a808723c */ /* 0x040fe20000001808 */
[----:B------:R-:W3:Y:S07]  /*fcc0*/  LDSM.16.M88.4 R192, [R2+0xc800] ;  /* 0x00c8000002c0783b */ /* 0x000eee0000000200 */
[C---:B--2---:R-:W-:Y:S08]  /*fcd0*/  HMMA.16816.F32 R12, R168.reuse, R180, R12 ;  /* 0x000000b4a80c723c */ /* 0x044ff0000000180c */
[C---:B------:R-:W-:Y:S01]  /*fce0*/  HMMA.16816.F32 R16, R168.reuse, R182, R16 ;  /* 0x000000b6a810723c */ /* 0x040fe20000001810 */
[----:B------:R-:W-:Y:S07]  /*fcf0*/  LDSM.16.M88.4 R180, [R0+0xc000] ;  /* 0x00c0000000b4783b */ /* 0x000fee0000000200 */
[C---:B-1----:R-:W-:Y:S08]  /*fd00*/  HMMA.16816.F32 R20, R168.reuse, R172, R20 ;  /* 0x000000aca814723c */ /* 0x042ff00000001814 */
[C---:B------:R-:W-:Y:S01]  /*fd10*/  HMMA.16816.F32 R24, R168.reuse, R174, R24 ;  /* 0x000000aea818723c */ /* 0x040fe20000001818 */
[----:B------:R-:W-:Y:S07]  /*fd20*/  LDSM.16.M88.4 R172, [R2+0xd800] ;  /* 0x00d8000002ac783b */ /* 0x000fee0000000200 */
[C---:B----4-:R-:W-:Y:S08]  /*fd30*/  HMMA.16816.F32 R28, R168.reuse, R176, R28 ;  /* 0x000000b0a81c723c */ /* 0x050ff0000000181c */
[----:B------:R-:W-:Y:S01]  /*fd40*/  HMMA.16816.F32 R32, R168, R178, R32 ;  /* 0x000000b2a820723c */ /* 0x000fe20000001820 */
[----:B------:R-:W1:Y:S04]  /*fd50*/  LDSM.16.M88.4 R168, [R2+0xd000] ;  /* 0x00d0000002a8783b */ /* 0x000e680000000200 */
[----:B------:R-:W2:Y:S03]  /*fd60*/  LDSM.16.M88.4 R176, [R165+0x4000] ;  /* 0x00400000a5b0783b */ /* 0x000ea60000000200 */
[C---:B-----5:R-:W-:Y:S08]  /*fd70*/  HMMA.16816.F32 R4, R184.reuse, R188, R4 ;  /* 0x000000bcb804723c */ /* 0x060ff00000001804 */
[C---:B------:R-:W-:Y:S01]  /*fd80*/  HMMA.16816.F32 R8, R184.reuse, R190, R8 ;  /* 0x000000beb808723c */ /* 0x040fe20000001808 */
[----:B------:R-:W4:Y:S07]  /*fd90*/  LDSM.16.M88.4 R188, [R0+0xc800] ;  /* 0x00c8000000bc783b */ /* 0x000f2e0000000200 */
[C---:B---3--:R-:W-:Y:S08]  /*fda0*/  HMMA.16816.F32 R12, R184.reuse, R192, R12 ;  /* 0x000000c0b80c723c */ /* 0x048ff0000000180c */
[C---:B------:R-:W-:Y:S01]  /*fdb0*/  HMMA.16816.F32 R16, R184.reuse, R194, R16 ;  /* 0x000000c2b810723c */ /* 0x040fe20000001810 */
[----:B------:R-:W3:Y:S07]  /*fdc0*/  LDSM.16.M88.4 R192, [R0+0xd000] ;  /* 0x00d0000000c0783b */ /* 0x000eee0000000200 */
[C---:B-1----:R-:W-:Y:S08]  /*fdd0*/  HMMA.16816.F32 R20, R184.reuse, R168, R20 ;  /* 0x000000a8b814723c */ /* 0x042ff00000001814 */
[C---:B------:R-:W-:Y:S01]  /*fde0*/  HMMA.16816.F32 R24, R184.reuse, R170, R24 ;  /* 0x000000aab818723c */ /* 0x040fe20000001818 */
[----:B------:R-:W1:Y:S07]  /*fdf0*/  LDSM.16.M88.4 R168, [R0+0xd800] ;  /* 0x00d8000000a8783b */ /* 0x000e6e0000000200 */
[C---:B------:R-:W-:Y:S08]  /*fe00*/  HMMA.16816.F32 R28, R184.reuse, R172, R28 ;  /* 0x000000acb81c723c */ /* 0x040ff0000000181c */
[----:B------:R-:W-:Y:S01]  /*fe10*/  HMMA.16816.F32 R32, R184, R174, R32 ;  /* 0x000000aeb820723c */ /* 0x000fe20000001820 */
[----:B------:R-:W-:Y:S04]  /*fe20*/  LDSM.16.M88.4 R172, [R198+0x6000] ;  /* 0x00600000c6ac783b */ /* 0x000fe80000000200 */
[----:B------:R-:W-:Y:S03]  /*fe30*/  LDSM.16.M88.4 R184, [R197+UR5+0xe800] ;  /* 0x00e80005c5b8783b */ /* 0x000fe60008000200 */
[C---:B--2---:R-:W-:Y:S08]  /*fe40*/  HMMA.16816.F32 R4, R176.reuse, R180, R4 ;  /* 0x000000b4b004723c */ /* 0x044ff00000001804 */
[C---:B------:R-:W-:Y:S01]  /*fe50*/  HMMA.16816.F32 R8, R176.reuse, R182, R8 ;  /* 0x000000b6b008723c */ /* 0x040fe20000001808 */
[----:B------:R-:W2:Y:S07]  /*fe60*/  LDSM.16.M88.4 R180, [R197+UR5+0xe000] ;  /* 0x00e00005c5b4783b */ /* 0x000eae0008000200 */
[C---:B----4-:R-:W-:Y:S08]  /*fe70*/  HMMA.16816.F32 R12, R176.reuse, R188, R12 ;  /* 0x000000bcb00c723c */ /* 0x050ff0000000180c */
[C---:B------:R-:W-:Y:S01]  /*fe80*/  HMMA.16816.F32 R16, R176.reuse, R190, R16 ;  /* 0x000000beb010723c */ /* 0x040fe20000001810 */
[----:B------:R-:W4:Y:S07]  /*fe90*/  LDSM.16.M88.4 R188, [R197+UR5+0xf000] ;  /* 0x00f00005c5bc783b */ /* 0x000f2e0008000200 */
[C---:B---3--:R-:W-:Y:S08]  /*fea0*/  HMMA.16816.F32 R20, R176.reuse, R192, R20 ;  /* 0x000000c0b014723c */ /* 0x048ff00000001814 */
[C---:B------:R-:W-:Y:S01]  /*feb0*/  HMMA.16816.F32 R24, R176.reuse, R194, R24 ;  /* 0x000000c2b018723c */ /* 0x040fe20000001818 */
[----:B------:R-:W-:Y:S07]  /*fec0*/  LDSM.16.M88.4 R192, [R196+0xe800] ;  /* 0x00e80000c4c0783b */ /* 0x000fee0000000200 */
[C---:B-1----:R-:W-:Y:S08]  /*fed0*/  HMMA.16816.F32 R28, R176.reuse, R168, R28 ;  /* 0x000000a8b01c723c */ /* 0x042ff0000000181c */
[----:B------:R-:W-:Y:S01]  /*fee0*/  HMMA.16816.F32 R32, R176, R170, R32 ;  /* 0x000000aab020723c */ /* 0x000fe20000001820 */
[----:B------:R-:W1:Y:S04]  /*fef0*/  LDSM.16.M88.4 R168, [R197+UR5+0xf800] ;  /* 0x00f80005c5a8783b */ /* 0x000e680008000200 */
[----:B------:R-:W-:Y:S03]  /*ff00*/  LDSM.16.M88.4 R176, [R167+0x6000] ;  /* 0x00600000a7b0783b */ /* 0x000fe60000000200 */
[C---:B--2---:R-:W-:Y:S08]  /*ff10*/  HMMA.16816.F32 R4, R172.reuse, R180, R4 ;  /* 0x000000b4ac04723c */ /* 0x044ff00000001804 */
[C---:B------:R-:W-:Y:S01]  /*ff20*/  HMMA.16816.F32 R8, R172.reuse, R182, R8 ;  /* 0x000000b6ac08723c */ /* 0x040fe20000001808 */
[----:B------:R-:W2:Y:S07]  /*ff30*/  LDSM.16.M88.4 R180, [R196+0xe000] ;  /* 0x00e00000c4b4783b */ /* 0x000eae0000000200 */
[C---:B------:R-:W-:Y:S08]  /*ff40*/  HMMA.16816.F32 R12, R172.reuse, R184, R12 ;  /* 0x000000b8ac0c723c */ /* 0x040ff0000000180c */
[C---:B------:R-:W-:Y:S01]  /*ff50*/  HMMA.16816.F32 R16, R172.reuse, R186, R16 ;  /* 0x000000baac10723c */ /* 0x040fe20000001810 */
[----:B------:R-:W3:Y:S04]  /*ff60*/  LDSM.16.M88.4 R184, [R196+0xf000] ;  /* 0x00f00000c4b8783b */ /* 0x000ee80000000200 */
[----:B------:R-:W5:Y:S03]  /*ff70*/  LDSM.16.M88.4 R196, [R196+0xf800] ;  /* 0x00f80000c4c4783b */ /* 0x000f660000000200 */
        /* <DEDUP_REMOVED lines=16> */
[C---:B-----5:R-:W-:Y:S08]  /*10080*/  HMMA.16816.F32 R28, R176.reuse, R196, R28 ;  /* 0x000000c4b01c723c */ /* 0x060ff0000000181c */
[----:B------:R-:W-:Y:S01]  /*10090*/  HMMA.16816.F32 R32, R176, R198, R32 ;  /* 0x000000c6b020723c */ /* 0x000fe20000001820 */
[----:B------:R4:W5:Y:S04]  /*100a0*/  LDSM.16.M88.4 R176, [R2+0xf800] ;  /* 0x00f8000002b0783b */ /* 0x0009680000000200 */
[----:B------:R-:W5:Y:S03]  /*100b0*/  LDSM.16.M88.4 R196, [R0+0xe800] ;  /* 0x00e8000000c4783b */ /* 0x000f660000000200 */
[C---:B-1----:R-:W-:Y:S08]  /*100c0*/  HMMA.16816.F32 R4, R168.reuse, R172, R4 ;  /* 0x000000aca804723c */ /* 0x042ff00000001804 */
[C---:B------:R-:W-:Y:S01]  /*100d0*/  HMMA.16816.F32 R8, R168.reuse, R174, R8 ;  /* 0x000000aea808723c */ /* 0x040fe20000001808 */
[----:B------:R-:W1:Y:S07]  /*100e0*/  LDSM.16.M88.4 R172, [R0+0xf000] ;  /* 0x00f0000000ac783b */ /* 0x000e6e0000000200 */
[C---:B--2---:R-:W-:Y:S01]  /*100f0*/  HMMA.16816.F32 R12, R168.reuse, R180, R12 ;  /* 0x000000b4a80c723c */ /* 0x044fe2000000180c */
[----:B----4-:R-:W-:Y:S02]  /*10100*/  IMAD.U32 R2, RZ, RZ, UR7 ;  /* 0x00000007ff027e24 */ /* 0x010fe4000f8e00ff */
[----:B------:R-:W-:Y:S05]  /*10110*/  IMAD.SHL.U32 R180, R207, 0x2, RZ ;  /* 0x00000002cfb47824 */ /* 0x000fea00078e00ff */
[C---:B------:R-:W-:Y:S03]  /*10120*/  HMMA.16816.F32 R16, R168.reuse, R182, R16 ;  /* 0x000000b6a810723c */ /* 0x040fe60000001810 */
[----:B------:R-:W-:Y:S05]  /*10130*/  LOP3.LUT R181, R180, 0x6, RZ, 0xc0, !PT ;  /* 0x00000006b4b57812 */ /* 0x000fea00078ec0ff */
[C---:B---3--:R-:W-:Y:S08]  /*10140*/  HMMA.16816.F32 R20, R168.reuse, R184, R20 ;  /* 0x000000b8a814723c */ /* 0x048ff00000001814 */
[C---:B------:R-:W-:Y:S08]  /*10150*/  HMMA.16816.F32 R24, R168.reuse, R186, R24 ;  /* 0x000000baa818723c */ /* 0x040ff00000001818 */
[C---:B-----5:R-:W-:Y:S08]  /*10160*/  HMMA.16816.F32 R28, R168.reuse, R176, R28 ;  /* 0x000000b0a81c723c */ /* 0x060ff0000000181c */
[----:B------:R-:W-:Y:S01]  /*10170*/  HMMA.16816.F32 R32, R168, R178, R32 ;  /* 0x000000b2a820723c */ /* 0x000fe20000001820 */
[----:B------:R2:W3:Y:S01]  /*10180*/  LDSM.16.M88.4 R168, [R0+0xf800] ;  /* 0x00f8000000a8783b */ /* 0x0004e20000000200 */
[----:B------:R-:W-:Y:S04]  /*10190*/  DEPBAR.LE SB0, 0x0 ;  /* 0x000080000000791a */ /* 0x000fe80000000000 */
[----:B------:R-:W-:Y:S02]  /*101a0*/  BAR.SYNC.DEFER_BLOCKING 0x0 ;  /* 0x0000000000007b1d */ /* 0x000fe40000010000 */
[C---:B------:R-:W-:Y:S08]  /*101b0*/  HMMA.16816.F32 R4, R188.reuse, R192, R4 ;  /* 0x000000c0bc04723c */ /* 0x040ff00000001804 */
[C---:B------:R-:W-:Y:S08]  /*101c0*/  HMMA.16816.F32 R8, R188.reuse, R194, R8 ;  /* 0x000000c2bc08723c */ /* 0x040ff00000001808 */
[C---:B------:R-:W-:Y:S03]  /*101d0*/  HMMA.16816.F32 R12, R188.reuse, R196, R12 ;  /* 0x000000c4bc0c723c */ /* 0x040fe6000000180c */
[----:B--2---:R-:W-:Y:S04]  /*101e0*/  IMAD R0, R2, 0x40, R181 ;  /* 0x0000004002007824 */ /* 0x004fe800078e02b5 */
[C---:B------:R-:W-:Y:S01]  /*101f0*/  VIADD R165, R0.reuse, 0x8 ;  /* 0x0000000800a57836 */ /* 0x040fe20000000000 */
[----:B------:R-:W-:Y:S01]  /*10200*/  I2FP.F32.U32 R166, R0 ;  /* 0x0000000000a67245 */ /* 0x000fe20000201000 */
[C---:B------:R-:W-:Y:S03]  /*10210*/  HMMA.16816.F32 R16, R188.reuse, R198, R16 ;  /* 0x000000c6bc10723c */ /* 0x040fe60000001810 */
[----:B------:R-:W-:Y:S02]  /*10220*/  VIADD R2, R0, 0x1 ;  /* 0x0000000100027836 */ /* 0x000fe40000000000 */
[C---:B------:R-:W-:Y:S01]  /*10230*/  FFMA.FTZ R4, R166.reuse, UR6, R4 ;  /* 0x00000006a6047c23 */ /* 0x040fe20008010004 */
[----:B------:R-:W-:Y:S01]  /*10240*/  FFMA.FTZ R6, R166, UR6, R6 ;  /* 0x00000006a6067c23 */ /* 0x000fe20008010006 */
[----:B------:R-:W-:Y:S01]  /*10250*/  I2FP.F32.U32 R166, R165 ;  /* 0x000000a500a67245 */ /* 0x000fe20000201000 */
[----:B------:R-:W-:Y:S01]  /*10260*/  VIADD R165, R0, 0x10 ;  /* 0x0000001000a57836 */ /* 0x000fe20000000000 */
[----:B------:R-:W-:Y:S01]  /*10270*/  I2FP.F32.U32 R2, R2 ;  /* 0x0000000200027245 */ /* 0x000fe20000201000 */
[C---:B-1----:R-:W-:Y:S03]  /*10280*/  HMMA.16816.F32 R20, R188.reuse, R172, R20 ;  /* 0x000000acbc14723c */ /* 0x042fe60000001814 */
[C---:B------:R-:W-:Y:S01]  /*10290*/  FFMA.FTZ R8, R166.reuse, UR6, R8 ;  /* 0x00000006a6087c23 */ /* 0x040fe20008010008 */
[----:B------:R-:W-:Y:S01]  /*102a0*/  FFMA.FTZ R10, R166, UR6, R10 ;  /* 0x00000006a60a7c23 */ /* 0x000fe2000801000a */
[----:B------:R-:W-:Y:S01]  /*102b0*/  I2FP.F32.U32 R166, R165 ;  /* 0x000000a500a67245 */ /* 0x000fe20000201000 */
[----:B------:R-:W-:Y:S02]  /*102c0*/  VIADD R167, R0, 0x9 ;  /* 0x0000000900a77836 */ /* 0x000fe40000000000 */
[----:B------:R-:W-:Y:S01]  /*102d0*/  FFMA.FTZ R5, R2, UR6, R5 ;  /* 0x0000000602057c23 */ /* 0x000fe20008010005 */
[----:B------:R-:W-:Y:S01]  /*102e0*/  VIADD R165, R0, 0x18 ;  /* 0x0000001800a57836 */ /* 0x000fe20000000000 */
[C---:B------:R-:W-:Y:S03]  /*102f0*/  HMMA.16816.F32 R24, R188.reuse, R174, R24 ;  /* 0x000000aebc18723c */ /* 0x040fe60000001818 */
[----:B------:R-:W-:Y:S01]  /*10300*/  FFMA.FTZ R7, R2, UR6, R7 ;  /* 0x0000000602077c23 */ /* 0x000fe20008010007 */
[----:B------:R-:W-:Y:S01]  /*10310*/  I2FP.F32.U32 R2, R167 ;  /* 0x000000a700027245 */ /* 0x000fe20000201000 */
[C---:B------:R-:W-:Y:S01]  /*10320*/  FFMA.FTZ R12, R166.reuse, UR6, R12 ;  /* 0x00000006a60c7c23 */ /* 0x040fe2000801000c */
[----:B------:R-:W-:Y:S01]  /*10330*/  FFMA.FTZ R14, R166, UR6, R14 ;  /* 0x00000006a60e7c23 */ /* 0x000fe2000801000e */
[----:B------:R-:W-:Y:S01]  /*10340*/  I2FP.F32.U32 R166, R165 ;  /* 0x000000a500a67245 */ /* 0x000fe20000201000 */
[----:B------:R-:W-:Y:S02]  /*10350*/  VIADD R167, R0, 0x11 ;  /* 0x0000001100a77836 */ /* 0x000fe40000000000 */
[----:B------:R-:W-:Y:S01]  /*10360*/  FFMA.FTZ R9, R2, UR6, R9 ;  /* 0x0000000602097c23 */ /* 0x000fe20008010009 */
[----:B------:R-:W-:Y:S02]  /*10370*/  VIADD R165, R0, 0x20 ;  /* 0x0000002000a57836 */ /* 0x000fe40000000000 */
[----:B------:R-:W-:Y:S01]  /*10380*/  FFMA.FTZ R11, R2, UR6, R11 ;  /* 0x00000006020b7c23 */ /* 0x000fe2000801000b */
[C---:B------:R-:W-:Y:S01]  /*10390*/  FFMA.FTZ R16, R166.reuse, UR6, R16 ;  /* 0x00000006a6107c23 */ /* 0x040fe20008010010 */
[----:B------:R-:W-:Y:S01]  /*103a0*/  I2FP.F32.U32 R2, R167 ;  /* 0x000000a700027245 */ /* 0x000fe20000201000 */
[----:B------:R-:W-:Y:S01]  /*103b0*/  FFMA.FTZ R18, R166, UR6, R18 ;  /* 0x00000006a6127c23 */ /* 0x000fe20008010012 */
[----:B------:R-:W-:Y:S01]  /*103c0*/  I2FP.F32.U32 R166, R165 ;  /* 0x000000a500a67245 */ /* 0x000fe20000201000 */
[C---:B---3--:R-:W-:Y:S03]  /*103d0*/  HMMA.16816.F32 R28, R188.reuse, R168, R28 ;  /* 0x000000a8bc1c723c */ /* 0x048fe6000000181c */
[----:B------:R-:W-:Y:S02]  /*103e0*/  VIADD R167, R0, 0x19 ;  /* 0x0000001900a77836 */ /* 0x000fe40000000000 */
[----:B------:R-:W-:Y:S01]  /*103f0*/  FFMA.FTZ R13, R2, UR6, R13 ;  /* 0x00000006020d7c23 */ /* 0x000fe2000801000d */
[----:B------:R-:W-:Y:S02]  /*10400*/  VIADD R168, R0, 0x28 ;  /* 0x0000002800a87836 */ /* 0x000fe40000000000 */
[----:B------:R-:W-:Y:S01]  /*10410*/  FFMA.FTZ R15, R2, UR6, R15 ;  /* 0x00000006020f7c23 */ /* 0x000fe2000801000f */
[----:B------:R-:W-:Y:S01]  /*10420*/  VIADD R165, R0, 0x29 ;  /* 0x0000002900a57836 */ /* 0x000fe20000000000 */
[----:B------:R-:W-:Y:S01]  /*10430*/  I2FP.F32.U32 R2, R167 ;  /* 0x000000a700027245 */ /* 0x000fe20000201000 */
[C---:B------:R-:W-:Y:S01]  /*10440*/  FFMA.FTZ R20, R166.reuse, UR6, R20 ;  /* 0x00000006a6147c23 */ /* 0x040fe20008010014 */
[----:B------:R-:W-:Y:S01]  /*10450*/  FFMA.FTZ R22, R166, UR6, R22 ;  /* 0x00000006a6167c23 */ /* 0x000fe20008010016 */
[----:B------:R-:W-:Y:S01]  /*10460*/  I2FP.F32.U32 R166, R168 ;  /* 0x000000a800a67245 */ /* 0x000fe20000201000 */
[----:B------:R-:W-:Y:S01]  /*10470*/  VIADD R167, R0, 0x21 ;  /* 0x0000002100a77836 */ /* 0x000fe20000000000 */
[----:B------:R-:W-:Y:S01]  /*10480*/  I2FP.F32.U32 R165, R165 ;  /* 0x000000a500a57245 */ /* 0x000fe20000201000 */
[C---:B------:R-:W-:Y:S01]  /*10490*/  FFMA.FTZ R17, R2.reuse, UR6, R17 ;  /* 0x0000000602117c23 */ /* 0x040fe20008010011 */
[----:B------:R-:W-:Y:S01]  /*104a0*/  FFMA.FTZ R19, R2, UR6, R19 ;  /* 0x0000000602137c23 */ /* 0x000fe20008010013 */
[C---:B------:R-:W-:Y:S01]  /*104b0*/  FFMA.FTZ R24, R166.reuse, UR6, R24 ;  /* 0x00000006a6187c23 */ /* 0x040fe20008010018 */
[----:B------:R-:W-:Y:S01]  /*104c0*/  I2FP.F32.U32 R2, R167 ;  /* 0x000000a700027245 */ /* 0x000fe20000201000 */
[----:B------:R-:W-:Y:S01]  /*104d0*/  FFMA.FTZ R26, R166, UR6, R26 ;  /* 0x00000006a61a7c23 */ /* 0x000fe2000801001a */
[----:B------:R-:W-:Y:S01]  /*104e0*/  FMNMX3.FTZ R166, R3, R4, R5, !PT ;  /* 0x0000000403a67276 */ /* 0x000fe20007810005 */
[C---:B------:R-:W-:Y:S01]  /*104f0*/  FFMA.FTZ R25, R165.reuse, UR6, R25 ;  /* 0x00000006a5197c23 */ /* 0x040fe20008010019 */
[----:B------:R-:W-:Y:S01]  /*10500*/  FFMA.FTZ R27, R165, UR6, R27 ;  /* 0x00000006a51b7c23 */ /* 0x000fe2000801001b */
[----:B------:R-:W-:Y:S01]  /*10510*/  FMNMX3.FTZ R165, R164, R6, R7, !PT ;  /* 0x00000006a4a57276 */ /* 0x000fe20007810007 */
[----:B------:R-:W-:Y:S01]  /*10520*/  VIADD R167, R0, 0x30 ;  /* 0x0000003000a77836 */ /* 0x000fe20000000000 */
[----:B------:R-:W-:Y:S01]  /*10530*/  FMNMX3.FTZ R166, R166, R8, R9, !PT ;  /* 0x00000008a6a67276 */ /* 0x000fe20007810009 */
[----:B------:R-:W-:Y:S03]  /*10540*/  HMMA.16816.F32 R32, R188, R170, R32 ;  /* 0x000000aabc20723c */ /* 0x000fe60000001820 */
[----:B------:R-:W-:Y:S01]  /*10550*/  FMNMX3.FTZ R165, R165, R10, R11, !PT ;  /* 0x0000000aa5a57276 */ /* 0x000fe2000781000b */
[----:B------:R-:W-:Y:S01]  /*10560*/  FFMA.FTZ R21, R2, UR6, R21 ;  /* 0x0000000602157c23 */ /* 0x000fe20008010015 */
[----:B------:R-:W-:Y:S01]  /*10570*/  FMNMX3.FTZ R166, R166, R12, R13, !PT ;  /* 0x0000000ca6a67276 */ /* 0x000fe2000781000d */
[----:B------:R-:W-:Y:S01]  /*10580*/  FFMA.FTZ R23, R2, UR6, R23 ;  /* 0x0000000602177c23 */ /* 0x000fe20008010017 */
[----:B------:R-:W-:Y:S01]  /*10590*/  I2FP.F32.U32 R2, R167 ;  /* 0x000000a700027245 */ /* 0x000fe20000201000 */
[----:B------:R-:W-:Y:S01]  /*105a0*/  VIADD R167, R0, 0x31 ;  /* 0x0000003100a77836 */ /* 0x000fe20000000000 */
[----:B------:R-:W-:Y:S02]  /*105b0*/  FMNMX3.FTZ R165, R165, R14, R15, !PT ;  /* 0x0000000ea5a57276 */ /* 0x000fe4000781000f */
[----:B------:R-:W-:Y:S01]  /*105c0*/  FMNMX3.FTZ R166, R166, R16, R17, !PT ;  /* 0x00000010a6a67276 */ /* 0x000fe20007810011 */
[C---:B------:R-:W-:Y:S01]  /*105d0*/  FFMA.FTZ R28, R2.reuse, UR6, R28 ;  /* 0x00000006021c7c23 */ /* 0x040fe2000801001c */
        /* <DEDUP_REMOVED lines=12> */
[C---:B------:R-:W-:Y:S01]  /*106a0*/  FFMA.FTZ R32, R2.reuse, UR6, R32 ;  /* 0x0000000602207c23 */ /* 0x040fe20008010020 */
[----:B------:R-:W-:Y:S01]  /*106b0*/  FMNMX3.FTZ R165, R165, R26, R27, !PT ;  /* 0x0000001aa5a57276 */ /* 0x000fe2000781001b */
[----:B------:R-:W-:Y:S01]  /*106c0*/  FFMA.FTZ R34, R2, UR6, R34 ;  /* 0x0000000602227c23 */ /* 0x000fe20008010022 */
[----:B------:R-:W-:Y:S01]  /*106d0*/  FMNMX3.FTZ R166, R166, R28, R29, !PT ;  /* 0x0000001ca6a67276 */ /* 0x000fe2000781001d */
[C---:B------:R-:W-:Y:S01]  /*106e0*/  FFMA.FTZ R33, R0.reuse, UR6, R33 ;  /* 0x0000000600217c23 */ /* 0x040fe20008010021 */
[----:B------:R-:W-:Y:S01]  /*106f0*/  FFMA.FTZ R35, R0, UR6, R35 ;  /* 0x0000000600237c23 */ /* 0x000fe20008010023 */
[----:B------:R-:W-:Y:S03]  /*10700*/  FMNMX3.FTZ R0, R165, R30, R31, !PT ;  /* 0x0000001ea5007276 */ /* 0x000fe6000781001f */
[----:B------:R-:W-:Y:S02]  /*10710*/  FMNMX3.FTZ R169, R166, R32, R33, !PT ;  /* 0x00000020a6a97276 */ /* 0x000fe40007810021 */
[----:B------:R-:W-:Y:S01]  /*10720*/  FMNMX3.FTZ R0, R0, R34, R35, !PT ;  /* 0x0000002200007276 */ /* 0x000fe20007810023 */
[----:B------:R-:W-:Y:S06]  /*10730*/  BRA.U.ANY UP0, `(.L_x_695) ;  /* 0xffffffdd00b47547 */ /* 0x000fec000b93ffff */
.L_x_694:
[----:B------:R-:W2:Y:S01]  /*10740*/  LDL.64 R170, [R1+0x8] ;  /* 0x0000080001aa7983 */ /* 0x000ea20000100a00 */
[----:B------:R-:W-:Y:S01]  /*10750*/  UIADD3 UR8, UPT, UPT, UR35, -0x4498517b, URZ ;  /* 0xbb67ae8523087890 */ /* 0x000fe2000fffe0ff */
[----:B-1----:R-:W-:Y:S01]  /*10760*/  MOV R172, UR35 ;  /* 0x0000002300ac7c02 */ /* 0x002fe20008000f00 */
[----:B------:R-:W-:Y:S02]  /*10770*/  USHF.L.U32 UR12, UR7, 0x1, URZ ;  /* 0x00000001070c7899 */ /* 0x000fe400080006ff */
[----:B------:R-:W-:Y:S01]  /*10780*/  UIADD3 UR9, UPT, UPT, UR34, -0x61c88647, URZ ;  /* 0x9e3779b922097890 */ /* 0x000fe2000fffe0ff */
[----:B------:R-:W2:Y:S01]  /*10790*/  LDL.64 R184, [R1] ;  /* 0x0000000001b87983 */ /* 0x000ea20000100a00 */
[----:B------:R-:W-:Y:S02]  /*107a0*/  UIADD3 UR16, UPT, UPT, UR35, 0x76cf5d0a, URZ ;  /* 0x76cf5d0a23107890 */ /* 0x000fe4000fffe0ff */
[----:B------:R-:W-:Y:S02]  /*107b0*/  UIADD3 UR15, UPT, UPT, UR35, 0x32370b8f, URZ ;  /* 0x32370b8f230f7890 */ /* 0x000fe4000fffe0ff */
[----:B------:R-:W-:Y:S01]  /*107c0*/  UIADD3 UR13, UPT, UPT, UR35, -0x126145ec, URZ ;  /* 0xed9eba14230d7890 */ /* 0x000fe2000fffe0ff */
[----:B------:R-:W1:Y:S01]  /*107d0*/  S2R R168, SR_TID.X ;  /* 0x0000000000a87919 */ /* 0x000e620000002100 */
[----:B------:R-:W-:Y:S02]  /*107e0*/  UISETP.NE.AND UP0, UPT, UR7, URZ, UPT ;  /* 0x000000ff0700728c */ /* 0x000fe4000bf05270 */
[----:B------:R-:W-:Y:S01]  /*107f0*/  UIADD3 UR7, UPT, UPT, UR7, -0x1, URZ ;  /* 0xffffffff07077890 */ /* 0x000fe2000fffe0ff */
[----:B------:R-:W3:Y:S01]  /*10800*/  S2R R174, SR_CTAID.X ;  /* 0x0000000000ae7919 */ /* 0x000ee20000002500 */
[----:B------:R-:W4:Y:S08]  /*10810*/  SHFL.BFLY PT, R166, R169, 0x2, 0x1f ;  /* 0x0c401f00a9a67f89 */ /* 0x000f3000000e0000 */
[----:B------:R-:W3:Y:S08]  /*10820*/  SHFL.BFLY PT, R167, R0, 0x2, 0x1f ;  /* 0x0c401f0000a77f89 */ /* 0x000ef000000e0000 */
[----:B------:R-:W-:Y:S04]  /*10830*/  STL [R1+0x4c], R208 ;  /* 0x00004cd001007387 */ /* 0x000fe80000100800 */
[----:B------:R-:W-:Y:S04]  /*10840*/  STL [R1+0x48], R206 ;  /* 0x000048ce01007387 */ /* 0x000fe80000100800 */
[----:B------:R-:W-:Y:S04]  /*10850*/  STL [R1+0x44], R205 ;  /* 0x000044cd01007387 */ /* 0x000fe80000100800 */
[----:B------:R-:W-:Y:S04]  /*10860*/  STL [R1+0x40], R181 ;  /* 0x000040b501007387 */ /* 0x000fe80000100800 */
[----:B------:R-:W-:Y:S01]  /*10870*/  STL [R1+0x38], R180 ;  /* 0x000038b401007387 */ /* 0x000fe20000100800 */
[----:B--2---:R-:W-:Y:S01]  /*10880*/  LOP3.LUT R182, R170, UR8, R185, 0x96, !PT ;  /* 0x00000008aab67c12 */ /* 0x004fe2000f8e96b9 */
[----:B------:R-:W-:Y:S01]  /*10890*/  UIADD3 UR8, UPT, UPT, UR12, 0x1, URZ ;  /* 0x000000010c087890 */ /* 0x000fe2000fffe0ff */
[----:B-1----:R-:W-:Y:S02]  /*108a0*/  SHF.R.U32.HI R168, RZ, 0x5, R168 ;  /* 0x00000005ffa87819 */ /* 0x002fe400000116a8 */
[----:B------:R-:W-:Y:S01]  /*108b0*/  LOP3.LUT R172, R171, UR12, R172, 0x96, !PT ;  /* 0x0000000cabac7c12 */ /* 0x000fe2000f8e96ac */
[----:B------:R-:W-:Y:S01]  /*108c0*/  UIADD3 UR12, UPT, UPT, UR34, 0x3c6ef372, URZ ;  /* 0x3c6ef372220c7890 */ /* 0x000fe2000fffe0ff */
[----:B----4-:R-:W-:Y:S01]  /*108d0*/  FMNMX.FTZ R169, R169, R166, !PT ;  /* 0x000000a6a9a97209 */ /* 0x010fe20007810000 */
[----:B---3--:R-:W-:Y:S01]  /*108e0*/  IMAD R174, R174, 0x4, R168 ;  /* 0x00000004aeae7824 */ /* 0x008fe200078e02a8 */
[----:B------:R-:W-:Y:S01]  /*108f0*/  MOV R2, UR8 ;  /* 0x0000000800027c02 */ /* 0x000fe20008000f00 */
[----:B------:R-:W-:Y:S01]  /*10900*/  IMAD.WIDE.U32 R172, R172, -0x326172a9, RZ ;  /* 0xcd9e8d57acac7825 */ /* 0x000fe200078e00ff */
[----:B------:R-:W-:Y:S01]  /*10910*/  FMNMX.FTZ R167, R0, R167, !PT ;  /* 0x000000a700a77209 */ /* 0x000fe20007810000 */
[----:B------:R-:W-:Y:S01]  /*10920*/  UIADD3 UR8, UPT, UPT, UR34, -0x255992d5, URZ ;  /* 0xdaa66d2b22087890 */ /* 0x000fe2000fffe0ff */
[----:B------:R-:W-:Y:S01]  /*10930*/  LOP3.LUT R2, R171, UR35, R2, 0x96, !PT ;  /* 0x00000023ab027c12 */ /* 0x000fe2000f8e9602 */
[----:B------:R-:W-:Y:S02]  /*10940*/  IMAD.WIDE.U32 R174, R174, -0x326172a9, RZ ;  /* 0xcd9e8d57aeae7825 */ /* 0x000fe400078e00ff */
[----:B------:R-:W1:Y:S02]  /*10950*/  SHFL.BFLY PT, R0, R167, 0x1, 0x1f ;  /* 0x0c201f00a7007f89 */ /* 0x000e6400000e0000 */
[----:B------:R-:W-:Y:S01]  /*10960*/  IMAD.WIDE.U32 R176, R2, -0x326172a9, RZ ;  /* 0xcd9e8d5702b07825 */ /* 0x000fe200078e00ff */
[----:B------:R-:W-:Y:S05]  /*10970*/  LOP3.LUT R165, R174, UR9, R173, 0x96, !PT ;  /* 0x00000009aea57c12 */ /* 0x000fea000f8e96ad */
[----:B------:R-:W2:Y:S01]  /*10980*/  SHFL.BFLY PT, R2, R169, 0x1, 0x1f ;  /* 0x0c201f00a9027f89 */ /* 0x000ea200000e0000 */
[----:B------:R-:W-:Y:S01]  /*10990*/  IMAD.WIDE.U32 R182, R182, -0x326172a9, RZ ;  /* 0xcd9e8d57b6b67825 */ /* 0x000fe200078e00ff */
[----:B------:R-:W-:Y:S01]  /*109a0*/  LOP3.LUT R178, R174, UR9, R177, 0x96, !PT ;  /* 0x00000009aeb27c12 */ /* 0x000fe2000f8e96b1 */
[----:B------:R-:W-:Y:S02]  /*109b0*/  UIADD3 UR9, UPT, UPT, UR34, 0x78dde6e4, URZ ;  /* 0x78dde6e422097890 */ /* 0x000fe4000fffe0ff */
[----:B------:R-:W-:Y:S01]  /*109c0*/  IMAD.WIDE.U32 R170, R165, -0x2daee0ad, RZ ;  /* 0xd2511f53a5aa7825 */ /* 0x000fe200078e00ff */
[C---:B------:R-:W-:Y:S02]  /*109d0*/  LOP3.LUT R172, R183.reuse, UR12, R172, 0x96, !PT ;  /* 0x0000000cb7ac7c12 */ /* 0x040fe4000f8e96ac */
[----:B------:R-:W-:Y:S01]  /*109e0*/  LOP3.LUT R176, R183, UR12, R176, 0x96, !PT ;  /* 0x0000000cb7b07c12 */ /* 0x000fe2000f8e96b0 */
[----:B------:R-:W-:Y:S01]  /*109f0*/  IMAD.WIDE.U32 R178, R178, -0x2daee0ad, RZ ;  /* 0xd2511f53b2b27825 */ /* 0x000fe200078e00ff */
[----:B------:R-:W-:Y:S01]  /*10a00*/  LOP3.LUT R165, R184, UR16, R171, 0x96, !PT ;  /* 0x00000010b8a57c12 */ /* 0x000fe2000f8e96ab */
[----:B------:R-:W-:Y:S02]  /*10a10*/  UIADD3 UR12, UPT, UPT, UR35, -0x56f99767, URZ ;  /* 0xa9066899230c7890 */ /* 0x000fe4000fffe0ff */
[----:B------:R-:W-:Y:S01]  /*10a20*/  IMAD.WIDE.U32 R172, R172, -0x2daee0ad, RZ ;  /* 0xd2511f53acac7825 */ /* 0x000fe200078e00ff */
[----:B------:R-:W-:Y:S03]  /*10a30*/  LOP3.LUT R184, R184, UR16, R179, 0x96, !PT ;  /* 0x00000010b8b87c12 */ /* 0x000fe6000f8e96b3 */
[----:B------:R-:W-:Y:S01]  /*10a40*/  IMAD.WIDE.U32 R174, R165, -0x326172a9, RZ ;  /* 0xcd9e8d57a5ae7825 */ /* 0x000fe200078e00ff */
[----:B------:R-:W-:Y:S02]  /*10a50*/  LOP3.LUT R170, R170, UR15, R173, 0x96, !PT ;  /* 0x0000000faaaa7c12 */ /* 0x000fe4000f8e96ad */
[----:B-1----:R-:W-:Y:S01]  /*10a60*/  FMNMX.FTZ R0, R167, R0, !PT ;  /* 0x00000000a7007209 */ /* 0x002fe20007810000 */
[----:B------:R-:W-:Y:S01]  /*10a70*/  IMAD.WIDE.U32 R176, R176, -0x2daee0ad, RZ ;  /* 0xd2511f53b0b07825 */ /* 0x000fe200078e00ff */
[----:B------:R-:W-:Y:S02]  /*10a80*/  LOP3.LUT R165, R182, UR8, R175, 0x96, !PT ;  /* 0x00000008b6a57c12 */ /* 0x000fe4000f8e96af */
[----:B--2---:R-:W-:Y:S01]  /*10a90*/  FMNMX.FTZ R2, R169, R2, !PT ;  /* 0x00000002a9027209 */ /* 0x004fe20007810000 */
[----:B------:R-:W-:Y:S03]  /*10aa0*/  IMAD.WIDE.U32 R170, R170, -0x326172a9, RZ ;  /* 0xcd9e8d57aaaa7825 */ /* 0x000fe600078e00ff */
[----:B------:R-:W-:Y:S01]  /*10ab0*/  FSETP.NEU.FTZ.AND P0, PT, R2, -INF , PT ;  /* 0xff8000000200780b */ /* 0x000fe20003f1d000 */
[----:B------:R-:W-:Y:S01]  /*10ac0*/  IMAD.WIDE.U32 R186, R165, -0x2daee0ad, RZ ;  /* 0xd2511f53a5ba7825 */ /* 0x000fe200078e00ff */
[----:B------:R-:W-:Y:S02]  /*10ad0*/  LOP3.LUT R174, R174, UR9, R171, 0x96, !PT ;  /* 0x00000009aeae7c12 */ /* 0x000fe4000f8e96ab */
[----:B------:R-:W-:Y:S01]  /*10ae0*/  LOP3.LUT R165, R178, UR15, R177, 0x96, !PT ;  /* 0x0000000fb2a57c12 */ /* 0x000fe2000f8e96b1 */
[----:B------:R-:W-:Y:S01]  /*10af0*/  FMUL.FTZ R178, R2, UR4 ;  /* 0x0000000402b27c20 */ /* 0x000fe20008410000 */
[----:B------:R-:W-:Y:S01]  /*10b00*/  IMAD.WIDE.U32 R184, R184, -0x326172a9, RZ ;  /* 0xcd9e8d57b8b87825 */ /* 0x000fe200078e00ff */
[----:B------:R-:W-:Y:S01]  /*10b10*/  LOP3.LUT R166, R172, UR13, R187, 0x96, !PT ;  /* 0x0000000daca67c12 */ /* 0x000fe2000f8e96bb */
[----:B------:R-:W-:Y:S02]  /*10b20*/  UIADD3 UR15, UPT, UPT, UR34, 0x1715609d, URZ ;  /* 0x1715609d220f7890 */ /* 0x000fe4000fffe0ff */
[----:B------:R-:W-:Y:S01]  /*10b30*/  IMAD.WIDE.U32 R174, R174, -0x2daee0ad, RZ ;  /* 0xd2511f53aeae7825 */ /* 0x000fe200078e00ff */
[----:B------:R-:W-:Y:S02]  /*10b40*/  FSEL R178, R178, RZ, P0 ;  /* 0x000000ffb2b27208 */ /* 0x000fe40000000000 */
[----:B------:R-:W-:Y:S01]  /*10b50*/  LOP3.LUT R182, R182, UR8, R185, 0x96, !PT ;  /* 0x00000008b6b67c12 */ /* 0x000fe2000f8e96b9 */
[----:B------:R-:W-:Y:S01]  /*10b60*/  UIADD3 UR8, UPT, UPT, UR34, -0x4ab325aa, URZ ;  /* 0xb54cda5622087890 */ /* 0x000fe2000fffe0ff */
[----:B------:R-:W-:Y:S01]  /*10b70*/  LOP3.LUT R168, R186, UR12, R175, 0x96, !PT ;  /* 0x0000000cbaa87c12 */ /* 0x000fe2000f8e96af */
[--C-:B------:R-:W-:Y:S01]  /*10b80*/  FFMA.FTZ R5, R5, UR4, -R178.reuse ;  /* 0x0000000405057c23 */ /* 0x100fe200080108b2 */
[----:B------:R-:W-:Y:S01]  /*10b90*/  IMAD.WIDE.U32 R166, R166, -0x326172a9, RZ ;  /* 0xcd9e8d57a6a67825 */ /* 0x000fe200078e00ff */
[----:B------:R-:W-:Y:S02]  /*10ba0*/  FSETP.NEU.FTZ.AND P0, PT, R0, -INF , PT ;  /* 0xff8000000000780b */ /* 0x000fe40003f1d000 */
[----:B------:R1:W2:Y:S01]  /*10bb0*/  MUFU.EX2 R180, R5 ;  /* 0x0000000500b47308 */ /* 0x0002a20000000800 */
[----:B------:R-:W-:Y:S01]  /*10bc0*/  IMAD.WIDE.U32 R168, R168, -0x326172a9, RZ ;  /* 0xcd9e8d57a8a87825 */ /* 0x000fe200078e00ff */
[----:B------:R-:W-:Y:S03]  /*10bd0*/  LOP3.LUT R170, R170, UR15, R167, 0x96, !PT ;  /* 0x0000000faaaa7c12 */ /* 0x000fe6000f8e96a7 */
[----:B------:R-:W-:Y:S01]  /*10be0*/  FFMA.FTZ R173, R12, UR4, -R178 ;  /* 0x000000040cad7c23 */ /* 0x000fe200080108b2 */
[----:B------:R-:W-:Y:S01]  /*10bf0*/  IMAD.WIDE.U32 R182, R182, -0x2daee0ad, RZ ;  /* 0xd2511f53b6b67825 */ /* 0x000fe200078e00ff */
[----:B------:R-:W-:Y:S02]  /*10c00*/  LOP3.LUT R166, R166, UR8, R169, 0x96, !PT ;  /* 0x00000008a6a67c12 */ /* 0x000fe4000f8e96a9 */
[----:B------:R-:W-:Y:S01]  /*10c10*/  PRMT R172, R168, 0x7772, RZ ;  /* 0x00007772a8ac7816 */ /* 0x000fe200000000ff */
[----:B------:R-:W-:Y:S01]  /*10c20*/  IMAD.WIDE.U32 R194, R165, -0x326172a9, RZ ;  /* 0xcd9e8d57a5c27825 */ /* 0x000fe200078e00ff */
[----:B------:R-:W-:Y:S02]  /*10c30*/  LOP3.LUT R181, R176, UR13, R183, 0x96, !PT ;  /* 0x0000000db0b57c12 */ /* 0x000fe4000f8e96b7 */
[----:B------:R-:W-:Y:S01]  /*10c40*/  LOP3.LUT R167, R166, 0xffff, RZ, 0xc0, !PT ;  /* 0x0000ffffa6a77812 */ /* 0x000fe200078ec0ff */
[----:B------:R-:W-:Y:S01]  /*10c50*/  FMUL.FTZ R176, R0, UR4 ;  /* 0x0000000400b07c20 */ /* 0x000fe20008410000 */
[----:B------:R-:W-:Y:S01]  /*10c60*/  FADD.FTZ R165, -R2, R3 ;  /* 0x0000000302a57221 */ /* 0x000fe20000010100 */
[----:B------:R-:W-:Y:S01]  /*10c70*/  FADD.FTZ R3, -R0, R164 ;  /* 0x000000a400037221 */ /* 0x000fe20000010100 */
[----:B------:R-:W-:Y:S01]  /*10c80*/  SHF.R.U32.HI R167, RZ, 0x8, R167 ;  /* 0x00000008ffa77819 */ /* 0x000fe200000116a7 */
[----:B------:R-:W-:Y:S01]  /*10c90*/  IMAD.WIDE.U32 R170, R170, -0x2daee0ad, RZ ;  /* 0xd2511f53aaaa7825 */ /* 0x000fe200078e00ff */
[----:B------:R-:W-:Y:S02]  /*10ca0*/  FSEL R176, R176, RZ, P0 ;  /* 0x000000ffb0b07208 */ /* 0x000fe40000000000 */
[----:B-1----:R-:W-:Y:S01]  /*10cb0*/  LOP3.LUT R5, R167, 0xffff, RZ, 0xc0, !PT ;  /* 0x0000ffffa7057812 */ /* 0x002fe200078ec0ff */
[----:B------:R-:W-:Y:S01]  /*10cc0*/  FMUL.FTZ R165, R165, UR4 ;  /* 0x00000004a5a57c20 */ /* 0x000fe20008410000 */
[----:B------:R-:W-:Y:S01]  /*10cd0*/  LOP3.LUT R184, R184, UR9, R195, 0x96, !PT ;  /* 0x00000009b8b87c12 */ /* 0x000fe2000f8e96c3 */
[--C-:B------:R-:W-:Y:S01]  /*10ce0*/  FFMA.FTZ R10, R10, UR4, -R176.reuse ;  /* 0x000000040a0a7c23 */ /* 0x100fe200080108b0 */
[----:B------:R-:W-:Y:S01]  /*10cf0*/  ISETP.LE.U32.AND P0, PT, R5, UR11, PT ;  /* 0x0000000b05007c0c */ /* 0x000fe2000bf03070 */
[----:B------:R-:W-:Y:S02]  /*10d00*/  IMAD.MOV.U32 R5, RZ, RZ, R181 ;  /* 0x000000ffff057224 */ /* 0x000fe400078e00b5 */
[--C-:B------:R-:W-:Y:S01]  /*10d10*/  FFMA.FTZ R193, R19, UR4, -R176.reuse ;  /* 0x0000000413c17c23 */ /* 0x100fe200080108b0 */
[----:B------:R1:W-:Y:S01]  /*10d20*/  MUFU.EX2 R181, R10 ;  /* 0x0000000a00b57308 */ /* 0x0003e20000000800 */
[----:B------:R-:W3:Y:S01]  /*10d30*/  LDL.LU R19, [R1+0x34] ;  /* 0x0000340001137983 */ /* 0x000ee20000300800 */
[----:B------:R-:W-:Y:S01]  /*10d40*/  UIADD3 UR9, UPT, UPT, UR35, 0x646e171e, URZ ;  /* 0x646e171e23097890 */ /* 0x000fe2000fffe0ff */
[C---:B------:R-:W-:Y:S01]  /*10d50*/  PRMT R201, R168.reuse, 0x7773, RZ ;  /* 0x00007773a8c97816 */ /* 0x040fe200000000ff */
[--C-:B------:R-:W-:Y:S01]  /*10d60*/  FFMA.FTZ R7, R7, UR4, -R176.reuse ;  /* 0x0000000407077c23 */ /* 0x100fe200080108b0 */
[----:B------:R-:W-:Y:S01]  /*10d70*/  PRMT R202, R168, 0x7771, RZ ;  /* 0x00007771a8ca7816 */ /* 0x000fe200000000ff */
[----:B------:R-:W-:Y:S01]  /*10d80*/  FMUL.FTZ R3, R3, UR4 ;  /* 0x0000000403037c20 */ /* 0x000fe20008410000 */
[----:B------:R-:W-:Y:S03]  /*10d90*/  FFMA.FTZ R6, R6, UR4, -R176 ;  /* 0x0000000406067c23 */ /* 0x000fe600080108b0 */
[----:B------:R4:W4:Y:S01]  /*10da0*/  MUFU.EX2 R164, R165 ;  /* 0x000000a500a47308 */ /* 0x0009220000000800 */
[----:B------:R-:W-:Y:S01]  /*10db0*/  LOP3.LUT R244, R174, UR9, R171, 0x96, !PT ;  /* 0x00000009aef47c12 */ /* 0x000fe2000f8e96ab */
[----:B------:R-:W-:Y:S01]  /*10dc0*/  FFMA.FTZ R21, R21, UR4, -R178 ;  /* 0x0000000415157c23 */ /* 0x000fe200080108b2 */
[----:B--2---:R-:W-:Y:S01]  /*10dd0*/  MOV R12, R180 ;  /* 0x000000b4000c7202 */ /* 0x004fe20000000f00 */
[----:B------:R-:W-:Y:S01]  /*10de0*/  IMAD.WIDE.U32 R184, R184, -0x2daee0ad, RZ ;  /* 0xd2511f53b8b87825 */ /* 0x000fe200078e00ff */
[----:B------:R-:W-:Y:S03]  /*10df0*/  LOP3.LUT R190, R244, 0xffff, RZ, 0xc0, !PT ;  /* 0x0000fffff4be7812 */ /* 0x000fe600078ec0ff */
[----:B------:R-:W-:Y:S02]  /*10e00*/  FFMA.FTZ R14, R14, UR4, -R176 ;  /* 0x000000040e0e7c23 */ /* 0x000fe400080108b0 */
[----:B------:R-:W-:Y:S01]  /*10e10*/  MUFU.EX2 R7, R7 ;  /* 0x0000000700077308 */ /* 0x000fe20000000800 */
[----:B-1----:R-:W2:Y:S01]  /*10e20*/  LDL.LU R10, [R1+0x30] ;  /* 0x00003000010a7983 */ /* 0x002ea20000300800 */
[----:B------:R-:W-:Y:S01]  /*10e30*/  SHF.R.U32.HI R190, RZ, 0x8, R190 ;  /* 0x00000008ffbe7819 */ /* 0x000fe200000116be */
[--C-:B------:R-:W-:Y:S01]  /*10e40*/  FFMA.FTZ R15, R15, UR4, -R176.reuse ;  /* 0x000000040f0f7c23 */ /* 0x100fe200080108b0 */
[--C-:B------:R-:W-:Y:S01]  /*10e50*/  FFMA.FTZ R191, R11, UR4, -R176.reuse ;  /* 0x000000040bbf7c23 */ /* 0x100fe200080108b0 */
[----:B------:R-:W-:Y:S01]  /*10e60*/  FFMA.FTZ R177, R34, UR4, -R176 ;  /* 0x0000000422b17c23 */ /* 0x000fe200080108b0 */
[----:B------:R-:W-:Y:S01]  /*10e70*/  FFMA.FTZ R169, R16, UR4, -R178 ;  /* 0x0000000410a97c23 */ /* 0x000fe200080108b2 */
[----:B------:R-:W-:Y:S03]  /*10e80*/  MOV R192, R170 ;  /* 0x000000aa00c07202 */ /* 0x000fe60000000f00 */
[----:B------:R-:W-:Y:S01]  /*10e90*/  MUFU.EX2 R3, R3 ;  /* 0x0000000300037308 */ /* 0x000fe20000000800 */
[----:B----4-:R-:W-:Y:S02]  /*10ea0*/  IMAD.MOV.U32 R165, RZ, RZ, R168 ;  /* 0x000000ffffa57224 */ /* 0x010fe400078e00a8 */
[--C-:B------:R-:W-:Y:S01]  /*10eb0*/  FFMA.FTZ R168, R4, UR4, -R178.reuse ;  /* 0x0000000404a87c23 */ /* 0x100fe200080108b2 */
[----:B------:R-:W-:Y:S01]  /*10ec0*/  LOP3.LUT R4, R190, 0xffff, RZ, 0xc0, !PT ;  /* 0x0000ffffbe047812 */ /* 0x000fe200078ec0ff */
[----:B------:R-:W-:Y:S01]  /*10ed0*/  FFMA.FTZ R9, R9, UR4, -R178 ;  /* 0x0000000409097c23 */ /* 0x000fe200080108b2 */
[C---:B------:R-:W-:Y:S01]  /*10ee0*/  PRMT R189, R170.reuse, 0x7771, RZ ;  /* 0x00007771aabd7816 */ /* 0x040fe200000000ff */
[----:B------:R-:W-:Y:S01]  /*10ef0*/  IMAD.MOV.U32 R34, RZ, RZ, R12 ;  /* 0x000000ffff227224 */ /* 0x000fe200078e000c */
[C---:B------:R-:W-:Y:S02]  /*10f00*/  PRMT R188, R170.reuse, 0x7772, RZ ;  /* 0x00007772aabc7816 */ /* 0x040fe400000000ff */
[----:B------:R-:W1:Y:S01]  /*10f10*/  MUFU.EX2 R168, R168 ;  /* 0x000000a800a87308 */ /* 0x000e620000000800 */
[----:B------:R-:W-:Y:S01]  /*10f20*/  PRMT R187, R170, 0x7773, RZ ;  /* 0x00007773aabb7816 */ /* 0x000fe200000000ff */
[----:B------:R-:W-:Y:S01]  /*10f30*/  IMAD.MOV.U32 R11, RZ, RZ, R21 ;  /* 0x000000ffff0b7224 */ /* 0x000fe200078e0015 */
[----:B------:R-:W-:Y:S01]  /*10f40*/  MOV R170, R194 ;  /* 0x000000c200aa7202 */ /* 0x000fe20000000f00 */
[----:B------:R-:W-:Y:S02]  /*10f50*/  IMAD.MOV.U32 R171, RZ, RZ, R195 ;  /* 0x000000ffffab7224 */ /* 0x000fe400078e00c3 */
[--C-:B------:R-:W-:Y:S01]  /*10f60*/  FFMA.FTZ R8, R8, UR4, -R178.reuse ;  /* 0x0000000408087c23 */ /* 0x100fe200080108b2 */
[----:B------:R-:W-:Y:S01]  /*10f70*/  LOP3.LUT R208, R182, UR12, R185, 0x96, !PT ;  /* 0x0000000cb6d07c12 */ /* 0x000fe2000f8e96b9 */
[--C-:B------:R-:W-:Y:S02]  /*10f80*/  FFMA.FTZ R205, R17, UR4, -R178.reuse ;  /* 0x0000000411cd7c23 */ /* 0x100fe400080108b2 */
[----:B------:R-:W4:Y:S01]  /*10f90*/  MUFU.EX2 R6, R6 ;  /* 0x0000000600067308 */ /* 0x000f220000000800 */
[----:B------:R-:W-:Y:S01]  /*10fa0*/  ISETP.LE.U32.AND P5, PT, R4, UR11, PT ;  /* 0x0000000b04007c0c */ /* 0x000fe2000bfa3070 */
[----:B------:R-:W-:Y:S01]  /*10fb0*/  FMUL.FTZ R17, R164, R149 ;  /* 0x00000095a4117220 */ /* 0x000fe20000410000 */
[----:B------:R-:W-:Y:S01]  /*10fc0*/  FFMA.FTZ R186, R28, UR4, -R178 ;  /* 0x000000041cba7c23 */ /* 0x000fe200080108b2 */
[--C-:B------:R-:W-:Y:S01]  /*10fd0*/  FFMA.FTZ R199, R22, UR4, -R176.reuse ;  /* 0x0000000416c77c23 */ /* 0x100fe200080108b0 */
[--C-:B------:R-:W-:Y:S01]  /*10fe0*/  FFMA.FTZ R182, R31, UR4, -R176.reuse ;  /* 0x000000041fb67c23 */ /* 0x100fe200080108b0 */
[----:B------:R-:W-:Y:S01]  /*10ff0*/  MOV R149, R15 ;  /* 0x0000000f00957202 */ /* 0x000fe20000000f00 */
[----:B------:R-:W-:Y:S03]  /*11000*/  FMUL.FTZ R28, R164, R136 ;  /* 0x00000088a41c7220 */ /* 0x000fe60000410000 */
[----:B------:R-:W4:Y:S01]  /*11010*/  MUFU.EX2 R4, R9 ;  /* 0x0000000900047308 */ /* 0x000f220000000800 */
[----:B------:R-:W-:Y:S01]  /*11020*/  MOV R22, R14 ;  /* 0x0000000e00167202 */ /* 0x000fe20000000f00 */
[----:B------:R-:W-:Y:S01]  /*11030*/  IMAD.MOV.U32 R31, RZ, RZ, R11 ;  /* 0x000000ffff1f7224 */ /* 0x000fe200078e000b */
[----:B-1----:R-:W-:Y:S01]  /*11040*/  F2FP.F16.F32.PACK_AB R175, R34, R168 ;  /* 0x000000a822af723e */ /* 0x002fe200000000ff */
[----:B------:R-:W-:Y:S01]  /*11050*/  IMAD.MOV.U32 R15, RZ, RZ, R171 ;  /* 0x000000ffff0f7224 */ /* 0x000fe200078e00ab */
[----:B------:R-:W-:Y:S01]  /*11060*/  MOV R14, R170 ;  /* 0x000000aa000e7202 */ /* 0x000fe20000000f00 */
[--C-:B------:R-:W-:Y:S01]  /*11070*/  FFMA.FTZ R180, R18, UR4, -R176.reuse ;  /* 0x0000000412b47c23 */ /* 0x100fe200080108b0 */
[----:B------:R-:W-:Y:S03]  /*11080*/  MOV R11, R169 ;  /* 0x000000a9000b7202 */ /* 0x000fe60000000f00 */
[----:B------:R1:W1:Y:S01]  /*11090*/  MUFU.EX2 R206, R8 ;  /* 0x0000000800ce7308 */ /* 0x0002620000000800 */
[--C-:B------:R-:W-:Y:S01]  /*110a0*/  FFMA.FTZ R198, R23, UR4, -R176.reuse ;  /* 0x0000000417c67c23 */ /* 0x100fe200080108b0 */
[--C-:B------:R-:W-:Y:S01]  /*110b0*/  FFMA.FTZ R195, R26, UR4, -R176.reuse ;  /* 0x000000041ac37c23 */ /* 0x100fe200080108b0 */
[--C-:B------:R-:W-:Y:S01]  /*110c0*/  FFMA.FTZ R194, R27, UR4, -R176.reuse ;  /* 0x000000041bc27c23 */ /* 0x100fe200080108b0 */
[--C-:B------:R-:W-:Y:S01]  /*110d0*/  FFMA.FTZ R183, R30, UR4, -R176.reuse ;  /* 0x000000041eb77c23 */ /* 0x100fe200080108b0 */
[----:B------:R-:W-:Y:S01]  /*110e0*/  FFMA.FTZ R176, R35, UR4, -R176 ;  /* 0x0000000423b07c23 */ /* 0x000fe200080108b0 */
[----:B------:R-:W-:Y:S01]  /*110f0*/  MOV R35, R7 ;  /* 0x0000000700237202 */ /* 0x000fe20000000f00 */
[--C-:B------:R-:W-:Y:S03]  /*11100*/  FFMA.FTZ R13, R13, UR4, -R178.reuse ;  /* 0x000000040d0d7c23 */ /* 0x100fe600080108b2 */
[----:B------:R-:W1:Y:S01]  /*11110*/  MUFU.EX2 R191, R191 ;  /* 0x000000bf00bf7308 */ /* 0x000e620000000800 */
[----:B------:R-:W-:Y:S01]  /*11120*/  LOP3.LUT R30, R166, 0xff, RZ, 0xc0, !PT ;  /* 0x000000ffa61e7812 */ /* 0x000fe200078ec0ff */
[----:B------:R-:W-:Y:S01]  /*11130*/  FMUL.FTZ R21, R164, R145 ;  /* 0x00000091a4157220 */ /* 0x000fe20000410000 */
[----:B----4-:R-:W-:Y:S01]  /*11140*/  F2FP.F16.F32.PACK_AB R145, R35, R6 ;  /* 0x000000062391723e */ /* 0x010fe200000000ff */
[--C-:B------:R-:W-:Y:S01]  /*11150*/  FFMA.FTZ R207, R20, UR4, -R178.reuse ;  /* 0x0000000414cf7c23 */ /* 0x100fe200080108b2 */
[----:B------:R-:W-:Y:S01]  /*11160*/  MOV R18, R13 ;  /* 0x0000000d00127202 */ /* 0x000fe20000000f00 */
[--C-:B------:R-:W-:Y:S01]  /*11170*/  FFMA.FTZ R197, R24, UR4, -R178.reuse ;  /* 0x0000000418c57c23 */ /* 0x100fe200080108b2 */
[----:B------:R-:W-:Y:S01]  /*11180*/  MOV R7, R5 ;  /* 0x0000000500077202 */ /* 0x000fe20000000f00 */
[----:B------:R-:W-:Y:S01]  /*11190*/  FFMA.FTZ R196, R25, UR4, -R178 ;  /* 0x0000000419c47c23 */ /* 0x000fe200080108b2 */
[----:B------:R-:W-:Y:S01]  /*111a0*/  PRMT R174, R175, 0x7632, R174 ;  /* 0x00007632afae7816 */ /* 0x000fe200000000ae */
[--C-:B------:R-:W-:Y:S01]  /*111b0*/  FFMA.FTZ R179, R32, UR4, -R178.reuse ;  /* 0x0000000420b37c23 */ /* 0x100fe200080108b2 */
[----:B------:R-:W-:Y:S01]  /*111c0*/  FFMA.FTZ R185, R29, UR4, -R178 ;  /* 0x000000041db97c23 */ /* 0x000fe200080108b2 */
[----:B------:R-:W-:Y:S02]  /*111d0*/  IMAD.MOV.U32 R27, RZ, RZ, R4 ;  /* 0x000000ffff1b7224 */ /* 0x000fe400078e0004 */
[----:B------:R-:W-:Y:S01]  /*111e0*/  FFMA.FTZ R178, R33, UR4, -R178 ;  /* 0x0000000421b27c23 */ /* 0x000fe200080108b2 */
[C---:B------:R-:W-:Y:S01]  /*111f0*/  FMUL.FTZ R29, R164.reuse, R137 ;  /* 0x00000089a41d7220 */ /* 0x040fe20000410000 */
[C---:B-1----:R-:W-:Y:S01]  /*11200*/  FMUL.FTZ R8, R164.reuse, R156 ;  /* 0x0000009ca4087220 */ /* 0x042fe20000410000 */
        /* <DEDUP_REMOVED lines=52> */
[----:B------:R-:W-:Y:S01]  /*11550*/  IMAD.MOV.U32 R26, RZ, RZ, R18 ;  /* 0x000000ffff1a7224 */ /* 0x000fe200078e0012 */
[----:B------:R-:W-:Y:S01]  /*11560*/  PRMT R137, R166, 0x7632, R137 ;  /* 0x00007632a6897816 */ /* 0x000fe20000000089 */
        /* <DEDUP_REMOVED lines=8> */
[C---:B------:R-:W-:Y:S01]  /*115f0*/  PRMT R7, R172.reuse, 0x5410, R201 ;  /* 0x00005410ac077816 */ /* 0x040fe200000000c9 */
[----:B------:R-:W-:Y:S01]  /*11600*/  IMAD.MOV.U32 R140, RZ, RZ, R14 ;  /* 0x000000ffff8c7224 */ /* 0x000fe200078e000e */
[----:B------:R-:W-:Y:S01]  /*11610*/  LOP3.LUT R148, R165, 0xff, RZ, 0xc0, !PT ;  /* 0x000000ffa5947812 */ /* 0x000fe200078ec0ff */
[----:B------:R-:W-:Y:S01]  /*11620*/  IMAD.MOV.U32 R133, RZ, RZ, R18 ;  /* 0x000000ffff857224 */ /* 0x000fe200078e0012 */
[----:B------:R-:W-:Y:S01]  /*11630*/  SHF.R.U32.HI R132, RZ, 0x18, R166 ;  /* 0x00000018ff847819 */ /* 0x000fe200000116a6 */
[----:B------:R-:W-:Y:S01]  /*11640*/  FMUL.FTZ R18, R3, R150 ;  /* 0x0000009603127220 */ /* 0x000fe20000410000 */
[----:B------:R-:W-:Y:S01]  /*11650*/  LOP3.LUT R137, R137, 0xff, RZ, 0xc0, !PT ;  /* 0x000000ff89897812 */ /* 0x000fe200078ec0ff */
[----:B------:R-:W-:Y:S01]  /*11660*/  FMUL.FTZ R14, R3, R154 ;  /* 0x0000009a030e7220 */ /* 0x000fe20000410000 */
[----:B------:R-:W-:Y:S01]  /*11670*/  F2FP.F16.F32.PACK_AB R161, R27, R206 ;  /* 0x000000ce1ba1723e */ /* 0x000fe200000000ff */
[----:B------:R-:W-:Y:S01]  /*11680*/  FMUL.FTZ R38, R3, R38 ;  /* 0x0000002603267220 */ /* 0x000fe20000410000 */
[----:B------:R-:W-:Y:S01]  /*11690*/  F2FP.F16.F32.PACK_AB R153, R191, R181 ;  /* 0x000000b5bf99723e */ /* 0x000fe200000000ff */
[----:B------:R-:W-:Y:S01]  /*116a0*/  FMUL.FTZ R39, R3, R39 ;  /* 0x0000002703277220 */ /* 0x000fe20000410000 */
[----:B------:R-:W-:Y:S01]  /*116b0*/  PRMT R160, R161, 0x7632, R160 ;  /* 0x00007632a1a07816 */ /* 0x000fe200000000a0 */
        /* <DEDUP_REMOVED lines=8> */
[C---:B------:R-:W-:Y:S01]  /*11740*/  FMUL.FTZ R50, R3.reuse, R50 ;  /* 0x0000003203327220 */ /* 0x040fe20000410000 */
[----:B------:R-:W-:Y:S01]  /*11750*/  MOV R141, R15 ;  /* 0x0000000f008d7202 */ /* 0x000fe20000000f00 */
[C---:B------:R-:W-:Y:S01]  /*11760*/  FMUL.FTZ R15, R3.reuse, R155 ;  /* 0x0000009b030f7220 */ /* 0x040fe20000410000 */
[----:B------:R-:W-:Y:S01]  /*11770*/  ISETP.GT.U32.AND P3, PT, R172, UR11, PT ;  /* 0x0000000bac007c0c */ /* 0x000fe2000bf64070 */
[C---:B------:R-:W-:Y:S01]  /*11780*/  FMUL.FTZ R51, R3.reuse, R51 ;  /* 0x0000003303337220 */ /* 0x040fe20000410000 */
[----:B------:R-:W-:Y:S01]  /*11790*/  ISETP.LE.U32.AND P6, PT, R30, UR11, PT ;  /* 0x0000000b1e007c0c */ /* 0x000fe2000bfc3070 */
        /* <DEDUP_REMOVED lines=40> */
[----:B------:R-:W-:Y:S01]  /*11a20*/  @!P6 HADD2 R242, -R175.H0_H0, -RZ.H0_H0 ;  /* 0xa00000ffaff2e230 */ /* 0x000fe20000000900 */
[----:B------:R-:W-:Y:S01]  /*11a30*/  MUFU.EX2 R207, R207 ;  /* 0x000000cf00cf7308 */ /* 0x000fe20000000800 */
[----:B------:R-:W-:Y:S02]  /*11a40*/  @!P0 HADD2 R237, -R174.H0_H0, -RZ.H0_H0 ;  /* 0xa00000ffaeed8230 */ /* 0x000fe40000000900 */
[----:B------:R-:W-:Y:S07]  /*11a50*/  @P3 HADD2 R232, -R153.H0_H0, -RZ.H0_H0 ;  /* 0xa00000ff99e83230 */ /* 0x000fee0000000900 */
[----:B------:R-:W-:Y:S10]  /*11a60*/  MUFU.EX2 R198, R198 ;  /* 0x000000c600c67308 */ /* 0x000ff40000000800 */
[----:B------:R-:W-:Y:S10]  /*11a70*/  MUFU.EX2 R197, R197 ;  /* 0x000000c500c57308 */ /* 0x000ff40000000800 */
[----:B------:R-:W-:Y:S10]  /*11a80*/  MUFU.EX2 R196, R196 ;  /* 0x000000c400c47308 */ /* 0x000ff40000000800 */
[----:B------:R-:W-:Y:S10]  /*11a90*/  MUFU.EX2 R195, R195 ;  /* 0x000000c300c37308 */ /* 0x000ff40000000800 */
[----:B------:R-:W-:Y:S10]  /*11aa0*/  MUFU.EX2 R194, R194 ;  /* 0x000000c200c27308 */ /* 0x000ff40000000800 */
[----:B------:R-:W-:Y:S10]  /*11ab0*/  MUFU.EX2 R185, R185 ;  /* 0x000000b900b97308 */ /* 0x000ff40000000800 */
[----:B------:R-:W-:Y:S10]  /*11ac0*/  MUFU.EX2 R183, R183 ;  /* 0x000000b700b77308 */ /* 0x000ff40000000800 */
[----:B------:R-:W-:Y:S01]  /*11ad0*/  MUFU.EX2 R182, R182 ;  /* 0x000000b600b67308 */ /* 0x000fe20000000800 */
[----:B---3--:R-:W-:Y:S01]  /*11ae0*/  FFMA.FTZ R136, R164, R19, R168 ;  /* 0x00000013a4887223 */ /* 0x008fe200000100a8 */
[----:B------:R-:W-:Y:S01]  /*11af0*/  PRMT R164, R175, 0x5410, R174 ;  /* 0x00005410afa47816 */ /* 0x000fe200000000ae */
[----:B------:R-:W1:Y:S01]  /*11b00*/  LDSM.16.MT88.4 R168, [R204+0x10000] ;  /* 0x01000000cca8783b */ /* 0x000e620000004200 */
[----:B------:R-:W-:Y:S01]  /*11b10*/  FMUL.FTZ R19, R3, R151 ;  /* 0x0000009703137220 */ /* 0x000fe20000410000 */
[----:B------:R-:W-:Y:S02]  /*11b20*/  @!P6 PRMT R175, R242, 0x5410, RZ ;  /* 0x00005410f2afe816 */ /* 0x000fe400000000ff */
[----:B------:R-:W-:Y:S02]  /*11b30*/  ISETP.LE.U32.AND P6, PT, R137, UR11, PT ;  /* 0x0000000b89007c0c */ /* 0x000fe4000bfc3070 */
[----:B------:R-:W-:Y:S01]  /*11b40*/  @!P0 PRMT R174, R237, 0x5410, RZ ;  /* 0x00005410edae8816 */ /* 0x000fe200000000ff */
[C---:B--2---:R-:W-:Y:S01]  /*11b50*/  FFMA.FTZ R23, R3.reuse, R10, R6 ;  /* 0x0000000a03177223 */ /* 0x044fe20000010006 */
[----:B------:R-:W-:Y:S01]  /*11b60*/  PRMT R6, R30, 0x5410, R167 ;  /* 0x000054101e067816 */ /* 0x000fe200000000a7 */
[----:B------:R-:W-:Y:S01]  /*11b70*/  FMUL.FTZ R30, R3, R138 ;  /* 0x0000008a031e7220 */ /* 0x000fe20000410000 */
[----:B------:R-:W-:Y:S07]  /*11b80*/  PRMT R10, R137, 0x5410, R132 ;  /* 0x00005410890a7816 */ /* 0x000fee0000000084 */
[----:B------:R-:W-:Y:S01]  /*11b90*/  @!P6 HADD2 R236, -R145.H0_H0, -RZ.H0_H0 ;  /* 0xa00000ff91ece230 */ /* 0x000fe20000000900 */
[----:B------:R-:W-:Y:S02]  /*11ba0*/  PRMT R167, R153, 0x5410, R152 ;  /* 0x0000541099a77816 */ /* 0x000fe40000000098 */
[--C-:B------:R-:W-:Y:S02]  /*11bb0*/  HSET2.LE.AND R6, R6, R247.reuse, PT ;  /* 0x000000f706067233 */ /* 0x100fe40003803000 */
[--C-:B------:R-:W-:Y:S02]  /*11bc0*/  HSET2.LE.AND R10, R10, R247.reuse, PT ;  /* 0x000000f70a0a7233 */ /* 0x100fe40003803000 */
[----:B------:R-:W-:Y:S02]  /*11bd0*/  @!P6 PRMT R145, R236, 0x5410, RZ ;  /* 0x00005410ec91e816 */ /* 0x000fe400000000ff */
[----:B------:R-:W-:Y:S02]  /*11be0*/  LOP3.LUT R164, R164, R6, RZ, 0xc0, !PT ;  /* 0x00000006a4a47212 */ /* 0x000fe400078ec0ff */
[----:B------:R-:W-:Y:S02]  /*11bf0*/  LOP3.LUT R6, R7, 0xff00ff, RZ, 0xc0, !PT ;  /* 0x00ff00ff07067812 */ /* 0x000fe400078ec0ff */
[----:B------:R-:W-:Y:S02]  /*11c00*/  PRMT R7, R148, 0x5410, R202 ;  /* 0x0000541094077816 */ /* 0x000fe400000000ca */
[----:B------:R-:W-:Y:S01]  /*11c10*/  LOP3.LUT R165, R165, R10, RZ, 0xc0, !PT ;  /* 0x0000000aa5a57212 */ /* 0x000fe200078ec0ff */
[----:B------:R-:W-:Y:S01]  /*11c20*/  FMUL.FTZ R10, R3, R158 ;  /* 0x0000009e030a7220 */ /* 0x000fe20000410000 */
[--C-:B------:R-:W-:Y:S02]  /*11c30*/  HSET2.LE.AND R6, R6, R247.reuse, PT ;  /* 0x000000f706067233 */ /* 0x100fe40003803000 */
[--C-:B------:R-:W-:Y:S02]  /*11c40*/  HSET2.LE.AND R7, R7, R247.reuse, PT ;  /* 0x000000f707077233 */ /* 0x100fe40003803000 */
[----:B------:R-:W-:Y:S02]  /*11c50*/  @P3 PRMT R153, R232, 0x5410, RZ ;  /* 0x00005410e8993816 */ /* 0x000fe400000000ff */
[----:B------:R-:W-:Y:S01]  /*11c60*/  LOP3.LUT R167, R167, R6, RZ, 0xc0, !PT ;  /* 0x00000006a7a77212 */ /* 0x000fe200078ec0ff */
[C---:B------:R-:W-:Y:S01]  /*11c70*/  FMUL.FTZ R6, R3.reuse, R162 ;  /* 0x000000a203067220 */ /* 0x040fe20000410000 */
[----:B------:R-:W-:Y:S01]  /*11c80*/  LOP3.LUT R166, R166, R7, RZ, 0xc0, !PT ;  /* 0x00000007a6a67212 */ /* 0x000fe200078ec0ff */
[C---:B------:R-:W-:Y:S01]  /*11c90*/  FMUL.FTZ R7, R3.reuse, R163 ;  /* 0x000000a303077220 */ /* 0x040fe20000410000 */
[----:B------:R-:W-:Y:S01]  /*11ca0*/  IMAD.MOV.U32 R162, RZ, RZ, R11 ;  /* 0x000000ffffa27224 */ /* 0x000fe200078e000b */
[----:B------:R-:W2:Y:S01]  /*11cb0*/  LDL R163, [R1+0x14] ;  /* 0x0000140001a37983 */ /* 0x000ea20000100800 */
[C---:B------:R-:W-:Y:S01]  /*11cc0*/  FMUL.FTZ R11, R3.reuse, R159 ;  /* 0x0000009f030b7220 */ /* 0x040fe20000410000 */
[----:B------:R-:W-:Y:S02]  /*11cd0*/  ISETP.GT.U32.AND P6, PT, R202, UR11, PT ;  /* 0x0000000bca007c0c */ /* 0x000fe4000bfc4070 */
[----:B------:R-:W3:Y:S01]  /*11ce0*/  LDSM.16.MT88.4 R156, [R203+0x10000] ;  /* 0x01000000cb9c783b */ /* 0x000ee20000004200 */
[C---:B-1----:R-:W-:Y:S01]  /*11cf0*/  HMMA.16816.F32 R4, R164.reuse, R168, R4 ;  /* 0x000000a8a404723c */ /* 0x042fe20000001804 */
[----:B------:R-:W-:Y:S04]  /*11d00*/  MUFU.EX2 R202, R199 ;  /* 0x000000c700ca7308 */ /* 0x000fe80000000800 */
[----:B------:R-:W-:Y:S01]  /*11d10*/  MOV R168, R173 ;  /* 0x000000ad00a87202 */ /* 0x000fe20000000f00 */
[----:B------:R-:W-:Y:S01]  /*11d20*/  IMAD.MOV.U32 R169, RZ, RZ, R162 ;  /* 0x000000ffffa97224 */ /* 0x000fe200078e00a2 */
[----:B------:R1:W2:Y:S01]  /*11d30*/  LDL R173, [R1+0x10] ;  /* 0x0000100001ad7983 */ /* 0x0002a20000100800 */
[C---:B------:R-:W-:Y:S03]  /*11d40*/  HMMA.16816.F32 R8, R164.reuse, R170, R8 ;  /* 0x000000aaa408723c */ /* 0x040fe60000001808 */
[----:B------:R-:W-:Y:S01]  /*11d50*/  MOV R171, R149 ;  /* 0x0000009500ab7202 */ /* 0x000fe20000000f00 */
[----:B------:R-:W-:Y:S02]  /*11d60*/  IMAD.MOV.U32 R162, RZ, RZ, R148 ;  /* 0x000000ffffa27224 */ /* 0x000fe400078e0094 */
[----:B------:R-:W-:Y:S02]  /*11d70*/  @P6 HADD2 R223, -R160.H0_H0, -RZ.H0_H0 ;  /* 0xa00000ffa0df6230 */ /* 0x000fe40000000900 */
[----:B------:R-:W-:Y:S02]  /*11d80*/  IMAD.MOV.U32 R170, RZ, RZ, R27 ;  /* 0x000000ffffaa7224 */ /* 0x000fe400078e001b */
[----:B------:R-:W-:Y:S01]  /*11d90*/  FMUL.FTZ R27, R3, R143 ;  /* 0x0000008f031b7220 */ /* 0x000fe20000410000 */
[----:B------:R-:W-:Y:S01]  /*11da0*/  @P6 PRMT R160, R223, 0x5410, RZ ;  /* 0x00005410dfa06816 */ /* 0x000fe200000000ff */
[C---:B---3--:R-:W-:Y:S08]  /*11db0*/  HMMA.16816.F32 R12, R164.reuse, R156, R12 ;  /* 0x0000009ca40c723c */ /* 0x048ff0000000180c */
[C---:B------:R-:W-:Y:S03]  /*11dc0*/  HMMA.16816.F32 R16, R164.reuse, R158, R16 ;  /* 0x0000009ea410723c */ /* 0x040fe60000001810 */
[----:B------:R-:W-:Y:S01]  /*11dd0*/  MOV R159, R22 ;  /* 0x00000016009f7202 */ /* 0x000fe20000000f00 */
[C---:B------:R-:W-:Y:S01]  /*11de0*/  FMUL.FTZ R22, R3.reuse, R146 ;  /* 0x0000009203167220 */ /* 0x040fe20000410000 */
[----:B------:R-:W-:Y:S02]  /*11df0*/  IMAD.MOV.U32 R146, RZ, RZ, R23 ;  /* 0x000000ffff927224 */ /* 0x000fe400078e0017 */
[C---:B------:R-:W-:Y:S01]  /*11e00*/  FMUL.FTZ R23, R3.reuse, R147 ;  /* 0x0000009303177220 */ /* 0x040fe20000410000 */
[----:B------:R-:W-:Y:S01]  /*11e10*/  MOV R147, R26 ;  /* 0x0000001a00937202 */ /* 0x000fe20000000f00 */
[----:B------:R-:W-:Y:S01]  /*11e20*/  FMUL.FTZ R26, R3, R142 ;  /* 0x0000008e031a7220 */ /* 0x000fe20000410000 */
[----:B--2---:R-:W-:Y:S02]  /*11e30*/  @P1 IADD3 R173, PT, PT, R163, -0x40, RZ ;  /* 0xffffffc0a3ad1810 */ /* 0x004fe40007ffe0ff */
[----:B------:R-:W-:Y:S01]  /*11e40*/  MOV R163, R31 ;  /* 0x0000001f00a37202 */ /* 0x000fe20000000f00 */
[C---:B------:R-:W-:Y:S02]  /*11e50*/  FMUL.FTZ R31, R3.reuse, R139 ;  /* 0x0000008b031f7220 */ /* 0x040fe40000410000 */
[----:B------:R-:W2:Y:S01]  /*11e60*/  LDSM.16.MT88.4 R148, [R173] ;  /* 0x00000000ad94783b */ /* 0x000ea20000004200 */
[----:B------:R-:W-:Y:S01]  /*11e70*/  IMAD.IADD R172, R200, 0x1, R173 ;  /* 0x00000001c8ac7824 */ /* 0x000fe200078e02ad */
[C---:B--2---:R-:W-:Y:S08]  /*11e80*/  HMMA.16816.F32 R20, R164.reuse, R148, R20 ;  /* 0x00000094a414723c */ /* 0x044ff00000001814 */
[C---:B------:R-:W-:Y:S03]  /*11e90*/  HMMA.16816.F32 R24, R164.reuse, R150, R24 ;  /* 0x00000096a418723c */ /* 0x040fe60000001818 */
[----:B------:R-:W-:Y:S01]  /*11ea0*/  MOV R150, R140 ;  /* 0x0000008c00967202 */ /* 0x000fe20000000f00 */
[----:B------:R-:W-:Y:S02]  /*11eb0*/  IMAD.MOV.U32 R151, RZ, RZ, R141 ;  /* 0x000000ffff977224 */ /* 0x000fe400078e008d */
[----:B------:R-:W2:Y:S01]  /*11ec0*/  LDSM.16.MT88.4 R140, [R172] ;  /* 0x00000000ac8c783b */ /* 0x000ea20000004200 */
[----:B------:R-:W-:Y:S01]  /*11ed0*/  MOV R138, R150 ;  /* 0x00000096008a7202 */ /* 0x000fe20000000f00 */
[----:B------:R-:W-:Y:S02]  /*11ee0*/  IMAD.MOV.U32 R150, RZ, RZ, R132 ;  /* 0x000000ffff967224 */ /* 0x000fe400078e0084 */
[----:B------:R-:W-:Y:S02]  /*11ef0*/  IMAD.MOV.U32 R139, RZ, RZ, R151 ;  /* 0x000000ffff8b7224 */ /* 0x000fe400078e0097 */
[----:B------:R-:W-:Y:S02]  /*11f00*/  IMAD.MOV.U32 R151, RZ, RZ, R34 ;  /* 0x000000ffff977224 */ /* 0x000fe400078e0022 */
[----:B------:R-:W-:Y:S01]  /*11f10*/  FMUL.FTZ R34, R3, R134 ;  /* 0x0000008603227220 */ /* 0x000fe20000410000 */
[----:B------:R-:W-:Y:S11]  /*11f20*/  ISETP.LE.U32.AND P4, PT, R150, UR11, PT ;  /* 0x0000000b96007c0c */ /* 0x000ff6000bf83070 */
[----:B------:R-:W-:Y:S02]  /*11f30*/  @!UPT UIADD3 URZ, UPT, UPT, URZ, URZ, URZ ;  /* 0x000000fffffff290 */ /* 0x000fe4000fffe0ff */
[----:B------:R-:W-:Y:S05]  /*11f40*/  @!P4 HADD2 R235, -R144.H0_H0, -RZ.H0_H0 ;  /* 0xa00000ff90ebc230 */ /* 0x000fea0000000900 */
[----:B------:R-:W-:Y:S02]  /*11f50*/  @!P4 PRMT R144, R235, 0x5410, RZ ;  /* 0x00005410eb90c816 */ /* 0x000fe400000000ff */
[----:B------:R-:W-:Y:S01]  /*11f60*/  ISETP.GT.U32.AND P4, PT, R201, UR11, PT ;  /* 0x0000000bc9007c0c */ /* 0x000fe2000bf84070 */
[C---:B--2---:R-:W-:Y:S03]  /*11f70*/  HMMA.16816.F32 R28, R164.reuse, R140, R28 ;  /* 0x0000008ca41c723c */ /* 0x044fe6000000181c */
[----:B------:R-:W-:Y:S01]  /*11f80*/  MOV R141, R147 ;  /* 0x00000093008d7202 */ /* 0x000fe20000000f00 */
[----:B------:R-:W-:Y:S01]  /*11f90*/  IMAD.MOV.U32 R140, RZ, RZ, R168 ;  /* 0x000000ffff8c7224 */ /* 0x000fe200078e00a8 */
[----:B------:R-:W-:Y:S01]  /*11fa0*/  MOV R147, R35 ;  /* 0x0000002300937202 */ /* 0x000fe20000000f00 */
[----:B------:R-:W-:Y:S01]  /*11fb0*/  FMUL.FTZ R35, R3, R135 ;  /* 0x0000008703237220 */ /* 0x000fe20000410000 */
[----:B------:R-:W-:Y:S05]  /*11fc0*/  MOV R168, R133 ;  /* 0x0000008500a87202 */ /* 0x000fea0000000f00 */
[----:B------:R-:W-:Y:S01]  /*11fd0*/  @P4 HADD2 R231, -R152.H0_H0, -RZ.H0_H0 ;  /* 0xa00000ff98e74230 */ /* 0x000fe20000000900 */
[----:B------:R-:W2:Y:S01]  /*11fe0*/  LDSM.16.MT88.4 R132, [R204+0x12000] ;  /* 0x01200000cc84783b */ /* 0x000ea20000004200 */
[----:B------:R-:W-:Y:S01]  /*11ff0*/  MUFU.EX2 R141, R141 ;  /* 0x0000008d008d7308 */ /* 0x000fe20000000800 */
[C---:B------:R-:W-:Y:S03]  /*12000*/  HMMA.16816.F32 R32, R164.reuse, R142, R32 ;  /* 0x0000008ea420723c */ /* 0x040fe60000001820 */
[----:B------:R-:W-:Y:S01]  /*12010*/  @P4 PRMT R152, R231, 0x5410, RZ ;  /* 0x00005410e7984816 */ /* 0x000fe200000000ff */
[----:B------:R-:W-:Y:S01]  /*12020*/  IMAD.MOV.U32 R143, RZ, RZ, R139 ;  /* 0x000000ffff8f7224 */ /* 0x000fe200078e008b */
[----:B------:R-:W-:Y:S01]  /*12030*/  MOV R142, R138 ;  /* 0x0000008a008e7202 */ /* 0x000fe20000000f00 */
[----:B------:R-:W-:Y:S04]  /*12040*/  IMAD.WIDE.U32 R138, R168, -0x326172a9, RZ ;  /* 0xcd9e8d57a88a7825 */ /* 0x000fe800078e00ff */
[----:B------:R-:W-:Y:S01]  /*12050*/  IMAD.MOV.U32 R143, RZ, RZ, R140 ;  /* 0x000000ffff8f7224 */ /* 0x000fe200078e008c */
[----:B------:R-:W-:Y:S02]  /*12060*/  LOP3.LUT R168, R142, UR15, R139, 0x96, !PT ;  /* 0x0000000f8ea87c12 */ /* 0x000fe4000f8e968b */
[----:B------:R-:W-:Y:S01]  /*12070*/  MOV R142, R151 ;  /* 0x00000097008e7202 */ /* 0x000fe20000000f00 */
[----:B------:R-:W-:Y:S01]  /*12080*/  IMAD.WIDE.U32 R150, R208, -0x326172a9, RZ ;  /* 0xcd9e8d57d0967825 */ /* 0x000fe200078e00ff */
[----:B------:R-:W-:Y:S01]  /*12090*/  MOV R140, R146 ;  /* 0x00000092008c7202 */ /* 0x000fe20000000f00 */
[----:B------:R1:W5:Y:S02]  /*120a0*/  LDL.LU R208, [R1+0x4c] ;  /* 0x00004c0001d07983 */ /* 0x0003640000300800 */
[----:B------:R-:W-:Y:S01]  /*120b0*/  FADD.FTZ R3, R142, R136 ;  /* 0x000000888e037221 */ /* 0x000fe20000010000 */
[----:B------:R-:W-:Y:S01]  /*120c0*/  MOV R201, R150 ;  /* 0x0000009600c97202 */ /* 0x000fe20000000f00 */
[----:B------:R-:W3:Y:S01]  /*120d0*/  MUFU.EX2 R142, R143 ;  /* 0x0000008f008e7308 */ /* 0x000ee20000000800 */
[----:B------:R-:W-:Y:S02]  /*120e0*/  IMAD.MOV.U32 R146, RZ, RZ, R159 ;  /* 0x000000ffff927224 */ /* 0x000fe400078e009f */
[----:B------:R-:W-:Y:S01]  /*120f0*/  FADD.FTZ R3, R206, R3 ;  /* 0x00000003ce037221 */ /* 0x000fe20000010000 */
[----:B------:R-:W-:Y:S01]  /*12100*/  MOV R159, R170 ;  /* 0x000000aa009f7202 */ /* 0x000fe20000000f00 */
[----:B------:R1:W5:Y:S01]  /*12110*/  LDL.LU R206, [R1+0x48] ;  /* 0x0000480001ce7983 */ /* 0x0003620000300800 */
[----:B------:R-:W-:Y:S01]  /*12120*/  IMAD.MOV.U32 R170, RZ, RZ, R171 ;  /* 0x000000ffffaa7224 */ /* 0x000fe200078e00ab */
[----:B------:R-:W-:Y:S01]  /*12130*/  MOV R171, R169 ;  /* 0x000000a900ab7202 */ /* 0x000fe20000000f00 */
[----:B------:R-:W-:Y:S01]  /*12140*/  FADD.FTZ R147, R147, R140 ;  /* 0x0000008c93937221 */ /* 0x000fe20000010000 */
[----:B------:R-:W-:Y:S01]  /*12150*/  LOP3.LUT R169, R138, UR8, R151, 0x96, !PT ;  /* 0x000000088aa97c12 */ /* 0x000fe2000f8e9697 */
[----:B------:R-:W-:Y:S01]  /*12160*/  MUFU.EX2 R140, R170 ;  /* 0x000000aa008c7308 */ /* 0x000fe20000000800 */
[----:B------:R-:W-:Y:S01]  /*12170*/  LDSM.16.MT88.4 R136, [R173+0x6000] ;  /* 0x00600000ad88783b */ /* 0x000fe20000004200 */
[----:B------:R-:W-:Y:S04]  /*12180*/  FADD.FTZ R147, R181, R147 ;  /* 0x00000093b5937221 */ /* 0x000fe80000010000 */
[----:B------:R-:W-:Y:S01]  /*12190*/  FADD.FTZ R191, R191, R147 ;  /* 0x00000093bfbf7221 */ /* 0x000fe20000010000 */
[C---:B--2---:R-:W-:Y:S03]  /*121a0*/  HMMA.16816.F32 R36, R164.reuse, R132, R36 ;  /* 0x00000084a424723c */ /* 0x044fe60000001824 */
[----:B------:R2:W-:Y:S01]  /*121b0*/  MUFU.EX2 R151, R205 ;  /* 0x000000cd00977308 */ /* 0x0005e20000000800 */
[----:B---3--:R-:W-:Y:S04]  /*121c0*/  F2FP.F16.F32.PACK_AB R149, R141, R142 ;  /* 0x0000008e8d95723e */ /* 0x008fe800000000ff */
[----:B------:R-:W-:Y:S01]  /*121d0*/  PRMT R148, R149, 0x7632, R148 ;  /* 0x0000763295947816 */ /* 0x000fe20000000094 */
[C---:B------:R-:W-:Y:S01]  /*121e0*/  HMMA.16816.F32 R40, R164.reuse, R134, R40 ;  /* 0x00000086a428723c */ /* 0x040fe20000001828 */
[----:B------:R-:W3:Y:S03]  /*121f0*/  LDSM.16.MT88.4 R132, [R203+0x12000] ;  /* 0x01200000cb84783b */ /* 0x000ee60000004200 */
[----:B------:R-:W4:Y:S01]  /*12200*/  MUFU.EX2 R143, R146 ;  /* 0x00000092008f7308 */ /* 0x000f220000000800 */
[----:B------:R-:W-:Y:S04]  /*12210*/  @!P5 HADD2 R218, -R148.H0_H0, -RZ.H0_H0 ;  /* 0xa00000ff94dad230 */ /* 0x000fe80000000900 */
[----:B--2---:R1:W5:Y:S05]  /*12220*/  LDL.LU R205, [R1+0x44] ;  /* 0x0000440001cd7983 */ /* 0x00436a0000300800 */
[----:B------:R2:W1:Y:S01]  /*12230*/  MUFU.EX2 R146, R171 ;  /* 0x000000ab00927308 */ /* 0x0004620000000800 */
[----:B------:R3:W5:Y:S04]  /*12240*/  LDL.LU R181, [R1+0x40] ;  /* 0x0000400001b57983 */ /* 0x0007680000300800 */
[----:B------:R-:W3:Y:S01]  /*12250*/  LDL.LU R170, [R1+0x28] ;  /* 0x0000280001aa7983 */ /* 0x000ee20000300800 */
[----:B----4-:R-:W-:Y:S01]  /*12260*/  F2FP.F16.F32.PACK_AB R155, R140, R143 ;  /* 0x0000008f8c9b723e */ /* 0x010fe200000000ff */
[----:B------:R-:W-:Y:S03]  /*12270*/  FADD.FTZ R143, R143, R191 ;  /* 0x000000bf8f8f7221 */ /* 0x000fe60000010000 */
[----:B------:R-:W-:Y:S01]  /*12280*/  PRMT R154, R155, 0x7632, R154 ;  /* 0x000076329b9a7816 */ /* 0x000fe2000000009a */
[----:B--2---:R-:W-:Y:S01]  /*12290*/  IMAD.MOV.U32 R171, RZ, RZ, R163 ;  /* 0x000000ffffab7224 */ /* 0x004fe200078e00a3 */
[----:B-1----:R-:W-:Y:S01]  /*122a0*/  F2FP.F16.F32.PACK_AB R158, R151, R146 ;  /* 0x00000092979e723e */ /* 0x002fe200000000ff */
[----:B------:R-:W2:Y:S01]  /*122b0*/  LDL.LU R163, [R1+0x2c] ;  /* 0x00002c0001a37983 */ /* 0x000ea20000300800 */
        /* <DEDUP_REMOVED lines=18> */
[----:B------:R-:W-:Y:S02]  /*123e0*/  MOV R191, R170 ;  /* 0x000000aa00bf7202 */ /* 0x000fe40000000f00 */
[----:B------:R3:W4:Y:S03]  /*123f0*/  MUFU.EX2 R170, R180 ;  /* 0x000000b400aa7308 */ /* 0x0007260000000800 */
[C---:B-1----:R-:W-:Y:S01]  /*12400*/  HMMA.16816.F32 R92, R164.reuse, R132, R92 ;  /* 0x00000084a45c723c */ /* 0x042fe2000000185c */
[----:B---3--:R1:W5:Y:S07]  /*12410*/  LDL.LU R180, [R1+0x38] ;  /* 0x0000380001b47983 */ /* 0x00836e0000300800 */
[C---:B------:R-:W-:Y:S01]  /*12420*/  HMMA.16816.F32 R96, R164.reuse, R134, R96 ;  /* 0x00000086a460723c */ /* 0x040fe20000001860 */
[----:B------:R-:W3:Y:S07]  /*12430*/  LDSM.16.MT88.4 R132, [R204+0x16000] ;  /* 0x01600000cc84783b */ /* 0x000eee0000004200 */
[C---:B---3--:R-:W-:Y:S08]  /*12440*/  HMMA.16816.F32 R100, R164.reuse, R132, R100 ;  /* 0x00000084a464723c */ /* 0x048ff00000001864 */
[C---:B------:R-:W-:Y:S01]  /*12450*/  HMMA.16816.F32 R104, R164.reuse, R134, R104 ;  /* 0x00000086a468723c */ /* 0x040fe20000001868 */
[----:B------:R-:W3:Y:S07]  /*12460*/  LDSM.16.MT88.4 R132, [R203+0x16000] ;  /* 0x01600000cb84783b */ /* 0x000eee0000004200 */
[C---:B---3--:R-:W-:Y:S08]  /*12470*/  HMMA.16816.F32 R108, R164.reuse, R132, R108 ;  /* 0x00000084a46c723c */ /* 0x048ff0000000186c */
[C---:B------:R-:W-:Y:S01]  /*12480*/  HMMA.16816.F32 R112, R164.reuse, R134, R112 ;  /* 0x00000086a470723c */ /* 0x040fe20000001870 */
[----:B------:R-:W3:Y:S07]  /*12490*/  LDSM.16.MT88.4 R132, [R172+0x6000] ;  /* 0x00600000ac84783b */ /* 0x000eee0000004200 */
[C---:B------:R-:W-:Y:S03]  /*124a0*/  HMMA.16816.F32 R116, R164.reuse, R136, R116 ;  /* 0x00000088a474723c */ /* 0x040fe60000001874 */
[----:B------:R-:W-:Y:S02]  /*124b0*/  MOV R137, R159 ;  /* 0x0000009f00897202 */ /* 0x000fe40000000f00 */
[----:B------:R-:W-:Y:S03]  /*124c0*/  LOP3.LUT R159, R244, 0xff, RZ, 0xc0, !PT ;  /* 0x000000fff49f7812 */ /* 0x000fe600078ec0ff */
[C---:B------:R-:W-:Y:S03]  /*124d0*/  HMMA.16816.F32 R120, R164.reuse, R138, R120 ;  /* 0x0000008aa478723c */ /* 0x040fe60000001878 */
[----:B------:R-:W-:Y:S01]  /*124e0*/  FADD.FTZ R136, R137, R3 ;  /* 0x0000000389887221 */ /* 0x000fe20000010000 */
[----:B------:R-:W-:Y:S01]  /*124f0*/  PRMT R137, R159, 0x5410, R190 ;  /* 0x000054109f897816 */ /* 0x000fe200000000be */
[----:B--2---:R-:W-:Y:S01]  /*12500*/  IMAD.MOV.U32 R190, RZ, RZ, R163 ;  /* 0x000000ffffbe7224 */ /* 0x004fe200078e00a3 */
[----:B------:R-:W-:Y:S01]  /*12510*/  PRMT R3, R158, 0x7632, R3 ;  /* 0x000076329e037816 */ /* 0x000fe20000000003 */
[----:B------:R-:W-:Y:S01]  /*12520*/  FADD.FTZ R147, R142, R136 ;  /* 0x000000888e937221 */ /* 0x000fe20000010000 */
[----:B------:R-:W-:Y:S02]  /*12530*/  PRMT R136, R149, 0x5410, R148 ;  /* 0x0000541095887816 */ /* 0x000fe40000000094 */
[----:B------:R2:W-:Y:S01]  /*12540*/  STG.E.U16 desc[UR28][R190.64], R175 ;  /* 0x000000afbe007986 */ /* 0x0005e2000c10151c */
[--C-:B------:R-:W-:Y:S01]  /*12550*/  HSET2.LE.AND R137, R137, R247.reuse, PT ;  /* 0x000000f789897233 */ /* 0x100fe20003803000 */
[----:B------:R-:W-:Y:S01]  /*12560*/  FADD.FTZ R147, R141, R147 ;  /* 0x000000938d937221 */ /* 0x000fe20000010000 */
[----:B------:R-:W-:Y:S01]  /*12570*/  MOV R141, UR18 ;  /* 0x00000012008d7c02 */ /* 0x000fe20008000f00 */
[----:B------:R1:W-:Y:S01]  /*12580*/  STG.E.U16 desc[UR28][R190.64+0x2], R174 ;  /* 0x000002aebe007986 */ /* 0x0003e2000c10151c */
[----:B------:R-:W-:Y:S02]  /*12590*/  @!P5 PRMT R148, R218, 0x5410, RZ ;  /* 0x00005410da94d816 */ /* 0x000fe400000000ff */
[----:B------:R-:W-:Y:S02]  /*125a0*/  LOP3.LUT R136, R136, R137, RZ, 0xc0, !PT ;  /* 0x0000008988887212 */ /* 0x000fe400078ec0ff */
[----:B------:R-:W-:Y:S02]  /*125b0*/  ISETP.LE.U32.AND P6, PT, R159, UR11, PT ;  /* 0x0000000b9f007c0c */ /* 0x000fe4000bfc3070 */
[----:B------:R-:W-:Y:S02]  /*125c0*/  PRMT R137, R244, 0x7632, R137 ;  /* 0x00007632f4897816 */ /* 0x000fe40000000089 */
[----:B------:R-:W-:Y:S01]  /*125d0*/  SHF.R.U32.HI R163, RZ, 0x18, R244 ;  /* 0x00000018ffa37819 */ /* 0x000fe200000116f4 */
[C---:B---3--:R-:W-:Y:S01]  /*125e0*/  HMMA.16816.F32 R124, R164.reuse, R132, R124 ;  /* 0x00000084a47c723c */ /* 0x048fe2000000187c */
[----:B------:R-:W3:Y:S02]  /*125f0*/  S2R R244, SR_TID.X ;  /* 0x0000000000f47919 */ /* 0x000ee40000002100 */
[----:B------:R-:W-:Y:S05]  /*12600*/  ISETP.LE.U32.AND P3, PT, R163, UR11, PT ;  /* 0x0000000ba3007c0c */ /* 0x000fea000bf63070 */
[----:B------:R-:W-:Y:S01]  /*12610*/  @!P6 HADD2 R230, -R149.H0_H0, -RZ.H0_H0 ;  /* 0xa00000ff95e6e230 */ /* 0x000fe20000000900 */
[----:B------:R-:W-:Y:S01]  /*12620*/  HMMA.16816.F32 R128, R164, R134, R128 ;  /* 0x00000086a480723c */ /* 0x000fe20000001880 */
[----:B------:R-:W1:Y:S02]  /*12630*/  LDSM.16.MT88.4 R132, [R204+0x10800] ;  /* 0x01080000cc84783b */ /* 0x000e640000004200 */
[----:B------:R-:W-:Y:S01]  /*12640*/  LOP3.LUT R164, R137, 0xff, RZ, 0xc0, !PT ;  /* 0x000000ff89a47812 */ /* 0x000fe200078ec0ff */
[----:B------:R-:W-:Y:S01]  /*12650*/  IMAD.U32 R137, RZ, RZ, UR18 ;  /* 0x00000012ff897e24 */ /* 0x000fe2000f8e00ff */
[----:B--2---:R-:W-:Y:S01]  /*12660*/  MOV R175, R162 ;  /* 0x000000a200af7202 */ /* 0x004fe20000000f00 */
[----:B------:R-:W-:Y:S01]  /*12670*/  FADD.FTZ R166, R140, R143 ;  /* 0x0000008f8ca67221 */ /* 0x000fe20000010000 */
[----:B------:R2:W2:Y:S01]  /*12680*/  MUFU.EX2 R162, R193 ;  /* 0x000000c100a27308 */ /* 0x0004a20000000800 */
[----:B------:R-:W-:Y:S01]  /*12690*/  LOP3.LUT R167, R192, 0xff, RZ, 0xc0, !PT ;  /* 0x000000ffc0a77812 */ /* 0x000fe200078ec0ff */
[----:B------:R-:W-:Y:S01]  /*126a0*/  FADD.FTZ R165, R146, R147 ;  /* 0x0000009392a57221 */ /* 0x000fe20000010000 */
[----:B------:R-:W-:Y:S01]  /*126b0*/  LEA R192, P0, R137, R190, 0x1 ;  /* 0x000000be89c07211 */ /* 0x000fe200078008ff */
[----:B----4-:R-:W-:Y:S01]  /*126c0*/  FADD.FTZ R166, R170, R166 ;  /* 0x000000a6aaa67221 */ /* 0x010fe20000010000 */
[----:B------:R-:W-:Y:S01]  /*126d0*/  PRMT R138, R164, 0x5410, R163 ;  /* 0x00005410a48a7816 */ /* 0x000fe200000000a3 */
[----:B------:R-:W-:Y:S01]  /*126e0*/  FADD.FTZ R151, R151, R165 ;  /* 0x000000a597977221 */ /* 0x000fe20000010000 */
[----:B------:R-:W-:Y:S01]  /*126f0*/  PRMT R139, R167, 0x5410, R189 ;  /* 0x00005410a78b7816 */ /* 0x000fe200000000bd */
[----:B------:R-:W-:Y:S01]  /*12700*/  @!P3 HADD2 R216, -R154.H0_H0, -RZ.H0_H0 ;  /* 0xa00000ff9ad8b230 */ /* 0x000fe20000000900 */
[----:B------:R-:W-:Y:S01]  /*12710*/  PRMT R137, R155, 0x5410, R154 ;  /* 0x000054109b897816 */ /* 0x000fe2000000009a */
[----:B------:R-:W-:Y:S01]  /*12720*/  FADD.FTZ R151, R207, R151 ;  /* 0x00000097cf977221 */ /* 0x000fe20000010000 */
[--C-:B------:R-:W-:Y:S02]  /*12730*/  HSET2.LE.AND R138, R138, R247.reuse, PT ;  /* 0x000000f78a8a7233 */ /* 0x100fe40003803000 */
[--C-:B------:R-:W-:Y:S02]  /*12740*/  HSET2.LE.AND R139, R139, R247.reuse, PT ;  /* 0x000000f78b8b7233 */ /* 0x100fe40003803000 */
[----:B------:R-:W-:Y:S02]  /*12750*/  @!P6 PRMT R149, R230, 0x5410, RZ ;  /* 0x00005410e695e816 */ /* 0x000fe400000000ff */
[----:B--2---:R-:W-:Y:S01]  /*12760*/  LEA.HI.X.SX32 R193, R141, R191, 0x1, P0 ;  /* 0x000000bf8dc17211 */ /* 0x004fe200000f0eff */
[----:B------:R-:W-:Y:S01]  /*12770*/  FADD.FTZ R166, R162, R166 ;  /* 0x000000a6a2a67221 */ /* 0x000fe20000010000 */
[----:B------:R-:W-:Y:S01]  /*12780*/  LOP3.LUT R137, R137, R138, RZ, 0xc0, !PT ;  /* 0x0000008a89897212 */ /* 0x000fe200078ec0ff */
[----:B------:R-:W2:Y:S01]  /*12790*/  LDSM.16.MT88.4 R140, [R203+0x10800] ;  /* 0x01080000cb8c783b */ /* 0x000ea20000004200 */
[----:B------:R-:W-:Y:S01]  /*127a0*/  PRMT R138, R158, 0x5410, R3 ;  /* 0x000054109e8a7816 */ /* 0x000fe20000000003 */
[----:B---3--:R-:W-:Y:S01]  /*127b0*/  IMAD.SHL.U32 R244, R244, 0x20, RZ ;  /* 0x00000020f4f47824 */ /* 0x008fe200078e00ff */
[----:B------:R-:W-:Y:S02]  /*127c0*/  F2FP.F16.F32.PACK_AB R157, R162, R170 ;  /* 0x000000aaa29d723e */ /* 0x000fe400000000ff */
[----:B------:R-:W-:Y:S02]  /*127d0*/  LOP3.LUT R138, R138, R139, RZ, 0xc0, !PT ;  /* 0x0000008b8a8a7212 */ /* 0x000fe400078ec0ff */
[----:B------:R-:W-:Y:S01]  /*127e0*/  PRMT R139, R188, 0x5410, R187 ;  /* 0x00005410bc8b7816 */ /* 0x000fe200000000bb */
[----:B------:R3:W-:Y:S01]  /*127f0*/  STG.E.U16 desc[UR28][R192.64+0x2], R144 ;  /* 0x00000290c0007986 */ /* 0x0007e2000c10151c */
[----:B------:R-:W-:Y:S02]  /*12800*/  PRMT R156, R157, 0x7632, R156 ;  /* 0x000076329d9c7816 */ /* 0x000fe4000000009c */
[----:B------:R-:W-:Y:S01]  /*12810*/  LOP3.LUT R139, R139, 0xff00ff, RZ, 0xc0, !PT ;  /* 0x00ff00ff8b8b7812 */ /* 0x000fe200078ec0ff */
[----:B------:R-:W-:Y:S01]  /*12820*/  STG.E.U16 desc[UR28][R192.64], R145 ;  /* 0x00000091c0007986 */ /* 0x000fe2000c10151c */
[C---:B------:R-:W-:Y:S02]  /*12830*/  PRMT R170, R150.reuse, 0x7773, RZ ;  /* 0x0000777396aa7816 */ /* 0x040fe400000000ff */
[----:B-1----:R-:W-:Y:S01]  /*12840*/  PRMT R174, R150, 0x7771, RZ ;  /* 0x0000777196ae7816 */ /* 0x002fe200000000ff */
[----:B------:R-:W-:Y:S01]  /*12850*/  STG.E.U16 desc[UR28][R190.64+0x12], R160 ;  /* 0x000012a0be007986 */ /* 0x000fe2000c10151c */
[----:B------:R-:W-:Y:S02]  /*12860*/  @!P3 PRMT R154, R216, 0x5410, RZ ;  /* 0x00005410d89ab816 */ /* 0x000fe400000000ff */
[----:B------:R-:W-:Y:S02]  /*12870*/  ISETP.LE.U32.AND P0, PT, R175, UR11, PT ;  /* 0x0000000baf007c0c */ /* 0x000fe4000bf03070 */
[----:B------:R1:W4:Y:S01]  /*12880*/  MUFU.EX2 R175, R171 ;  /* 0x000000ab00af7308 */ /* 0x0003220000000800 */
[----:B------:R-:W-:Y:S02]  /*12890*/  F2FP.F16.F32.PACK_AB R165, R198, R202 ;  /* 0x000000cac6a5723e */ /* 0x000fe400000000ff */
[----:B------:R-:W-:Y:S02]  /*128a0*/  ISETP.LE.U32.AND P4, PT, R164, UR11, PT ;  /* 0x0000000ba4007c0c */ /* 0x000fe4000bf83070 */
[----:B------:R-:W-:Y:S02]  /*128b0*/  PRMT R164, R165, 0x7632, R164 ;  /* 0x00007632a5a47816 */ /* 0x000fe400000000a4 */
[----:B------:R-:W-:Y:S02]  /*128c0*/  ISETP.LE.U32.AND P5, PT, R167, UR11, PT ;  /* 0x0000000ba7007c0c */ /* 0x000fe4000bfa3070 */
[----:B------:R-:W-:Y:S02]  /*128d0*/  ISETP.GT.U32.AND P3, PT, R187, UR11, PT ;  /* 0x0000000bbb007c0c */ /* 0x000fe4000bf64070 */
[----:B------:R-:W-:Y:S01]  /*128e0*/  @!P0 HADD2 R224, -R161.H0_H0, -RZ.H0_H0 ;  /* 0xa00000ffa1e08230 */ /* 0x000fe20000000900 */
[----:B------:R-:W-:Y:S02]  /*128f0*/  ISETP.GT.U32.AND P6, PT, R189, UR11, PT ;  /* 0x0000000bbd007c0c */ /* 0x000fe4000bfc4070 */
[--C-:B---3--:R-:W-:Y:S01]  /*12900*/  HSET2.LE.AND R144, R139, R247.reuse, PT ;  /* 0x000000f78b907233 */ /* 0x108fe20003803000 */
[----:B------:R-:W-:Y:S01]  /*12910*/  MUFU.EX2 R189, R176 ;  /* 0x000000b000bd7308 */ /* 0x000fe20000000800 */
[----:B------:R-:W-:Y:S01]  /*12920*/  PRMT R139, R157, 0x5410, R156 ;  /* 0x000054109d8b7816 */ /* 0x000fe2000000009c */
[----:B------:R-:W-:Y:S01]  /*12930*/  @!P4 HADD2 R217, -R155.H0_H0, -RZ.H0_H0 ;  /* 0xa00000ff9bd9c230 */ /* 0x000fe20000000900 */
[----:B------:R-:W-:Y:S02]  /*12940*/  @!P0 PRMT R161, R224, 0x5410, RZ ;  /* 0x00005410e0a18816 */ /* 0x000fe400000000ff */
[----:B------:R-:W-:Y:S01]  /*12950*/  LOP3.LUT R139, R139, R144, RZ, 0xc0, !PT ;  /* 0x000000908b8b7212 */ /* 0x000fe200078ec0ff */
[----:B------:R-:W-:Y:S01]  /*12960*/  @!P5 HADD2 R222, -R158.H0_H0, -RZ.H0_H0 ;  /* 0xa00000ff9eded230 */ /* 0x000fe20000000900 */
[----:B------:R-:W-:Y:S01]  /*12970*/  LDSM.16.MT88.4 R144, [R204+0x16800] ;  /* 0x01680000cc90783b */ /* 0x000fe20000004200 */
[----:B-1----:R-:W-:Y:S01]  /*12980*/  PRMT R171, R150, 0x7772, RZ ;  /* 0x0000777296ab7816 */ /* 0x002fe200000000ff */
[----:B------:R-:W-:Y:S01]  /*12990*/  @P3 HADD2 R221, -R156.H0_H0, -RZ.H0_H0 ;  /* 0xa00000ff9cdd3230 */ /* 0x000fe20000000900 */
[----:B------:R-:W-:Y:S01]  /*129a0*/  @!P4 PRMT R155, R217, 0x5410, RZ ;  /* 0x00005410d99bc816 */ /* 0x000fe200000000ff */
[----:B------:R-:W-:Y:S01]  /*129b0*/  @P6 HADD2 R215, -R3.H0_H0, -RZ.H0_H0 ;  /* 0xa00000ff03d76230 */ /* 0x000fe20000000900 */
[C---:B------:R-:W-:Y:S03]  /*129c0*/  HMMA.16816.F32 R4, R136.reuse, R132, R4 ;  /* 0x000000848804723c */ /* 0x040fe60000001804 */
[----:B------:R1:W-:Y:S02]  /*129d0*/  STG.E.U16 desc[UR28][R190.64+0x10], R161 ;  /* 0x000010a1be007986 */ /* 0x0003e4000c10151c */
[----:B------:R-:W-:Y:S02]  /*129e0*/  @!P5 PRMT R158, R222, 0x5410, RZ ;  /* 0x00005410de9ed816 */ /* 0x000fe400000000ff */
[----:B------:R3:W-:Y:S01]  /*129f0*/  STG.E.U16 desc[UR28][R192.64+0x10], R153 ;  /* 0x00001099c0007986 */ /* 0x0007e2000c10151c */
[C---:B------:R-:W-:Y:S03]  /*12a00*/  HMMA.16816.F32 R8, R136.reuse, R134, R8 ;  /* 0x000000868808723c */ /* 0x040fe60000001808 */
[----:B------:R-:W3:Y:S01]  /*12a10*/  LDSM.16.MT88.4 R132, [R173+0x800] ;  /* 0x00080000ad84783b */ /* 0x000ee20000004200 */
[----:B------:R-:W-:Y:S02]  /*12a20*/  @P3 PRMT R156, R221, 0x5410, RZ ;  /* 0x00005410dd9c3816 */ /* 0x000fe400000000ff */
[----:B------:R-:W-:Y:S02]  /*12a30*/  @P6 PRMT R3, R215, 0x5410, RZ ;  /* 0x00005410d7036816 */ /* 0x000fe400000000ff */
[C---:B--2---:R-:W-:Y:S03]  /*12a40*/  HMMA.16816.F32 R12, R136.reuse, R140, R12 ;  /* 0x0000008c880c723c */ /* 0x044fe6000000180c */
[----:B------:R2:W-:Y:S01]  /*12a50*/  STG.E.U16 desc[UR28][R192.64+0x12], R152 ;  /* 0x00001298c0007986 */ /* 0x0005e2000c10151c */
[----:B----4-:R-:W-:Y:S02]  /*12a60*/  F2FP.F16.F32.PACK_AB R163, R175, R207 ;  /* 0x000000cfafa3723e */ /* 0x010fe400000000ff */
[----:B------:R-:W-:Y:S01]  /*12a70*/  ISETP.GT.U32.AND P4, PT, R188, UR11, PT ;  /* 0x0000000bbc007c0c */ /* 0x000fe2000bf84070 */
[----:B------:R-:W-:Y:S01]  /*12a80*/  STG.E.U16 desc[UR28][R190.64+0x20], R149 ;  /* 0x00002095be007986 */ /* 0x000fe2000c10151c */
[C---:B------:R-:W-:Y:S01]  /*12a90*/  HMMA.16816.F32 R16, R136.reuse, R142, R16 ;  /* 0x0000008e8810723c */ /* 0x040fe20000001810 */
[----:B------:R-:W4:Y:S02]  /*12aa0*/  MUFU.EX2 R188, R177 ;  /* 0x000000b100bc7308 */ /* 0x000f240000000800 */
[----:B------:R-:W4:Y:S01]  /*12ab0*/  LDSM.16.MT88.4 R140, [R172+0x800] ;  /* 0x00080000ac8c783b */ /* 0x000f220000004200 */
[----:B------:R-:W-:Y:S02]  /*12ac0*/  PRMT R159, R163, 0x7632, R159 ;  /* 0x00007632a39f7816 */ /* 0x000fe4000000009f */
[----:B-1----:R-:W-:Y:S02]  /*12ad0*/  F2FP.F16.F32.PACK_AB R161, R194, R195 ;  /* 0x000000c3c2a1723e */ /* 0x002fe400000000ff */
[----:B------:R-:W-:Y:S01]  /*12ae0*/  ISETP.GT.U32.AND P6, PT, R174, UR11, PT ;  /* 0x0000000bae007c0c */ /* 0x000fe2000bfc4070 */
[----:B---3--:R-:W-:Y:S02]  /*12af0*/  FADD.FTZ R153, R175, R151 ;  /* 0x00000097af997221 */ /* 0x008fe40000010000 */
[----:B------:R-:W-:Y:S01]  /*12b00*/  STG.E.U16 desc[UR28][R190.64+0x22], R148 ;  /* 0x00002294be007986 */ /* 0x000fe2000c10151c */
[----:B------:R-:W-:Y:S01]  /*12b10*/  PRMT R160, R161, 0x7632, R160 ;  /* 0x00007632a1a07816 */ /* 0x000fe200000000a0 */
[----:B------:R-:W-:Y:S02]  /*12b20*/  @P4 HADD2 R214, -R157.H0_H0, -RZ.H0_H0 ;  /* 0xa00000ff9dd64230 */ /* 0x000fe40000000900 */
[----:B------:R-:W-:Y:S03]  /*12b30*/  LDSM.16.MT88.4 R148, [R204+0x11000] ;  /* 0x01100000cc94783b */ /* 0x000fe60000004200 */
[----:B------:R-:W-:Y:S01]  /*12b40*/  @P4 PRMT R157, R214, 0x5410, RZ ;  /* 0x00005410d69d4816 */ /* 0x000fe200000000ff */
[----:B--2---:R-:W-:Y:S04]  /*12b50*/  FADD.FTZ R152, R202, R166 ;  /* 0x000000a6ca987221 */ /* 0x004fe80000010000 */
[----:B------:R-:W-:Y:S01]  /*12b60*/  STG.E.U16 desc[UR28][R192.64+0x20], R155 ;  /* 0x0000209bc0007986 */ /* 0x000fe2000c10151c */
[----:B------:R-:W-:Y:S01]  /*12b70*/  F2FP.F16.F32.PACK_AB R166, R196, R197 ;  /* 0x000000c5c4a6723e */ /* 0x000fe200000000ff */
[----:B------:R-:W-:Y:S01]  /*12b80*/  FADD.FTZ R198, R198, R152 ;  /* 0x00000098c6c67221 */ /* 0x000fe20000010000 */
[C---:B------:R-:W-:Y:S01]  /*12b90*/  HMMA.16816.F32 R20, R136.reuse, R132, R20 ;  /* 0x000000848814723c */ /* 0x040fe20000001814 */
[----:B------:R-:W-:Y:S02]  /*12ba0*/  STG.E.U16 desc[UR28][R192.64+0x22], R154 ;  /* 0x0000229ac0007986 */ /* 0x000fe4000c10151c */
[----:B------:R-:W-:Y:S01]  /*12bb0*/  PRMT R162, R166, 0x7632, R162 ;  /* 0x00007632a6a27816 */ /* 0x000fe200000000a2 */
[----:B------:R-:W-:Y:S01]  /*12bc0*/  FADD.FTZ R187, R195, R198 ;  /* 0x000000c6c3bb7221 */ /* 0x000fe20000010000 */
[----:B------:R-:W-:Y:S03]  /*12bd0*/  STG.E.U16 desc[UR28][R190.64+0x30], R158 ;  /* 0x0000309ebe007986 */ /* 0x000fe6000c10151c */
[C---:B------:R-:W-:Y:S01]  /*12be0*/  HMMA.16816.F32 R24, R136.reuse, R134, R24 ;  /* 0x000000868818723c */ /* 0x040fe20000001818 */
[----:B------:R-:W1:Y:S02]  /*12bf0*/  LDSM.16.MT88.4 R132, [R204+0x12800] ;  /* 0x01280000cc84783b */ /* 0x000e640000004200 */
[----:B------:R-:W-:Y:S02]  /*12c00*/  @P6 HADD2 R229, -R162.H0_H0, -RZ.H0_H0 ;  /* 0xa00000ffa2e56230 */ /* 0x000fe40000000900 */
[----:B------:R-:W-:Y:S03]  /*12c10*/  FADD.FTZ R187, R194, R187 ;  /* 0x000000bbc2bb7221 */ /* 0x000fe60000010000 */
[C---:B----4-:R-:W-:Y:S01]  /*12c20*/  HMMA.16816.F32 R28, R136.reuse, R140, R28 ;  /* 0x0000008c881c723c */ /* 0x050fe2000000181c */
[----:B------:R-:W-:Y:S02]  /*12c30*/  STG.E.U16 desc[UR28][R190.64+0x32], R3 ;  /* 0x00003203be007986 */ /* 0x000fe4000c10151c */
[----:B------:R-:W-:Y:S02]  /*12c40*/  FADD.FTZ R187, R183, R187 ;  /* 0x000000bbb7bb7221 */ /* 0x000fe40000010000 */
[----:B------:R-:W-:Y:S02]  /*12c50*/  STG.E.U16 desc[UR28][R192.64+0x30], R157 ;  /* 0x0000309dc0007986 */ /* 0x000fe4000c10151c */
[----:B------:R-:W-:Y:S01]  /*12c60*/  FADD.FTZ R187, R182, R187 ;  /* 0x000000bbb6bb7221 */ /* 0x000fe20000010000 */
[C---:B------:R-:W-:Y:S01]  /*12c70*/  HMMA.16816.F32 R32, R136.reuse, R142, R32 ;  /* 0x0000008e8820723c */ /* 0x040fe20000001820 */
[----:B------:R-:W2:Y:S02]  /*12c80*/  LDSM.16.MT88.4 R140, [R203+0x12800] ;  /* 0x01280000cb8c783b */ /* 0x000ea40000004200 */
[----:B------:R-:W-:Y:S06]  /*12c90*/  FADD.FTZ R187, R188, R187 ;  /* 0x000000bbbcbb7221 */ /* 0x000fec0000010000 */
[----:B------:R-:W-:Y:S01]  /*12ca0*/  STG.E.U16 desc[UR28][R192.64+0x32], R156 ;  /* 0x0000329cc0007986 */ /* 0x000fe2000c10151c */
[----:B------:R-:W3:Y:S01]  /*12cb0*/  S2R R207, SR_TID.X ;  /* 0x0000000000cf7919 */ /* 0x000ee20000002100 */
[C---:B-1----:R-:W-:Y:S08]  /*12cc0*/  HMMA.16816.F32 R36, R136.reuse, R132, R36 ;  /* 0x000000848824723c */ /* 0x042ff00000001824 */
[C---:B------:R-:W-:Y:S01]  /*12cd0*/  HMMA.16816.F32 R40, R136.reuse, R134, R40 ;  /* 0x000000868828723c */ /* 0x040fe20000001828 */
[----:B------:R-:W1:Y:S07]  /*12ce0*/  LDSM.16.MT88.4 R132, [R173+0x2800] ;  /* 0x00280000ad84783b */ /* 0x000e6e0000004200 */
[C---:B--2---:R-:W-:Y:S03]  /*12cf0*/  HMMA.16816.F32 R44, R136.reuse, R140, R44 ;  /* 0x0000008c882c723c */ /* 0x044fe6000000182c */
[----:B---3--:R-:W-:Y:S05]  /*12d00*/  IMAD.SHL.U32 R202, R207, 0x40, RZ ;  /* 0x00000040cfca7824 */ /* 0x008fea00078e00ff */
        /* <DEDUP_REMOVED lines=14> */
[C---:B-1----:R-:W-:Y:S03]  /*12df0*/  HMMA.16816.F32 R84, R136.reuse, R132, R84 ;  /* 0x000000848854723c */ /* 0x042fe60000001854 */
[----:B------:R-:W-:Y:S04]  /*12e00*/  LOP3.LUT R132, R169, 0xffff, RZ, 0xc0, !PT ;  /* 0x0000ffffa9847812 */ /* 0x000fe800078ec0ff */
[----:B------:R-:W-:Y:S01]  /*12e10*/  SHF.R.U32.HI R199, RZ, 0x8, R132 ;  /* 0x00000008ffc77819 */ /* 0x000fe20000011684 */
[C---:B------:R-:W-:Y:S03]  /*12e20*/  HMMA.16816.F32 R88, R136.reuse, R134, R88 ;  /* 0x000000868858723c */ /* 0x040fe60000001858 */
[----:B------:R-:W-:Y:S04]  /*12e30*/  LOP3.LUT R132, R199, 0xffff, RZ, 0xc0, !PT ;  /* 0x0000ffffc7847812 */ /* 0x000fe800078ec0ff */
[----:B------:R-:W-:Y:S01]  /*12e40*/  ISETP.LE.U32.AND P0, PT, R132, UR11, PT ;  /* 0x0000000b84007c0c */ /* 0x000fe2000bf03070 */
[C---:B--2---:R-:W-:Y:S01]  /*12e50*/  HMMA.16816.F32 R92, R136.reuse, R140, R92 ;  /* 0x0000008c885c723c */ /* 0x044fe2000000185c */
[----:B------:R-:W1:Y:S07]  /*12e60*/  LDSM.16.MT88.4 R132, [R203+0x16800] ;  /* 0x01680000cb84783b */ /* 0x000e6e0000004200 */
[C---:B------:R-:W-:Y:S01]  /*12e70*/  HMMA.16816.F32 R96, R136.reuse, R142, R96 ;  /* 0x0000008e8860723c */ /* 0x040fe20000001860 */
[----:B------:R-:W2:Y:S03]  /*12e80*/  LDSM.16.MT88.4 R140, [R173+0x6800] ;  /* 0x00680000ad8c783b */ /* 0x000ea60000004200 */
[----:B------:R-:W-:Y:S04]  /*12e90*/  @!P0 HADD2 R213, -R159.H0_H0, -RZ.H0_H0 ;  /* 0xa00000ff9fd58230 */ /* 0x000fe80000000900 */
[C---:B------:R-:W-:Y:S08]  /*12ea0*/  HMMA.16816.F32 R100, R136.reuse, R144, R100 ;  /* 0x000000908864723c */ /* 0x040ff00000001864 */
[C---:B------:R-:W-:Y:S01]  /*12eb0*/  HMMA.16816.F32 R104, R136.reuse, R146, R104 ;  /* 0x000000928868723c */ /* 0x040fe20000001868 */
[----:B------:R-:W3:Y:S07]  /*12ec0*/  LDSM.16.MT88.4 R144, [R172+0x6800] ;  /* 0x00680000ac90783b */ /* 0x000eee0000004200 */
[C---:B-1----:R-:W-:Y:S03]  /*12ed0*/  HMMA.16816.F32 R108, R136.reuse, R132, R108 ;  /* 0x00000084886c723c */ /* 0x042fe6000000186c */
[C---:B------:R-:W-:Y:S05]  /*12ee0*/  PRMT R132, R169.reuse, 0x7632, R132 ;  /* 0x00007632a9847816 */ /* 0x040fea0000000084 */
[C---:B------:R-:W-:Y:S03]  /*12ef0*/  HMMA.16816.F32 R112, R136.reuse, R134, R112 ;  /* 0x000000868870723c */ /* 0x040fe60000001870 */
[----:B------:R-:W-:Y:S02]  /*12f00*/  MOV R135, R201 ;  /* 0x000000c900877202 */ /* 0x000fe40000000f00 */
[----:B------:R-:W-:Y:S02]  /*12f10*/  LOP3.LUT R201, R169, 0xff, RZ, 0xc0, !PT ;  /* 0x000000ffa9c97812 */ /* 0x000fe400078ec0ff */
[----:B------:R-:W-:Y:S01]  /*12f20*/  SHF.R.U32.HI R169, RZ, 0x18, R169 ;  /* 0x00000018ffa97819 */ /* 0x000fe200000116a9 */
[C---:B--2---:R-:W-:Y:S03]  /*12f30*/  HMMA.16816.F32 R116, R136.reuse, R140, R116 ;  /* 0x0000008c8874723c */ /* 0x044fe60000001874 */
[----:B------:R-:W-:Y:S02]  /*12f40*/  PRMT R133, R201, 0x5410, R199 ;  /* 0x00005410c9857816 */ /* 0x000fe400000000c7 */
[----:B------:R-:W-:Y:S02]  /*12f50*/  LOP3.LUT R199, R132, 0xff, RZ, 0xc0, !PT ;  /* 0x000000ff84c77812 */ /* 0x000fe400078ec0ff */
[----:B------:R-:W-:Y:S01]  /*12f60*/  PRMT R132, R163, 0x5410, R159 ;  /* 0x00005410a3847816 */ /* 0x000fe2000000009f */
[C---:B------:R-:W-:Y:S01]  /*12f70*/  HMMA.16816.F32 R120, R136.reuse, R142, R120 ;  /* 0x0000008e8878723c */ /* 0x040fe20000001878 */
[----:B------:R-:W1:Y:S02]  /*12f80*/  LDSM.16.MT88.4 R140, [R203+0x11000] ;  /* 0x01100000cb8c783b */ /* 0x000e640000004200 */
[--C-:B------:R-:W-:Y:S02]  /*12f90*/  HSET2.LE.AND R133, R133, R247.reuse, PT ;  /* 0x000000f785857233 */ /* 0x100fe40003803000 */
[----:B------:R-:W-:Y:S02]  /*12fa0*/  PRMT R134, R165, 0x5410, R164 ;  /* 0x00005410a5867816 */ /* 0x000fe400000000a4 */
[----:B------:R-:W-:Y:S01]  /*12fb0*/  LOP3.LUT R175, R135, 0xff, RZ, 0xc0, !PT ;  /* 0x000000ff87af7812 */ /* 0x000fe200078ec0ff */
[C---:B---3--:R-:W-:Y:S03]  /*12fc0*/  HMMA.16816.F32 R124, R136.reuse, R144, R124 ;  /* 0x00000090887c723c */ /* 0x048fe6000000187c */
[----:B------:R-:W-:Y:S02]  /*12fd0*/  LOP3.LUT R132, R132, R133, RZ, 0xc0, !PT ;  /* 0x0000008584847212 */ /* 0x000fe400078ec0ff */
[----:B------:R-:W-:Y:S02]  /*12fe0*/  PRMT R133, R199, 0x5410, R169 ;  /* 0x00005410c7857816 */ /* 0x000fe400000000a9 */
[----:B------:R-:W-:Y:S01]  /*12ff0*/  PRMT R135, R171, 0x5410, R170 ;  /* 0x00005410ab877816 */ /* 0x000fe200000000aa */
[----:B------:R-:W-:Y:S01]  /*13000*/  HMMA.16816.F32 R128, R136, R146, R128 ;  /* 0x000000928880723c */ /* 0x000fe20000001880 */
[----:B------:R-:W-:Y:S02]  /*13010*/  LDSM.16.MT88.4 R136, [R172+0x1000] ;  /* 0x00100000ac88783b */ /* 0x000fe40000004200 */
[--C-:B------:R-:W-:Y:S02]  /*13020*/  HSET2.LE.AND R133, R133, R247.reuse, PT ;  /* 0x000000f785857233 */ /* 0x100fe40003803000 */
[----:B------:R-:W-:Y:S02]  /*13030*/  LOP3.LUT R144, R135, 0xff00ff, RZ, 0xc0, !PT ;  /* 0x00ff00ff87907812 */ /* 0x000fe400078ec0ff */
[----:B------:R-:W-:Y:S02]  /*13040*/  PRMT R135, R166, 0x5410, R162 ;  /* 0x00005410a6877816 */ /* 0x000fe400000000a2 */
[----:B------:R-:W-:Y:S02]  /*13050*/  LOP3.LUT R133, R134, R133, RZ, 0xc0, !PT ;  /* 0x0000008586857212 */ /* 0x000fe400078ec0ff */
[----:B------:R-:W-:Y:S02]  /*13060*/  PRMT R134, R175, 0x5410, R174 ;  /* 0x00005410af867816 */ /* 0x000fe400000000ae */
[----:B------:R-:W-:Y:S02]  /*13070*/  MOV R145, R153 ;  /* 0x0000009900917202 */ /* 0x000fe40000000f00 */
[----:B------:R-:W2:Y:S01]  /*13080*/  LDSM.16.MT88.4 R152, [R173+0x1000] ;  /* 0x00100000ad98783b */ /* 0x000ea20000004200 */
[--C-:B------:R-:W-:Y:S02]  /*13090*/  HSET2.LE.AND R134, R134, R247.reuse, PT ;  /* 0x000000f786867233 */ /* 0x100fe40003803000 */
[----:B------:R-:W-:Y:S01]  /*130a0*/  FADD.FTZ R197, R197, R145 ;  /* 0x00000091c5c57221 */ /* 0x000fe20000010000 */
[----:B------:R-:W-:Y:S02]  /*130b0*/  ISETP.LE.U32.AND P3, PT, R169, UR11, PT ;  /* 0x0000000ba9007c0c */ /* 0x000fe4000bf63070 */
[----:B------:R-:W-:Y:S01]  /*130c0*/  LOP3.LUT R134, R135, R134, RZ, 0xc0, !PT ;  /* 0x0000008687867212 */ /* 0x000fe200078ec0ff */
[----:B------:R-:W-:Y:S01]  /*130d0*/  FADD.FTZ R3, R196, R197 ;  /* 0x000000c5c4037221 */ /* 0x000fe20000010000 */
[--C-:B------:R-:W-:Y:S02]  /*130e0*/  HSET2.LE.AND R135, R144, R247.reuse, PT ;  /* 0x000000f790877233 */ /* 0x100fe40003803000 */
[----:B------:R-:W-:Y:S02]  /*130f0*/  PRMT R144, R161, 0x5410, R160 ;  /* 0x00005410a1907816 */ /* 0x000fe400000000a0 */
[----:B------:R-:W-:Y:S02]  /*13100*/  @!P0 PRMT R159, R213, 0x5410, RZ ;  /* 0x00005410d59f8816 */ /* 0x000fe400000000ff */
[----:B------:R-:W-:Y:S02]  /*13110*/  LOP3.LUT R135, R144, R135, RZ, 0xc0, !PT ;  /* 0x0000008790877212 */ /* 0x000fe400078ec0ff */
[----:B------:R-:W3:Y:S01]  /*13120*/  LDSM.16.MT88.4 R144, [R204+0x13000] ;  /* 0x01300000cc90783b */ /* 0x000ee20000004200 */
[----:B------:R-:W-:Y:S01]  /*13130*/  @P6 PRMT R162, R229, 0x5410, RZ ;  /* 0x00005410e5a26816 */ /* 0x000fe200000000ff */
[----:B------:R-:W-:Y:S01]  /*13140*/  @!P3 HADD2 R212, -R164.H0_H0, -RZ.H0_H0 ;  /* 0xa00000ffa4d4b230 */ /* 0x000fe20000000900 */
[----:B------:R-:W-:Y:S02]  /*13150*/  ISETP.LE.U32.AND P5, PT, R201, UR11, PT ;  /* 0x0000000bc9007c0c */ /* 0x000fe4000bfa3070 */
[C---:B------:R-:W-:Y:S03]  /*13160*/  HMMA.16816.F32 R4, R132.reuse, R148, R4 ;  /* 0x000000948404723c */ /* 0x040fe60000001804 */
[----:B------:R-:W-:Y:S02]  /*13170*/  STG.E.U16 desc[UR28][R190.64+0x42], R159 ;  /* 0x0000429fbe007986 */ /* 0x000fe4000c10151c */
[----:B------:R-:W-:Y:S02]  /*13180*/  @!P3 PRMT R164, R212, 0x5410, RZ ;  /* 0x00005410d4a4b816 */ /* 0x000fe400000000ff */
[----:B------:R-:W-:Y:S01]  /*13190*/  LDSM.16.MT88.4 R156, [R204+0x11800] ;  /* 0x01180000cc9c783b */ /* 0x000fe20000004200 */
[C---:B------:R-:W-:Y:S03]  /*131a0*/  HMMA.16816.F32 R8, R132.reuse, R150, R8 ;  /* 0x000000968408723c */ /* 0x040fe60000001808 */
[----:B------:R-:W-:Y:S01]  /*131b0*/  ISETP.LE.U32.AND P4, PT, R199, UR11, PT ;  /* 0x0000000bc7007c0c */ /* 0x000fe2000bf83070 */
[----:B------:R-:W-:Y:S01]  /*131c0*/  @!P5 HADD2 R220, -R163.H0_H0, -RZ.H0_H0 ;  /* 0xa00000ffa3dcd230 */ /* 0x000fe20000000900 */
[----:B------:R-:W-:Y:S02]  /*131d0*/  ISETP.LE.U32.AND P0, PT, R175, UR11, PT ;  /* 0x0000000baf007c0c */ /* 0x000fe4000bf03070 */
[----:B------:R-:W4:Y:S01]  /*131e0*/  LDSM.16.MT88.4 R148, [R203+0x13000] ;  /* 0x01300000cb94783b */ /* 0x000f220000004200 */
[C---:B-1----:R-:W-:Y:S03]  /*131f0*/  HMMA.16816.F32 R12, R132.reuse, R140, R12 ;  /* 0x0000008c840c723c */ /* 0x042fe6000000180c */
[----:B------:R-:W-:Y:S02]  /*13200*/  @!P5 PRMT R163, R220, 0x5410, RZ ;  /* 0x00005410dca3d816 */ /* 0x000fe400000000ff */
[----:B------:R-:W-:Y:S02]  /*13210*/  ISETP.GT.U32.AND P5, PT, R171, UR11, PT ;  /* 0x0000000bab007c0c */ /* 0x000fe4000bfa4070 */
[----:B------:R-:W-:Y:S01]  /*13220*/  F2FP.F16.F32.PACK_AB R174, R182, R183 ;  /* 0x000000b7b6ae723e */ /* 0x000fe200000000ff */
[C---:B------:R-:W-:Y:S01]  /*13230*/  HMMA.16816.F32 R16, R132.reuse, R142, R16 ;  /* 0x0000008e8410723c */ /* 0x040fe20000001810 */
[----:B------:R-:W1:Y:S02]  /*13240*/  LDSM.16.MT88.4 R140, [R173+0x3000] ;  /* 0x00300000ad8c783b */ /* 0x000e640000004200 */
[----:B------:R-:W-:Y:S01]  /*13250*/  @!P4 HADD2 R219, -R165.H0_H0, -RZ.H0_H0 ;  /* 0xa00000ffa5dbc230 */ /* 0x000fe20000000900 */
[----:B------:R-:W-:Y:S01]  /*13260*/  LOP3.LUT R201, R202, 0x400, RZ, 0xc0, !PT ;  /* 0x00000400cac97812 */ /* 0x000fe200078ec0ff */
[----:B------:R-:W-:Y:S03]  /*13270*/  @!P0 HADD2 R225, -R166.H0_H0, -RZ.H0_H0 ;  /* 0xa00000ffa6e18230 */ /* 0x000fe60000000900 */
[C---:B--2---:R-:W-:Y:S01]  /*13280*/  HMMA.16816.F32 R20, R132.reuse, R152, R20 ;  /* 0x000000988414723c */ /* 0x044fe20000001814 */
[----:B------:R-:W-:Y:S02]  /*13290*/  STG.E.U16 desc[UR28][R190.64+0x40], R163 ;  /* 0x000040a3be007986 */ /* 0x000fe4000c10151c */
[----:B------:R-:W-:Y:S01]  /*132a0*/  @!P4 PRMT R165, R219, 0x5410, RZ ;  /* 0x00005410dba5c816 */ /* 0x000fe200000000ff */
[----:B------:R-:W-:Y:S01]  /*132b0*/  @P5 HADD2 R228, -R161.H0_H0, -RZ.H0_H0 ;  /* 0xa00000ffa1e45230 */ /* 0x000fe20000000900 */
[----:B------:R-:W-:Y:S01]  /*132c0*/  STG.E.U16 desc[UR28][R192.64+0x42], R164 ;  /* 0x000042a4c0007986 */ /* 0x000fe2000c10151c */
[----:B------:R-:W-:Y:S02]  /*132d0*/  ISETP.GT.U32.AND P4, PT, R170, UR11, PT ;  /* 0x0000000baa007c0c */ /* 0x000fe4000bf84070 */
[C---:B------:R-:W-:Y:S01]  /*132e0*/  HMMA.16816.F32 R24, R132.reuse, R154, R24 ;  /* 0x0000009a8418723c */ /* 0x040fe20000001818 */
[----:B------:R-:W2:Y:S02]  /*132f0*/  LDSM.16.MT88.4 R152, [R172+0x3000] ;  /* 0x00300000ac98783b */ /* 0x000ea40000004200 */
[----:B------:R-:W-:Y:S02]  /*13300*/  @!P0 PRMT R166, R225, 0x5410, RZ ;  /* 0x00005410e1a68816 */ /* 0x000fe400000000ff */
[----:B------:R-:W-:Y:S03]  /*13310*/  @P5 PRMT R161, R228, 0x5410, RZ ;  /* 0x00005410e4a15816 */ /* 0x000fe600000000ff */
[C---:B------:R-:W-:Y:S01]  /*13320*/  HMMA.16816.F32 R28, R132.reuse, R136, R28 ;  /* 0x00000088841c723c */ /* 0x040fe2000000181c */
[----:B------:R-:W-:Y:S02]  /*13330*/  STG.E.U16 desc[UR28][R192.64+0x40], R165 ;  /* 0x000040a5c0007986 */ /* 0x000fe4000c10151c */
[----:B------:R-:W-:Y:S02]  /*13340*/  @P4 HADD2 R227, -R160.H0_H0, -RZ.H0_H0 ;  /* 0xa00000ffa0e34230 */ /* 0x000fe40000000900 */
[----:B------:R-:W-:Y:S03]  /*13350*/  STG.E.U16 desc[UR28][R190.64+0x50], R166 ;  /* 0x000050a6be007986 */ /* 0x000fe6000c10151c */
[C---:B------:R-:W-:Y:S01]  /*13360*/  HMMA.16816.F32 R32, R132.reuse, R138, R32 ;  /* 0x0000008a8420723c */ /* 0x040fe20000001820 */
[----:B------:R-:W2:Y:S02]  /*13370*/  LDSM.16.MT88.4 R136, [R204+0x15000] ;  /* 0x01500000cc88783b */ /* 0x000ea40000004200 */
[----:B------:R-:W-:Y:S05]  /*13380*/  @P4 PRMT R160, R227, 0x5410, RZ ;  /* 0x00005410e3a04816 */ /* 0x000fea00000000ff */
[C---:B---3--:R-:W-:Y:S01]  /*13390*/  HMMA.16816.F32 R36, R132.reuse, R144, R36 ;  /* 0x000000908424723c */ /* 0x048fe20000001824 */
[----:B------:R-:W-:Y:S04]  /*133a0*/  STG.E.U16 desc[UR28][R190.64+0x52], R162 ;  /* 0x000052a2be007986 */ /* 0x000fe8000c10151c */
[----:B------:R-:W-:Y:S03]  /*133b0*/  STG.E.U16 desc[UR28][R192.64+0x50], R161 ;  /* 0x000050a1c0007986 */ /* 0x000fe6000c10151c */
[C---:B------:R-:W-:Y:S01]  /*133c0*/  HMMA.16816.F32 R40, R132.reuse, R146, R40 ;  /* 0x000000928428723c */ /* 0x040fe20000001828 */
[----:B------:R-:W3:Y:S07]  /*133d0*/  LDSM.16.MT88.4 R144, [R203+0x15000] ;  /* 0x01500000cb90783b */ /* 0x000eee0000004200 */
[C---:B----4-:R-:W-:Y:S01]  /*133e0*/  HMMA.16816.F32 R44, R132.reuse, R148, R44 ;  /* 0x00000094842c723c */ /* 0x050fe2000000182c */
[----:B------:R-:W-:Y:S02]  /*133f0*/  STG.E.U16 desc[UR28][R192.64+0x52], R160 ;  /* 0x000052a0c0007986 */ /* 0x000fe4000c10151c */
[----:B------:R-:W-:Y:S04]  /*13400*/  IMAD.WIDE.U32 R148, R168, -0x2daee0ad, RZ ;  /* 0xd2511f53a8947825 */ /* 0x000fe800078e00ff */
[----:B------:R-:W-:Y:S01]  /*13410*/  IMAD.MOV.U32 R199, RZ, RZ, R148 ;  /* 0x000000ffffc77224 */ /* 0x000fe200078e0094 */
[C---:B------:R-:W-:Y:S03]  /*13420*/  HMMA.16816.F32 R48, R132.reuse, R150, R48 ;  /* 0x000000968430723c */ /* 0x040fe60000001830 */
[----:B------:R-:W-:Y:S02]  /*13430*/  LOP3.LUT R198, R184, UR9, R149, 0x96, !PT ;  /* 0x00000009b8c67c12 */ /* 0x000fe4000f8e9695 */
[----:B------:R-:W-:Y:S01]  /*13440*/  PRMT R196, R148, 0x7772, RZ ;  /* 0x0000777294c47816 */ /* 0x000fe200000000ff */
[----:B------:R4:W-:Y:S01]  /*13450*/  MUFU.EX2 R184, R179 ;  /* 0x000000b300b87308 */ /* 0x0009e20000000800 */
[----:B------:R-:W-:Y:S01]  /*13460*/  LOP3.LUT R149, R198, 0xffff, RZ, 0xc0, !PT ;  /* 0x0000ffffc6957812 */ /* 0x000fe200078ec0ff */
[C---:B-1----:R-:W-:Y:S03]  /*13470*/  HMMA.16816.F32 R52, R132.reuse, R140, R52 ;  /* 0x0000008c8434723c */ /* 0x042fe60000001834 */
[----:B------:R-:W-:Y:S02]  /*13480*/  SHF.R.U32.HI R149, RZ, 0x8, R149 ;  /* 0x00000008ff957819 */ /* 0x000fe40000011695 */
[----:B------:R-:W-:Y:S02]  /*13490*/  PRMT R195, R148, 0x7773, RZ ;  /* 0x0000777394c37816 */ /* 0x000fe400000000ff */
[----:B------:R-:W-:Y:S01]  /*134a0*/  LOP3.LUT R150, R149, 0xffff, RZ, 0xc0, !PT ;  /* 0x0000ffff95967812 */ /* 0x000fe200078ec0ff */
[C---:B------:R-:W-:Y:S01]  /*134b0*/  HMMA.16816.F32 R56, R132.reuse, R142, R56 ;  /* 0x0000008e8438723c */ /* 0x040fe20000001838 */
[----:B------:R-:W1:Y:S02]  /*134c0*/  LDSM.16.MT88.4 R140, [R173+0x5000] ;  /* 0x00500000ad8c783b */ /* 0x000e640000004200 */
[----:B------:R-:W-:Y:S02]  /*134d0*/  ISETP.LE.U32.AND P3, PT, R150, UR11, PT ;  /* 0x0000000b96007c0c */ /* 0x000fe4000bf63070 */
[----:B------:R-:W-:Y:S02]  /*134e0*/  LOP3.LUT R150, R198, 0xff, RZ, 0xc0, !PT ;  /* 0x000000ffc6967812 */ /* 0x000fe400078ec0ff */
[----:B------:R-:W-:Y:S01]  /*134f0*/  PRMT R197, R148, 0x7771, RZ ;  /* 0x0000777194c57816 */ /* 0x000fe200000000ff */
[C---:B--2---:R-:W-:Y:S01]  /*13500*/  HMMA.16816.F32 R60, R132.reuse, R152, R60 ;  /* 0x00000098843c723c */ /* 0x044fe2000000183c */
[----:B------:R-:W2:Y:S02]  /*13510*/  MUFU.EX2 R152, R186 ;  /* 0x000000ba00987308 */ /* 0x000ea40000000800 */
[C---:B------:R-:W-:Y:S02]  /*13520*/  ISETP.LE.U32.AND P0, PT, R150.reuse, UR11, PT ;  /* 0x0000000b96007c0c */ /* 0x040fe4000bf03070 */
[----:B------:R-:W-:Y:S02]  /*13530*/  PRMT R148, R150, 0x5410, R149 ;  /* 0x0000541096947816 */ /* 0x000fe40000000095 */
[----:B----4-:R-:W-:Y:S01]  /*13540*/  F2FP.F16.F32.PACK_AB R179, R189, R188 ;  /* 0x000000bcbdb3723e */ /* 0x010fe200000000ff */
[C---:B------:R-:W-:Y:S03]  /*13550*/  HMMA.16816.F32 R64, R132.reuse, R154, R64 ;  /* 0x0000009a8440723c */ /* 0x040fe60000001840 */
[----:B------:R-:W4:Y:S01]  /*13560*/  MUFU.EX2 R186, R178 ;  /* 0x000000b200ba7308 */ /* 0x000f220000000800 */
[--C-:B------:R-:W-:Y:S02]  /*13570*/  HSET2.LE.AND R164, R148, R247.reuse, PT ;  /* 0x000000f794a47233 */ /* 0x100fe40003803000 */
[----:B------:R-:W-:Y:S01]  /*13580*/  LDSM.16.MT88.4 R148, [R203+0x11800] ;  /* 0x01180000cb94783b */ /* 0x000fe20000004200 */
[----:B------:R-:W-:Y:S01]  /*13590*/  ISETP.GT.U32.AND P4, PT, R197, UR11, PT ;  /* 0x0000000bc5007c0c */ /* 0x000fe2000bf84070 */
[C---:B------:R-:W-:Y:S03]  /*135a0*/  HMMA.16816.F32 R68, R132.reuse, R136, R68 ;  /* 0x000000888444723c */ /* 0x040fe60000001844 */
[----:B------:R-:W-:Y:S01]  /*135b0*/  LOP3.LUT R199, R199, 0xff, RZ, 0xc0, !PT ;  /* 0x000000ffc7c77812 */ /* 0x000fe200078ec0ff */
[--C-:B--2---:R-:W-:Y:S01]  /*135c0*/  FADD.FTZ R194, R152, R3.reuse ;  /* 0x0000000398c27221 */ /* 0x104fe20000010000 */
[C---:B------:R-:W-:Y:S02]  /*135d0*/  F2FP.F16.F32.PACK_AB R152, R185.reuse, R152 ;  /* 0x00000098b998723e */ /* 0x040fe400000000ff */
[----:B------:R-:W-:Y:S01]  /*135e0*/  PRMT R3, R174, 0x7632, R3 ;  /* 0x00007632ae037816 */ /* 0x000fe20000000003 */
[C---:B------:R-:W-:Y:S01]  /*135f0*/  HMMA.16816.F32 R72, R132.reuse, R138, R72 ;  /* 0x0000008a8448723c */ /* 0x040fe20000001848 */
[----:B------:R-:W2:Y:S02]  /*13600*/  LDSM.16.MT88.4 R136, [R172+0x5000] ;  /* 0x00500000ac88783b */ /* 0x000ea40000004200 */
[----:B------:R-:W-:Y:S01]  /*13610*/  PRMT R175, R152, 0x7632, R175 ;  /* 0x0000763298af7816 */ /* 0x000fe200000000af */
[----:B------:R-:W-:Y:S01]  /*13620*/  @!P0 HADD2 R226, -R152.H0_H0, -RZ.H0_H0 ;  /* 0xa00000ff98e28230 */ /* 0x000fe20000000900 */
[----:B----4-:R-:W-:Y:S01]  /*13630*/  F2FP.F16.F32.PACK_AB R177, R186, R184 ;  /* 0x000000b8bab1723e */ /* 0x010fe200000000ff */
[----:B------:R-:W-:Y:S01]  /*13640*/  FADD.FTZ R194, R185, R194 ;  /* 0x000000c2b9c27221 */ /* 0x000fe20000010000 */
[----:B------:R-:W-:Y:S01]  /*13650*/  PRMT R178, R179, 0x7632, R178 ;  /* 0x00007632b3b27816 */ /* 0x000fe200000000b2 */
[C---:B---3--:R-:W-:Y:S03]  /*13660*/  HMMA.16816.F32 R76, R132.reuse, R144, R76 ;  /* 0x00000090844c723c */ /* 0x048fe6000000184c */
[----:B------:R-:W-:Y:S01]  /*13670*/  PRMT R176, R177, 0x7632, R176 ;  /* 0x00007632b1b07816 */ /* 0x000fe200000000b0 */
[----:B------:R-:W-:Y:S01]  /*13680*/  @!P3 HADD2 R233, -R175.H0_H0, -RZ.H0_H0 ;  /* 0xa00000ffafe9b230 */ /* 0x000fe20000000900 */
[----:B------:R-:W-:Y:S01]  /*13690*/  ISETP.LE.U32.AND P5, PT, R199, UR11, PT ;  /* 0x0000000bc7007c0c */ /* 0x000fe2000bfa3070 */
[----:B------:R-:W-:Y:S01]  /*136a0*/  FADD.FTZ R194, R184, R194 ;  /* 0x000000c2b8c27221 */ /* 0x000fe20000010000 */
[----:B------:R-:W-:Y:S01]  /*136b0*/  PRMT R167, R196, 0x5410, R195 ;  /* 0x00005410c4a77816 */ /* 0x000fe200000000c3 */
[C---:B------:R-:W-:Y:S01]  /*136c0*/  HMMA.16816.F32 R80, R132.reuse, R146, R80 ;  /* 0x000000928450723c */ /* 0x040fe20000001850 */
[----:B------:R-:W3:Y:S02]  /*136d0*/  LDSM.16.MT88.4 R144, [R204+0x17000] ;  /* 0x01700000cc90783b */ /* 0x000ee40000004200 */
[----:B------:R-:W-:Y:S01]  /*136e0*/  @P4 HADD2 R239, -R176.H0_H0, -RZ.H0_H0 ;  /* 0xa00000ffb0ef4230 */ /* 0x000fe20000000900 */
[----:B------:R-:W-:Y:S02]  /*136f0*/  LOP3.LUT R167, R167, 0xff00ff, RZ, 0xc0, !PT ;  /* 0x00ff00ffa7a77812 */ /* 0x000fe400078ec0ff */
[----:B------:R-:W-:Y:S02]  /*13700*/  PRMT R166, R199, 0x5410, R197 ;  /* 0x00005410c7a67816 */ /* 0x000fe400000000c5 */
[C---:B-1----:R-:W-:Y:S03]  /*13710*/  HMMA.16816.F32 R84, R132.reuse, R140, R84 ;  /* 0x0000008c8454723c */ /* 0x042fe60000001854 */
[--C-:B------:R-:W-:Y:S01]  /*13720*/  HSET2.LE.AND R167, R167, R247.reuse, PT ;  /* 0x000000f7a7a77233 */ /* 0x100fe20003803000 */
[----:B------:R-:W-:Y:S01]  /*13730*/  @!P5 HADD2 R240, -R177.H0_H0, -RZ.H0_H0 ;  /* 0xa00000ffb1f0d230 */ /* 0x000fe20000000900 */
[--C-:B------:R-:W-:Y:S03]  /*13740*/  HSET2.LE.AND R166, R166, R247.reuse, PT ;  /* 0x000000f7a6a67233 */ /* 0x100fe60003803000 */
        /* <DEDUP_REMOVED lines=11> */
[C---:B--2---:R-:W-:Y:S03]  /*13800*/  HMMA.16816.F32 R116, R132.reuse, R136, R116 ;  /* 0x000000888474723c */ /* 0x044fe60000001874 */
[----:B------:R-:W-:Y:S02]  /*13810*/  PRMT R136, R198, 0x7632, R136 ;  /* 0x00007632c6887816 */ /* 0x000fe40000000088 */
[----:B------:R-:W-:Y:S02]  /*13820*/  SHF.R.U32.HI R198, RZ, 0x18, R198 ;  /* 0x00000018ffc67819 */ /* 0x000fe400000116c6 */
[----:B------:R-:W-:Y:S01]  /*13830*/  LOP3.LUT R168, R136, 0xff, RZ, 0xc0, !PT ;  /* 0x000000ff88a87812 */ /* 0x000fe200078ec0ff */
[C---:B------:R-:W-:Y:S03]  /*13840*/  HMMA.16816.F32 R120, R132.reuse, R138, R120 ;  /* 0x0000008a8478723c */ /* 0x040fe60000001878 */
[----:B------:R-:W-:Y:S02]  /*13850*/  PRMT R165, R168, 0x5410, R198 ;  /* 0x00005410a8a57816 */ /* 0x000fe400000000c6 */
[----:B------:R-:W-:Y:S02]  /*13860*/  PRMT R136, R152, 0x5410, R175 ;  /* 0x0000541098887816 */ /* 0x000fe400000000af */
[----:B------:R-:W-:Y:S01]  /*13870*/  @!P0 PRMT R152, R226, 0x5410, RZ ;  /* 0x00005410e2988816 */ /* 0x000fe200000000ff */
[C---:B---3--:R-:W-:Y:S03]  /*13880*/  HMMA.16816.F32 R124, R132.reuse, R144, R124 ;  /* 0x00000090847c723c */ /* 0x048fe6000000187c */
[----:B------:R-:W-:Y:S01]  /*13890*/  LOP3.LUT R164, R136, R164, RZ, 0xc0, !PT ;  /* 0x000000a488a47212 */ /* 0x000fe200078ec0ff */
[----:B------:R2:W-:Y:S01]  /*138a0*/  STG.E.U16 desc[UR28][R190.64+0x60], R152 ;  /* 0x00006098be007986 */ /* 0x0005e2000c10151c */
[----:B------:R-:W-:Y:S02]  /*138b0*/  HSET2.LE.AND R165, R165, R247, PT ;  /* 0x000000f7a5a57233 */ /* 0x000fe40003803000 */
[----:B------:R-:W-:Y:S01]  /*138c0*/  PRMT R136, R174, 0x5410, R3 ;  /* 0x00005410ae887816 */ /* 0x000fe20000000003 */
[----:B------:R-:W-:Y:S03]  /*138d0*/  HMMA.16816.F32 R128, R132, R146, R128 ;  /* 0x000000928480723c */ /* 0x000fe60000001880 */
[----:B------:R-:W-:Y:S02]  /*138e0*/  LOP3.LUT R165, R136, R165, RZ, 0xc0, !PT ;  /* 0x000000a588a57212 */ /* 0x000fe400078ec0ff */
[----:B------:R-:W-:Y:S02]  /*138f0*/  PRMT R132, R179, 0x5410, R178 ;  /* 0x00005410b3847816 */ /* 0x000fe400000000b2 */
[----:B------:R-:W-:Y:S02]  /*13900*/  PRMT R136, R177, 0x5410, R176 ;  /* 0x00005410b1887816 */ /* 0x000fe400000000b0 */
[----:B------:R-:W-:Y:S02]  /*13910*/  LOP3.LUT R167, R132, R167, RZ, 0xc0, !PT ;  /* 0x000000a784a77212 */ /* 0x000fe400078ec0ff */
[----:B------:R-:W-:Y:S01]  /*13920*/  LOP3.LUT R166, R136, R166, RZ, 0xc0, !PT ;  /* 0x000000a688a67212 */ /* 0x000fe200078ec0ff */
[----:B------:R-:W3:Y:S01]  /*13930*/  LDSM.16.MT88.4 R132, [R172+0x1800] ;  /* 0x00180000ac84783b */ /* 0x000ee20000004200 */
[----:B------:R-:W-:Y:S02]  /*13940*/  @!P3 PRMT R175, R233, 0x5410, RZ ;  /* 0x00005410e9afb816 */ /* 0x000fe400000000ff */
[----:B------:R-:W-:Y:S02]  /*13950*/  @!P5 PRMT R177, R240, 0x5410, RZ ;  /* 0x00005410f0b1d816 */ /* 0x000fe400000000ff */
[----:B------:R-:W-:Y:S01]  /*13960*/  @P4 PRMT R176, R239, 0x5410, RZ ;  /* 0x00005410efb04816 */ /* 0x000fe200000000ff */
[C---:B------:R-:W-:Y:S02]  /*13970*/  HMMA.16816.F32 R160, R164.reuse, R156, R4 ;  /* 0x0000009ca4a0723c */ /* 0x040fe40000001804 */
[----:B------:R-:W4:Y:S03]  /*13980*/  LDSM.16.MT88.4 R4, [R204+0x13800] ;  /* 0x01380000cc04783b */ /* 0x000f260000004200 */
[----:B------:R-:W-:Y:S02]  /*13990*/  ISETP.LE.U32.AND P6, PT, R198, UR11, PT ;  /* 0x0000000bc6007c0c */ /* 0x000fe4000bfc3070 */
[----:B------:R-:W-:Y:S01]  /*139a0*/  ISETP.GT.U32.AND P3, PT, R196, UR11, PT ;  /* 0x0000000bc4007c0c */ /* 0x000fe2000bf64070 */
[C---:B------:R-:W-:Y:S02]  /*139b0*/  HMMA.16816.F32 R156, R164.reuse, R158, R8 ;  /* 0x0000009ea49c723c */ /* 0x040fe40000001808 */
[----:B------:R-:W4:Y:S06]  /*139c0*/  LDSM.16.MT88.4 R8, [R203+0x13800] ;  /* 0x01380000cb08783b */ /* 0x000f2c0000004200 */
[C---:B--2---:R-:W-:Y:S02]  /*139d0*/  HMMA.16816.F32 R152, R164.reuse, R148, R12 ;  /* 0x00000094a498723c */ /* 0x044fe4000000180c */
[----:B------:R-:W2:Y:S01]  /*139e0*/  LDSM.16.MT88.4 R12, [R173+0x3800] ;  /* 0x00380000ad0c783b */ /* 0x000ea20000004200 */
[----:B------:R-:W-:Y:S02]  /*139f0*/  @!P6 HADD2 R241, -R3.H0_H0, -RZ.H0_H0 ;  /* 0xa00000ff03f1e230 */ /* 0x000fe40000000900 */
[----:B------:R-:W-:Y:S03]  /*13a00*/  @P3 HADD2 R238, -R179.H0_H0, -RZ.H0_H0 ;  /* 0xa00000ffb3ee3230 */ /* 0x000fe60000000900 */
[C---:B------:R-:W-:Y:S02]  /*13a10*/  HMMA.16816.F32 R148, R164.reuse, R150, R16 ;  /* 0x00000096a494723c */ /* 0x040fe40000001810 */
[----:B------:R-:W2:Y:S01]  /*13a20*/  LDSM.16.MT88.4 R16, [R172+0x3800] ;  /* 0x00380000ac10783b */ /* 0x000ea20000004200 */
[----:B------:R-:W-:Y:S02]  /*13a30*/  @!P6 PRMT R3, R241, 0x5410, RZ ;  /* 0x00005410f103e816 */ /* 0x000fe400000000ff */
[----:B------:R-:W-:Y:S03]  /*13a40*/  @P3 PRMT R179, R238, 0x5410, RZ ;  /* 0x00005410eeb33816 */ /* 0x000fe600000000ff */
[C---:B-1----:R-:W-:Y:S02]  /*13a50*/  HMMA.16816.F32 R144, R164.reuse, R140, R20 ;  /* 0x0000008ca490723c */ /* 0x042fe40000001814 */
[----:B------:R-:W1:Y:S06]  /*13a60*/  LDSM.16.MT88.4 R20, [R204+0x15800] ;  /* 0x01580000cc14783b */ /* 0x000e6c0000004200 */
[C---:B------:R-:W-:Y:S02]  /*13a70*/  HMMA.16816.F32 R140, R164.reuse, R142, R24 ;  /* 0x0000008ea48c723c */ /* 0x040fe40000001818 */
[----:B------:R-:W1:Y:S06]  /*13a80*/  LDSM.16.MT88.4 R24, [R203+0x15800] ;  /* 0x01580000cb18783b */ /* 0x000e6c0000004200 */
[C---:B---3--:R-:W-:Y:S02]  /*13a90*/  HMMA.16816.F32 R136, R164.reuse, R132, R28 ;  /* 0x00000084a488723c */ /* 0x048fe4000000181c */
[----:B------:R-:W3:Y:S06]  /*13aa0*/  LDSM.16.MT88.4 R28, [R173+0x5800] ;  /* 0x00580000ad1c783b */ /* 0x000eec0000004200 */
[C---:B------:R-:W-:Y:S02]  /*13ab0*/  HMMA.16816.F32 R132, R164.reuse, R134, R32 ;  /* 0x00000086a484723c */ /* 0x040fe40000001820 */
[----:B------:R-:W3:Y:S06]  /*13ac0*/  LDSM.16.MT88.4 R32, [R172+0x5800] ;  /* 0x00580000ac20783b */ /* 0x000eec0000004200 */
[C---:B----4-:R-:W-:Y:S02]  /*13ad0*/  HMMA.16816.F32 R36, R164.reuse, R4, R36 ;  /* 0x00000004a424723c */ /* 0x050fe40000001824 */
[----:B------:R-:W-:Y:S01]  /*13ae0*/  STG.E.U16 desc[UR28][R190.64+0x62], R175 ;  /* 0x000062afbe007986 */ /* 0x000fe2000c10151c */
[----:B------:R-:W-:Y:S03]  /*13af0*/  MOV R5, R168 ;  /* 0x000000a800057202 */ /* 0x000fe60000000f00 */
[----:B------:R-:W4:Y:S02]  /*13b00*/  LDSM.16.MT88.4 R168, [R204+0x17800] ;  /* 0x01780000cca8783b */ /* 0x000f240000004200 */
[C---:B------:R-:W-:Y:S06]  /*13b10*/  HMMA.16816.F32 R40, R164.reuse, R6, R40 ;  /* 0x00000006a428723c */ /* 0x040fec0000001828 */
[----:B------:R3:W-:Y:S02]  /*13b20*/  STG.E.U16 desc[UR28][R192.64+0x62], R3 ;  /* 0x00006203c0007986 */ /* 0x0007e4000c10151c */
[C---:B------:R-:W-:Y:S03]  /*13b30*/  HMMA.16816.F32 R44, R164.reuse, R8, R44 ;  /* 0x00000008a42c723c */ /* 0x040fe6000000182c */
[----:B------:R-:W-:Y:S02]  /*13b40*/  MOV R9, R5 ;  /* 0x0000000500097202 */ /* 0x000fe40000000f00 */
[----:B------:R-:W4:Y:S03]  /*13b50*/  LDSM.16.MT88.4 R4, [R203+0x17800] ;  /* 0x01780000cb04783b */ /* 0x000f260000004200 */
[C---:B------:R-:W-:Y:S08]  /*13b60*/  HMMA.16816.F32 R48, R164.reuse, R10, R48 ;  /* 0x0000000aa430723c */ /* 0x040ff00000001830 */
[C---:B--2---:R-:W-:Y:S03]  /*13b70*/  HMMA.16816.F32 R52, R164.reuse, R12, R52 ;  /* 0x0000000ca434723c */ /* 0x044fe60000001834 */
[----:B------:R-:W-:Y:S02]  /*13b80*/  IMAD.MOV.U32 R13, RZ, RZ, R9 ;  /* 0x000000ffff0d7224 */ /* 0x000fe400078e0009 */
[----:B------:R-:W2:Y:S03]  /*13b90*/  LDSM.16.MT88.4 R8, [R173+0x7800] ;  /* 0x00780000ad08783b */ /* 0x000ea60000004200 */
[C---:B------:R-:W-:Y:S03]  /*13ba0*/  HMMA.16816.F32 R56, R164.reuse, R14, R56 ;  /* 0x0000000ea438723c */ /* 0x040fe60000001838 */
[----:B------:R-:W-:Y:S02]  /*13bb0*/  ISETP.LE.U32.AND P0, PT, R13, UR11, PT ;  /* 0x0000000b0d007c0c */ /* 0x000fe4000bf03070 */
[----:B------:R-:W2:Y:S03]  /*13bc0*/  LDSM.16.MT88.4 R12, [R172+0x7800] ;  /* 0x00780000ac0c783b */ /* 0x000ea60000004200 */
[C---:B------:R-:W-:Y:S08]  /*13bd0*/  HMMA.16816.F32 R60, R164.reuse, R16, R60 ;  /* 0x00000010a43c723c */ /* 0x040ff0000000183c */
[C---:B------:R-:W-:Y:S03]  /*13be0*/  HMMA.16816.F32 R64, R164.reuse, R18, R64 ;  /* 0x00000012a440723c */ /* 0x040fe60000001840 */
[----:B------:R-:W-:Y:S05]  /*13bf0*/  @!P0 HADD2 R234, -R174.H0_H0, -RZ.H0_H0 ;  /* 0xa00000ffaeea8230 */ /* 0x000fea0000000900 */
[C---:B-1----:R-:W-:Y:S03]  /*13c00*/  HMMA.16816.F32 R68, R164.reuse, R20, R68 ;  /* 0x00000014a444723c */ /* 0x042fe60000001844 */
[----:B------:R-:W-:Y:S02]  /*13c10*/  @!P0 PRMT R174, R234, 0x5410, RZ ;  /* 0x00005410eaae8816 */ /* 0x000fe400000000ff */
[----:B------:R-:W-:Y:S03]  /*13c20*/  ISETP.GT.U32.AND P0, PT, R195, UR11, PT ;  /* 0x0000000bc3007c0c */ /* 0x000fe6000bf04070 */
[C---:B------:R-:W-:Y:S01]  /*13c30*/  HMMA.16816.F32 R72, R164.reuse, R22, R72 ;  /* 0x00000016a448723c */ /* 0x040fe20000001848 */
[----:B------:R-:W-:Y:S04]  /*13c40*/  STG.E.U16 desc[UR28][R192.64+0x60], R174 ;  /* 0x000060aec0007986 */ /* 0x000fe8000c10151c */
[----:B------:R-:W-:Y:S03]  /*13c50*/  STG.E.U16 desc[UR28][R190.64+0x70], R177 ;  /* 0x000070b1be007986 */ /* 0x000fe6000c10151c */
[C---:B------:R-:W-:Y:S01]  /*13c60*/  HMMA.16816.F32 R76, R164.reuse, R24, R76 ;  /* 0x00000018a44c723c */ /* 0x040fe2000000184c */
[----:B------:R-:W-:Y:S02]  /*13c70*/  STG.E.U16 desc[UR28][R190.64+0x72], R176 ;  /* 0x000072b0be007986 */ /* 0x000fe4000c10151c */
[----:B------:R-:W-:Y:S02]  /*13c80*/  @P0 HADD2 R243, -R178.H0_H0, -RZ.H0_H0 ;  /* 0xa00000ffb2f30230 */ /* 0x000fe40000000900 */
[----:B------:R-:W-:Y:S03]  /*13c90*/  STG.E.U16 desc[UR28][R192.64+0x70], R179 ;  /* 0x000070b3c0007986 */ /* 0x000fe6000c10151c */
[C---:B------:R-:W-:Y:S03]  /*13ca0*/  HMMA.16816.F32 R80, R164.reuse, R26, R80 ;  /* 0x0000001aa450723c */ /* 0x040fe60000001850 */
[----:B------:R-:W-:Y:S02]  /*13cb0*/  @P0 PRMT R178, R243, 0x5410, RZ ;  /* 0x00005410f3b20816 */ /* 0x000fe400000000ff */
[----:B---3--:R-:W-:Y:S03]  /*13cc0*/  IADD3 R3, P0, PT, R190, -0x80, RZ ;  /* 0xffffff80be037810 */ /* 0x008fe60007f1e0ff */
[C---:B------:R-:W-:Y:S01]  /*13cd0*/  HMMA.16816.F32 R84, R164.reuse, R28, R84 ;  /* 0x0000001ca454723c */ /* 0x040fe20000001854 */
[----:B------:R-:W-:Y:S04]  /*13ce0*/  STG.E.U16 desc[UR28][R192.64+0x72], R178 ;  /* 0x000072b2c0007986 */ /* 0x000fe8000c10151c */
[----:B------:R1:W-:Y:S03]  /*13cf0*/  STL [R1+0x2c], R3 ;  /* 0x00002c0301007387 */ /* 0x0003e60000100800 */
[C---:B------:R-:W-:Y:S08]  /*13d00*/  HMMA.16816.F32 R88, R164.reuse, R30, R88 ;  /* 0x0000001ea458723c */ /* 0x040ff00000001858 */
[C---:B------:R-:W-:Y:S08]  /*13d10*/  HMMA.16816.F32 R92, R164.reuse, R32, R92 ;  /* 0x00000020a45c723c */ /* 0x040ff0000000185c */
[C---:B------:R-:W-:Y:S03]  /*13d20*/  HMMA.16816.F32 R96, R164.reuse, R34, R96 ;  /* 0x00000022a460723c */ /* 0x040fe60000001860 */
[----:B-1----:R-:W-:Y:S05]  /*13d30*/  FADD.FTZ R3, R186, R194 ;  /* 0x000000c2ba037221 */ /* 0x002fea0000010000 */
[C---:B----4-:R-:W-:Y:S08]  /*13d40*/  HMMA.16816.F32 R100, R164.reuse, R168, R100 ;  /* 0x000000a8a464723c */ /* 0x050ff00000001864 */
[C---:B------:R-:W-:Y:S08]  /*13d50*/  HMMA.16816.F32 R104, R164.reuse, R170, R104 ;  /* 0x000000aaa468723c */ /* 0x040ff00000001868 */
[C---:B------:R-:W-:Y:S03]  /*13d60*/  HMMA.16816.F32 R108, R164.reuse, R4, R108 ;  /* 0x00000004a46c723c */ /* 0x040fe6000000186c */
[----:B------:R-:W-:Y:S01]  /*13d70*/  IADD3.X R5, PT, PT, R191, -0x1, RZ, P0, !PT ;  /* 0xffffffffbf057810 */ /* 0x000fe200007fe4ff */
[----:B------:R-:W-:Y:S04]  /*13d80*/  FADD.FTZ R4, R189, R187 ;  /* 0x000000bbbd047221 */ /* 0x000fe80000010000 */
[C---:B------:R-:W-:Y:S01]  /*13d90*/  HMMA.16816.F32 R112, R164.reuse, R6, R112 ;  /* 0x00000006a470723c */ /* 0x040fe20000001870 */
[----:B------:R-:W-:Y:S04]  /*13da0*/  STL [R1+0x28], R5 ;  /* 0x0000280501007387 */ /* 0x000fe80000100800 */
[----:B------:R1:W-:Y:S03]  /*13db0*/  STL [R1+0x34], R3 ;  /* 0x0000340301007387 */ /* 0x0003e60000100800 */
[C---:B--2---:R-:W-:Y:S01]  /*13dc0*/  HMMA.16816.F32 R116, R164.reuse, R8, R116 ;  /* 0x00000008a474723c */ /* 0x044fe20000001874 */
[----:B------:R2:W-:Y:S07]  /*13dd0*/  STL [R1+0x30], R4 ;  /* 0x0000300401007387 */ /* 0x0005ee0000100800 */
[C---:B------:R-:W-:Y:S08]  /*13de0*/  HMMA.16816.F32 R120, R164.reuse, R10, R120 ;  /* 0x0000000aa478723c */ /* 0x040ff00000001878 */
[C---:B------:R-:W-:Y:S03]  /*13df0*/  HMMA.16816.F32 R124, R164.reuse, R12, R124 ;  /* 0x0000000ca47c723c */ /* 0x040fe6000000187c */
[----:B-1----:R-:W-:Y:S05]  /*13e00*/  MOV R3, R2 ;  /* 0x0000000200037202 */ /* 0x002fea0000000f00 */
[----:B------:R-:W-:Y:S03]  /*13e10*/  HMMA.16816.F32 R128, R164, R14, R128 ;  /* 0x0000000ea480723c */ /* 0x000fe60000001880 */
[----:B------:R-:W-:Y:S05]  /*13e20*/  MOV R164, R0 ;  /* 0x0000000000a47202 */ /* 0x000fea0000000f00 */
[----:B------:R-:W-:Y:S01]  /*13e30*/  @!UPT UIADD3 URZ, UPT, UPT, URZ, URZ, URZ ;  /* 0x000000fffffff290 */ /* 0x000fe2000fffe0ff */
[----:B--2---:R-:W-:Y:S11]  /*13e40*/  BRA.U UP0, `(.L_x_693) ;  /* 0xffffffad009c7547 */ /* 0x004ff6000b83ffff */
.L_x_692:
[----:B------:R-:W2:Y:S01]  /*13e50*/  LDL.LU R8, [R1+0x34] ;  /* 0x0000340001087983 */ /* 0x000ea20000300800 */
[----:B------:R-:W1:Y:S03]  /*13e60*/  LDCU UR4, c[0x0][0x4fc] ;  /* 0x00009f80ff0477ac */ /* 0x000e660008000800 */
[----:B------:R-:W4:Y:S01]  /*13e70*/  LDL.LU R7, [R1+0x30] ;  /* 0x0000300001077983 */ /* 0x000f220000300800 */
[----:B------:R-:W-:Y:S01]  /*13e80*/  UISETP.NE.AND UP3, UPT, UR20, -0x1, UPT ;  /* 0xffffffff1400788c */ /* 0x000fe2000bf65270 */
[C---:B-----5:R-:W-:Y:S01]  /*13e90*/  LOP3.LUT P1, RZ, R207.reuse, 0x10, RZ, 0xc0, !PT ;  /* 0x00000010cfff7812 */ /* 0x060fe2000782c0ff */
[----:B------:R-:W1:Y:S01]  /*13ea0*/  S2UR UR11, SR_CTAID.Y ;  /* 0x00000000000b79c3 */ /* 0x000e620000002600 */
[----:B---3--:R-:W3:Y:S01]  /*13eb0*/  LDL.LU R4, [R1+0x24] ;  /* 0x0000240001047983 */ /* 0x008ee20000300800 */
[C---:B------:R-:W-:Y:S01]  /*13ec0*/  LOP3.LUT P2, RZ, R207.reuse, 0x8, RZ, 0xc0, !PT ;  /* 0x00000008cfff7812 */ /* 0x040fe2000784c0ff */
[----:B------:R-:W1:Y:S01]  /*13ed0*/  LDCU UR9, c[0x0][0x434] ;  /* 0x00008680ff0977ac */ /* 0x000e620008000800 */
[----:B------:R-:W-:-:S02]  /*13ee0*/  LOP3.LUT P0, RZ, R207, 0x4, RZ, 0xc0, !PT ;  /* 0x00000004cfff7812 */ /* 0x000fc4000780c0ff */
[----:B------:R-:W-:Y:S01]  /*13ef0*/  MOV R9, 0x10 ;  /* 0x0000001000097802 */ /* 0x000fe20000000f00 */
[----:B------:R-:W3:Y:S03]  /*13f00*/  LDCU.U8 UR10, c[0x0][0x548] ;  /* 0x0000a900ff0a77ac */ /* 0x000ee60008000000 */
[----:B------:R-:W-:Y:S01]  /*13f10*/  SEL R9, R9, 0xfffffff0, !P0 ;  /* 0xfffffff009097807 */ /* 0x000fe20004000000 */
[----:B------:R-:W1:Y:S01]  /*13f20*/  @!UP3 LDCU.64 UR6, c[0x0][0x400] ;  /* 0x00008000ff06b7ac */ /* 0x000e620008000a00 */
[----:B------:R-:W-:Y:S01]  /*13f30*/  UISETP.NE.AND UP2, UPT, UR20, -0x1, UPT ;  /* 0xffffffff1400788c */ /* 0x000fe2000bf45270 */
[----:B------:R-:W3:Y:S01]  /*13f40*/  LDCU UR13, c[0x0][0x434] ;  /* 0x00008680ff0d77ac */ /* 0x000ee20008000800 */
[----:B-1----:R-:W-:-:S04]  /*13f50*/  @!UP3 UIMAD.WIDE.U32 UR16, UR11, UR6, URZ ;  /* 0x000000060b10b2a5 */ /* 0x002fc8000f8e00ff */
[----:B------:R-:W-:Y:S01]  /*13f60*/  @!UP3 UIMAD UR12, UR11, UR7, UR17 ;  /* 0x000000070b0cb2a4 */ /* 0x000fe2000f8e0211 */
[----:B------:R-:W1:Y:S02]  /*13f70*/  @UP3 LDCU.64 UR6, c[0x0][0x408] ;  /* 0x00008100ff0637ac */ /* 0x000e640008000a00 */
[----:B-1----:R-:W-:Y:S01]  /*13f80*/  @UP3 UIMAD.WIDE.U32 UR18, UR20, UR6, URZ ;  /* 0x00000006141232a5 */ /* 0x002fe2000f8e00ff */
[----:B------:R-:W1:Y:S03]  /*13f90*/  S2UR UR6, SR_CTAID.Z ;  /* 0x00000000000679c3 */ /* 0x000e660000002700 */
[----:B------:R-:W-:Y:S02]  /*13fa0*/  @UP3 UIMAD UR12, UR20, UR7, UR19 ;  /* 0x00000007140c32a4 */ /* 0x000fe4000f8e0213 */
[----:B------:R-:W-:Y:S01]  /*13fb0*/  @!UP2 UIMAD UR20, UR11, UR9, URZ ;  /* 0x000000090b14a2a4 */ /* 0x000fe2000f8e02ff */
[----:B------:R-:W-:Y:S01]  /*13fc0*/  @UP3 UMOV UR16, UR18 ;  /* 0x0000001200103c82 */ /* 0x000fe20008000000 */
[----:B--2---:R-:W2:Y:S04]  /*13fd0*/  SHFL.BFLY PT, R5, R8, 0x2, 0x1f ;  /* 0x0c401f0008057f89 */ /* 0x004ea800000e0000 */
[----:B----4-:R-:W4:Y:S01]  /*13fe0*/  SHFL.BFLY PT, R6, R7, 0x2, 0x1f ;  /* 0x0c401f0007067f89 */ /* 0x010f2200000e0000 */
[----:B---3--:R-:W-:Y:S01]  /*13ff0*/  MOV R14, R4 ;  /* 0x00000004000e7202 */ /* 0x008fe20000000f00 */
[----:B--2---:R-:W-:Y:S01]  /*14000*/  FADD.FTZ R5, R5, R8 ;  /* 0x0000000805057221 */ /* 0x004fe20000010000 */
[----:B------:R-:W-:Y:S01]  /*14010*/  MOV R8, 0x20 ;  /* 0x0000002000087802 */ /* 0x000fe20000000f00 */
[----:B----4-:R-:W-:-:S03]  /*14020*/  FADD.FTZ R6, R6, R7 ;  /* 0x0000000706067221 */ /* 0x010fc60000010000 */
[----:B------:R-:W2:Y:S01]  /*14030*/  SHFL.BFLY PT, R3, R5, 0x1, 0x1f ;  /* 0x0c201f0005037f89 */ /* 0x000ea200000e0000 */
[----:B------:R-:W-:-:S03]  /*14040*/  SEL R8, R8, 0xffffffe0, !P2 ;  /* 0xffffffe008087807 */ /* 0x000fc60005000000 */
[----:B------:R-:W3:Y:S01]  /*14050*/  SHFL.BFLY PT, R4, R6, 0x1, 0x1f ;  /* 0x0c201f0006047f89 */ /* 0x000ee200000e0000 */
[----:B--2---:R-:W-:Y:S01]  /*14060*/  FADD.FTZ R5, R5, R3 ;  /* 0x0000000305057221 */ /* 0x004fe20000010000 */
[----:B---3--:R-:W-:-:S03]  /*14070*/  FADD.FTZ R4, R6, R4 ;  /* 0x0000000406047221 */ /* 0x008fc60000010000 */
[----:B------:R-:W2:Y:S01]  /*14080*/  MUFU.RCP R3, R5 ;  /* 0x0000000500037308 */ /* 0x000ea20000001000 */
[----:B------:R-:W-:Y:S02]  /*14090*/  SHF.L.U32 R6, R207, 0x4, RZ ;  /* 0x00000004cf067819 */ /* 0x000fe400000006ff */
[----:B------:R-:W-:Y:S02]  /*140a0*/  FSETP.NE.FTZ.AND P4, PT, R5, RZ, PT ;  /* 0x000000ff0500720b */ /* 0x000fe40003f95000 */
[----:B------:R-:W-:Y:S02]  /*140b0*/  FSETP.NE.FTZ.AND P3, PT, R4, RZ, PT ;  /* 0x000000ff0400720b */ /* 0x000fe40003f75000 */
[----:B------:R-:W-:Y:S01]  /*140c0*/  LOP3.LUT R6, R6, 0x1c0, RZ, 0xc0, !PT ;  /* 0x000001c006067812 */ /* 0x000fe200078ec0ff */
[----:B------:R-:W3:Y:S03]  /*140d0*/  MUFU.RCP R7, R4 ;  /* 0x0000000400077308 */ /* 0x000ee60000001000 */
[----:B------:R-:W-:-:S04]  /*140e0*/  LOP3.LUT R6, R6, 0x38, R180, 0xf8, !PT ;  /* 0x0000003806067812 */ /* 0x000fc800078ef8b4 */
[----:B------:R-:W-:Y:S02]  /*140f0*/  LOP3.LUT R6, R6, R181, R206, 0xfe, !PT ;  /* 0x000000b506067212 */ /* 0x000fe400078efece */
[----:B--2---:R-:W-:Y:S02]  /*14100*/  FSEL R3, R3, 1, P4 ;  /* 0x3f80000003037808 */ /* 0x004fe40002000000 */
[----:B------:R-:W-:-:S03]  /*14110*/  LEA R6, R6, UR5, 0x1 ;  /* 0x0000000506067c11 */ /* 0x000fc6000f8e08ff */
[----:B------:R-:W-:Y:S01]  /*14120*/  FMUL.FTZ R3, R3, UR4 ;  /* 0x0000000403037c20 */ /* 0x000fe20008410000 */
[C---:B------:R-:W-:Y:S02]  /*14130*/  IADD3 R11, PT, PT, R6.reuse, 0x40, RZ ;  /* 0x00000040060b7810 */ /* 0x040fe40007ffe0ff */
[----:B---3--:R-:W-:Y:S01]  /*14140*/  FSEL R7, R7, 1, P3 ;  /* 0x3f80000007077808 */ /* 0x008fe20001800000 */
[C---:B------:R-:W-:Y:S01]  /*14150*/  FMUL.FTZ R160, R3.reuse, R160 ;  /* 0x000000a003a07220 */ /* 0x040fe20000410000 */
[C---:B------:R-:W-:Y:S01]  /*14160*/  FMUL.FTZ R161, R3.reuse, R161 ;  /* 0x000000a103a17220 */ /* 0x040fe20000410000 */
[C---:B------:R-:W-:Y:S01]  /*14170*/  FMUL.FTZ R156, R3.reuse, R156 ;  /* 0x0000009c039c7220 */ /* 0x040fe20000410000 */
[----:B------:R-:W-:Y:S01]  /*14180*/  FMUL.FTZ R157, R3, R157 ;  /* 0x0000009d039d7220 */ /* 0x000fe20000410000 */
[----:B------:R-:W-:Y:S01]  /*14190*/  FMUL.FTZ R7, R7, UR4 ;  /* 0x0000000407077c20 */ /* 0x000fe20008410000 */
        /* <DEDUP_REMOVED lines=70> */
[C---:B------:R-:W-:Y:S01]  /*14600*/  IADD3 R10, PT, PT, R6.reuse, R8, RZ ;  /* 0x00000008060a7210 */ /* 0x040fe20007ffe0ff */
[C---:B------:R-:W-:Y:S01]  /*14610*/  FMUL.FTZ R140, R3.reuse, R140 ;  /* 0x0000008c038c7220 */ /* 0x040fe20000410000 */
[C---:B------:R-:W-:Y:S01]  /*14620*/  @P1 IADD3 R11, PT, PT, R6.reuse, -0x40, RZ ;  /* 0xffffffc0060b1810 */ /* 0x040fe20007ffe0ff */
        /* <DEDUP_REMOVED lines=22> */
[----:B------:R-:W-:Y:S01]  /*14790*/  STS [R6], R160 ;  /* 0x000000a006007388 */ /* 0x000fe20000000800 */
[----:B------:R-:W-:Y:S01]  /*147a0*/  IADD3 R8, PT, PT, R8, R11, RZ ;  /* 0x0000000b08087210 */ /* 0x000fe20007ffe0ff */
        /* <DEDUP_REMOVED lines=8> */
[----:B------:R-:W-:Y:S01]  /*14830*/  FMUL.FTZ R52, R3, R52 ;  /* 0x0000003403347220 */ /* 0x000fe20000410000 */
[----:B------:R-:W-:Y:S01]  /*14840*/  IADD3 R13, PT, PT, R9, R11, RZ ;  /* 0x0000000b090d7210 */ /* 0x000fe20007ffe0ff */
[----:B------:R-:W-:Y:S01]  /*14850*/  STS [R7+0x400], R158 ;  /* 0x0004009e07007388 */ /* 0x000fe20000000800 */
[----:B------:R-:W-:Y:S01]  /*14860*/  F2FP.F16.F32.PACK_AB R136, R137, R136 ;  /* 0x000000888988723e */ /* 0x000fe200000000ff */
[----:B------:R-:W-:Y:S01]  /*14870*/  FMUL.FTZ R53, R3, R53 ;  /* 0x0000003503357220 */ /* 0x000fe20000410000 */
[----:B------:R-:W-:Y:S01]  /*14880*/  F2FP.F16.F32.PACK_AB R138, R139, R138 ;  /* 0x0000008a8b8a723e */ /* 0x000fe200000000ff */
[----:B------:R-:W-:Y:S01]  /*14890*/  STS [R10], R152 ;  /* 0x000000980a007388 */ /* 0x000fe20000000800 */
[----:B------:R-:W-:Y:S01]  /*148a0*/  F2FP.F16.F32.PACK_AB R132, R133, R132 ;  /* 0x000000848584723e */ /* 0x000fe200000000ff */
[----:B------:R-:W-:Y:S01]  /*148b0*/  FMUL.FTZ R56, R3, R56 ;  /* 0x0000003803387220 */ /* 0x000fe20000410000 */
[----:B------:R-:W-:Y:S01]  /*148c0*/  F2FP.F16.F32.PACK_AB R134, R135, R134 ;  /* 0x000000868786723e */ /* 0x000fe200000000ff */
[----:B------:R-:W-:Y:S01]  /*148d0*/  STS [R10+0x400], R154 ;  /* 0x0004009a0a007388 */ /* 0x000fe20000000800 */
[----:B------:R-:W-:Y:S01]  /*148e0*/  IADD3 R9, PT, PT, R9, R8, RZ ;  /* 0x0000000809097210 */ /* 0x000fe20007ffe0ff */
        /* <DEDUP_REMOVED lines=24> */
[----:B------:R-:W2:Y:S01]  /*14a70*/  LDCU.U8 UR4, c[0x0][0x549] ;  /* 0x0000a920ff0477ac */ /* 0x000ea20008000000 */
[----:B------:R-:W-:Y:S01]  /*14a80*/  F2FP.F16.F32.PACK_AB R54, R55, R54 ;  /* 0x000000363736723e */ /* 0x000fe200000000ff */
[----:B------:R-:W-:Y:S01]  /*14a90*/  STS [R8], R136 ;  /* 0x0000008808007388 */ /* 0x000fe20000000800 */
[C---:B------:R-:W-:Y:S01]  /*14aa0*/  FMUL.FTZ R76, R3.reuse, R76 ;  /* 0x0000004c034c7220 */ /* 0x040fe20000410000 */
[----:B------:R-:W-:Y:S01]  /*14ab0*/  FMUL.FTZ R77, R3, R77 ;  /* 0x0000004d034d7220 */ /* 0x000fe20000410000 */
[----:B------:R-:W-:Y:S01]  /*14ac0*/  F2FP.F16.F32.PACK_AB R56, R57, R56 ;  /* 0x000000383938723e */ /* 0x000fe200000000ff */
[----:B------:R-:W-:Y:S01]  /*14ad0*/  STS [R8+0x400], R138 ;  /* 0x0004008a08007388 */ /* 0x000fe20000000800 */
[----:B------:R-:W-:Y:S01]  /*14ae0*/  F2FP.F16.F32.PACK_AB R58, R59, R58 ;  /* 0x0000003a3b3a723e */ /* 0x000fe200000000ff */
[C---:B------:R-:W-:Y:S01]  /*14af0*/  FMUL.FTZ R80, R3.reuse, R80 ;  /* 0x0000005003507220 */ /* 0x040fe20000410000 */
[----:B------:R-:W-:Y:S01]  /*14b00*/  FMUL.FTZ R81, R3, R81 ;  /* 0x0000005103517220 */ /* 0x000fe20000410000 */
[----:B------:R-:W-:Y:S01]  /*14b10*/  STS [R9], R132 ;  /* 0x0000008409007388 */ /* 0x000fe20000000800 */
        /* <DEDUP_REMOVED lines=61> */
[----:B--2---:R-:W-:Y:S01]  /*14ef0*/  UISETP.NE.AND UP1, UPT, UR4, URZ, UPT ;  /* 0x000000ff0400728c */ /* 0x004fe2000bf25270 */
[----:B------:R-:W-:Y:S01]  /*14f00*/  F2FP.F16.F32.PACK_AB R108, R109, R108 ;  /* 0x0000006c6d6c723e */ /* 0x000fe200000000ff */
[----:B------:R-:W-:Y:S01]  /*14f10*/  STS [R9+0x2000], R64 ;  /* 0x0020004009007388 */ /* 0x000fe20000000800 */
[----:B------:R-:W-:Y:S01]  /*14f20*/  F2FP.F16.F32.PACK_AB R110, R111, R110 ;  /* 0x0000006e6f6e723e */ /* 0x000fe200000000ff */
[----:B------:R-:W-:Y:S01]  /*14f30*/  FMUL.FTZ R128, R3, R128 ;  /* 0x0000008003807220 */ /* 0x000fe20000410000 */
[----:B------:R-:W-:Y:S01]  /*14f40*/  F2FP.F16.F32.PACK_AB R112, R113, R112 ;  /* 0x000000707170723e */ /* 0x000fe200000000ff */
[----:B------:R-:W-:Y:S01]  /*14f50*/  STS [R9+0x2400], R66 ;  /* 0x0024004209007388 */ /* 0x000fe20000000800 */
[----:B------:R-:W-:Y:S01]  /*14f60*/  F2FP.F16.F32.PACK_AB R114, R115, R114 ;  /* 0x000000727372723e */ /* 0x000fe200000000ff */
[----:B------:R-:W-:Y:S01]  /*14f70*/  FMUL.FTZ R3, R3, R129 ;  /* 0x0000008103037220 */ /* 0x000fe20000410000 */
[----:B------:R-:W-:Y:S01]  /*14f80*/  F2FP.F16.F32.PACK_AB R116, R117, R116 ;  /* 0x000000747574723e */ /* 0x000fe200000000ff */
[----:B------:R-:W-:Y:S01]  /*14f90*/  STS [R6+0x4000], R68 ;  /* 0x0040004406007388 */ /* 0x000fe20000000800 */
[----:B------:R-:W-:Y:S01]  /*14fa0*/  F2FP.F16.F32.PACK_AB R118, R119, R118 ;  /* 0x000000767776723e */ /* 0x000fe200000000ff */
[----:B------:R-:W2:Y:S01]  /*14fb0*/  S2UR UR4, SR_CTAID.X ;  /* 0x00000000000479c3 */ /* 0x000ea20000002500 */
[----:B------:R-:W-:Y:S01]  /*14fc0*/  F2FP.F16.F32.PACK_AB R120, R121, R120 ;  /* 0x000000787978723e */ /* 0x000fe200000000ff */
[----:B------:R-:W-:Y:S01]  /*14fd0*/  STS [R6+0x4400], R70 ;  /* 0x0044004606007388 */ /* 0x000fe20000000800 */
[----:B------:R-:W-:Y:S01]  /*14fe0*/  F2FP.F16.F32.PACK_AB R122, R123, R122 ;  /* 0x0000007a7b7a723e */ /* 0x000fe200000000ff */
[----:B------:R-:W3:Y:S01]  /*14ff0*/  @UP1 LDCU UR8, c[0x0][0x430] ;  /* 0x00008600ff0817ac */ /* 0x000ee20008000800 */
[----:B------:R-:W-:Y:S01]  /*15000*/  F2FP.F16.F32.PACK_AB R124, R125, R124 ;  /* 0x0000007c7d7c723e */ /* 0x000fe200000000ff */
[----:B------:R-:W-:Y:S01]  /*15010*/  STS [R7+0x4000], R72 ;  /* 0x0040004807007388 */ /* 0x000fe20000000800 */
[----:B------:R-:W-:Y:S01]  /*15020*/  F2FP.F16.F32.PACK_AB R126, R127, R126 ;  /* 0x0000007e7f7e723e */ /* 0x000fe200000000ff */
[----:B------:R-:W-:Y:S01]  /*15030*/  UISETP.NE.AND UP0, UPT, UR10, URZ, !UP1 ;  /* 0x000000ff0a00728c */ /* 0x000fe2000cf05270 */
[----:B------:R-:W-:Y:S01]  /*15040*/  F2FP.F16.F32.PACK_AB R3, R3, R128 ;  /* 0x000000800303723e */ /* 0x000fe200000000ff */
[----:B------:R-:W-:Y:S01]  /*15050*/  STS [R7+0x4400], R74 ;  /* 0x0044004a07007388 */ /* 0x000fe20000000800 */
[----:B------:R-:W4:Y:S03]  /*15060*/  @UP1 LDCU UR15, c[0x0][0x430] ;  /* 0x00008600ff0f17ac */ /* 0x000f260008000800 */
[----:B------:R-:W-:Y:S01]  /*15070*/  STS [R10+0x4000], R76 ;  /* 0x0040004c0a007388 */ /* 0x000fe20000000800 */
[----:B------:R-:W-:-:S03]  /*15080*/  @UP1 UMOV UR7, 0x1 ;  /* 0x0000000100071882 */ /* 0x000fc60000000000 */
[----:B------:R-:W-:Y:S04]  /*15090*/  STS [R10+0x4400], R78 ;  /* 0x0044004e0a007388 */ /* 0x000fe80000000800 */
[----:B------:R-:W-:Y:S01]  /*150a0*/  STS [R12+0x4000], R80 ;  /* 0x004000500c007388 */ /* 0x000fe20000000800 */
[----:B---3--:R-:W-:-:S03]  /*150b0*/  @UP1 UIMAD UR13, UR8, UR9, URZ ;  /* 0x00000009080d12a4 */ /* 0x008fc6000f8e02ff */
        /* <DEDUP_REMOVED lines=25> */
[----:B---3--:R-:W-:-:S04]  /*15250*/  LOP3.LUT R3, R14, 0x1f8, RZ, 0xc0, !PT ;  /* 0x000001f80e037812 */ /* 0x008fc800078ec0ff */
        /* <DEDUP_REMOVED lines=13> */
.L_x_696:
[----:B------:R-:W-:Y:S01]  /*15330*/  BAR.SYNC.DEFER_BLOCKING 0x0 ;  /* 0x0000000000007b1d */ /* 0x000fe20000010000 */
[----:B------:R-:W-:Y:S01]  /*15340*/  UIMAD UR13, UR6, UR13, URZ ;  /* 0x0000000d060d72a4 */ /* 0x000fe2000f8e02ff */
[----:B------:R-:W-:Y:S01]  /*15350*/  LOP3.LUT P0, RZ, R207, 0x3, RZ, 0xc0, !PT ;  /* 0x00000003cfff7812 */ /* 0x000fe2000780c0ff */
[----:B------:R-:W-:Y:S01]  /*15360*/  UIMAD UR9, UR4, UR15, URZ ;  /* 0x0000000f040972a4 */ /* 0x000fe2000f8e02ff */
[----:B------:R-:W-:Y:S01]  /*15370*/  MOV R13, 0x7f800000 ;  /* 0x7f800000000d7802 */ /* 0x000fe20000000f00 */
[----:B------:R-:W-:Y:S01]  /*15380*/  USEL UR20, UR20, URZ, UP0 ;  /* 0x000000ff14147287 */ /* 0x000fe20008000000 */
[----:B------:R1:W2:Y:S02]  /*15390*/  @P4 MUFU.LG2 R7, R5 ;  /* 0x0000000500074308 */ /* 0x0002a40000000c00 */
[----:B------:R-:W3:Y:S01]  /*153a0*/  @P4 LDC R6, c[0x0][0x458] ;  /* 0x00011600ff064b82 */ /* 0x000ee20000000800 */
[----:B------:R-:W4:Y:S01]  /*153b0*/  S2R R24, SR_CTAID.X ;  /* 0x0000000000187919 */ /* 0x000f220000002500 */
[----:B------:R-:W-:Y:S01]  /*153c0*/  @!UP0 UIMAD UR13, UR11, UR7, UR13 ;  /* 0x000000070b0d82a4 */ /* 0x000fe2000f8e020d */
[----:B------:R-:W-:Y:S01]  /*153d0*/  BSSY.RECONVERGENT B0, `(.L_x_697) ;  /* 0x0000024000007945 */ /* 0x000fe20003800200 */
[----:B------:R-:W-:Y:S01]  /*153e0*/  USHF.L.U32 UR9, UR9, 0x6, URZ ;  /* 0x0000000609097899 */ /* 0x000fe200080006ff */
[----:B------:R-:W-:Y:S01]  /*153f0*/  MOV R12, 0x7f800000 ;  /* 0x7f800000000c7802 */ /* 0x000fe20000000f00 */
[----:B------:R-:W-:Y:S01]  /*15400*/  USEL UR5, UR5, URZ, UP0 ;  /* 0x000000ff05057287 */ /* 0x000fe20008000000 */
[----:B------:R-:W5:Y:S01]  /*15410*/  @P3 MUFU.LG2 R4, R4 ;  /* 0x0000000400043308 */ /* 0x000f620000000c00 */
[----:B------:R-:W-:-:S02]  /*15420*/  USHF.R.S32.HI UR8, URZ, 0x1f, UR13 ;  /* 0x0000001fff087899 */ /* 0x000fc4000801140d */
[----:B------:R-:W-:Y:S02]  /*15430*/  USHF.R.S32.HI UR7, URZ, 0x1f, UR9 ;  /* 0x0000001fff077899 */ /* 0x000fe40008011409 */
[----:B------:R-:W-:Y:S01]  /*15440*/  UIADD3 UR20, UP1, UP0, UR9, UR20, UR13 ;  /* 0x0000001409147290 */ /* 0x000fe2000f83e00d */
[----:B-1----:R-:W1:Y:S01]  /*15450*/  @P3 LDC R5, c[0x0][0x458] ;  /* 0x00011600ff053b82 */ /* 0x002e620000000800 */
[----:B------:R1:W1:Y:S01]  /*15460*/  LDS.128 R8, [R3+0x1800] ;  /* 0x0018000003087984 */ /* 0x0002620000000c00 */
[----:B--2---:R-:W-:Y:S01]  /*15470*/  @P4 FMUL.FTZ R7, R7, 0.69314718246459960938 ;  /* 0x3f31721807074820 */ /* 0x004fe20000410000 */
[----:B------:R-:W-:Y:S01]  /*15480*/  UIADD3.X UR5, UPT, UPT, UR7, UR5, UR8, UP1, UP0 ;  /* 0x0000000507057290 */ /* 0x000fe20008fe0408 */
[----:B-----5:R-:W-:Y:S02]  /*15490*/  @P3 FMUL.FTZ R4, R4, 0.69314718246459960938 ;  /* 0x3f31721804043820 */ /* 0x020fe40000410000 */
[----:B---3--:R-:W-:Y:S02]  /*154a0*/  @P4 FFMA.FTZ R13, R2, R6, R7 ;  /* 0x00000006020d4223 */ /* 0x008fe40000010007 */
[----:B-1----:R-:W-:Y:S01]  /*154b0*/  @P3 FFMA.FTZ R12, R0, R5, R4 ;  /* 0x00000005000c3223 */ /* 0x002fe20000010004 */
[----:B----4-:R-:W-:Y:S06]  /*154c0*/  @P0 BRA `(.L_x_698) ;  /* 0x0000000000500947 */ /* 0x010fec0003800000 */
        /* <DEDUP_REMOVED lines=9> */
[C---:B------:R-:W-:Y:S01]  /*15560*/  @!P3 IADD3 R2, P1, PT, R0.reuse, UR20, RZ ;  /* 0x000000140002bc10 */ /* 0x040fe2000ff3e0ff */
[----:B------:R-:W2:Y:S03]  /*15570*/  @!P2 LDC.64 R4, c[0x0][0x420] ;  /* 0x00010800ff04ab82 */ /* 0x000ea60000000a00 */
        /* <DEDUP_REMOVED lines=9> */
.L_x_698:
[----:B------:R-:W-:Y:S05]  /*15610*/  BSYNC.RECONVERGENT B0 ;  /* 0x0000000000007941 */ /* 0x000fea0003800200 */
.L_x_697:
        /* <DEDUP_REMOVED lines=8> */
[C---:B------:R-:W-:Y:S01]  /*156a0*/  ISETP.GE.AND P3, PT, R12.reuse, UR14, PT ;  /* 0x0000000e0c007c0c */ /* 0x040fe2000bf66270 */
[----:B------:R-:W-:Y:S01]  /*156b0*/  VIADD R4, R12, 0x10 ;  /* 0x000000100c047836 */ /* 0x000fe20000000000 */
[----:B------:R-:W-:Y:S01]  /*156c0*/  IADD3.X R7, PT, PT, RZ, UR12, RZ, P0, !PT ;  /* 0x0000000cff077c10 */ /* 0x000fe200087fe4ff */
[----:B------:R-:W-:Y:S01]  /*156d0*/  IMAD.WIDE.U32 R24, R24, 0x40, R12 ;  /* 0x0000004018187825 */ /* 0x000fe200078e000c */
[----:B------:R-:W-:Y:S01]  /*156e0*/  IADD3 R2, PT, PT, R12, 0x20, RZ ;  /* 0x000000200c027810 */ /* 0x000fe20007ffe0ff */
[----:B------:R2:W4:Y:S01]  /*156f0*/  LDS.128 R16, [R3+0x2000] ;  /* 0x0020000003107984 */ /* 0x0005220000000c00 */
[----:B------:R-:W-:Y:S01]  /*15700*/  ISETP.GE.AND P2, PT, R4, UR14, PT ;  /* 0x0000000e04007c0c */ /* 0x000fe2000bf46270 */
[----:B---3--:R-:W-:Y:S01]  /*15710*/  IMAD.U32 R26, RZ, RZ, UR4 ;  /* 0x00000004ff1a7e24 */ /* 0x008fe2000f8e00ff */
[----:B------:R-:W-:Y:S01]  /*15720*/  MOV R28, UR5 ;  /* 0x00000005001c7c02 */ /* 0x000fe20008000f00 */
[----:B------:R-:W-:Y:S01]  /*15730*/  VIADD R0, R12, 0x30 ;  /* 0x000000300c007836 */ /* 0x000fe20000000000 */
[----:B------:R-:W-:Y:S01]  /*15740*/  BSSY.RECONVERGENT B0, `(.L_x_699) ;  /* 0x000001a000007945 */ /* 0x000fe20003800200 */
[----:B------:R-:W-:Y:S01]  /*15750*/  IMAD.WIDE.U32 R26, R26, UR6, R6 ;  /* 0x000000061a1a7c25 */ /* 0x000fe2000f8e0006 */
[----:B------:R2:W3:Y:S01]  /*15760*/  LDS.128 R12, [R3+0x4000] ;  /* 0x00400000030c7984 */ /* 0x0004e20000000c00 */
[----:B------:R-:W-:-:S02]  /*15770*/  ISETP.GE.AND P1, PT, R2, UR14, PT ;  /* 0x0000000e02007c0c */ /* 0x000fc4000bf26270 */
[----:B------:R-:W-:Y:S01]  /*15780*/  ISETP.GE.AND P0, PT, R0, UR14, PT ;  /* 0x0000000e00007c0c */ /* 0x000fe2000bf06270 */
[----:B------:R2:W1:Y:S01]  /*15790*/  LDS.128 R4, [R3+0x6000] ;  /* 0x0060000003047984 */ /* 0x0004620000000c00 */
[----:B------:R-:W-:Y:S01]  /*157a0*/  IMAD R29, R28, UR6, R27 ;  /* 0x000000061c1d7c24 */ /* 0x000fe2000f8e021b */
[----:B------:R-:W-:Y:S10]  /*157b0*/  @P3 BRA `(.L_x_700) ;  /* 0x0000000000483947 */ /* 0x000ff40003800000 */
[----:B------:R-:W2:Y:S01]  /*157c0*/  LDCU.64 UR6, c[0x0][0x408] ;  /* 0x00008100ff0677ac */ /* 0x000ea20008000a00 */
[----:B------:R-:W-:Y:S01]  /*157d0*/  IMAD.MOV.U32 R28, RZ, RZ, R26 ;  /* 0x000000ffff1c7224 */ /* 0x000fe200078e001a */
[----:B------:R-:W4:Y:S01]  /*157e0*/  LDCU.64 UR4, c[0x0][0x3f0] ;  /* 0x00007e00ff0477ac */ /* 0x000f220008000a00 */
[----:B------:R-:W4:Y:S01]  /*157f0*/  LDCU UR8, c[0x0][0x440] ;  /* 0x00008800ff0877ac */ /* 0x000f220008000800 */
[----:B--2---:R-:W-:Y:S02]  /*15800*/  IMAD R0, R25, UR6, RZ ;  /* 0x0000000619007c24 */ /* 0x004fe4000f8e02ff */
[----:B------:R-:W-:-:S04]  /*15810*/  IMAD.WIDE.U32 R30, R24, UR6, R28 ;  /* 0x00000006181e7c25 */ /* 0x000fc8000f8e001c */
[----:B------:R-:W-:Y:S01]  /*15820*/  IMAD R0, R24, UR7, R0 ;  /* 0x0000000718007c24 */ /* 0x000fe2000f8e0200 */
[----:B----4-:R-:W-:Y:S02]  /*15830*/  LEA R32, P3, R30, UR4, 0x1 ;  /* 0x000000041e207c11 */ /* 0x010fe4000f8608ff */
[----:B------:R-:W-:Y:S01]  /*15840*/  ISETP.GE.AND P6, PT, R205, UR8, PT ;  /* 0x00000008cd007c0c */ /* 0x000fe2000bfc6270 */
[----:B------:R-:W-:Y:S01]  /*15850*/  IMAD.IADD R0, R0, 0x1, R31 ;  /* 0x0000000100007824 */ /* 0x000fe200078e021f */
[----:B-----5:R-:W-:Y:S02]  /*15860*/  ISETP.GE.AND P5, PT, R36, UR8, PT ;  /* 0x0000000824007c0c */ /* 0x020fe4000bfa6270 */
[----:B------:R-:W-:Y:S02]  /*15870*/  ISETP.GE.AND P4, PT, R35, UR8, PT ;  /* 0x0000000823007c0c */ /* 0x000fe4000bf86270 */
[----:B------:R-:W-:Y:S02]  /*15880*/  LEA.HI.X R33, R30, UR5, R0, 0x1, P3 ;  /* 0x000000051e217c11 */ /* 0x000fe400098f0c00 */
[----:B------:R-:W-:-:S05]  /*15890*/  ISETP.GE.AND P3, PT, R34, UR8, PT ;  /* 0x0000000822007c0c */ /* 0x000fca000bf66270 */
[----:B-1----:R1:W-:Y:S04]  /*158a0*/  @!P6 STG.E.128 desc[UR28][R32.64], R20 ;  /* 0x000000142000e986 */ /* 0x0023e8000c101d1c */
[----:B------:R1:W-:Y:S04]  /*158b0*/  @!P5 STG.E.128 desc[UR28][R32.64+0x80], R16 ;  /* 0x000080102000d986 */ /* 0x0003e8000c101d1c */
[----:B---3--:R1:W-:Y:S04]  /*158c0*/  @!P4 STG.E.128 desc[UR28][R32.64+0x100], R12 ;  /* 0x0001000c2000c986 */ /* 0x0083e8000c101d1c */
[----:B------:R1:W-:Y:S02]  /*158d0*/  @!P3 STG.E.128 desc[UR28][R32.64+0x180], R4 ;  /* 0x000180042000b986 */ /* 0x0003e4000c101d1c */
.L_x_700:
[----:B------:R-:W-:Y:S05]  /*158e0*/  BSYNC.RECONVERGENT B0 ;  /* 0x0000000000007941 */ /* 0x000fea0003800200 */
.L_x_699:
[----:B-1----:R1:W1:Y:S01]  /*158f0*/  LDS.128 R20, [R3+0x800] ;  /* 0x0008000003147984 */ /* 0x0022620000000c00 */
[----:B------:R-:W-:Y:S03]  /*15900*/  BSSY.RECONVERGENT B0, `(.L_x_701) ;  /* 0x000001a000007945 */ /* 0x000fe60003800200 */
[----:B----4-:R4:W1:Y:S04]  /*15910*/  LDS.128 R16, [R3+0x2800] ;  /* 0x0028000003107984 */ /* 0x0108680000000c00 */
[----:B---3--:R4:W3:Y:S04]  /*15920*/  LDS.128 R12, [R3+0x4800] ;  /* 0x00480000030c7984 */ /* 0x0088e80000000c00 */
[----:B------:R4:W1:Y:S01]  /*15930*/  LDS.128 R4, [R3+0x6800] ;  /* 0x0068000003047984 */ /* 0x0008620000000c00 */
[----:B------:R-:W-:Y:S05]  /*15940*/  @P2 BRA `(.L_x_702) ;  /* 0x0000000000542947 */ /* 0x000fea0003800000 */
[----:B------:R-:W2:Y:S01]  /*15950*/  LDCU.64 UR6, c[0x0][0x408] ;  /* 0x00008100ff0677ac */ /* 0x000ea20008000a00 */
[----:B------:R-:W-:Y:S01]  /*15960*/  IADD3 R2, P2, PT, R24, 0x10, RZ ;  /* 0x0000001018027810 */ /* 0x000fe20007f5e0ff */
[----:B------:R-:W-:Y:S01]  /*15970*/  IMAD.MOV.U32 R30, RZ, RZ, R26 ;  /* 0x000000ffff1e7224 */ /* 0x000fe200078e001a */
[----:B------:R-:W4:Y:S01]  /*15980*/  LDCU UR8, c[0x0][0x440] ;  /* 0x00008800ff0877ac */ /* 0x000f220008000800 */
[----:B------:R-:W-:Y:S02]  /*15990*/  IMAD.MOV.U32 R31, RZ, RZ, R29 ;  /* 0x000000ffff1f7224 */ /* 0x000fe400078e001d */
[----:B------:R-:W-:Y:S01]  /*159a0*/  IMAD.X R0, RZ, RZ, R25, P2 ;  /* 0x000000ffff007224 */ /* 0x000fe200010e0619 */
[----:B------:R-:W3:Y:S03]  /*159b0*/  LDCU.64 UR4, c[0x0][0x3f0] ;  /* 0x00007e00ff0477ac */ /* 0x000ee60008000a00 */
[----:B--2---:R-:W-:-:S02]  /*159c0*/  IMAD R0, R0, UR6, RZ ;  /* 0x0000000600007c24 */ /* 0x004fc4000f8e02ff */
[----:B------:R-:W-:Y:S01]  /*159d0*/  IMAD.WIDE.U32 R30, R2, UR6, R30 ;  /* 0x00000006021e7c25 */ /* 0x000fe2000f8e001e */
[----:B----4-:R-:W-:-:S03]  /*159e0*/  ISETP.GE.AND P5, PT, R205, UR8, PT ;  /* 0x00000008cd007c0c */ /* 0x010fc6000bfa6270 */
[----:B------:R-:W-:Y:S01]  /*159f0*/  IMAD R0, R2, UR7, R0 ;  /* 0x0000000702007c24 */ /* 0x000fe2000f8e0200 */
[----:B-----5:R-:W-:Y:S02]  /*15a00*/  ISETP.GE.AND P4, PT, R36, UR8, PT ;  /* 0x0000000824007c0c */ /* 0x020fe4000bf86270 */
[----:B------:R-:W-:Y:S01]  /*15a10*/  ISETP.GE.AND P3, PT, R35, UR8, PT ;  /* 0x0000000823007c0c */ /* 0x000fe2000bf66270 */
[----:B------:R-:W-:Y:S01]  /*15a20*/  IMAD.IADD R0, R0, 0x1, R31 ;  /* 0x0000000100007824 */ /* 0x000fe200078e021f */
[----:B------:R-:W-:Y:S02]  /*15a30*/  ISETP.GE.AND P2, PT, R34, UR8, PT ;  /* 0x0000000822007c0c */ /* 0x000fe4000bf46270 */
[----:B---3--:R-:W-:-:S04]  /*15a40*/  LEA R32, P6, R30, UR4, 0x1 ;  /* 0x000000041e207c11 */ /* 0x008fc8000f8c08ff */
[----:B------:R-:W-:-:S05]  /*15a50*/  LEA.HI.X R33, R30, UR5, R0, 0x1, P6 ;  /* 0x000000051e217c11 */ /* 0x000fca000b0f0c00 */
[----:B-1----:R1:W-:Y:S04]  /*15a60*/  @!P5 STG.E.128 desc[UR28][R32.64], R20 ;  /* 0x000000142000d986 */ /* 0x0023e8000c101d1c */
[----:B------:R1:W-:Y:S04]  /*15a70*/  @!P4 STG.E.128 desc[UR28][R32.64+0x80], R16 ;  /* 0x000080102000c986 */ /* 0x0003e8000c101d1c */
[----:B------:R1:W-:Y:S04]  /*15a80*/  @!P3 STG.E.128 desc[UR28][R32.64+0x100], R12 ;  /* 0x0001000c2000b986 */ /* 0x0003e8000c101d1c */
[----:B------:R1:W-:Y:S02]  /*15a90*/  @!P2 STG.E.128 desc[UR28][R32.64+0x180], R4 ;  /* 0x000180042000a986 */ /* 0x0003e4000c101d1c */
.L_x_702:
[----:B------:R-:W-:Y:S05]  /*15aa0*/  BSYNC.RECONVERGENT B0 ;  /* 0x0000000000007941 */ /* 0x000fea0003800200 */
.L_x_701:
[----:B-1----:R1:W1:Y:S01]  /*15ab0*/  LDS.128 R20, [R3+0x1000] ;  /* 0x0010000003147984 */ /* 0x0022620000000c00 */
[----:B------:R-:W-:Y:S03]  /*15ac0*/  BSSY.RECONVERGENT B0, `(.L_x_703) ;  /* 0x000001a000007945 */ /* 0x000fe60003800200 */
[----:B------:R1:W1:Y:S04]  /*15ad0*/  LDS.128 R16, [R3+0x3000] ;  /* 0x0030000003107984 */ /* 0x0002680000000c00 */
[----:B---3--:R3:W1:Y:S04]  /*15ae0*/  LDS.128 R12, [R3+0x5000] ;  /* 0x00500000030c7984 */ /* 0x0086680000000c00 */
        /* <DEDUP_REMOVED lines=23> */
.L_x_704:
[----:B------:R-:W-:Y:S05]  /*15c60*/  BSYNC.RECONVERGENT B0 ;  /* 0x0000000000007941 */ /* 0x000fea0003800200 */
.L_x_703:
[----:B-1----:R1:W1:Y:S04]  /*15c70*/  LDS.128 R12, [R3+0x3800] ;  /* 0x00380000030c7984 */ /* 0x0022680000000c00 */
[----:B------:R1:W1:Y:S01]  /*15c80*/  LDS.128 R4, [R3+0x5800] ;  /* 0x0058000003047984 */ /* 0x0002620000000c00 */
[----:B------:R-:W-:Y:S05]  /*15c90*/  @P0 EXIT ;  /* 0x000000000000094d */ /* 0x000fea0003800000 */
[----:B------:R-:W2:Y:S01]  /*15ca0*/  LDCU.64 UR6, c[0x0][0x408] ;  /* 0x00008100ff0677ac */ /* 0x000ea20008000a00 */
[----:B------:R-:W-:Y:S01]  /*15cb0*/  IADD3 R0, P0, PT, R24, 0x30, RZ ;  /* 0x0000003018007810 */ /* 0x000fe20007f1e0ff */
[----:B------:R1:W1:Y:S01]  /*15cc0*/  LDS.128 R16, [R3+0x7800] ;  /* 0x0078000003107984 */ /* 0x0002620000000c00 */
[----:B------:R-:W-:Y:S01]  /*15cd0*/  IMAD.MOV.U32 R20, RZ, RZ, R26 ;  /* 0x000000ffff147224 */ /* 0x000fe200078e001a */
[----:B------:R-:W4:Y:S01]  /*15ce0*/  LDCU.64 UR4, c[0x0][0x3f0] ;  /* 0x00007e00ff0477ac */ /* 0x000f220008000a00 */
[----:B------:R-:W-:Y:S02]  /*15cf0*/  IMAD.MOV.U32 R21, RZ, RZ, R29 ;  /* 0x000000ffff157224 */ /* 0x000fe400078e001d */
[----:B------:R-:W-:Y:S01]  /*15d00*/  IMAD.X R2, RZ, RZ, R25, P0 ;  /* 0x000000ffff027224 */ /* 0x000fe200000e0619 */
[----:B------:R-:W3:Y:S03]  /*15d10*/  LDCU UR8, c[0x0][0x440] ;  /* 0x00008800ff0877ac */ /* 0x000ee60008000800 */
[----:B--2---:R-:W-:-:S02]  /*15d20*/  IMAD R2, R2, UR6, RZ ;  /* 0x0000000602027c24 */ /* 0x004fc4000f8e02ff */
[----:B------:R-:W-:-:S04]  /*15d30*/  IMAD.WIDE.U32 R20, R0, UR6, R20 ;  /* 0x0000000600147c25 */ /* 0x000fc8000f8e0014 */
[----:B------:R-:W-:Y:S01]  /*15d40*/  IMAD R2, R0, UR7, R2 ;  /* 0x0000000700027c24 */ /* 0x000fe2000f8e0202 */
[----:B----4-:R-:W-:Y:S02]  /*15d50*/  LEA R22, P0, R20, UR4, 0x1 ;  /* 0x0000000414167c11 */ /* 0x010fe4000f8008ff */
[----:B---3--:R-:W-:Y:S01]  /*15d60*/  ISETP.GE.AND P3, PT, R205, UR8, PT ;  /* 0x00000008cd007c0c */ /* 0x008fe2000bf66270 */
[----:B------:R-:W-:Y:S01]  /*15d70*/  IMAD.IADD R2, R2, 0x1, R21 ;  /* 0x0000000102027824 */ /* 0x000fe200078e0215 */
[----:B-----5:R-:W-:Y:S02]  /*15d80*/  ISETP.GE.AND P2, PT, R36, UR8, PT ;  /* 0x0000000824007c0c */ /* 0x020fe4000bf46270 */
[----:B------:R-:W-:Y:S02]  /*15d90*/  ISETP.GE.AND P1, PT, R35, UR8, PT ;  /* 0x0000000823007c0c */ /* 0x000fe4000bf26270 */
[----:B------:R-:W-:Y:S02]  /*15da0*/  LEA.HI.X R23, R20, UR5, R2, 0x1, P0 ;  /* 0x0000000514177c11 */ /* 0x000fe400080f0c02 */
[----:B------:R-:W-:-:S05]  /*15db0*/  ISETP.GE.AND P0, PT, R34, UR8, PT ;  /* 0x0000000822007c0c */ /* 0x000fca000bf06270 */
[----:B------:R2:W-:Y:S04]  /*15dc0*/  @!P3 STG.E.128 desc[UR28][R22.64], R8 ;  /* 0x000000081600b986 */ /* 0x0005e8000c101d1c */
[----:B-1----:R2:W-:Y:S04]  /*15dd0*/  @!P2 STG.E.128 desc[UR28][R22.64+0x80], R12 ;  /* 0x0000800c1600a986 */ /* 0x0025e8000c101d1c */
[----:B------:R2:W-:Y:S01]  /*15de0*/  @!P1 STG.E.128 desc[UR28][R22.64+0x100], R4 ;  /* 0x0001000416009986 */ /* 0x0005e2000c101d1c */
[----:B------:R-:W-:Y:S05]  /*15df0*/  @P0 EXIT ;  /* 0x000000000000094d */ /* 0x000fea0003800000 */
[----:B------:R-:W-:Y:S01]  /*15e00*/  STG.E.128 desc[UR28][R22.64+0x180], R16 ;  /* 0x0001801016007986 */ /* 0x000fe2000c101d1c */
[----:B------:R-:W-:Y:S05]  /*15e10*/  EXIT ;  /* 0x000000000000794d */ /* 0x000fea0003800000 */
.L_x_705:
        /* <DEDUP_REMOVED lines=14> */
.L_x_1195:


//--------------------- .text._ZN5flash16flash_fwd_kernelI23Flash_fwd_kernel_traitsILi256ELi64ELi64ELi4ELb0ELb0EN7cutlass6half_tE19Flash_kernel_traitsILi256ELi64ELi64ELi4ES3_EELb0ELb1ELb0ELb1ELb0ELb0ELb1ELb0EEEvNS_16Flash_fwd_paramsE --------------------------
	.section	.text._ZN5flash16flash_fwd_kernelI23Flash_fwd_kernel_traitsILi256ELi64ELi64ELi4ELb0ELb0EN7cutlass6half_tE19Flash_kernel_traitsILi256ELi64ELi64ELi4ES3_EELb0ELb1ELb0ELb1ELb0ELb0ELb1ELb0EEEvNS_16Flash_fwd_paramsE,"ax",@progbits
	.align	128
        .global         _ZN5flash16flash_fwd_kernelI23Flash_fwd_kernel_traitsILi256ELi64ELi64ELi4ELb0ELb0EN7cutlass6half_tE19Flash_kernel_traitsILi256ELi64ELi64ELi4ES3_EELb0ELb1ELb0ELb1ELb0ELb0ELb1ELb0EEEvNS_16Flash_fwd_paramsE
        .type           _ZN5flash16flash_fwd_kernelI23Flash_fwd_kernel_traitsILi256ELi64ELi64ELi4ELb0ELb0EN7cutlass6half_tE19Flash_kernel_traitsILi256ELi64ELi64ELi4ES3_EELb0ELb1ELb0ELb1ELb0ELb0ELb1ELb0EEEvNS_16Flash_fwd_paramsE,@function
        .size           _ZN5flash16flash_fwd_kernelI23Flash_fwd_kernel_traitsILi256ELi64ELi64ELi4ELb0ELb0EN7cutlass6half_tE19Flash_kernel_traitsILi256ELi64ELi64ELi4ES3_EELb0ELb1ELb0ELb1ELb0ELb0ELb1ELb0EEEvNS_16Flash_fwd_paramsE,(.L_x_1196 - _ZN5flash16flash_fwd_kernelI23Flash_fwd_kernel_traitsILi256ELi64ELi64ELi4ELb0ELb0EN7cutlass6half_tE19Flash_kernel_traitsILi256ELi64ELi64ELi4ES3_EELb0ELb1ELb0ELb1ELb0ELb0ELb1ELb0EEEvNS_16Flash_fwd_paramsE)
        .other          _ZN5flash16flash_fwd_kernelI23Flash_fwd_kernel_traitsILi256ELi64ELi64ELi4ELb0ELb0EN7cutlass6half_tE19Flash_kernel_traitsILi256ELi64ELi64ELi4ES3_EELb0ELb1ELb0ELb1ELb0ELb0ELb1ELb0EEEvNS_16Flash_fwd_paramsE,@"STO_CUDA_ENTRY STV_DEFAULT"
_ZN5flash16flash_fwd_kernelI23Flash_fwd_kernel_traitsILi256ELi64ELi64ELi4ELb0ELb0EN7cutlass6half_tE19Flash_kernel_traitsILi256ELi64ELi64ELi4ES3_EELb0ELb1ELb0ELb1ELb0ELb0ELb1ELb0EEEvNS_16Flash_fwd_paramsE:
.text._ZN5flash16flash_fwd_kernelI23Flash_fwd_kernel_traitsILi256ELi64ELi64ELi4ELb0ELb0EN7cutlass6half_tE19Flash_kernel_traitsILi256ELi64ELi64ELi4ES3_EELb0ELb1ELb0ELb1ELb0ELb0ELb1ELb0EEEvNS_16Flash_fwd_paramsE:
        /* <DEDUP_REMOVED lines=72> */
.L_x_706:
        /* <DEDUP_REMOVED lines=50> */
.L_x_708:
        /* <DEDUP_REMOVED lines=57> */
.L_x_710:
[----:B------:R-:W-:Y:S05]  /*0b30*/  BSYNC.RECONVERGENT B0 ;  /* 0x0000000000007941 */ /* 0x000fea0003800200 */
.L_x_709:
        /* <DEDUP_REMOVED lines=24> */
.L_x_712:
[----:B------:R-:W-:Y:S05]  /*0cc0*/  BSYNC.RECONVERGENT B0 ;  /* 0x0000000000007941 */ /* 0x000fea0003800200 */
.L_x_711:
        /* <DEDUP_REMOVED lines=24> */
.L_x_714:
[----:B------:R-:W-:Y:S05]  /*0e50*/  BSYNC.RECONVERGENT B0 ;  /* 0x0000000000007941 */ /* 0x000fea0003800200 */
.L_x_713:
        /* <DEDUP_REMOVED lines=26> */
.L_x_716:
[----:B------:R-:W-:Y:S05]  /*1000*/  BSYNC.RECONVERGENT B0 ;  /* 0x0000000000007941 */ /* 0x000fea0003800200 */
.L_x_715:
        /* <DEDUP_REMOVED lines=10> */
.L_x_718:
[----:B------:R-:W-:Y:S05]  /*10b0*/  BSYNC.RECONVERGENT B0 ;  /* 0x0000000000007941 */ /* 0x000fea0003800200 */
.L_x_717:
        /* <DEDUP_REMOVED lines=10> */
.L_x_720:
[----:B------:R-:W-:Y:S05]  /*1160*/  BSYNC.RECONVERGENT B0 ;  /* 0x0000000000007941 */ /* 0x000fea0003800200 */
.L_x_719:
        /* <DEDUP_REMOVED lines=10> */
.L_x_722:
[----:B------:R-:W-:Y:S05]  /*1210*/  BSYNC.RECONVERGENT B0 ;  /* 0x0000000000007941 */ /* 0x000fea0003800200 */
.L_x_721:
        /* <DEDUP_REMOVED lines=10> */
.L_x_707:
        /* <DEDUP_REMOVED lines=21> */
.L_x_723:
[----:B------:R-:W1:Y:S01]  /*1410*/  LDCU.64 UR10, c[0x0][0x3b8] ;  /* 0x00007700ff0a77ac */ /* 0x000e620008000a00 */
[----:B------:R-:W-:-:S04]  /*1420*/  UIADD3 UR6, UPT, UPT, UR12, UR13, URZ ;  /* 0x0000000d0c067290 */ /* 0x000fc8000fffe0ff */
[----:B-1----:R-:W-:Y:S02]  /*1430*/  UIMAD.WIDE.U32 UR14, UR6, UR10, URZ ;  /* 0x0000000a060e72a5 */ /* 0x002fe4000f8e00ff */
[----:B------:R-:W-:-:S04]  /*1440*/  UIMAD UR6, UR6, UR11, URZ ;  /* 0x0000000b060672a4 */ /* 0x000fc8000f8e02ff */
[----:B------:R-:W-:Y:S02]  /*1450*/  UIADD3 UR6, UPT, UPT, UR15, UR6, URZ ;  /* 0x000000060f067290 */ /* 0x000fe4000fffe0ff */
.L_x_724:
        /* <DEDUP_REMOVED lines=38> */
.L_x_725:
[----:B------:R-:W1:Y:S01]  /*16c0*/  LDCU.64 UR8, c[0x0][0x3c0] ;  /* 0x00007800ff0877ac */ /* 0x000e620008000a00 */
[----:B------:R-:W-:-:S04]  /*16d0*/  UIADD3 UR12, UPT, UPT, UR12, UR13, URZ ;  /* 0x0000000d0c0c7290 */ /* 0x000fc8000fffe0ff */
[----:B-1----:R-:W-:Y:S02]  /*16e0*/  UIMAD.WIDE.U32 UR4, UR12, UR8, URZ ;  /* 0x000000080c0472a5 */ /* 0x002fe4000f8e00ff */
[----:B------:R-:W-:-:S04]  /*16f0*/  UIMAD UR12, UR12, UR9, URZ ;  /* 0x000000090c0c72a4 */ /* 0x000fc8000f8e02ff */
[----:B------:R-:W-:-:S12]  /*1700*/  UIADD3 UR15, UPT, UPT, UR5, UR12, URZ ;  /* 0x0000000c050f7290 */ /* 0x000fd8000fffe0ff */
.L_x_726:
        /* <DEDUP_REMOVED lines=92> */
.L_x_728:
[----:B------:R-:W-:Y:S05]  /*1cd0*/  BSYNC.RECONVERGENT B0 ;  /* 0x0000000000007941 */ /* 0x000fea0003800200 */
.L_x_727:
        /* <DEDUP_REMOVED lines=42> */
.L_x_730:
[----:B------:R-:W-:Y:S05]  /*1f80*/  BSYNC.RECONVERGENT B0 ;  /* 0x0000000000007941 */ /* 0x000fea0003800200 */
.L_x_729:
        /* <DEDUP_REMOVED lines=41> */
.L_x_732:
[----:B------:R-:W-:Y:S05]  /*2220*/  BSYNC.RECONVERGENT B0 ;  /* 0x0000000000007941 */ /* 0x000fea0003800200 */
.L_x_731:
        /* <DEDUP_REMOVED lines=41> */
.L_x_734:
[----:B------:R-:W-:Y:S05]  /*24c0*/  BSYNC.RECONVERGENT B0 ;  /* 0x0000000000007941 */ /* 0x000fea0003800200 */
.L_x_733:
        /* <DEDUP_REMOVED lines=34> */
.L_x_736:
[----:B------:R-:W-:Y:S05]  /*26f0*/  BSYNC.RECONVERGENT B0 ;  /* 0x0000000000007941 */ /* 0x000fea0003800200 */
.L_x_735:
        /* <DEDUP_REMOVED lines=36> */
.L_x_738:
[----:B------:R-:W-:Y:S05]  /*2940*/  BSYNC.RECONVERGENT B0 ;  /* 0x0000000000007941 */ /* 0x000fea0003800200 */
.L_x_737:
        /* <DEDUP_REMOVED lines=36> */
.L_x_740:
[----:B------:R-:W-:Y:S05]  /*2b90*/  BSYNC.RECONVERGENT B0 ;  /* 0x0000000000007941 */ /* 0x000fea0003800200 */
.L_x_739:
        /* <DEDUP_REMOVED lines=37> */
.L_x_742:
[----:B------:R-:W-:Y:S05]  /*2df0*/  BSYNC.RECONVERGENT B0 ;  /* 0x0000000000007941 */ /* 0x000fea0003800200 */
.L_x_741:
        /* <DEDUP_REMOVED lines=19> */
[----:B------:R-:W-:-:S06]  /*2f30*/  IMAD.U32 R9, RZ, RZ, UR13 ;  /* 0x0000000dff097e24 */ /* 0x000fcc000f8e00ff */
        /* <DEDUP_REMOVED lines=60> */
.L_x_744:
[----:B------:R2:W-:Y:S04]  /*3300*/  STS.128 [R238+0x10000], RZ ;  /* 0x010000ffee007388 */ /* 0x0005e80000000c00 */
[----:B------:R2:W-:Y:S04]  /*3310*/  STS.128 [R238+0x12000], RZ ;  /* 0x012000ffee007388 */ /* 0x0005e80000000c00 */
[----:B------:R2:W-:Y:S04]  /*3320*/  STS.128 [R238+0x14000], RZ ;  /* 0x014000ffee007388 */ /* 0x0005e80000000c00 */
[----:B------:R2:W-:Y:S02]  /*3330*/  STS.128 [R238+0x16000], RZ ;  /* 0x016000ffee007388 */ /* 0x0005e40000000c00 */
.L_x_745:
[----:B------:R-:W-:Y:S05]  /*3340*/  BSYNC.RECONVERGENT B0 ;  /* 0x0000000000007941 */ /* 0x000fea0003800200 */
.L_x_743:
        /* <DEDUP_REMOVED lines=45> */
.L_x_747:
[----:B------:R-:W-:Y:S05]  /*3620*/  BSYNC.RECONVERGENT B0 ;  /* 0x0000000000007941 */ /* 0x000fea0003800200 */
.L_x_746:
        /* <DEDUP_REMOVED lines=39> */
.L_x_749:
[----:B------:R-:W-:Y:S05]  /*38a0*/  BSYNC.RECONVERGENT B0 ;  /* 0x0000000000007941 */ /* 0x000fea0003800200 */
.L_x_748:
        /* <DEDUP_REMOVED lines=41> */
.L_x_751:
[----:B------:R-:W-:Y:S05]  /*3b40*/  BSYNC.RECONVERGENT B0 ;  /* 0x0000000000007941 */ /* 0x000fea0003800200 */
.L_x_750:
[----:B------:R-:W-:Y:S01]  /*3b50*/  LDSM.16.M88.4 R40, [R77] ;  /* 0x000000004d28783b */ /* 0x000fe20000000200 */
[----:B------:R-:W-:Y:S01]  /*3b60*/  IMAD.MOV.U32 R84, RZ, RZ, 0x20 ;  /* 0x00000020ff547424 */ /* 0x000fe200078e00ff */
[----:B------:R-:W-:Y:S01]  /*3b70*/  LOP3.LUT P2, RZ, R222, 0x2, RZ, 0xc0, !PT ;  /* 0x00000002deff7812 */ /* 0x000fe2000784c0ff */
[----:B------:R-:W-:Y:S01]  /*3b80*/  VIADD R87, R211, UR6 ;  /* 0x00000006d3577c36 */ /* 0x000fe20008000000 */
[----:B------:R-:W5:Y:S01]  /*3b90*/  LDSM.16.M88.4 R24, [R211+UR6+0x8000] ;  /* 0x00800006d318783b */ /* 0x000f620008000200 */
[----:B------:R-:W-:Y:S01]  /*3ba0*/  IMAD.MOV.U32 R166, RZ, RZ, 0x40 ;  /* 0x00000040ffa67424 */ /* 0x000fe200078e00ff */
[----:B------:R-:W-:Y:S01]  /*3bb0*/  SEL R84, R84, 0xffffffe0, !P2 ;  /* 0xffffffe054547807 */ /* 0x000fe20005000000 */
[----:B------:R-:W2:Y:S01]  /*3bc0*/  LDCU UR4, c[0x0][0x50c] ;  /* 0x0000a180ff0477ac */ /* 0x000ea20008000800 */
[----:B------:R-:W3:Y:S01]  /*3bd0*/  LDSM.16.M88.4 R56, [R211+UR6+0x8800] ;  /* 0x00880006d338783b */ /* 0x000ee20008000200 */
[----:B------:R-:W-:Y:S01]  /*3be0*/  LOP3.LUT P0, RZ, R222, 0x4, RZ, 0xc0, !PT ;  /* 0x00000004deff7812 */ /* 0x000fe2000780c0ff */
[----:B------:R-:W-:Y:S01]  /*3bf0*/  IMAD.U32 R208, RZ, RZ, UR22 ;  /* 0x00000016ffd07e24 */ /* 0x000fe2000f8e00ff */
[----:B------:R-:W-:Y:S01]  /*3c00*/  VIMNMX R209, PT, PT, R3, UR22, PT ;  /* 0x0000001603d17c48 */ /* 0x000fe2000bfe0100 */
[----:B------:R-:W2:Y:S01]  /*3c10*/  LDSM.16.M88.4 R48, [R211+UR6+0x9000] ;  /* 0x00900006d330783b */ /* 0x000ea20008000200 */
[--C-:B------:R-:W-:Y:S01]  /*3c20*/  IMAD.IADD R92, R77, 0x1, R84.reuse ;  /* 0x000000014d5c7824 */ /* 0x100fe200078e0254 */
[----:B------:R-:W-:Y:S01]  /*3c30*/  SEL R166, R166, 0xffffffc0, !P0 ;  /* 0xffffffc0a6a67807 */ /* 0x000fe20004000000 */
[----:B------:R-:W-:Y:S01]  /*3c40*/  IMAD.IADD R88, R87, 0x1, R84 ;  /* 0x0000000157587824 */ /* 0x000fe200078e0254 */
[----:B----4-:R-:W4:Y:S01]  /*3c50*/  LDSM.16.M88.4 R4, [R211+UR6+0x9800] ;  /* 0x00980006d304783b */ /* 0x010f220008000200 */
[----:B------:R-:W-:Y:S01]  /*3c60*/  VIADDMNMX R208, R3, 0x8, R208, PT ;  /* 0x0000000803d07846 */ /* 0x000fe200038001d0 */
[----:B------:R-:W-:Y:S01]  /*3c70*/  UISETP.NE.AND UP1, UPT, UR19, 0x1, UPT ;  /* 0x000000011300788c */ /* 0x000fe2000bf25270 */
[--C-:B------:R-:W-:Y:S01]  /*3c80*/  IMAD.IADD R91, R77, 0x1, R166.reuse ;  /* 0x000000014d5b7824 */ /* 0x100fe200078e02a6 */
[----:B------:R-:W-:Y:S01]  /*3c90*/  LDSM.16.M88.4 R28, [R92] ;  /* 0x000000005c1c783b */ /* 0x000fe20000000200 */
[----:B------:R-:W-:-:S02]  /*3ca0*/  IMAD.IADD R87, R87, 0x1, R166 ;  /* 0x0000000157577824 */ /* 0x000fc400078e02a6 */
[C---:B------:R-:W-:Y:S01]  /*3cb0*/  IMAD.IADD R90, R84.reuse, 0x1, R91 ;  /* 0x00000001545a7824 */ /* 0x040fe200078e025b */
[----:B------:R-:W4:Y:S01]  /*3cc0*/  LDSM.16.M88.4 R20, [R88+0x8000] ;  /* 0x008000005814783b */ /* 0x000f220000000200 */
[----:B------:R-:W-:-:S03]  /*3cd0*/  IMAD.IADD R86, R84, 0x1, R87 ;  /* 0x0000000154567824 */ /* 0x000fc600078e0257 */
[----:B------:R-:W4:Y:S04]  /*3ce0*/  LDSM.16.M88.4 R36, [R88+0x8800] ;  /* 0x008800005824783b */ /* 0x000f280000000200 */
[----:B------:R-:W4:Y:S04]  /*3cf0*/  LDSM.16.M88.4 R64, [R88+0x9000] ;  /* 0x009000005840783b */ /* 0x000f280000000200 */
[----:B------:R-:W4:Y:S04]  /*3d00*/  LDSM.16.M88.4 R32, [R88+0x9800] ;  /* 0x009800005820783b */ /* 0x000f280000000200 */
[----:B-1----:R-:W-:Y:S01]  /*3d10*/  LDSM.16.M88.4 R8, [R91] ;  /* 0x000000005b08783b */ /* 0x002fe20000000200 */
[C---:B-----5:R-:W-:Y:S03]  /*3d20*/  HMMA.16816.F32 R12, R40.reuse, R24, RZ ;  /* 0x00000018280c723c */ /* 0x060fe600000018ff */
[----:B------:R-:W1:Y:S04]  /*3d30*/  LDSM.16.M88.4 R16, [R87+0x8000] ;  /* 0x008000005710783b */ /* 0x000e680000000200 */
[----:B------:R-:W-:Y:S01]  /*3d40*/  LDSM.16.M88.4 R68, [R77+0x2000] ;  /* 0x002000004d44783b */ /* 0x000fe20000000200 */
[C---:B---3--:R-:W-:Y:S03]  /*3d50*/  HMMA.16816.F32 R60, R40.reuse, R56, RZ ;  /* 0x00000038283c723c */ /* 0x048fe600000018ff */
[----:B------:R-:W-:Y:S04]  /*3d60*/  LDSM.16.M88.4 R72, [R211+UR6+0xb800] ;  /* 0x00b80006d348783b */ /* 0x000fe80008000200 */
[----:B------:R-:W-:Y:S01]  /*3d70*/  LDSM.16.M88.4 R80, [R88+0xe000] ;  /* 0x00e000005850783b */ /* 0x000fe20000000200 */
[C---:B--2---:R-:W-:Y:S03]  /*3d80*/  HMMA.16816.F32 R52, R40.reuse, R48, RZ ;  /* 0x000000302834723c */ /* 0x044fe600000018ff */
[----:B------:R-:W0:Y:S05]  /*3d90*/  LDGDEPBAR ;  /* 0x00000000000079af */ /* 0x000e2a0000000000 */
        /* <DEDUP_REMOVED lines=21> */
[----:B------:R-:W1:Y:S07]  /*3ef0*/  LDSM.16.M88.4 R16, [R90] ;  /* 0x000000005a10783b */ /* 0x000e6e0000000200 */
        /* <DEDUP_REMOVED lines=44> */
[----:B------:R-:W-:Y:S04]  /*41c0*/  LDSM.16.M88.4 R64, [R77+0x4000] ;  /* 0x004000004d40783b */ /* 0x000fe80000000200 */
[----:B------:R-:W-:Y:S03]  /*41d0*/  LDSM.16.M88.4 R76, [R77+0x6000] ;  /* 0x006000004d4c783b */ /* 0x000fe60000000200 */
[C---:B------:R-:W-:Y:S08]  /*41e0*/  HMMA.16816.F32 R44, R8.reuse, R32, R44 ;  /* 0x00000020082c723c */ /* 0x040ff0000000182c */
[----:B------:R-:W-:Y:S01]  /*41f0*/  HMMA.16816.F32 R40, R8, R34, R40 ;  /* 0x000000220828723c */ /* 0x000fe20000001828 */
[----:B------:R-:W4:Y:S04]  /*4200*/  LDSM.16.M88.4 R8, [R86+0xa800] ;  /* 0x00a800005608783b */ /* 0x000f280000000200 */
[----:B------:R-:W5:Y:S03]  /*4210*/  LDSM.16.M88.4 R32, [R86+0xb000] ;  /* 0x00b000005620783b */ /* 0x000f660000000200 */
[C---:B-1----:R-:W-:Y:S08]  /*4220*/  HMMA.16816.F32 R12, R36.reuse, R28, R12 ;  /* 0x0000001c240c723c */ /* 0x042ff0000000180c */
[C---:B------:R-:W-:Y:S01]  /*4230*/  HMMA.16816.F32 R24, R36.reuse, R30, R24 ;  /* 0x0000001e2418723c */ /* 0x040fe20000001818 */
[----:B------:R-:W1:Y:S07]  /*4240*/  LDSM.16.M88.4 R28, [R86+0xb800] ;  /* 0x00b80000561c783b */ /* 0x000e6e0000000200 */
[C---:B--2---:R-:W-:Y:S08]  /*4250*/  HMMA.16816.F32 R60, R36.reuse, R4, R60 ;  /* 0x00000004243c723c */ /* 0x044ff0000000183c */
[----:B------:R-:W-:Y:S01]  /*4260*/  HMMA.16816.F32 R56, R36, R6, R56 ;  /* 0x000000062438723c */ /* 0x000fe20000001838 */
[----:B------:R-:W2:Y:S07]  /*4270*/  LDSM.16.M88.4 R4, [R211+UR6+0xc000] ;  /* 0x00c00006d304783b */ /* 0x000eae0008000200 */
[C---:B---3--:R-:W-:Y:S08]  /*4280*/  HMMA.16816.F32 R12, R20.reuse, R16, R12 ;  /* 0x00000010140c723c */ /* 0x048ff0000000180c */
[----:B------:R-:W-:Y:S01]  /*4290*/  HMMA.16816.F32 R24, R20, R18, R24 ;  /* 0x000000121418723c */ /* 0x000fe20000001818 */
[----:B------:R-:W3:Y:S07]  /*42a0*/  LDSM.16.M88.4 R16, [R211+UR6+0xc800] ;  /* 0x00c80006d310783b */ /* 0x000eee0008000200 */
[C---:B------:R-:W-:Y:S08]  /*42b0*/  HMMA.16816.F32 R52, R36.reuse, R72, R52 ;  /* 0x000000482434723c */ /* 0x040ff00000001834 */
[C---:B------:R-:W-:Y:S01]  /*42c0*/  HMMA.16816.F32 R48, R36.reuse, R74, R48 ;  /* 0x0000004a2430723c */ /* 0x040fe20000001830 */
[----:B------:R-:W-:Y:S07]  /*42d0*/  LDSM.16.M88.4 R72, [R88+0xd800] ;  /* 0x00d800005848783b */ /* 0x000fee0000000200 */
[C---:B------:R-:W-:Y:S08]  /*42e0*/  HMMA.16816.F32 R44, R36.reuse, R68, R44 ;  /* 0x00000044242c723c */ /* 0x040ff0000000182c */
[----:B------:R-:W-:Y:S01]  /*42f0*/  HMMA.16816.F32 R40, R36, R70, R40 ;  /* 0x000000462428723c */ /* 0x000fe20000001828 */
[----:B------:R-:W-:Y:S04]  /*4300*/  LDSM.16.M88.4 R68, [R211+UR6+0xd800] ;  /* 0x00d80006d344783b */ /* 0x000fe80008000200 */
[----:B------:R-:W-:Y:S03]  /*4310*/  LDSM.16.M88.4 R36, [R91+0x4000] ;  /* 0x004000005b24783b */ /* 0x000fe60000000200 */
[C---:B----4-:R-:W-:Y:S08]  /*4320*/  HMMA.16816.F32 R60, R20.reuse, R8, R60 ;  /* 0x00000008143c723c */ /* 0x050ff0000000183c */
[C---:B------:R-:W-:Y:S01]  /*4330*/  HMMA.16816.F32 R56, R20.reuse, R10, R56 ;  /* 0x0000000a1438723c */ /* 0x040fe20000001838 */
[----:B------:R-:W4:Y:S07]  /*4340*/  LDSM.16.M88.4 R8, [R211+UR6+0xd000] ;  /* 0x00d00006d308783b */ /* 0x000f2e0008000200 */
[C---:B-----5:R-:W-:Y:S08]  /*4350*/  HMMA.16816.F32 R52, R20.reuse, R32, R52 ;  /* 0x000000201434723c */ /* 0x060ff00000001834 */
[C---:B------:R-:W-:Y:S01]  /*4360*/  HMMA.16816.F32 R48, R20.reuse, R34, R48 ;  /* 0x000000221430723c */ /* 0x040fe20000001830 */
[----:B------:R-:W-:Y:S07]  /*4370*/  LDSM.16.M88.4 R32, [R88+0xc000] ;  /* 0x00c000005820783b */ /* 0x000fee0000000200 */
        /* <DEDUP_REMOVED lines=25> */
[----:B------:R-:W2:Y:S07]  /*4510*/  LDSM.16.M88.4 R20, [R86+0xc800] ;  /* 0x00c800005614783b */ /* 0x000eae0000000200 */
[C---:B---3--:R-:W-:Y:S08]  /*4520*/  HMMA.16816.F32 R12, R36.reuse, R16, R12 ;  /* 0x00000010240c723c */ /* 0x048ff0000000180c */
[----:B------:R-:W-:Y:S01]  /*4530*/  HMMA.16816.F32 R24, R36, R18, R24 ;  /* 0x000000122418723c */ /* 0x000fe20000001818 */
[----:B------:R-:W3:Y:S07]  /*4540*/  LDSM.16.M88.4 R16, [R86+0xd000] ;  /* 0x00d000005610783b */ /* 0x000eee0000000200 */
[C---:B------:R-:W-:Y:S08]  /*4550*/  HMMA.16816.F32 R44, R28.reuse, R72, R44 ;  /* 0x000000481c2c723c */ /* 0x040ff0000000182c */
[----:B------:R-:W-:Y:S01]  /*4560*/  HMMA.16816.F32 R40, R28, R74, R40 ;  /* 0x0000004a1c28723c */ /* 0x000fe20000001828 */
[----:B------:R-:W3:Y:S04]  /*4570*/  LDSM.16.M88.4 R28, [R211+UR6+0xe000] ;  /* 0x00e00006d31c783b */ /* 0x000ee80008000200 */
[----:B------:R-:W-:Y:S03]  /*4580*/  LDSM.16.M88.4 R72, [R211+UR6+0xe800] ;  /* 0x00e80006d348783b */ /* 0x000fe60008000200 */
[C---:B----4-:R-:W-:Y:S08]  /*4590*/  HMMA.16816.F32 R60, R36.reuse, R8, R60 ;  /* 0x00000008243c723c */ /* 0x050ff0000000183c */
[C---:B------:R-:W-:Y:S01]  /*45a0*/  HMMA.16816.F32 R56, R36.reuse, R10, R56 ;  /* 0x0000000a2438723c */ /* 0x040fe20000001838 */
[----:B------:R-:W4:Y:S07]  /*45b0*/  LDSM.16.M88.4 R8, [R86+0xd800] ;  /* 0x00d800005608783b */ /* 0x000f2e0000000200 */
[C---:B-----5:R-:W-:Y:S08]  /*45c0*/  HMMA.16816.F32 R52, R36.reuse, R68, R52 ;  /* 0x000000442434723c */ /* 0x060ff00000001834 */
[C---:B------:R-:W-:Y:S01]  /*45d0*/  HMMA.16816.F32 R48, R36.reuse, R70, R48 ;  /* 0x000000462430723c */ /* 0x040fe20000001830 */
[----:B------:R-:W-:Y:S07]  /*45e0*/  LDSM.16.M88.4 R68, [R211+UR6+0xf000] ;  /* 0x00f00006d344783b */ /* 0x000fee0008000200 */
[C---:B------:R-:W-:Y:S08]  /*45f0*/  HMMA.16816.F32 R44, R36.reuse, R64, R44 ;  /* 0x00000040242c723c */ /* 0x040ff0000000182c */
[----:B------:R-:W-:Y:S01]  /*4600*/  HMMA.16816.F32 R40, R36, R66, R40 ;  /* 0x000000422428723c */ /* 0x000fe20000001828 */
[----:B------:R-:W5:Y:S04]  /*4610*/  LDSM.16.M88.4 R36, [R92+0x6000] ;  /* 0x006000005c24783b */ /* 0x000f680000000200 */
[----:B------:R-:W-:Y:S03]  /*4620*/  LDSM.16.M88.4 R64, [R211+UR6+0xf800] ;  /* 0x00f80006d340783b */ /* 0x000fe60008000200 */
        /* <DEDUP_REMOVED lines=11> */
[----:B------:R-:W-:Y:S07]  /*46e0*/  LDSM.16.M88.4 R28, [R88+0xf000] ;  /* 0x00f00000581c783b */ /* 0x000fee0000000200 */
[C---:B----4-:R-:W-:Y:S08]  /*46f0*/  HMMA.16816.F32 R44, R4.reuse, R8, R44 ;  /* 0x00000008042c723c */ /* 0x050ff0000000182c */
[----:B------:R-:W-:Y:S01]  /*4700*/  HMMA.16816.F32 R40, R4, R10, R40 ;  /* 0x0000000a0428723c */ /* 0x000fe20000001828 */
[----:B------:R-:W-:Y:S04]  /*4710*/  LDSM.16.M88.4 R8, [R90+0x6000] ;  /* 0x006000005a08783b */ /* 0x000fe80000000200 */
[----:B------:R-:W3:Y:S03]  /*4720*/  LDSM.16.M88.4 R4, [R86+0xe000] ;  /* 0x00e000005604783b */ /* 0x000ee60000000200 */
[C---:B------:R-:W-:Y:S08]  /*4730*/  HMMA.16816.F32 R60, R76.reuse, R72, R60 ;  /* 0x000000484c3c723c */ /* 0x040ff0000000183c */
[----:B------:R-:W-:Y:S08]  /*4740*/  HMMA.16816.F32 R56, R76, R74, R56 ;  /* 0x0000004a4c38723c */ /* 0x000ff00000001838 */
[C---:B-----5:R-:W-:Y:S08]  /*4750*/  HMMA.16816.F32 R12, R36.reuse, R80, R12 ;  /* 0x00000050240c723c */ /* 0x060ff0000000180c */
[C---:B------:R-:W-:Y:S08]  /*4760*/  HMMA.16816.F32 R24, R36.reuse, R82, R24 ;  /* 0x000000522418723c */ /* 0x040ff00000001818 */
[C---:B-1----:R-:W-:Y:S08]  /*4770*/  HMMA.16816.F32 R60, R36.reuse, R32, R60 ;  /* 0x00000020243c723c */ /* 0x042ff0000000183c */
[----:B------:R-:W-:Y:S01]  /*4780*/  HMMA.16816.F32 R56, R36, R34, R56 ;  /* 0x000000222438723c */ /* 0x000fe20000001838 */
[----:B------:R-:W1:Y:S07]  /*4790*/  LDSM.16.M88.4 R32, [R87+0xe800] ;  /* 0x00e800005720783b */ /* 0x000e6e0000000200 */
[C---:B------:R-:W-:Y:S08]  /*47a0*/  HMMA.16816.F32 R44, R76.reuse, R64, R44 ;  /* 0x000000404c2c723c */ /* 0x040ff0000000182c */
[----:B------:R-:W-:Y:S01]  /*47b0*/  HMMA.16816.F32 R40, R76, R66, R40 ;  /* 0x000000424c28723c */ /* 0x000fe20000001828 */
[----:B------:R-:W4:Y:S07]  /*47c0*/  LDSM.16.M88.4 R64, [R88+0xf800] ;  /* 0x00f800005840783b */ /* 0x000f2e0000000200 */
[C---:B--2---:R-:W-:Y:S08]  /*47d0*/  HMMA.16816.F32 R12, R20.reuse, R16, R12 ;  /* 0x00000010140c723c */ /* 0x044ff0000000180c */
[----:B------:R-:W-:Y:S01]  /*47e0*/  HMMA.16816.F32 R24, R20, R18, R24 ;  /* 0x000000121418723c */ /* 0x000fe20000001818 */
[----:B------:R-:W2:Y:S07]  /*47f0*/  LDSM.16.M88.4 R16, [R86+0xe800] ;  /* 0x00e800005610783b */ /* 0x000eae0000000200 */
[C---:B------:R-:W-:Y:S08]  /*4800*/  HMMA.16816.F32 R52, R76.reuse, R68, R52 ;  /* 0x000000444c34723c */ /* 0x040ff00000001834 */
[----:B------:R-:W-:Y:S08]  /*4810*/  HMMA.16816.F32 R48, R76, R70, R48 ;  /* 0x000000464c30723c */ /* 0x000ff00000001830 */
[C---:B---3--:R-:W-:Y:S08]  /*4820*/  HMMA.16816.F32 R12, R8.reuse, R4, R12 ;  /* 0x00000004080c723c */ /* 0x048ff0000000180c */
[----:B------:R-:W-:Y:S01]  /*4830*/  HMMA.16816.F32 R24, R8, R6, R24 ;  /* 0x000000060818723c */ /* 0x000fe20000001818 */
[----:B------:R-:W3:Y:S07]  /*4840*/  LDSM.16.M88.4 R4, [R87+0xf800] ;  /* 0x00f800005704783b */ /* 0x000eee0000000200 */
[----:B------:R-:W-:Y:S03]  /*4850*/  HMMA.16816.F32 R52, R36, R28, R52 ;  /* 0x0000001c2434723c */ /* 0x000fe60000001834 */
[----:B------:R-:W-:Y:S01]  /*4860*/  FMUL.FTZ R12, R12, UR4 ;  /* 0x000000040c0c7c20 */ /* 0x000fe20008410000 */
[----:B------:R-:W-:Y:S01]  /*4870*/  FMUL.FTZ R13, R13, UR4 ;  /* 0x000000040d0d7c20 */ /* 0x000fe20008410000 */
[----:B------:R-:W-:-:S03]  /*4880*/  FMUL.FTZ R14, R14, UR4 ;  /* 0x000000040e0e7c20 */ /* 0x000fc60008410000 */
[----:B------:R-:W-:Y:S01]  /*4890*/  HMMA.16816.F32 R48, R36, R30, R48 ;  /* 0x0000001e2430723c */ /* 0x000fe20000001830 */
[----:B------:R-:W5:Y:S01]  /*48a0*/  LDSM.16.M88.4 R28, [R87+0xf000] ;  /* 0x00f00000571c783b */ /* 0x000f620000000200 */
[----:B------:R-:W-:Y:S01]  /*48b0*/  MUFU.TANH R68, R13 ;  /* 0x0000000d00447308 */ /* 0x000fe20000002400 */
[----:B------:R-:W-:-:S05]  /*48c0*/  FMUL.FTZ R24, R24, UR4 ;  /* 0x0000000418187c20 */ /* 0x000fca0008410000 */
[C---:B-1----:R-:W-:Y:S02]  /*48d0*/  HMMA.16816.F32 R60, R20.reuse, R32, R60 ;  /* 0x00000020143c723c */ /* 0x042fe4000000183c */
[----:B------:R-:W-:Y:S06]  /*48e0*/  MUFU.TANH R24, R24 ;  /* 0x0000001800187308 */ /* 0x000fec0000002400 */
[----:B------:R-:W-:Y:S01]  /*48f0*/  HMMA.16816.F32 R56, R20, R34, R56 ;  /* 0x000000221438723c */ /* 0x000fe20000001838 */
[----:B------:R-:W1:Y:S07]  /*4900*/  LDSM.16.M88.4 R32, [R86+0xf800] ;  /* 0x00f800005620783b */ /* 0x000e6e0000000200 */
[C---:B----4-:R-:W-:Y:S08]  /*4910*/  HMMA.16816.F32 R40, R36.reuse, R66, R40 ;  /* 0x000000422428723c */ /* 0x050ff00000001828 */
[----:B------:R-:W-:Y:S01]  /*4920*/  HMMA.16816.F32 R44, R36, R64, R44 ;  /* 0x00000040242c723c */ /* 0x000fe2000000182c */
[----:B------:R-:W-:Y:S01]  /*4930*/  MUFU.TANH R64, R12 ;  /* 0x0000000c00407308 */ /* 0x000fe20000002400 */
[----:B------:R-:W-:Y:S01]  /*4940*/  FMUL.FTZ R36, R15, UR4 ;  /* 0x000000040f247c20 */ /* 0x000fe20008410000 */
[----:B------:R-:W-:Y:S01]  /*4950*/  FMUL.FTZ R37, R25, UR4 ;  /* 0x0000000419257c20 */ /* 0x000fe20008410000 */
[----:B------:R-:W-:-:S04]  /*4960*/  FMUL.FTZ R25, R27, UR4 ;  /* 0x000000041b197c20 */ /* 0x000fc80008410000 */
[----:B--2---:R-:W-:Y:S01]  /*4970*/  HMMA.16816.F32 R60, R8, R16, R60 ;  /* 0x00000010083c723c */ /* 0x004fe2000000183c */
[----:B------:R2:W-:Y:S01]  /*4980*/  MUFU.TANH R65, R14 ;  /* 0x0000000e00417308 */ /* 0x0005e20000002400 */
[----:B------:R-:W-:-:S06]  /*4990*/  FMUL.FTZ R17, R26, UR4 ;  /* 0x000000041a117c20 */ /* 0x000fcc0008410000 */
[C---:B---3--:R-:W-:Y:S01]  /*49a0*/  HMMA.16816.F32 R40, R20.reuse, R6, R40 ;  /* 0x000000061428723c */ /* 0x048fe20000001828 */
[----:B------:R-:W-:Y:S07]  /*49b0*/  MUFU.TANH R36, R36 ;  /* 0x0000002400247308 */ /* 0x000fee0000002400 */
[----:B-----5:R-:W-:Y:S01]  /*49c0*/  HMMA.16816.F32 R48, R20, R30, R48 ;  /* 0x0000001e1430723c */ /* 0x020fe20000001830 */
[----:B------:R-:W-:Y:S01]  /*49d0*/  MUFU.TANH R17, R17 ;  /* 0x0000001100117308 */ /* 0x000fe20000002400 */
[----:B--2---:R-:W2:Y:S01]  /*49e0*/  LDSM.16.M88.4 R12, [R86+0xf000] ;  /* 0x00f00000560c783b */ /* 0x004ea20000000200 */
[----:B------:R-:W-:Y:S01]  /*49f0*/  FMUL.FTZ R26, R60, UR4 ;  /* 0x000000043c1a7c20 */ /* 0x000fe20008410000 */
[----:B------:R-:W-:Y:S01]  /*4a00*/  FMUL.FTZ R6, R62, UR4 ;  /* 0x000000043e067c20 */ /* 0x000fe20008410000 */
[----:B------:R-:W-:-:S04]  /*4a10*/  DEPBAR.LE SB0, 0x0 ;  /* 0x000080000000791a */ /* 0x000fc80000000000 */
[----:B------:R-:W-:Y:S01]  /*4a20*/  HMMA.16816.F32 R52, R20, R28, R52 ;  /* 0x0000001c1434723c */ /* 0x000fe20000001834 */
[----:B------:R-:W-:Y:S07]  /*4a30*/  MUFU.TANH R16, R37 ;  /* 0x0000002500107308 */ /* 0x000fee0000002400 */
[----:B-1----:R-:W-:Y:S01]  /*4a40*/  HMMA.16816.F32 R40, R8, R34, R40 ;  /* 0x000000220828723c */ /* 0x002fe20000001828 */
[----:B------:R-:W-:Y:S07]  /*4a50*/  MUFU.TANH R25, R25 ;  /* 0x0000001900197308 */ /* 0x000fee0000002400 */
[----:B------:R-:W-:Y:S01]  /*4a60*/  HMMA.16816.F32 R44, R20, R4, R44 ;  /* 0x00000004142c723c */ /* 0x000fe2000000182c */
[----:B------:R-:W-:Y:S01]  /*4a70*/  FMUL.FTZ R4, R63, UR4 ;  /* 0x000000043f047c20 */ /* 0x000fe20008410000 */
[----:B------:R-:W-:Y:S06]  /*4a80*/  MUFU.TANH R26, R26 ;  /* 0x0000001a001a7308 */ /* 0x000fec0000002400 */
[----:B------:R-:W-:Y:S01]  /*4a90*/  HMMA.16816.F32 R56, R8, R18, R56 ;  /* 0x000000120838723c */ /* 0x000fe20000001838 */
[----:B------:R-:W-:Y:S01]  /*4aa0*/  FMUL.FTZ R18, R61, UR4 ;  /* 0x000000043d127c20 */ /* 0x000fe20008410000 */
[----:B------:R-:W-:Y:S01]  /*4ab0*/  MUFU.TANH R6, R6 ;  /* 0x0000000600067308 */ /* 0x000fe20000002400 */
[----:B------:R-:W-:Y:S01]  /*4ac0*/  FMUL.FTZ R40, R40, UR4 ;  /* 0x0000000428287c20 */ /* 0x000fe20008410000 */
[----:B------:R-:W-:Y:S01]  /*4ad0*/  FMUL.FTZ R7, R42, UR4 ;  /* 0x000000042a077c20 */ /* 0x000fe20008410000 */
[----:B------:R-:W-:Y:S01]  /*4ae0*/  FMUL.FTZ R41, R41, UR4 ;  /* 0x0000000429297c20 */ /* 0x000fe20008410000 */
[----:B------:R-:W-:-:S02]  /*4af0*/  FMUL.FTZ R43, R43, UR4 ;  /* 0x000000042b2b7c20 */ /* 0x000fc40008410000 */
[----:B--2---:R-:W-:Y:S01]  /*4b00*/  HMMA.16816.F32 R48, R8, R14, R48 ;  /* 0x0000000e0830723c */ /* 0x004fe20000001830 */
[----:B------:R-:W-:Y:S01]  /*4b10*/  IMAD.U32 R14, RZ, RZ, UR15 ;  /* 0x0000000fff0e7e24 */ /* 0x000fe2000f8e00ff */
[----:B------:R-:W1:Y:S03]  /*4b20*/  MUFU.TANH R3, R40 ;  /* 0x0000002800037308 */ /* 0x000e660000002400 */
[----:B------:R-:W-:-:S03]  /*4b30*/  IMAD R89, R14, 0x40, R89 ;  /* 0x000000400e597824 */ /* 0x000fc600078e0259 */
[C---:B------:R-:W-:Y:S01]  /*4b40*/  HMMA.16816.F32 R52, R8.reuse, R12, R52 ;  /* 0x0000000c0834723c */ /* 0x040fe20000001834 */
[----:B------:R-:W-:Y:S01]  /*4b50*/  VIADD R23, R89, 0x11 ;  /* 0x0000001159177836 */ /* 0x000fe20000000000 */
[----:B------:R-:W2:Y:S01]  /*4b60*/  MUFU.TANH R7, R7 ;  /* 0x0000000700077308 */ /* 0x000ea20000002400 */
[----:B------:R-:W-:Y:S01]  /*4b70*/  FMUL.FTZ R5, R56, UR4 ;  /* 0x0000000438057c20 */ /* 0x000fe20008410000 */
[----:B------:R-:W-:Y:S01]  /*4b80*/  FMUL.FTZ R12, R57, UR4 ;  /* 0x00000004390c7c20 */ /* 0x000fe20008410000 */
[----:B------:R-:W-:Y:S01]  /*4b90*/  FMUL.FTZ R13, R58, UR4 ;  /* 0x000000043a0d7c20 */ /* 0x000fe20008410000 */
[----:B------:R-:W-:Y:S01]  /*4ba0*/  FMUL.FTZ R59, R59, UR4 ;  /* 0x000000043b3b7c20 */ /* 0x000fe20008410000 */
[C---:B------:R-:W-:Y:S01]  /*4bb0*/  VIADD R22, R89.reuse, 0x21 ;  /* 0x0000002159167836 */ /* 0x040fe20000000000 */
[----:B------:R-:W-:Y:S01]  /*4bc0*/  HMMA.16816.F32 R44, R8, R32, R44 ;  /* 0x00000020082c723c */ /* 0x000fe2000000182c */
[C---:B------:R-:W-:Y:S01]  /*4bd0*/  VIADD R8, R89.reuse, 0x38 ;  /* 0x0000003859087836 */ /* 0x040fe20000000000 */
[----:B------:R-:W3:Y:S01]  /*4be0*/  MUFU.TANH R18, R18 ;  /* 0x0000001200127308 */ /* 0x000ee20000002400 */
[----:B------:R-:W-:-:S02]  /*4bf0*/  VIADD R11, R89, 0x1 ;  /* 0x00000001590b7836 */ /* 0x000fc40000000000 */
[----:B------:R-:W-:Y:S01]  /*4c00*/  FMUL.FTZ R49, R49, UR4 ;  /* 0x0000000431317c20 */ /* 0x000fe20008410000 */
[----:B------:R-:W-:Y:S01]  /*4c10*/  VIADD R10, R89, 0x8 ;  /* 0x00000008590a7836 */ /* 0x000fe20000000000 */
[CC--:B------:R-:W-:Y:S01]  /*4c20*/  ISETP.GE.AND P5, PT, R8.reuse, R209.reuse, PT ;  /* 0x000000d10800720c */ /* 0x0c0fe20003fa6270 */
[----:B------:R-:W-:Y:S01]  /*4c30*/  FMUL.FTZ R51, R51, UR4 ;  /* 0x0000000433337c20 */ /* 0x000fe20008410000 */
[----:B------:R-:W-:Y:S01]  /*4c40*/  ISETP.GE.AND P6, PT, R8, R208, PT ;  /* 0x000000d00800720c */ /* 0x000fe20003fc6270 */
[----:B------:R-:W-:Y:S01]  /*4c50*/  FMUL.FTZ R48, R48, UR4 ;  /* 0x0000000430307c20 */ /* 0x000fe20008410000 */
[----:B------:R-:W-:Y:S01]  /*4c60*/  I2FP.F32.U32 R8, R8 ;  /* 0x0000000800087245 */ /* 0x000fe20000201000 */
[----:B------:R-:W4:Y:S01]  /*4c70*/  MUFU.TANH R4, R4 ;  /* 0x0000000400047308 */ /* 0x000f220000002400 */
[C---:B------:R-:W-:Y:S01]  /*4c80*/  ISETP.GE.AND P4, PT, R11.reuse, R209, PT ;  /* 0x000000d10b00720c */ /* 0x040fe20003f86270 */
[----:B------:R-:W-:Y:S01]  /*4c90*/  FMUL.FTZ R14, R52, UR4 ;  /* 0x00000004340e7c20 */ /* 0x000fe20008410000 */
[----:B------:R-:W-:Y:S01]  /*4ca0*/  ISETP.GE.AND P1, PT, R11, R208, PT ;  /* 0x000000d00b00720c */ /* 0x000fe20003f26270 */
[C---:B-1----:R-:W-:Y:S01]  /*4cb0*/  FFMA.FTZ R3, R8.reuse, UR5, R3 ;  /* 0x0000000508037c23 */ /* 0x042fe20008010003 */
[----:B------:R-:W-:Y:S01]  /*4cc0*/  I2FP.F32.U32 R11, R11 ;  /* 0x0000000b000b7245 */ /* 0x000fe20000201000 */
[----:B--2---:R-:W-:Y:S01]  /*4cd0*/  FFMA.FTZ R201, R8, UR5, R7 ;  /* 0x0000000508c97c23 */ /* 0x004fe20008010007 */
[CC--:B------:R-:W-:Y:S01]  /*4ce0*/  ISETP.GE.AND P3, PT, R10.reuse, R209.reuse, PT ;  /* 0x000000d10a00720c */ /* 0x0c0fe20003f66270 */
[----:B------:R-:W-:Y:S01]  /*4cf0*/  VIADD R7, R89, 0x10 ;  /* 0x0000001059077836 */ /* 0x000fe20000000000 */
[----:B------:R-:W-:Y:S01]  /*4d00*/  FSEL R207, R3, -INF , !P5 ;  /* 0xff80000003cf7808 */ /* 0x000fe20006800000 */
[C---:B------:R-:W-:Y:S01]  /*4d10*/  FFMA.FTZ R68, R11.reuse, UR5, R68 ;  /* 0x000000050b447c23 */ /* 0x040fe20008010044 */
[----:B------:R-:W-:Y:S01]  /*4d20*/  I2FP.F32.U32 R3, R10 ;  /* 0x0000000a00037245 */ /* 0x000fe20000201000 */
[----:B------:R-:W-:Y:S01]  /*4d30*/  FFMA.FTZ R20, R11, UR5, R36 ;  /* 0x000000050b147c23 */ /* 0x000fe20008010024 */
[----:B------:R-:W-:Y:S01]  /*4d40*/  VIADD R11, R89, 0x9 ;  /* 0x00000009590b7836 */ /* 0x000fe20000000000 */
[-C--:B------:R-:W-:Y:S01]  /*4d50*/  ISETP.GE.AND P5, PT, R10, R208.reuse, PT ;  /* 0x000000d00a00720c */ /* 0x080fe20003fa6270 */
[----:B------:R-:W1:Y:S01]  /*4d60*/  MUFU.TANH R5, R5 ;  /* 0x0000000500057308 */ /* 0x000e620000002400 */
[C---:B------:R-:W-:Y:S01]  /*4d70*/  FFMA.FTZ R24, R3.reuse, UR5, R24 ;  /* 0x0000000503187c23 */ /* 0x040fe20008010018 */
[----:B------:R-:W-:Y:S01]  /*4d80*/  FFMA.FTZ R10, R3, UR5, R17 ;  /* 0x00000005030a7c23 */ /* 0x000fe20008010011 */
[----:B------:R-:W-:Y:S01]  /*4d90*/  FSEL R201, R201, -INF , !P6 ;  /* 0xff800000c9c97808 */ /* 0x000fe20007000000 */
[----:B------:R-:W-:Y:S01]  /*4da0*/  FMUL.FTZ R19, R53, UR4 ;  /* 0x0000000435137c20 */ /* 0x000fe20008410000 */
[----:B------:R-:W-:Y:S01]  /*4db0*/  FSEL R3, R68, -INF , !P4 ;  /* 0xff80000044037808 */ /* 0x000fe20006000000 */
[----:B------:R-:W-:Y:S01]  /*4dc0*/  FMUL.FTZ R54, R54, UR4 ;  /* 0x0000000436367c20 */ /* 0x000fe20008410000 */
[C---:B------:R-:W-:Y:S01]  /*4dd0*/  ISETP.GE.AND P6, PT, R11.reuse, R209, PT ;  /* 0x000000d10b00720c */ /* 0x040fe20003fc6270 */
[----:B------:R-:W-:Y:S01]  /*4de0*/  MUFU.TANH R12, R12 ;  /* 0x0000000c000c7308 */ /* 0x000fe20000002400 */
[-C--:B------:R-:W-:Y:S01]  /*4df0*/  ISETP.GE.AND P4, PT, R11, R208.reuse, PT ;  /* 0x000000d00b00720c */ /* 0x080fe20003f86270 */
[----:B------:R-:W-:Y:S01]  /*4e00*/  FMUL.FTZ R21, R55, UR4 ;  /* 0x0000000437157c20 */ /* 0x000fe20008410000 */
[----:B------:R-:W-:Y:S01]  /*4e10*/  I2FP.F32.U32 R11, R11 ;  /* 0x0000000b000b7245 */ /* 0x000fe20000201000 */
[----:B------:R-:W-:Y:S01]  /*4e20*/  FMUL.FTZ R50, R50, UR4 ;  /* 0x0000000432327c20 */ /* 0x000fe20008410000 */
[----:B------:R-:W-:Y:S01]  /*4e30*/  FSEL R20, R20, -INF , !P1 ;  /* 0xff80000014147808 */ /* 0x000fe20004800000 */
[----:B------:R-:W-:Y:S01]  /*4e40*/  FMUL.FTZ R44, R44, UR4 ;  /* 0x000000042c2c7c20 */ /* 0x000fe20008410000 */
[----:B------:R-:W-:Y:S01]  /*4e50*/  FSEL R17, R24, -INF , !P3 ;  /* 0xff80000018117808 */ /* 0x000fe20005800000 */
[----:B------:R-:W-:Y:S01]  /*4e60*/  FFMA.FTZ R15, R11, UR5, R16 ;  /* 0x000000050b0f7c23 */ /* 0x000fe20008010010 */
[----:B------:R-:W-:Y:S01]  /*4e70*/  ISETP.GE.AND P1, PT, R7, R209, PT ;  /* 0x000000d10700720c */ /* 0x000fe20003f26270 */
[----:B------:R-:W-:Y:S01]  /*4e80*/  FFMA.FTZ R11, R11, UR5, R25 ;  /* 0x000000050b0b7c23 */ /* 0x000fe20008010019 */
[-C--:B------:R-:W-:Y:S01]  /*4e90*/  ISETP.GE.AND P3, PT, R7, R208.reuse, PT ;  /* 0x000000d00700720c */ /* 0x080fe20003f66270 */
[----:B------:R-:W-:Y:S01]  /*4ea0*/  MUFU.TANH R9, R59 ;  /* 0x0000003b00097308 */ /* 0x000fe20000002400 */
[----:B------:R-:W-:Y:S01]  /*4eb0*/  I2FP.F32.U32 R7, R7 ;  /* 0x0000000700077245 */ /* 0x000fe20000201000 */
[----:B------:R-:W-:Y:S01]  /*4ec0*/  VIADD R25, R89, 0x19 ;  /* 0x0000001959197836 */ /* 0x000fe20000000000 */
[----:B------:R-:W-:Y:S01]  /*4ed0*/  FSEL R10, R10, -INF , !P5 ;  /* 0xff8000000a0a7808 */ /* 0x000fe20006800000 */
[----:B------:R-:W-:Y:S01]  /*4ee0*/  FMUL.FTZ R45, R45, UR4 ;  /* 0x000000042d2d7c20 */ /* 0x000fe20008410000 */
[----:B------:R-:W-:Y:S01]  /*4ef0*/  FSEL R15, R15, -INF , !P6 ;  /* 0xff8000000f0f7808 */ /* 0x000fe20007000000 */
[----:B------:R-:W-:Y:S01]  /*4f00*/  FFMA.FTZ R26, R7, UR5, R26 ;  /* 0x00000005071a7c23 */ /* 0x000fe2000801001a */
[----:B------:R-:W-:Y:S01]  /*4f10*/  ISETP.GE.AND P5, PT, R23, R209, PT ;  /* 0x000000d11700720c */ /* 0x000fe20003fa6270 */
[----:B------:R-:W-:Y:S01]  /*4f20*/  FFMA.FTZ R8, R7, UR5, R6 ;  /* 0x0000000507087c23 */ /* 0x000fe20008010006 */
[-C--:B------:R-:W-:Y:S01]  /*4f30*/  ISETP.GE.AND P6, PT, R23, R208.reuse, PT ;  /* 0x000000d01700720c */ /* 0x080fe20003fc6270 */
[----:B------:R-:W-:Y:S01]  /*4f40*/  VIADD R6, R89, 0x18 ;  /* 0x0000001859067836 */ /* 0x000fe20000000000 */
[----:B------:R-:W-:Y:S01]  /*4f50*/  I2FP.F32.U32 R23, R23 ;  /* 0x0000001700177245 */ /* 0x000fe20000201000 */
[----:B------:R-:W2:Y:S01]  /*4f60*/  MUFU.TANH R13, R13 ;  /* 0x0000000d000d7308 */ /* 0x000ea20000002400 */
[----:B------:R-:W-:Y:S01]  /*4f70*/  FSEL R8, R8, -INF , !P3 ;  /* 0xff80000008087808 */ /* 0x000fe20005800000 */
[----:B------:R-:W-:Y:S01]  /*4f80*/  FMUL.FTZ R46, R46, UR4 ;  /* 0x000000042e2e7c20 */ /* 0x000fe20008410000 */
[-C--:B------:R-:W-:Y:S01]  /*4f90*/  ISETP.GE.AND P3, PT, R25, R209.reuse, PT ;  /* 0x000000d11900720c */ /* 0x080fe20003f66270 */
[C---:B---3--:R-:W-:Y:S01]  /*4fa0*/  FFMA.FTZ R7, R23.reuse, UR5, R18 ;  /* 0x0000000517077c23 */ /* 0x048fe20008010012 */
[----:B----4-:R-:W-:Y:S01]  /*4fb0*/  FFMA.FTZ R16, R23, UR5, R4 ;  /* 0x0000000517107c23 */ /* 0x010fe20008010004 */
[----:B------:R-:W-:Y:S01]  /*4fc0*/  FSEL R4, R11, -INF , !P4 ;  /* 0xff8000000b047808 */ /* 0x000fe20006000000 */
[----:B------:R-:W-:Y:S01]  /*4fd0*/  VIADD R23, R89, 0x20 ;  /* 0x0000002059177836 */ /* 0x000fe20000000000 */
[----:B------:R-:W-:Y:S01]  /*4fe0*/  FSEL R11, R26, -INF , !P1 ;  /* 0xff8000001a0b7808 */ /* 0x000fe20004800000 */
[----:B------:R-:W3:Y:S01]  /*4ff0*/  MUFU.TANH R14, R14 ;  /* 0x0000000e000e7308 */ /* 0x000ee20000002400 */
[C---:B------:R-:W-:Y:S01]  /*5000*/  ISETP.GE.AND P4, PT, R6.reuse, R209, PT ;  /* 0x000000d10600720c */ /* 0x040fe20003f86270 */
[----:B------:R-:W-:Y:S01]  /*5010*/  FMUL.FTZ R47, R47, UR4 ;  /* 0x000000042f2f7c20 */ /* 0x000fe20008410000 */
[----:B------:R-:W-:-:S02]  /*5020*/  ISETP.GE.AND P1, PT, R6, R208, PT ;  /* 0x000000d00600720c */ /* 0x000fc40003f26270 */
[----:B------:R-:W-:Y:S02]  /*5030*/  I2FP.F32.U32 R6, R6 ;  /* 0x0000000600067245 */ /* 0x000fe40000201000 */
[----:B------:R-:W-:Y:S01]  /*5040*/  FSEL R7, R7, -INF , !P5 ;  /* 0xff80000007077808 */ /* 0x000fe20006800000 */
[----:B------:R-:W4:Y:S01]  /*5050*/  MUFU.TANH R19, R19 ;  /* 0x0000001300137308 */ /* 0x000f220000002400 */
[-C--:B------:R-:W-:Y:S01]  /*5060*/  ISETP.GE.AND P5, PT, R25, R208.reuse, PT ;  /* 0x000000d01900720c */ /* 0x080fe20003fa6270 */
[C---:B-1----:R-:W-:Y:S01]  /*5070*/  FFMA.FTZ R5, R6.reuse, UR5, R5 ;  /* 0x0000000506057c23 */ /* 0x042fe20008010005 */
[----:B------:R-:W-:Y:S01]  /*5080*/  I2FP.F32.U32 R25, R25 ;  /* 0x0000001900197245 */ /* 0x000fe20000201000 */
[----:B--2---:R-:W-:Y:S01]  /*5090*/  FFMA.FTZ R6, R6, UR5, R13 ;  /* 0x0000000506067c23 */ /* 0x004fe2000801000d */
[----:B------:R-:W-:Y:S01]  /*50a0*/  FSEL R16, R16, -INF , !P6 ;  /* 0xff80000010107808 */ /* 0x000fe20007000000 */
[----:B------:R-:W-:Y:S01]  /*50b0*/  VIADD R13, R89, 0x28 ;  /* 0x00000028590d7836 */ /* 0x000fe20000000000 */
[----:B------:R-:W-:Y:S01]  /*50c0*/  FSEL R5, R5, -INF , !P4 ;  /* 0xff80000005057808 */ /* 0x000fe20006000000 */
[----:B------:R-:W1:Y:S01]  /*50d0*/  MUFU.TANH R54, R54 ;  /* 0x0000003600367308 */ /* 0x000e620000002400 */
[----:B------:R-:W-:Y:S01]  /*50e0*/  FFMA.FTZ R18, R25, UR5, R12 ;  /* 0x0000000519127c23 */ /* 0x000fe2000801000c */
[----:B------:R-:W-:Y:S01]  /*50f0*/  ISETP.GE.AND P6, PT, R23, R209, PT ;  /* 0x000000d11700720c */ /* 0x000fe20003fc6270 */
[----:B------:R-:W-:Y:S01]  /*5100*/  FFMA.FTZ R12, R25, UR5, R9 ;  /* 0x00000005190c7c23 */ /* 0x000fe20008010009 */
[----:B------:R-:W-:-:S02]  /*5110*/  ISETP.GE.AND P4, PT, R23, R208, PT ;  /* 0x000000d01700720c */ /* 0x000fc40003f86270 */
[----:B------:R-:W-:Y:S02]  /*5120*/  I2FP.F32.U32 R23, R23 ;  /* 0x0000001700177245 */ /* 0x000fe40000201000 */
[----:B------:R-:W-:Y:S01]  /*5130*/  FSEL R9, R18, -INF , !P3 ;  /* 0xff80000012097808 */ /* 0x000fe20005800000 */
[----:B------:R-:W2:Y:S01]  /*5140*/  MUFU.TANH R49, R49 ;  /* 0x0000003100317308 */ /* 0x000ea20000002400 */
[----:B------:R-:W-:Y:S01]  /*5150*/  I2FP.F32.U32 R18, R22 ;  /* 0x0000001600127245 */ /* 0x000fe20000201000 */
[----:B---3--:R-:W-:Y:S01]  /*5160*/  FFMA.FTZ R199, R23, UR5, R14 ;  /* 0x0000000517c77c23 */ /* 0x008fe2000801000e */
[----:B------:R-:W-:Y:S01]  /*5170*/  FSEL R14, R6, -INF , !P1 ;  /* 0xff800000060e7808 */ /* 0x000fe20004800000 */
[----:B------:R-:W-:Y:S01]  /*5180*/  VIADD R6, R89, 0x29 ;  /* 0x0000002959067836 */ /* 0x000fe20000000000 */
[----:B------:R-:W-:Y:S01]  /*5190*/  ISETP.GE.AND P1, PT, R22, R209, PT ;  /* 0x000000d11600720c */ /* 0x000fe20003f26270 */
[----:B----4-:R-:W-:Y:S01]  /*51a0*/  FFMA.FTZ R19, R18, UR5, R19 ;  /* 0x0000000512137c23 */ /* 0x010fe20008010013 */
[----:B------:R-:W-:Y:S01]  /*51b0*/  FSEL R12, R12, -INF , !P5 ;  /* 0xff8000000c0c7808 */ /* 0x000fe20006800000 */
[----:B------:R-:W3:Y:S01]  /*51c0*/  MUFU.TANH R51, R51 ;  /* 0x0000003300337308 */ /* 0x000ee20000002400 */
[----:B-1----:R-:W-:Y:S01]  /*51d0*/  FFMA.FTZ R54, R23, UR5, R54 ;  /* 0x0000000517367c23 */ /* 0x002fe20008010036 */
[----:B------:R-:W-:-:S02]  /*51e0*/  FSEL R199, R199, -INF , !P6 ;  /* 0xff800000c7c77808 */ /* 0x000fc40007000000 */
[----:B------:R-:W-:Y:S01]  /*51f0*/  FSEL R193, R19, -INF , !P1 ;  /* 0xff80000013c17808 */ /* 0x000fe20004800000 */
[----:B------:R-:W-:Y:S01]  /*5200*/  VIADD R19, R89, 0x30 ;  /* 0x0000003059137836 */ /* 0x000fe20000000000 */
[----:B------:R-:W-:Y:S02]  /*5210*/  FSEL R214, R54, -INF , !P4 ;  /* 0xff80000036d67808 */ /* 0x000fe40006000000 */
[----:B------:R-:W1:Y:S01]  /*5220*/  MUFU.TANH R21, R21 ;  /* 0x0000001500157308 */ /* 0x000e620000002400 */
[CC--:B------:R-:W-:Y:S02]  /*5230*/  ISETP.GE.AND P4, PT, R6.reuse, R209.reuse, PT ;  /* 0x000000d10600720c */ /* 0x0c0fe40003f86270 */
[----:B------:R-:W-:Y:S02]  /*5240*/  ISETP.GE.AND P1, PT, R6, R208, PT ;  /* 0x000000d00600720c */ /* 0x000fe40003f26270 */
[----:B------:R-:W-:Y:S02]  /*5250*/  I2FP.F32.U32 R6, R6 ;  /* 0x0000000600067245 */ /* 0x000fe40000201000 */
[C---:B------:R-:W-:Y:S01]  /*5260*/  ISETP.GE.AND P5, PT, R13.reuse, R209, PT ;  /* 0x000000d10d00720c */ /* 0x040fe20003fa6270 */
[----:B------:R-:W4:Y:S01]  /*5270*/  MUFU.TANH R48, R48 ;  /* 0x0000003000307308 */ /* 0x000f220000002400 */
[----:B------:R-:W-:Y:S01]  /*5280*/  ISETP.GE.AND P6, PT, R13, R208, PT ;  /* 0x000000d00d00720c */ /* 0x000fe20003fc6270 */
[C---:B--2---:R-:W-:Y:S01]  /*5290*/  FFMA.FTZ R49, R6.reuse, UR5, R49 ;  /* 0x0000000506317c23 */ /* 0x044fe20008010031 */
[----:B------:R-:W-:Y:S01]  /*52a0*/  I2FP.F32.U32 R13, R13 ;  /* 0x0000000d000d7245 */ /* 0x000fe20000201000 */
[----:B---3--:R-:W-:Y:S01]  /*52b0*/  FFMA.FTZ R51, R6, UR5, R51 ;  /* 0x0000000506337c23 */ /* 0x008fe20008010033 */
[----:B------:R-:W-:-:S02]  /*52c0*/  I2FP.F32.U32 R6, R89 ;  /* 0x0000005900067245 */ /* 0x000fc40000201000 */
[-C--:B------:R-:W-:Y:S01]  /*52d0*/  ISETP.GE.AND P3, PT, R22, R208.reuse, PT ;  /* 0x000000d01600720c */ /* 0x080fe20003f66270 */
[----:B------:R-:W2:Y:S01]  /*52e0*/  MUFU.TANH R50, R50 ;  /* 0x0000003200327308 */ /* 0x000ea20000002400 */
[----:B-1----:R-:W-:Y:S01]  /*52f0*/  FFMA.FTZ R21, R18, UR5, R21 ;  /* 0x0000000512157c23 */ /* 0x002fe20008010015 */
[----:B------:R-:W-:Y:S01]  /*5300*/  VIADD R18, R89, 0x31 ;  /* 0x0000003159127836 */ /* 0x000fe20000000000 */
[----:B------:R-:W-:Y:S02]  /*5310*/  FSEL R195, R49, -INF , !P4 ;  /* 0xff80000031c37808 */ /* 0x000fe40006000000 */
[----:B------:R-:W-:Y:S02]  /*5320*/  ISETP.GE.AND P4, PT, R19, R208, PT ;  /* 0x000000d01300720c */ /* 0x000fe40003f86270 */
[----:B------:R-:W-:Y:S01]  /*5330*/  FSEL R198, R21, -INF , !P3 ;  /* 0xff80000015c67808 */ /* 0x000fe20005800000 */
[----:B------:R-:W-:Y:S01]  /*5340*/  MUFU.TANH R44, R44 ;  /* 0x0000002c002c7308 */ /* 0x000fe20000002400 */
[----:B----4-:R-:W-:Y:S01]  /*5350*/  FFMA.FTZ R48, R13, UR5, R48 ;  /* 0x000000050d307c23 */ /* 0x010fe20008010030 */
[----:B------:R-:W-:-:S02]  /*5360*/  ISETP.GE.AND P3, PT, R89, R209, PT ;  /* 0x000000d15900720c */ /* 0x000fc40003f66270 */
[----:B------:R-:W-:Y:S02]  /*5370*/  FSEL R202, R51, -INF , !P1 ;  /* 0xff80000033ca7808 */ /* 0x000fe40004800000 */
[----:B------:R-:W-:Y:S02]  /*5380*/  FSEL R197, R48, -INF , !P5 ;  /* 0xff80000030c57808 */ /* 0x000fe40006800000 */
[----:B------:R-:W1:Y:S01]  /*5390*/  MUFU.TANH R45, R45 ;  /* 0x0000002d002d7308 */ /* 0x000e620000002400 */
[----:B--2---:R-:W-:Y:S01]  /*53a0*/  FFMA.FTZ R50, R13, UR5, R50 ;  /* 0x000000050d327c23 */ /* 0x004fe20008010032 */
[C---:B------:R-:W-:Y:S01]  /*53b0*/  FFMA.FTZ R13, R6.reuse, UR5, R64 ;  /* 0x00000005060d7c23 */ /* 0x040fe20008010040 */
[C---:B------:R-:W-:Y:S01]  /*53c0*/  ISETP.GE.AND P5, PT, R89.reuse, R208, PT ;  /* 0x000000d05900720c */ /* 0x040fe20003fa6270 */
[----:B------:R-:W-:Y:S01]  /*53d0*/  VIADD R89, R89, 0x39 ;  /* 0x0000003959597836 */ /* 0x000fe20000000000 */
[----:B------:R-:W-:Y:S01]  /*53e0*/  I2FP.F32.U32 R22, R18 ;  /* 0x0000001200167245 */ /* 0x000fe20000201000 */
[----:B------:R-:W-:Y:S01]  /*53f0*/  FFMA.FTZ R6, R6, UR5, R65 ;  /* 0x0000000506067c23 */ /* 0x000fe20008010041 */
[----:B------:R-:W-:Y:S01]  /*5400*/  FSEL R13, R13, -INF , !P3 ;  /* 0xff8000000d0d7808 */ /* 0x000fe20005800000 */
[----:B------:R-:W2:Y:S01]  /*5410*/  MUFU.TANH R41, R41 ;  /* 0x0000002900297308 */ /* 0x000ea20000002400 */
[----:B------:R-:W-:-:S02]  /*5420*/  FSEL R212, R50, -INF , !P6 ;  /* 0xff80000032d47808 */ /* 0x000fc40007000000 */
[----:B------:R-:W-:Y:S02]  /*5430*/  FMNMX3.FTZ R24, R13, R3, R17, !PT ;  /* 0x000000030d187276 */ /* 0x000fe40007810011 */
[----:B------:R-:W-:Y:S02]  /*5440*/  ISETP.GE.AND P6, PT, R19, R209, PT ;  /* 0x000000d11300720c */ /* 0x000fe40003fc6270 */
[----:B------:R-:W-:Y:S01]  /*5450*/  FMNMX3.FTZ R24, R24, R15, R11, !PT ;  /* 0x0000000f18187276 */ /* 0x000fe2000781000b */
[----:B------:R-:W3:Y:S01]  /*5460*/  MUFU.TANH R43, R43 ;  /* 0x0000002b002b7308 */ /* 0x000ee20000002400 */
[----:B------:R-:W-:Y:S01]  /*5470*/  I2FP.F32.U32 R19, R19 ;  /* 0x0000001300137245 */ /* 0x000fe20000201000 */
[----:B-1----:R-:W-:Y:S01]  /*5480*/  FFMA.FTZ R45, R22, UR5, R45 ;  /* 0x00000005162d7c23 */ /* 0x002fe2000801002d */
[----:B------:R-:W-:Y:S01]  /*5490*/  FMNMX3.FTZ R24, R24, R7, R5, !PT ;  /* 0x0000000718187276 */ /* 0x000fe20007810005 */
[----:B------:R-:W-:Y:S01]  /*54a0*/  BAR.SYNC.DEFER_BLOCKING 0x0 ;  /* 0x0000000000007b1d */ /* 0x000fe20000010000 */
[C---:B------:R-:W-:Y:S01]  /*54b0*/  ISETP.GE.AND P1, PT, R18.reuse, R209, PT ;  /* 0x000000d11200720c */ /* 0x040fe20003f26270 */
[----:B------:R-:W-:Y:S01]  /*54c0*/  FFMA.FTZ R44, R19, UR5, R44 ;  /* 0x00000005132c7c23 */ /* 0x000fe2000801002c */
[----:B------:R-:W-:-:S02]  /*54d0*/  ISETP.GE.AND P3, PT, R18, R208, PT ;  /* 0x000000d01200720c */ /* 0x000fc40003f66270 */
[----:B------:R-:W-:Y:S01]  /*54e0*/  I2FP.F32.U32 R18, R89 ;  /* 0x0000005900127245 */ /* 0x000fe20000201000 */
[----:B------:R-:W1:Y:S01]  /*54f0*/  MUFU.TANH R46, R46 ;  /* 0x0000002e002e7308 */ /* 0x000e620000002400 */
[----:B------:R-:W-:Y:S02]  /*5500*/  FMNMX3.FTZ R24, R24, R9, R199, !PT ;  /* 0x0000000918187276 */ /* 0x000fe400078100c7 */
[----:B------:R-:W-:Y:S01]  /*5510*/  FSEL R215, R44, -INF , !P6 ;  /* 0xff8000002cd77808 */ /* 0x000fe20007000000 */
[C---:B--2---:R-:W-:Y:S01]  /*5520*/  FFMA.FTZ R41, R18.reuse, UR5, R41 ;  /* 0x0000000512297c23 */ /* 0x044fe20008010029 */
[----:B------:R-:W-:Y:S01]  /*5530*/  ISETP.GE.AND P6, PT, R89, R209, PT ;  /* 0x000000d15900720c */ /* 0x000fe20003fc6270 */
[----:B---3--:R-:W-:Y:S02]  /*5540*/  FFMA.FTZ R43, R18, UR5, R43 ;  /* 0x00000005122b7c23 */ /* 0x008fe4000801002b */
[----:B------:R-:W2:Y:S01]  /*5550*/  MUFU.TANH R47, R47 ;  /* 0x0000002f002f7308 */ /* 0x000ea20000002400 */
[----:B------:R-:W-:-:S02]  /*5560*/  FMNMX3.FTZ R18, R24, R193, R197, !PT ;  /* 0x000000c118127276 */ /* 0x000fc400078100c5 */
[----:B------:R-:W-:Y:S02]  /*5570*/  FSEL R213, R45, -INF , !P1 ;  /* 0xff8000002dd57808 */ /* 0x000fe40004800000 */
[----:B------:R-:W-:Y:S02]  /*5580*/  FSEL R6, R6, -INF , !P5 ;  /* 0xff80000006067808 */ /* 0x000fe40006800000 */
[----:B------:R-:W-:Y:S01]  /*5590*/  FMNMX3.FTZ R18, R18, R195, R215, !PT ;  /* 0x000000c312127276 */ /* 0x000fe200078100d7 */
[----:B-1----:R-:W-:Y:S01]  /*55a0*/  FFMA.FTZ R46, R19, UR5, R46 ;  /* 0x00000005132e7c23 */ /* 0x002fe2000801002e */
[----:B------:R-:W-:Y:S02]  /*55b0*/  ISETP.GE.AND P1, PT, R89, R208, PT ;  /* 0x000000d05900720c */ /* 0x000fe40003f26270 */
[----:B------:R-:W-:Y:S02]  /*55c0*/  FSEL R205, R41, -INF , !P6 ;  /* 0xff80000029cd7808 */ /* 0x000fe40007000000 */
[----:B------:R-:W-:-:S02]  /*55d0*/  FMNMX3.FTZ R21, R6, R20, R10, !PT ;  /* 0x0000001406157276 */ /* 0x000fc4000781000a */
[----:B------:R-:W-:Y:S01]  /*55e0*/  FMNMX3.FTZ R18, R18, R213, R207, !PT ;  /* 0x000000d512127276 */ /* 0x000fe200078100cf */
[----:B--2---:R-:W-:Y:S01]  /*55f0*/  FFMA.FTZ R47, R22, UR5, R47 ;  /* 0x00000005162f7c23 */ /* 0x004fe2000801002f */
        /* <DEDUP_REMOVED lines=22> */
[----:B------:R-:W-:Y:S01]  /*5760*/  IMAD.U32 R22, RZ, RZ, UR15 ;  /* 0x0000000fff167e24 */ /* 0x000fe2000f8e00ff */
[-C--:B------:R-:W-:Y:S01]  /*5770*/  LEA.HI.X R27, R28, R236.reuse, R25, 0x1, P3 ;  /* 0x000000ec1c1b7211 */ /* 0x080fe200018f0c19 */
        /* <DEDUP_REMOVED lines=95> */
.L_x_752:
        /* <DEDUP_REMOVED lines=58> */
[----:B------:R-:W-:Y:S01]  /*6110*/  FFMA.FTZ R207, R207, UR4, -R210 ;  /* 0x00000004cfcf7c23 */ /* 0x000fe200080108d2 */
        /* <DEDUP_REMOVED lines=19> */
[----:B------:R-:W-:Y:S01]  /*6250*/  IADD3 R212, PT, PT, R166, R165, RZ ;  /* 0x000000a5a6d47210 */ /* 0x000fe20007ffe0ff */
[----:B------:R-:W-:Y:S01]  /*6260*/  MUFU.EX2 R188, R188 ;  /* 0x000000bc00bc7308 */ /* 0x000fe20000000800 */
[----:B------:R-:W2:Y:S01]  /*6270*/  LDSM.16.MT88.4 R12, [R216+0x10800] ;  /* 0x01080000d80c783b */ /* 0x000ea20000004200 */
[--C-:B------:R-:W-:Y:S01]  /*6280*/  FFMA.FTZ R204, R204, UR4, -R203.reuse ;  /* 0x00000004cccc7c23 */ /* 0x100fe200080108cb */
[--C-:B------:R-:W-:Y:S01]  /*6290*/  FFMA.FTZ R201, R201, UR4, -R203.reuse ;  /* 0x00000004c9c97c23 */ /* 0x100fe200080108cb */
[----:B------:R-:W-:Y:S01]  /*62a0*/  FFMA.FTZ R200, R200, UR4, -R203 ;  /* 0x00000004c8c87c23 */ /* 0x000fe200080108cb */
[----:B------:R-:W-:Y:S01]  /*62b0*/  LDSM.16.MT88.4 R168, [R165+0x10800] ;  /* 0x01080000a5a8783b */ /* 0x000fe20000004200 */
[----:B------:R-:W-:-:S02]  /*62c0*/  FADD.FTZ R189, R190, R189 ;  /* 0x000000bdbebd7221 */ /* 0x000fc40000010000 */
[----:B------:R-:W3:Y:S01]  /*62d0*/  MUFU.EX2 R187, R187 ;  /* 0x000000bb00bb7308 */ /* 0x000ee20000000800 */
[----:B-1----:R-:W-:Y:S01]  /*62e0*/  F2FP.F16.F32.PACK_AB R130, R185, R186 ;  /* 0x000000bab982723e */ /* 0x002fe200000000ff */
[----:B------:R-:W-:Y:S01]  /*62f0*/  LDSM.16.MT88.4 R32, [R191+0x10800] ;  /* 0x01080000bf20783b */ /* 0x000fe20000004200 */
[----:B------:R-:W-:-:S03]  /*6300*/  FADD.FTZ R186, R186, R189 ;  /* 0x000000bdbaba7221 */ /* 0x000fc60000010000 */
[----:B------:R-:W-:Y:S01]  /*6310*/  LDSM.16.MT88.4 R28, [R216+0x12800] ;  /* 0x01280000d81c783b */ /* 0x000fe20000004200 */
[----:B------:R-:W-:Y:S01]  /*6320*/  FADD.FTZ R185, R185, R186 ;  /* 0x000000bab9b97221 */ /* 0x000fe20000010000 */
[----:B------:R-:W-:Y:S02]  /*6330*/  MUFU.EX2 R184, R184 ;  /* 0x000000b800b87308 */ /* 0x000fe40000000800 */
[----:B------:R-:W-:Y:S06]  /*6340*/  LDSM.16.MT88.4 R24, [R191+0x12800] ;  /* 0x01280000bf18783b */ /* 0x000fec0000004200 */
        /* <DEDUP_REMOVED lines=128> */
[--C-:B---3--:R-:W-:Y:S01]  /*6b50*/  FFMA.FTZ R212, R215, UR4, -R210.reuse ;  /* 0x00000004d7d47c23 */ /* 0x108fe200080108d2 */
[----:B------:R-:W-:Y:S01]  /*6b60*/  FFMA.FTZ R210, R205, UR4, -R210 ;  /* 0x00000004cdd27c23 */ /* 0x000fe200080108d2 */
[----:B------:R-:W-:Y:S01]  /*6b70*/  FFMA.FTZ R205, R206, UR4, -R203 ;  /* 0x00000004cecd7c23 */ /* 0x000fe200080108cb */
[----:B------:R-:W-:-:S03]  /*6b80*/  IADD3 R203, PT, PT, R166, R165, RZ ;  /* 0x000000a5a6cb7210 */ /* 0x000fc60007ffe0ff */
[C---:B-----5:R-:W-:Y:S01]  /*6b90*/  HMMA.16816.F32 R152, R4.reuse, R12, R152 ;  /* 0x0000000c0498723c */ /* 0x060fe20000001898 */
[----:B------:R-:W3:Y:S07]  /*6ba0*/  MUFU.EX2 R212, R212 ;  /* 0x000000d400d47308 */ /* 0x000eee0000000800 */
[C---:B------:R-:W-:Y:S01]  /*6bb0*/  HMMA.16816.F32 R148, R4.reuse, R14, R148 ;  /* 0x0000000e0494723c */ /* 0x040fe20000001894 */
[----:B------:R-:W4:Y:S01]  /*6bc0*/  LDSM.16.MT88.4 R12, [R165+0x11000] ;  /* 0x01100000a50c783b */ /* 0x000f220000004200 */
[----:B------:R-:W-:Y:S06]  /*6bd0*/  MUFU.EX2 R210, R210 ;  /* 0x000000d200d27308 */ /* 0x000fec0000000800 */
[C---:B--2---:R-:W-:Y:S02]  /*6be0*/  HMMA.16816.F32 R76, R4.reuse, R16, R76 ;  /* 0x00000010044c723c */ /* 0x044fe4000000184c */
[----:B------:R-:W2:Y:S06]  /*6bf0*/  MUFU.EX2 R205, R205 ;  /* 0x000000cd00cd7308 */ /* 0x000eac0000000800 */
[C---:B------:R-:W-:Y:S01]  /*6c00*/  HMMA.16816.F32 R80, R4.reuse, R18, R80 ;  /* 0x000000120450723c */ /* 0x040fe20000001850 */
[----:B------:R-:W5:Y:S07]  /*6c10*/  LDSM.16.MT88.4 R16, [R191+0x13000] ;  /* 0x01300000bf10783b */ /* 0x000f6e0000004200 */
[C---:B------:R-:W-:Y:S08]  /*6c20*/  HMMA.16816.F32 R52, R4.reuse, R20, R52 ;  /* 0x000000140434723c */ /* 0x040ff00000001834 */
[C---:B-1----:R-:W-:Y:S08]  /*6c30*/  HMMA.16816.F32 R36, R4.reuse, R8, R36 ;  /* 0x000000080424723c */ /* 0x042ff00000001824 */
[C---:B------:R-:W-:Y:S01]  /*6c40*/  HMMA.16816.F32 R40, R4.reuse, R10, R40 ;  /* 0x0000000a0428723c */ /* 0x040fe20000001828 */
[----:B------:R-:W1:Y:S07]  /*6c50*/  LDSM.16.MT88.4 R8, [R165+0x17000] ;  /* 0x01700000a508783b */ /* 0x000e6e0000004200 */
[C---:B----4-:R-:W-:Y:S08]  /*6c60*/  HMMA.16816.F32 R160, R4.reuse, R12, R160 ;  /* 0x0000000c04a0723c */ /* 0x050ff000000018a0 */
[C---:B------:R-:W-:Y:S01]  /*6c70*/  HMMA.16816.F32 R156, R4.reuse, R14, R156 ;  /* 0x0000000e049c723c */ /* 0x040fe2000000189c */
[----:B------:R-:W4:Y:S07]  /*6c80*/  LDSM.16.MT88.4 R12, [R191+0x15000] ;  /* 0x01500000bf0c783b */ /* 0x000f2e0000004200 */
[C---:B-----5:R-:W-:Y:S08]  /*6c90*/  HMMA.16816.F32 R60, R4.reuse, R16, R60 ;  /* 0x00000010043c723c */ /* 0x060ff0000000183c */
[C---:B------:R-:W-:Y:S01]  /*6ca0*/  HMMA.16816.F32 R64, R4.reuse, R18, R64 ;  /* 0x000000120440723c */ /* 0x040fe20000001840 */
[----:B------:R-:W5:Y:S07]  /*6cb0*/  LDSM.16.MT88.4 R16, [R191+0x17000] ;  /* 0x01700000bf10783b */ /* 0x000f6e0000004200 */
[C---:B------:R-:W-:Y:S01]  /*6cc0*/  HMMA.16816.F32 R56, R4.reuse, R22, R56 ;  /* 0x000000160438723c */ /* 0x040fe20000001838 */
[----:B------:R-:W3:Y:S07]  /*6cd0*/  LDSM.16.MT88.4 R20, [R165+0x15000] ;  /* 0x01500000a514783b */ /* 0x000eee0000004200 */
        /* <DEDUP_REMOVED lines=27> */
[----:B------:R-:W3:Y:S01]  /*6e90*/  LDSM.16.MT88.4 R20, [R196+0x15800] ;  /* 0x01580000c414783b */ /* 0x000ee20000004200 */
[----:B--2---:R-:W-:Y:S01]  /*6ea0*/  F2FP.F16.F32.PACK_AB R5, R204, R205 ;  /* 0x000000cdcc05723e */ /* 0x004fe200000000ff */
        /* <DEDUP_REMOVED lines=11> */
[----:B------:R-:W2:Y:S07]  /*6f60*/  LDSM.16.MT88.4 R12, [R203+0x11800] ;  /* 0x01180000cb0c783b */ /* 0x000eae0000004200 */
[C---:B-----5:R-:W-:Y:S08]  /*6f70*/  HMMA.16816.F32 R108, R4.reuse, R16, R108 ;  /* 0x00000010046c723c */ /* 0x060ff0000000186c */
[C---:B------:R-:W-:Y:S01]  /*6f80*/  HMMA.16816.F32 R112, R4.reuse, R18, R112 ;  /* 0x000000120470723c */ /* 0x040fe20000001870 */
[----:B------:R-:W4:Y:S07]  /*6f90*/  LDSM.16.MT88.4 R16, [R165+0x15800] ;  /* 0x01580000a510783b */ /* 0x000f2e0000004200 */
[C---:B---3--:R-:W-:Y:S08]  /*6fa0*/  HMMA.16816.F32 R76, R4.reuse, R20, R76 ;  /* 0x00000014044c723c */ /* 0x048ff0000000184c */
[C---:B-1----:R-:W-:Y:S08]  /*6fb0*/  HMMA.16816.F32 R160, R4.reuse, R8, R160 ;  /* 0x0000000804a0723c */ /* 0x042ff000000018a0 */
[C---:B------:R-:W-:Y:S01]  /*6fc0*/  HMMA.16816.F32 R156, R4.reuse, R10, R156 ;  /* 0x0000000a049c723c */ /* 0x040fe2000000189c */
[----:B------:R-:W1:Y:S07]  /*6fd0*/  LDSM.16.MT88.4 R8, [R165+0x17800] ;  /* 0x01780000a508783b */ /* 0x000e6e0000004200 */
[C---:B------:R-:W-:Y:S01]  /*6fe0*/  HMMA.16816.F32 R80, R4.reuse, R22, R80 ;  /* 0x000000160450723c */ /* 0x040fe20000001850 */
[----:B------:R-:W3:Y:S07]  /*6ff0*/  LDSM.16.MT88.4 R20, [R191+0x13800] ;  /* 0x01380000bf14783b */ /* 0x000eee0000004200 */
[C---:B--2---:R-:W-:Y:S08]  /*7000*/  HMMA.16816.F32 R144, R4.reuse, R12, R144 ;  /* 0x0000000c0490723c */ /* 0x044ff00000001890 */
[C---:B------:R-:W-:Y:S01]  /*7010*/  HMMA.16816.F32 R140, R4.reuse, R14, R140 ;  /* 0x0000000e048c723c */ /* 0x040fe2000000188c */
[----:B------:R-:W2:Y:S07]  /*7020*/  LDSM.16.MT88.4 R12, [R191+0x15800] ;  /* 0x01580000bf0c783b */ /* 0x000eae0000004200 */
[C---:B----4-:R-:W-:Y:S08]  /*7030*/  HMMA.16816.F32 R68, R4.reuse, R16, R68 ;  /* 0x000000100444723c */ /* 0x050ff00000001844 */
[C---:B------:R-:W-:Y:S01]  /*7040*/  HMMA.16816.F32 R72, R4.reuse, R18, R72 ;  /* 0x000000120448723c */ /* 0x040fe20000001848 */
[----:B------:R-:W4:Y:S07]  /*7050*/  LDSM.16.MT88.4 R16, [R191+0x17800] ;  /* 0x01780000bf10783b */ /* 0x000f2e0000004200 */
        /* <DEDUP_REMOVED lines=23> */
[C---:B--2---:R-:W-:Y:S08]  /*71d0*/  HMMA.16816.F32 R92, R4.reuse, R12, R92 ;  /* 0x0000000c045c723c */ /* 0x044ff0000000185c */
[C---:B------:R-:W-:Y:S08]  /*71e0*/  HMMA.16816.F32 R96, R4.reuse, R14, R96 ;  /* 0x0000000e0460723c */ /* 0x040ff00000001860 */
[C---:B------:R-:W-:Y:S08]  /*71f0*/  HMMA.16816.F32 R104, R4.reuse, R10, R104 ;  /* 0x0000000a0468723c */ /* 0x040ff00000001868 */
[C---:B----4-:R-:W-:Y:S08]  /*7200*/  HMMA.16816.F32 R124, R4.reuse, R16, R124 ;  /* 0x00000010047c723c */ /* 0x050ff0000000187c */
        /* <DEDUP_REMOVED lines=20> */
[----:B------:R-:W-:Y:S01]  /*7350*/  UIADD3 UR14, UPT, UPT, UR23, UR14, URZ ;  /* 0x0000000e170e7290 */ /* 0x000fe2000fffe0ff */
[----:B------:R-:W-:Y:S01]  /*7360*/  IMAD.U32 R4, RZ, RZ, UR13 ;  /* 0x0000000dff047e24 */ /* 0x000fe2000f8e00ff */
[----:B------:R-:W-:Y:S01]  /*7370*/  ULEA.HI.X UR12, UR22, UR15, UR12, 0x6, UP0 ;  /* 0x0000000f160c7291 */ /* 0x000fe200080f340c */
[-C--:B------:R-:W-:Y:S01]  /*7380*/  LEA R14, P3, R6, R235.reuse, 0x7 ;  /* 0x000000eb060e7211 */ /* 0x080fe200078638ff */
[----:B------:R-:W-:Y:S01]  /*7390*/  UIADD3 UR16, UP1, UPT, UR13, UR16, URZ ;  /* 0x000000100d107290 */ /* 0x000fe2000ff3e0ff */
[----:B------:R-:W-:Y:S01]  /*73a0*/  LEA R215, R215, UR6, 0x1 ;  /* 0x00000006d7d77c11 */ /* 0x000fe2000f8e08ff */
        /* <DEDUP_REMOVED lines=16> */
[----:B------:R-:W-:Y:S01]  /*74b0*/  IMAD.MOV.U32 R200, RZ, RZ, 0x20 ;  /* 0x00000020ffc87424 */ /* 0x000fe200078e00ff */
[----:B------:R-:W-:Y:S01]  /*74c0*/  ISETP.GE.AND P4, PT, R244, UR4, PT ;  /* 0x00000004f4007c0c */ /* 0x000fe2000bf86270 */
[----:B------:R-:W-:Y:S01]  /*74d0*/  VIADD R167, R211, UR6 ;  /* 0x00000006d3a77c36 */ /* 0x000fe20008000000 */
[-C--:B------:R-:W-:Y:S01]  /*74e0*/  LEA.HI.X R11, R6, R234.reuse, R7, 0x1, P3 ;  /* 0x000000ea060b7211 */ /* 0x080fe200018f0c07 */
[----:B------:R-:W-:Y:S01]  /*74f0*/  IMAD.IADD R212, R166, 0x1, R215 ;  /* 0x00000001a6d47824 */ /* 0x000fe200078e02d7 */
[----:B------:R-:W-:Y:S01]  /*7500*/  ISETP.GE.AND P3, PT, R243, UR4, PT ;  /* 0x00000004f3007c0c */ /* 0x000fe2000bf66270 */
[----:B------:R-:W-:Y:S01]  /*7510*/  UISETP.GE.U32.AND UP0, UPT, UR19, 0x3, UPT ;  /* 0x000000031300788c */ /* 0x000fe2000bf06070 */
[----:B------:R-:W-:-:S02]  /*7520*/  LEA.HI.X R9, R4, R234, R5, 0x1, P1 ;  /* 0x000000ea04097211 */ /* 0x000fc400008f0c05 */
[----:B------:R-:W-:Y:S01]  /*7530*/  ISETP.GE.AND P1, PT, R242, UR4, PT ;  /* 0x00000004f2007c0c */ /* 0x000fe2000bf26270 */
[----:B------:R-:W1:Y:S01]  /*7540*/  LDCU UR4, c[0x0][0x50c] ;  /* 0x0000a180ff0477ac */ /* 0x000e620008000800 */
[----:B------:R-:W-:-:S05]  /*7550*/  SEL R200, R200, 0xffffffe0, !P2 ;  /* 0xffffffe0c8c87807 */ /* 0x000fca0005000000 */
        /* <DEDUP_REMOVED lines=86> */
[----:B--2---:R-:W2:Y:S04]  /*7ac0*/  LDSM.16.M88.4 R12, [R211+UR6+0x8000] ;  /* 0x00800006d30c783b */ /* 0x004ea80008000200 */
[----:B------:R-:W4:Y:S04]  /*7ad0*/  LDSM.16.M88.4 R184, [R211+UR6+0x8800] ;  /* 0x00880006d3b8783b */ /* 0x000f280008000200 */
[----:B------:R-:W5:Y:S04]  /*7ae0*/  LDSM.16.M88.4 R176, [R211+UR6+0x9000] ;  /* 0x00900006d3b0783b */ /* 0x000f680008000200 */
[----:B------:R-:W1:Y:S04]  /*7af0*/  LDSM.16.M88.4 R24, [R211+UR6+0x9800] ;  /* 0x00980006d318783b */ /* 0x000e680008000200 */
[----:B------:R-:W-:Y:S04]  /*7b00*/  LDSM.16.M88.4 R28, [R214] ;  /* 0x00000000d61c783b */ /* 0x000fe80000000200 */
[----:B------:R-:W1:Y:S04]  /*7b10*/  LDSM.16.M88.4 R20, [R210+0x8000] ;  /* 0x00800000d214783b */ /* 0x000e680000000200 */
[----:B---3--:R-:W3:Y:S04]  /*7b20*/  LDSM.16.M88.4 R8, [R210+0x8800] ;  /* 0x00880000d208783b */ /* 0x008ee80000000200 */
[----:B------:R-:W3:Y:S04]  /*7b30*/  LDSM.16.M88.4 R4, [R210+0x9000] ;  /* 0x00900000d204783b */ /* 0x000ee80000000200 */
[----:B------:R-:W3:Y:S04]  /*7b40*/  LDSM.16.M88.4 R32, [R210+0x9800] ;  /* 0x00980000d220783b */ /* 0x000ee80000000200 */
[----:B------:R-:W-:Y:S01]  /*7b50*/  LDSM.16.M88.4 R192, [R212] ;  /* 0x00000000d4c0783b */ /* 0x000fe20000000200 */
[C---:B--2---:R-:W-:Y:S03]  /*7b60*/  HMMA.16816.F32 R16, R168.reuse, R12, RZ ;  /* 0x0000000ca810723c */ /* 0x044fe600000018ff */
        /* <DEDUP_REMOVED lines=14> */
[----:B------:R-:W2:Y:S07]  /*7c50*/  LDSM.16.M88.4 R20, [R167+0x8800] ;  /* 0x00880000a714783b */ /* 0x000eae0000000200 */
[C---:B---3--:R-:W-:Y:S08]  /*7c60*/  HMMA.16816.F32 R188, R28.reuse, R8, R188 ;  /* 0x000000081cbc723c */ /* 0x048ff000000018bc */
        /* <DEDUP_REMOVED lines=14> */
[----:B------:R-:W2:Y:S07]  /*7d50*/  LDSM.16.M88.4 R20, [R211+UR6+0xa000] ;  /* 0x00a00006d314783b */ /* 0x000eae0008000200 */
[C---:B------:R-:W-:Y:S08]  /*7d60*/  HMMA.16816.F32 R180, R192.reuse, R204, R180 ;  /* 0x000000ccc0b4723c */ /* 0x040ff000000018b4 */
[C---:B------:R-:W-:Y:S01]  /*7d70*/  HMMA.16816.F32 R176, R192.reuse, R206, R176 ;  /* 0x000000cec0b0723c */ /* 0x040fe200000018b0 */
[----:B------:R-:W-:Y:S07]  /*7d80*/  LDSM.16.M88.4 R204, [R211+UR6+0xb800] ;  /* 0x00b80006d3cc783b */ /* 0x000fee0008000200 */
[C---:B------:R-:W-:Y:S08]  /*7d90*/  HMMA.16816.F32 R172, R192.reuse, R196, R172 ;  /* 0x000000c4c0ac723c */ /* 0x040ff000000018ac */
[----:B------:R-:W-:Y:S01]  /*7da0*/  HMMA.16816.F32 R168, R192, R198, R168 ;  /* 0x000000c6c0a8723c */ /* 0x000fe200000018a8 */
[----:B------:R-:W-:Y:S04]  /*7db0*/  LDSM.16.M88.4 R196, [R210+0xb000] ;  /* 0x00b00000d2c4783b */ /* 0x000fe80000000200 */
[----:B------:R-:W-:Y:S03]  /*7dc0*/  LDSM.16.M88.4 R192, [R210+0xb800] ;  /* 0x00b80000d2c0783b */ /* 0x000fe60000000200 */
[C---:B---3--:R-:W-:Y:S08]  /*7dd0*/  HMMA.16816.F32 R16, R8.reuse, R4, R16 ;  /* 0x000000040810723c */ /* 0x048ff00000001810 */
[C---:B------:R-:W-:Y:S01]  /*7de0*/  HMMA.16816.F32 R12, R8.reuse, R6, R12 ;  /* 0x00000006080c723c */ /* 0x040fe2000000180c */
[----:B------:R-:W3:Y:S07]  /*7df0*/  LDSM.16.M88.4 R4, [R211+UR6+0xa800] ;  /* 0x00a80006d304783b */ /* 0x000eee0008000200 */
        /* <DEDUP_REMOVED lines=18> */
[----:B------:R-:W3:Y:S07]  /*7f20*/  LDSM.16.M88.4 R32, [R167+0xa800] ;  /* 0x00a80000a720783b */ /* 0x000eee0000000200 */
[C---:B-1----:R-:W-:Y:S08]  /*7f30*/  HMMA.16816.F32 R16, R24.reuse, R28, R16 ;  /* 0x0000001c1810723c */ /* 0x042ff00000001810 */
[C---:B------:R-:W-:Y:S01]  /*7f40*/  HMMA.16816.F32 R12, R24.reuse, R30, R12 ;  /* 0x0000001e180c723c */ /* 0x040fe2000000180c */
[----:B------:R-:W-:Y:S07]  /*7f50*/  LDSM.16.M88.4 R28, [R167+0xb800] ;  /* 0x00b80000a71c783b */ /* 0x000fee0000000200 */
[C---:B-----5:R-:W-:Y:S08]  /*7f60*/  HMMA.16816.F32 R188, R24.reuse, R8, R188 ;  /* 0x0000000818bc723c */ /* 0x060ff000000018bc */
[----:B------:R-:W-:Y:S01]  /*7f70*/  HMMA.16816.F32 R184, R24, R10, R184 ;  /* 0x0000000a18b8723c */ /* 0x000fe200000018b8 */
        /* <DEDUP_REMOVED lines=20> */
[----:B------:R-:W-:Y:S07]  /*80c0*/  LDSM.16.M88.4 R8, [R215+0x4000] ;  /* 0x00400000d708783b */ /* 0x000fee0000000200 */
[C---:B------:R-:W-:Y:S08]  /*80d0*/  HMMA.16816.F32 R172, R4.reuse, R28, R172 ;  /* 0x0000001c04ac723c */ /* 0x040ff000000018ac */
[----:B------:R-:W-:Y:S01]  /*80e0*/  HMMA.16816.F32 R168, R4, R30, R168 ;  /* 0x0000001e04a8723c */ /* 0x000fe200000018a8 */
[----:B------:R-:W1:Y:S04]  /*80f0*/  LDSM.16.M88.4 R4, [R211+UR6+0xc800] ;  /* 0x00c80006d304783b */ /* 0x000e680008000200 */
[----:B------:R-:W3:Y:S03]  /*8100*/  LDSM.16.M88.4 R28, [R211+UR6+0xd000] ;  /* 0x00d00006d31c783b */ /* 0x000ee60008000200 */
[C---:B----4-:R-:W-:Y:S08]  /*8110*/  HMMA.16816.F32 R16, R196.reuse, R24, R16 ;  /* 0x00000018c410723c */ /* 0x050ff00000001810 */
[C---:B------:R-:W-:Y:S01]  /*8120*/  HMMA.16816.F32 R12, R196.reuse, R26, R12 ;  /* 0x0000001ac40c723c */ /* 0x040fe2000000180c */
[----:B------:R-:W4:Y:S07]  /*8130*/  LDSM.16.M88.4 R24, [R211+UR6+0xd800] ;  /* 0x00d80006d318783b */ /* 0x000f2e0008000200 */
[C---:B--2---:R-:W-:Y:S08]  /*8140*/  HMMA.16816.F32 R188, R196.reuse, R20, R188 ;  /* 0x00000014c4bc723c */ /* 0x044ff000000018bc */
[C---:B------:R-:W-:Y:S01]  /*8150*/  HMMA.16816.F32 R184, R196.reuse, R22, R184 ;  /* 0x00000016c4b8723c */ /* 0x040fe200000018b8 */
[----:B------:R-:W2:Y:S07]  /*8160*/  LDSM.16.M88.4 R20, [R210+0xc000] ;  /* 0x00c00000d214783b */ /* 0x000eae0000000200 */
[----:B------:R-:W-:Y:S08]  /*8170*/  HMMA.16816.F32 R180, R196, R204, R180 ;  /* 0x000000ccc4b4723c */ /* 0x000ff000000018b4 */
[C---:B-1----:R-:W-:Y:S08]  /*8180*/  HMMA.16816.F32 R188, R8.reuse, R4, R188 ;  /* 0x0000000408bc723c */ /* 0x042ff000000018bc */
[----:B------:R-:W-:Y:S01]  /*8190*/  HMMA.16816.F32 R184, R8, R6, R184 ;  /* 0x0000000608b8723c */ /* 0x000fe200000018b8 */
[----:B------:R-:W1:Y:S07]  /*81a0*/  LDSM.16.M88.4 R4, [R210+0xd000] ;  /* 0x00d00000d204783b */ /* 0x000e6e0000000200 */
[C---:B------:R-:W-:Y:S01]  /*81b0*/  HMMA.16816.F32 R176, R196.reuse, R206, R176 ;  /* 0x000000cec4b0723c */ /* 0x040fe200000018b0 */
[----:B------:R-:W-:Y:S07]  /*81c0*/  LDSM.16.M88.4 R204, [R213+0x4000] ;  /* 0x00400000d5cc783b */ /* 0x000fee0000000200 */
[C---:B------:R-:W-:Y:S08]  /*81d0*/  HMMA.16816.F32 R172, R196.reuse, R200, R172 ;  /* 0x000000c8c4ac723c */ /* 0x040ff000000018ac */
[----:B------:R-:W-:Y:S01]  /*81e0*/  HMMA.16816.F32 R168, R196, R202, R168 ;  /* 0x000000cac4a8723c */ /* 0x000fe200000018a8 */
[----:B------:R-:W5:Y:S04]  /*81f0*/  LDSM.16.M88.4 R200, [R210+0xc800] ;  /* 0x00c80000d2c8783b */ /* 0x000f680000000200 */
[----:B------:R-:W5:Y:S03]  /*8200*/  LDSM.16.M88.4 R196, [R210+0xd800] ;  /* 0x00d80000d2c4783b */ /* 0x000f660000000200 */
        /* <DEDUP_REMOVED lines=10> */
[C---:B--2---:R-:W-:Y:S08]  /*82b0*/  HMMA.16816.F32 R16, R192.reuse, R20, R16 ;  /* 0x00000014c010723c */ /* 0x044ff00000001810 */
[C---:B------:R-:W-:Y:S01]  /*82c0*/  HMMA.16816.F32 R12, R192.reuse, R22, R12 ;  /* 0x00000016c00c723c */ /* 0x040fe2000000180c */
[----:B------:R-:W2:Y:S07]  /*82d0*/  LDSM.16.M88.4 R20, [R167+0xd800] ;  /* 0x00d80000a714783b */ /* 0x000eae0000000200 */
        /* <DEDUP_REMOVED lines=15> */
[----:B------:R-:W3:Y:S07]  /*83d0*/  LDSM.16.M88.4 R28, [R211+UR6+0xe000] ;  /* 0x00e00006d31c783b */ /* 0x000eee0008000200 */
[C---:B----4-:R-:W-:Y:S08]  /*83e0*/  HMMA.16816.F32 R180, R8.reuse, R24, R180 ;  /* 0x0000001808b4723c */ /* 0x050ff000000018b4 */
[C---:B------:R-:W-:Y:S01]  /*83f0*/  HMMA.16816.F32 R176, R8.reuse, R26, R176 ;  /* 0x0000001a08b0723c */ /* 0x040fe200000018b0 */
[----:B------:R-:W-:Y:S07]  /*8400*/  LDSM.16.M88.4 R24, [R211+UR6+0xe800] ;  /* 0x00e80006d318783b */ /* 0x000fee0008000200 */
[C---:B--2---:R-:W-:Y:S08]  /*8410*/  HMMA.16816.F32 R172, R8.reuse, R20, R172 ;  /* 0x0000001408ac723c */ /* 0x044ff000000018ac */
[----:B------:R-:W-:Y:S01]  /*8420*/  HMMA.16816.F32 R168, R8, R22, R168 ;  /* 0x0000001608a8723c */ /* 0x000fe200000018a8 */
[----:B------:R-:W-:Y:S04]  /*8430*/  LDSM.16.M88.4 R8, [R214+0x6000] ;  /* 0x00600000d608783b */ /* 0x000fe80000000200 */
[----:B------:R-:W-:Y:S03]  /*8440*/  LDSM.16.M88.4 R20, [R211+UR6+0xf000] ;  /* 0x00f00006d314783b */ /* 0x000fe60008000200 */
[C---:B-1----:R-:W-:Y:S08]  /*8450*/  HMMA.16816.F32 R16, R204.reuse, R4, R16 ;  /* 0x00000004cc10723c */ /* 0x042ff00000001810 */
[C---:B------:R-:W-:Y:S01]  /*8460*/  HMMA.16816.F32 R12, R204.reuse, R6, R12 ;  /* 0x00000006cc0c723c */ /* 0x040fe2000000180c */
[----:B------:R-:W1:Y:S07]  /*8470*/  LDSM.16.M88.4 R4, [R210+0xe000] ;  /* 0x00e00000d204783b */ /* 0x000e6e0000000200 */
[C---:B-----5:R-:W-:Y:S08]  /*8480*/  HMMA.16816.F32 R172, R204.reuse, R192, R172 ;  /* 0x000000c0ccac723c */ /* 0x060ff000000018ac */
[C---:B------:R-:W-:Y:S08]  /*8490*/  HMMA.16816.F32 R168, R204.reuse, R194, R168 ;  /* 0x000000c2cca8723c */ /* 0x040ff000000018a8 */
[C---:B------:R-:W-:Y:S08]  /*84a0*/  HMMA.16816.F32 R180, R204.reuse, R196, R180 ;  /* 0x000000c4ccb4723c */ /* 0x040ff000000018b4 */
[----:B------:R-:W-:Y:S01]  /*84b0*/  HMMA.16816.F32 R176, R204, R198, R176 ;  /* 0x000000c6ccb0723c */ /* 0x000fe200000018b0 */
[----:B------:R-:W-:Y:S07]  /*84c0*/  LDSM.16.M88.4 R196, [R211+UR6+0xf800] ;  /* 0x00f80006d3c4783b */ /* 0x000fee0008000200 */
[C---:B---3--:R-:W-:Y:S08]  /*84d0*/  HMMA.16816.F32 R16, R32.reuse, R28, R16 ;  /* 0x0000001c2010723c */ /* 0x048ff00000001810 */
[----:B------:R-:W-:Y:S01]  /*84e0*/  HMMA.16816.F32 R192, R32, R30, R12 ;  /* 0x0000001e20c0723c */ /* 0x000fe2000000180c */
[----:B------:R-:W-:Y:S04]  /*84f0*/  LDSM.16.M88.4 R28, [R212+0x6000] ;  /* 0x00600000d41c783b */ /* 0x000fe80000000200 */
[----:B------:R-:W2:Y:S03]  /*8500*/  LDSM.16.M88.4 R12, [R167+0xe000] ;  /* 0x00e00000a70c783b */ /* 0x000ea60000000200 */
[C---:B------:R-:W-:Y:S08]  /*8510*/  HMMA.16816.F32 R188, R204.reuse, R200, R188 ;  /* 0x000000c8ccbc723c */ /* 0x040ff000000018bc */
[----:B------:R-:W-:Y:S08]  /*8520*/  HMMA.16816.F32 R184, R204, R202, R184 ;  /* 0x000000caccb8723c */ /* 0x000ff000000018b8 */
[C---:B-1----:R-:W-:Y:S01]  /*8530*/  HMMA.16816.F32 R200, R8.reuse, R4, R16 ;  /* 0x0000000408c8723c */ /* 0x042fe20000001810 */
[----:B------:R-:W-:Y:S07]  /*8540*/  LDSM.16.M88.4 R16, [R166+0xe000] ;  /* 0x00e00000a610783b */ /* 0x000fee0000000200 */
[----:B------:R-:W-:Y:S01]  /*8550*/  HMMA.16816.F32 R192, R8, R6, R192 ;  /* 0x0000000608c0723c */ /* 0x000fe200000018c0 */
[----:B------:R-:W1:Y:S07]  /*8560*/  LDSM.16.M88.4 R4, [R210+0xf800] ;  /* 0x00f80000d204783b */ /* 0x000e6e0000000200 */
[C---:B------:R-:W-:Y:S08]  /*8570*/  HMMA.16816.F32 R188, R32.reuse, R24, R188 ;  /* 0x0000001820bc723c */ /* 0x040ff000000018bc */
[C---:B------:R-:W-:Y:S01]  /*8580*/  HMMA.16816.F32 R184, R32.reuse, R26, R184 ;  /* 0x0000001a20b8723c */ /* 0x040fe200000018b8 */
[----:B------:R-:W3:Y:S07]  /*8590*/  LDSM.16.M88.4 R24, [R213+0x6000] ;  /* 0x00600000d518783b */ /* 0x000eee0000000200 */
[C---:B------:R-:W-:Y:S08]  /*85a0*/  HMMA.16816.F32 R180, R32.reuse, R20, R180 ;  /* 0x0000001420b4723c */ /* 0x040ff000000018b4 */
[----:B------:R-:W-:Y:S01]  /*85b0*/  HMMA.16816.F32 R176, R32, R22, R176 ;  /* 0x0000001620b0723c */ /* 0x000fe200000018b0 */
[----:B------:R-:W4:Y:S07]  /*85c0*/  LDSM.16.M88.4 R20, [R210+0xe800] ;  /* 0x00e80000d214783b */ /* 0x000f2e0000000200 */
[----:B--2---:R-:W-:Y:S08]  /*85d0*/  HMMA.16816.F32 R200, R28, R12, R200 ;  /* 0x0000000c1cc8723c */ /* 0x004ff000000018c8 */
[----:B------:R-:W-:Y:S08]  /*85e0*/  HMMA.16816.F32 R168, R32, R198, R168 ;  /* 0x000000c620a8723c */ /* 0x000ff000000018a8 */
[----:B------:R-:W-:Y:S01]  /*85f0*/  HMMA.16816.F32 R192, R28, R14, R192 ;  /* 0x0000000e1cc0723c */ /* 0x000fe200000018c0 */
[----:B------:R-:W2:Y:S07]  /*8600*/  LDSM.16.M88.4 R12, [R167+0xf800] ;  /* 0x00f80000a70c783b */ /* 0x000eae0000000200 */
[----:B------:R-:W-:Y:S01]  /*8610*/  HMMA.16816.F32 R172, R32, R196, R172 ;  /* 0x000000c420ac723c */ /* 0x000fe200000018ac */
[----:B------:R-:W5:Y:S07]  /*8620*/  LDSM.16.M88.4 R32, [R167+0xe800] ;  /* 0x00e80000a720783b */ /* 0x000f6e0000000200 */
[----:B-1----:R-:W-:Y:S01]  /*8630*/  HMMA.16816.F32 R204, R8, R6, R168 ;  /* 0x0000000608cc723c */ /* 0x002fe200000018a8 */
[----:B------:R-:W1:Y:S07]  /*8640*/  LDSM.16.M88.4 R168, [R166+0xf800] ;  /* 0x00f80000a6a8783b */ /* 0x000e6e0000000200 */
[C---:B---3--:R-:W-:Y:S08]  /*8650*/  HMMA.16816.F32 R200, R24.reuse, R16, R200 ;  /* 0x0000001018c8723c */ /* 0x048ff000000018c8 */
[----:B------:R-:W-:Y:S01]  /*8660*/  HMMA.16816.F32 R192, R24, R18, R192 ;  /* 0x0000001218c0723c */ /* 0x000fe200000018c0 */
[----:B------:R-:W3:Y:S07]  /*8670*/  LDSM.16.M88.4 R16, [R210+0xf000] ;  /* 0x00f00000d210783b */ /* 0x000eee0000000200 */
[----:B----4-:R-:W-:Y:S01]  /*8680*/  HMMA.16816.F32 R196, R8, R20, R188 ;  /* 0x0000001408c4723c */ /* 0x010fe200000018bc */
[----:B------:R-:W4:Y:S02]  /*8690*/  LDSM.16.M88.4 R188, [R166+0xe800] ;  /* 0x00e80000a6bc783b */ /* 0x000f240000000200 */
[----:B------:R-:W-:Y:S01]  /*86a0*/  FMUL.FTZ R7, R200, UR4 ;  /* 0x00000004c8077c20 */ /* 0x000fe20008410000 */
[----:B------:R-:W-:-:S04]  /*86b0*/  FMUL.FTZ R6, R201, UR4 ;  /* 0x00000004c9067c20 */ /* 0x000fc80008410000 */
[----:B--2---:R-:W-:Y:S01]  /*86c0*/  HMMA.16816.F32 R204, R28, R14, R204 ;  /* 0x0000000e1ccc723c */ /* 0x004fe200000018cc */
[----:B------:R-:W-:Y:S01]  /*86d0*/  IMAD.SHL.U32 R14, R222, 0x2, RZ ;  /* 0x00000002de0e7824 */ /* 0x000fe200078e00ff */
[----:B------:R-:W2:Y:S01]  /*86e0*/  MUFU.TANH R7, R7 ;  /* 0x0000000700077308 */ /* 0x000ea20000002400 */
[----:B------:R-:W-:-:S05]  /*86f0*/  FMUL.FTZ R15, R203, UR4 ;  /* 0x00000004cb0f7c20 */ /* 0x000fca0008410000 */
[----:B------:R-:W-:Y:S01]  /*8700*/  HMMA.16816.F32 R184, R8, R22, R184 ;  /* 0x0000001608b8723c */ /* 0x000fe200000018b8 */
[----:B------:R2:W4:Y:S01]  /*8710*/  LDSM.16.M88.4 R20, [R167+0xf000] ;  /* 0x00f00000a714783b */ /* 0x0005220000000200 */
[----:B------:R-:W-:Y:S06]  /*8720*/  MUFU.TANH R6, R6 ;  /* 0x0000000600067308 */ /* 0x000fec0000002400 */
[----:B-----5:R-:W-:Y:S01]  /*8730*/  HMMA.16816.F32 R196, R28, R32, R196 ;  /* 0x000000201cc4723c */ /* 0x020fe200000018c4 */
[----:B------:R-:W-:Y:S01]  /*8740*/  FMUL.FTZ R33, R202, UR4 ;  /* 0x00000004ca217c20 */ /* 0x000fe20008410000 */
[----:B------:R-:W-:Y:S01]  /*8750*/  FMUL.FTZ R32, R192, UR4 ;  /* 0x00000004c0207c20 */ /* 0x000fe20008410000 */
[----:B------:R-:W-:Y:S05]  /*8760*/  MUFU.TANH R15, R15 ;  /* 0x0000000f000f7308 */ /* 0x000fea0000002400 */
[----:B-1----:R-:W-:Y:S01]  /*8770*/  HMMA.16816.F32 R204, R24, R170, R204 ;  /* 0x000000aa18cc723c */ /* 0x002fe200000018cc */
[----:B------:R-:W-:-:S02]  /*8780*/  FMUL.FTZ R170, R194, UR4 ;  /* 0x00000004c2aa7c20 */ /* 0x000fc40008410000 */
[----:B------:R-:W1:Y:S05]  /*8790*/  MUFU.TANH R33, R33 ;  /* 0x0000002100217308 */ /* 0x000e6a0000002400 */
[----:B------:R-:W-:Y:S01]  /*87a0*/  HMMA.16816.F32 R184, R28, R34, R184 ;  /* 0x000000221cb8723c */ /* 0x000fe200000018b8 */
[----:B------:R-:W-:Y:S02]  /*87b0*/  FMUL.FTZ R34, R195, UR4 ;  /* 0x00000004c3227c20 */ /* 0x000fe40008410000 */
[----:B------:R-:W-:Y:S05]  /*87c0*/  MUFU.TANH R32, R32 ;  /* 0x0000002000207308 */ /* 0x000fea0000002400 */
[----:B---3--:R-:W-:Y:S01]  /*87d0*/  HMMA.16816.F32 R180, R8, R16, R180 ;  /* 0x0000001008b4723c */ /* 0x008fe200000018b4 */
[----:B------:R-:W-:Y:S01]  /*87e0*/  LOP3.LUT R17, R14, 0x6, RZ, 0xc0, !PT ;  /* 0x000000060e117812 */ /* 0x000fe200078ec0ff */
[----:B------:R-:W-:-:S02]  /*87f0*/  IMAD.U32 R16, RZ, RZ, UR19 ;  /* 0x00000013ff107e24 */ /* 0x000fc4000f8e00ff */
[----:B--2---:R-:W-:Y:S01]  /*8800*/  FMUL.FTZ R167, R204, UR4 ;  /* 0x00000004cca77c20 */ /* 0x004fe20008410000 */
[----:B------:R-:W-:Y:S01]  /*8810*/  FMUL.FTZ R171, R206, UR4 ;  /* 0x00000004ceab7c20 */ /* 0x000fe20008410000 */
[----:B------:R-:W-:Y:S01]  /*8820*/  MUFU.TANH R170, R170 ;  /* 0x000000aa00aa7308 */ /* 0x000fe20000002400 */
[----:B------:R-:W-:Y:S01]  /*8830*/  IMAD R14, R16, 0x40, R17 ;  /* 0x00000040100e7824 */ /* 0x000fe200078e0211 */
[----:B----4-:R-:W-:Y:S01]  /*8840*/  HMMA.16816.F32 R196, R24, R188, R196 ;  /* 0x000000bc18c4723c */ /* 0x010fe200000018c4 */
[----:B------:R-:W-:Y:S02]  /*8850*/  FMUL.FTZ R188, R193, UR4 ;  /* 0x00000004c1bc7c20 */ /* 0x000fe40008410000 */
[----:B------:R-:W-:-:S03]  /*8860*/  VIADD R189, R14, 0xffffff80 ;  /* 0xffffff800ebd7836 */ /* 0x000fc60000000000 */
[----:B------:R-:W2:Y:S02]  /*8870*/  MUFU.TANH R167, R167 ;  /* 0x000000a700a77308 */ /* 0x000ea40000002400 */
[----:B------:R-:W-:Y:S01]  /*8880*/  I2FP.F32.U32 R192, R189 ;  /* 0x000000bd00c07245 */ /* 0x000fe20000201000 */
[----:B------:R-:W-:Y:S01]  /*8890*/  HMMA.16816.F32 R176, R8, R18, R176 ;  /* 0x0000001208b0723c */ /* 0x000fe200000018b0 */
[----:B------:R3:W4:Y:S01]  /*88a0*/  LDSM.16.M88.4 R16, [R166+0xf000] ;  /* 0x00f00000a610783b */ /* 0x0007220000000200 */
[----:B------:R-:W-:Y:S01]  /*88b0*/  ISETP.GE.AND P6, PT, R189, R209, PT ;  /* 0x000000d1bd00720c */ /* 0x000fe20003fc6270 */
[----:B------:R-:W-:-:S04]  /*88c0*/  DEPBAR.LE SB0, 0x0 ;  /* 0x000080000000791a */ /* 0x000fc80000000000 */
[----:B------:R-:W3:Y:S01]  /*88d0*/  MUFU.TANH R171, R171 ;  /* 0x000000ab00ab7308 */ /* 0x000ee20000002400 */
[----:B------:R-:W-:Y:S01]  /*88e0*/  HMMA.16816.F32 R184, R24, R190, R184 ;  /* 0x000000be18b8723c */ /* 0x000fe200000018b8 */
[----:B------:R-:W-:Y:S02]  /*88f0*/  VIADD R191, R14, 0xffffffb8 ;  /* 0xffffffb80ebf7836 */ /* 0x000fe40000000000 */
[C---:B------:R-:W-:Y:S01]  /*8900*/  FFMA.FTZ R7, R192.reuse, UR5, R7 ;  /* 0x00000005c0077c23 */ /* 0x040fe20008010007 */
[----:B-1----:R-:W-:Y:S01]  /*8910*/  FFMA.FTZ R192, R192, UR5, R33 ;  /* 0x00000005c0c07c23 */ /* 0x002fe20008010021 */
[----:B------:R-:W-:Y:S01]  /*8920*/  FMUL.FTZ R35, R196, UR4 ;  /* 0x00000004c4237c20 */ /* 0x000fe20008410000 */
[----:B------:R-:W-:Y:S01]  /*8930*/  FMUL.FTZ R197, R197, UR4 ;  /* 0x00000004c5c57c20 */ /* 0x000fe20008410000 */
[----:B------:R-:W-:Y:S01]  /*8940*/  I2FP.F32.U32 R190, R191 ;  /* 0x000000bf00be7245 */ /* 0x000fe20000201000 */
[----:B------:R-:W1:Y:S01]  /*8950*/  MUFU.TANH R188, R188 ;  /* 0x000000bc00bc7308 */ /* 0x000e620000002400 */
[----:B------:R-:W-:Y:S01]  /*8960*/  FSEL R7, R7, -INF , !P6 ;  /* 0xff80000007077808 */ /* 0x000fe20007000000 */
[----:B------:R-:W-:Y:S01]  /*8970*/  HMMA.16816.F32 R180, R28, R20, R180 ;  /* 0x000000141cb4723c */ /* 0x000fe200000018b4 */
[----:B------:R-:W-:Y:S01]  /*8980*/  ISETP.GE.AND P6, PT, R189, R208, PT ;  /* 0x000000d0bd00720c */ /* 0x000fe20003fc6270 */
[----:B--2---:R-:W-:Y:S01]  /*8990*/  FFMA.FTZ R167, R190, UR5, R167 ;  /* 0x00000005bea77c23 */ /* 0x004fe200080100a7 */
[----:B------:R-:W-:-:S02]  /*89a0*/  VIADD R189, R14, 0xffffff81 ;  /* 0xffffff810ebd7836 */ /* 0x000fc40000000000 */
[----:B------:R-:W-:Y:S01]  /*89b0*/  FMUL.FTZ R20, R198, UR4 ;  /* 0x00000004c6147c20 */ /* 0x000fe20008410000 */
[----:B------:R-:W-:Y:S01]  /*89c0*/  FSEL R21, R192, -INF , !P6 ;  /* 0xff800000c0157808 */ /* 0x000fe20007000000 */
[----:B------:R-:W2:Y:S01]  /*89d0*/  MUFU.TANH R34, R34 ;  /* 0x0000002200227308 */ /* 0x000ea20000002400 */
[----:B------:R-:W-:Y:S01]  /*89e0*/  ISETP.GE.AND P6, PT, R191, R209, PT ;  /* 0x000000d1bf00720c */ /* 0x000fe20003fc6270 */
[----:B------:R-:W-:Y:S01]  /*89f0*/  HMMA.16816.F32 R172, R8, R4, R172 ;  /* 0x0000000408ac723c */ /* 0x000fe200000018ac */
[----:B------:R-:W-:Y:S01]  /*8a00*/  I2FP.F32.U32 R9, R189 ;  /* 0x000000bd00097245 */ /* 0x000fe20000201000 */
[----:B---3--:R-:W-:Y:S01]  /*8a10*/  FFMA.FTZ R166, R190, UR5, R171 ;  /* 0x00000005bea67c23 */ /* 0x008fe200080100ab */
[----:B------:R-:W-:Y:S01]  /*8a20*/  FSEL R167, R167, -INF , !P6 ;  /* 0xff800000a7a77808 */ /* 0x000fe20007000000 */
[----:B------:R-:W-:Y:S01]  /*8a30*/  VIADD R10, R14, 0xffffff88 ;  /* 0xffffff880e0a7836 */ /* 0x000fe20000000000 */
[----:B------:R-:W-:Y:S01]  /*8a40*/  ISETP.GE.AND P6, PT, R191, R208, PT ;  /* 0x000000d0bf00720c */ /* 0x000fe20003fc6270 */
[C---:B------:R-:W-:Y:S01]  /*8a50*/  FFMA.FTZ R5, R9.reuse, UR5, R6 ;  /* 0x0000000509057c23 */ /* 0x040fe20008010006 */
[----:B------:R-:W-:Y:S01]  /*8a60*/  FFMA.FTZ R9, R9, UR5, R15 ;  /* 0x0000000509097c23 */ /* 0x000fe2000801000f */
[----:B------:R-:W3:Y:S01]  /*8a70*/  MUFU.TANH R35, R35 ;  /* 0x0000002300237308 */ /* 0x000ee20000002400 */
[----:B------:R-:W-:Y:S01]  /*8a80*/  FSEL R166, R166, -INF , !P6 ;  /* 0xff800000a6a67808 */ /* 0x000fe20007000000 */
[----:B------:R-:W-:Y:S01]  /*8a90*/  HMMA.16816.F32 R176, R28, R22, R176 ;  /* 0x000000161cb0723c */ /* 0x000fe200000018b0 */
[-C--:B------:R-:W-:Y:S01]  /*8aa0*/  ISETP.GE.AND P6, PT, R189, R209.reuse, PT ;  /* 0x000000d1bd00720c */ /* 0x080fe20003fc6270 */
[C---:B------:R-:W-:Y:S01]  /*8ab0*/  VIADD R23, R14.reuse, 0xffffff90 ;  /* 0xffffff900e177836 */ /* 0x040fe20000000000 */
[----:B------:R-:W-:Y:S01]  /*8ac0*/  I2FP.F32.U32 R15, R10 ;  /* 0x0000000a000f7245 */ /* 0x000fe20000201000 */
[----:B------:R-:W-:Y:S01]  /*8ad0*/  FMUL.FTZ R199, R199, UR4 ;  /* 0x00000004c7c77c20 */ /* 0x000fe20008410000 */
[----:B------:R-:W-:Y:S01]  /*8ae0*/  FSEL R5, R5, -INF , !P6 ;  /* 0xff80000005057808 */ /* 0x000fe20007000000 */
[----:B------:R-:W5:Y:S01]  /*8af0*/  MUFU.TANH R20, R20 ;  /* 0x0000001400147308 */ /* 0x000f620000002400 */
[----:B------:R-:W-:Y:S01]  /*8b00*/  ISETP.GE.AND P6, PT, R189, R208, PT ;  /* 0x000000d0bd00720c */ /* 0x000fe20003fc6270 */
[----:B------:R-:W-:Y:S01]  /*8b10*/  FFMA.FTZ R11, R15, UR5, R32 ;  /* 0x000000050f0b7c23 */ /* 0x000fe20008010020 */
[----:B------:R-:W-:Y:S01]  /*8b20*/  VIADD R32, R14, 0xffffff89 ;  /* 0xffffff890e207836 */ /* 0x000fe20000000000 */
[----:B----4-:R-:W-:Y:S01]  /*8b30*/  HMMA.16816.F32 R180, R24, R16, R180 ;  /* 0x0000001018b4723c */ /* 0x010fe200000018b4 */
[----:B------:R-:W-:Y:S01]  /*8b40*/  FSEL R9, R9, -INF , !P6 ;  /* 0xff80000009097808 */ /* 0x000fe20007000000 */
[----:B------:R-:W-:Y:S01]  /*8b50*/  FFMA.FTZ R15, R15, UR5, R170 ;  /* 0x000000050f0f7c23 */ /* 0x000fe200080100aa */
[----:B------:R-:W-:Y:S01]  /*8b60*/  ISETP.GE.AND P6, PT, R10, R209, PT ;  /* 0x000000d10a00720c */ /* 0x000fe20003fc6270 */
[----:B------:R-:W4:Y:S01]  /*8b70*/  MUFU.TANH R33, R197 ;  /* 0x000000c500217308 */ /* 0x000f220000002400 */
[----:B------:R-:W-:Y:S01]  /*8b80*/  I2FP.F32.U32 R17, R32 ;  /* 0x0000002000117245 */ /* 0x000fe20000201000 */
[----:B------:R-:W-:Y:S01]  /*8b90*/  FMUL.FTZ R184, R184, UR4 ;  /* 0x00000004b8b87c20 */ /* 0x000fe20008410000 */
[----:B------:R-:W-:Y:S01]  /*8ba0*/  FSEL R11, R11, -INF , !P6 ;  /* 0xff8000000b0b7808 */ /* 0x000fe20007000000 */
[----:B------:R-:W-:Y:S01]  /*8bb0*/  HMMA.16816.F32 R172, R28, R12, R172 ;  /* 0x0000000c1cac723c */ /* 0x000fe200000018ac */
[-C--:B------:R-:W-:Y:S01]  /*8bc0*/  ISETP.GE.AND P6, PT, R10, R208.reuse, PT ;  /* 0x000000d00a00720c */ /* 0x080fe20003fc6270 */
[C---:B-1----:R-:W-:Y:S01]  /*8bd0*/  FFMA.FTZ R188, R17.reuse, UR5, R188 ;  /* 0x0000000511bc7c23 */ /* 0x042fe200080100bc */
[----:B--2---:R-:W-:Y:S01]  /*8be0*/  FFMA.FTZ R34, R17, UR5, R34 ;  /* 0x0000000511227c23 */ /* 0x004fe20008010022 */
[----:B------:R-:W-:Y:S01]  /*8bf0*/  I2FP.F32.U32 R22, R23 ;  /* 0x0000001700167245 */ /* 0x000fe20000201000 */
[----:B------:R-:W1:Y:S01]  /*8c00*/  MUFU.TANH R4, R199 ;  /* 0x000000c700047308 */ /* 0x000e620000002400 */
[----:B------:R-:W-:Y:S01]  /*8c10*/  FSEL R15, R15, -INF , !P6 ;  /* 0xff8000000f0f7808 */ /* 0x000fe20007000000 */
[----:B------:R-:W-:Y:S01]  /*8c20*/  VIADD R28, R14, 0xffffff91 ;  /* 0xffffff910e1c7836 */ /* 0x000fe20000000000 */
[-C--:B------:R-:W-:Y:S01]  /*8c30*/  ISETP.GE.AND P6, PT, R32, R209.reuse, PT ;  /* 0x000000d12000720c */ /* 0x080fe20003fc6270 */
[----:B---3--:R-:W-:Y:S01]  /*8c40*/  FFMA.FTZ R35, R22, UR5, R35 ;  /* 0x0000000516237c23 */ /* 0x008fe20008010023 */
[----:B------:R-:W-:Y:S01]  /*8c50*/  FMUL.FTZ R10, R186, UR4 ;  /* 0x00000004ba0a7c20 */ /* 0x000fe20008410000 */
[----:B-----5:R-:W-:Y:S01]  /*8c60*/  FFMA.FTZ R20, R22, UR5, R20 ;  /* 0x0000000516147c23 */ /* 0x020fe20008010014 */
[----:B------:R-:W-:Y:S01]  /*8c70*/  FSEL R17, R188, -INF , !P6 ;  /* 0xff800000bc117808 */ /* 0x000fe20007000000 */
[----:B------:R-:W2:Y:S01]  /*8c80*/  MUFU.TANH R6, R184 ;  /* 0x000000b800067308 */ /* 0x000ea20000002400 */
[----:B------:R-:W-:Y:S01]  /*8c90*/  ISETP.GE.AND P6, PT, R32, R208, PT ;  /* 0x000000d02000720c */ /* 0x000fe20003fc6270 */
[----:B------:R-:W-:Y:S01]  /*8ca0*/  FMUL.FTZ R8, R185, UR4 ;  /* 0x00000004b9087c20 */ /* 0x000fe20008410000 */
[----:B------:R-:W-:Y:S01]  /*8cb0*/  I2FP.F32.U32 R30, R28 ;  /* 0x0000001c001e7245 */ /* 0x000fe20000201000 */
[----:B------:R-:W-:Y:S01]  /*8cc0*/  VIADD R22, R14, 0xffffff98 ;  /* 0xffffff980e167836 */ /* 0x000fe20000000000 */
[----:B------:R-:W-:Y:S01]  /*8cd0*/  FSEL R13, R34, -INF , !P6 ;  /* 0xff800000220d7808 */ /* 0x000fe20007000000 */
[----:B------:R-:W-:Y:S01]  /*8ce0*/  FMUL.FTZ R16, R187, UR4 ;  /* 0x00000004bb107c20 */ /* 0x000fe20008410000 */
[-C--:B------:R-:W-:Y:S01]  /*8cf0*/  ISETP.GE.AND P6, PT, R23, R209.reuse, PT ;  /* 0x000000d11700720c */ /* 0x080fe20003fc6270 */
[----:B------:R-:W3:Y:S01]  /*8d00*/  MUFU.TANH R10, R10 ;  /* 0x0000000a000a7308 */ /* 0x000ee20000002400 */
[C---:B----4-:R-:W-:Y:S01]  /*8d10*/  FFMA.FTZ R33, R30.reuse, UR5, R33 ;  /* 0x000000051e217c23 */ /* 0x050fe20008010021 */
[C---:B------:R-:W-:Y:S01]  /*8d20*/  HMMA.16816.F32 R176, R24.reuse, R18, R176 ;  /* 0x0000001218b0723c */ /* 0x040fe200000018b0 */
[----:B------:R-:W-:Y:S01]  /*8d30*/  FSEL R195, R35, -INF , !P6 ;  /* 0xff80000023c37808 */ /* 0x000fe20007000000 */
[----:B-1----:R-:W-:Y:S01]  /*8d40*/  FFMA.FTZ R191, R30, UR5, R4 ;  /* 0x000000051ebf7c23 */ /* 0x002fe20008010004 */
[----:B------:R-:W-:Y:S01]  /*8d50*/  ISETP.GE.AND P6, PT, R23, R208, PT ;  /* 0x000000d01700720c */ /* 0x000fe20003fc6270 */
[----:B------:R-:W-:Y:S01]  /*8d60*/  FMUL.FTZ R12, R180, UR4 ;  /* 0x00000004b40c7c20 */ /* 0x000fe20008410000 */
[----:B------:R-:W-:Y:S01]  /*8d70*/  I2FP.F32.U32 R19, R22 ;  /* 0x0000001600137245 */ /* 0x000fe20000201000 */
[----:B------:R-:W1:Y:S01]  /*8d80*/  MUFU.TANH R8, R8 ;  /* 0x0000000800087308 */ /* 0x000e620000002400 */
[----:B------:R-:W-:Y:S01]  /*8d90*/  FSEL R193, R20, -INF , !P6 ;  /* 0xff80000014c17808 */ /* 0x000fe20007000000 */
[----:B------:R-:W-:Y:S01]  /*8da0*/  VIADD R20, R14, 0xffffff99 ;  /* 0xffffff990e147836 */ /* 0x000fe20000000000 */
[-C--:B------:R-:W-:Y:S01]  /*8db0*/  ISETP.GE.AND P6, PT, R28, R209.reuse, PT ;  /* 0x000000d11c00720c */ /* 0x080fe20003fc6270 */
[----:B--2---:R-:W-:Y:S01]  /*8dc0*/  FFMA.FTZ R189, R19, UR5, R6 ;  /* 0x0000000513bd7c23 */ /* 0x004fe20008010006 */
[----:B------:R-:W-:Y:S01]  /*8dd0*/  FMUL.FTZ R182, R182, UR4 ;  /* 0x00000004b6b67c20 */ /* 0x000fe20008410000 */
[----:B------:R-:W-:Y:S01]  /*8de0*/  FMUL.FTZ R181, R181, UR4 ;  /* 0x00000004b5b57c20 */ /* 0x000fe20008410000 */
[----:B------:R-:W-:Y:S01]  /*8df0*/  FSEL R229, R33, -INF , !P6 ;  /* 0xff80000021e57808 */ /* 0x000fe20007000000 */
[----:B------:R-:W2:Y:S01]  /*8e00*/  MUFU.TANH R16, R16 ;  /* 0x0000001000107308 */ /* 0x000ea20000002400 */
[----:B------:R-:W-:Y:S01]  /*8e10*/  ISETP.GE.AND P6, PT, R28, R208, PT ;  /* 0x000000d01c00720c */ /* 0x000fe20003fc6270 */
[----:B---3--:R-:W-:Y:S01]  /*8e20*/  FFMA.FTZ R171, R19, UR5, R10 ;  /* 0x0000000513ab7c23 */ /* 0x008fe2000801000a */
[----:B------:R-:W-:Y:S01]  /*8e30*/  I2FP.F32.U32 R23, R20 ;  /* 0x0000001400177245 */ /* 0x000fe20000201000 */
[----:B------:R-:W-:Y:S01]  /*8e40*/  VIADD R10, R14, 0xffffffa0 ;  /* 0xffffffa00e0a7836 */ /* 0x000fe20000000000 */
[----:B------:R-:W-:Y:S01]  /*8e50*/  FSEL R191, R191, -INF , !P6 ;  /* 0xff800000bfbf7808 */ /* 0x000fe20007000000 */
[----:B------:R-:W-:Y:S01]  /*8e60*/  FMUL.FTZ R183, R183, UR4 ;  /* 0x00000004b7b77c20 */ /* 0x000fe20008410000 */
[-C--:B------:R-:W-:Y:S01]  /*8e70*/  ISETP.GE.AND P6, PT, R22, R209.reuse, PT ;  /* 0x000000d11600720c */ /* 0x080fe20003fc6270 */
[----:B------:R-:W3:Y:S01]  /*8e80*/  MUFU.TANH R12, R12 ;  /* 0x0000000c000c7308 */ /* 0x000ee20000002400 */
[----:B-1----:R-:W-:Y:S01]  /*8e90*/  FFMA.FTZ R227, R23, UR5, R8 ;  /* 0x0000000517e37c23 */ /* 0x002fe20008010008 */
[----:B------:R-:W-:Y:S01]  /*8ea0*/  I2FP.F32.U32 R19, R10 ;  /* 0x0000000a00137245 */ /* 0x000fe20000201000 */
[----:B------:R-:W-:Y:S01]  /*8eb0*/  FMUL.FTZ R176, R176, UR4 ;  /* 0x00000004b0b07c20 */ /* 0x000fe20008410000 */
[----:B------:R-:W-:Y:S01]  /*8ec0*/  FSEL R189, R189, -INF , !P6 ;  /* 0xff800000bdbd7808 */ /* 0x000fe20007000000 */
[----:B------:R-:W-:Y:S01]  /*8ed0*/  HMMA.16816.F32 R172, R24, R168, R172 ;  /* 0x000000a818ac723c */ /* 0x000fe200000018ac */
[----:B------:R-:W-:Y:S01]  /*8ee0*/  ISETP.GE.AND P6, PT, R22, R208, PT ;  /* 0x000000d01600720c */ /* 0x000fe20003fc6270 */
[----:B------:R-:W-:Y:S01]  /*8ef0*/  FMUL.FTZ R178, R178, UR4 ;  /* 0x00000004b2b27c20 */ /* 0x000fe20008410000 */
[----:B------:R-:W1:Y:S01]  /*8f00*/  MUFU.TANH R4, R182 ;  /* 0x000000b600047308 */ /* 0x000e620000002400 */
[----:B--2---:R-:W-:Y:S01]  /*8f10*/  FFMA.FTZ R16, R23, UR5, R16 ;  /* 0x0000000517107c23 */ /* 0x004fe20008010010 */
[----:B------:R-:W-:Y:S01]  /*8f20*/  FSEL R171, R171, -INF , !P6 ;  /* 0xff800000abab7808 */ /* 0x000fe20007000000 */
[----:B------:R-:W-:Y:S01]  /*8f30*/  FMUL.FTZ R177, R177, UR4 ;  /* 0x00000004b1b17c20 */ /* 0x000fe20008410000 */
[----:B------:R-:W-:Y:S01]  /*8f40*/  ISETP.GE.AND P6, PT, R20, R209, PT ;  /* 0x000000d11400720c */ /* 0x000fe20003fc6270 */
[----:B------:R-:W-:-:S03]  /*8f50*/  FMUL.FTZ R179, R179, UR4 ;  /* 0x00000004b3b37c20 */ /* 0x000fc60008410000 */
[----:B------:R-:W2:Y:S01]  /*8f60*/  MUFU.TANH R18, R181 ;  /* 0x000000b500127308 */ /* 0x000ea20000002400 */
[----:B------:R-:W-:Y:S01]  /*8f70*/  FSEL R227, R227, -INF , !P6 ;  /* 0xff800000e3e37808 */ /* 0x000fe20007000000 */
[----:B---3--:R-:W-:Y:S01]  /*8f80*/  FFMA.FTZ R221, R19, UR5, R12 ;  /* 0x0000000513dd7c23 */ /* 0x008fe2000801000c */
[----:B------:R-:W-:-:S04]  /*8f90*/  ISETP.GE.AND P6, PT, R20, R208, PT ;  /* 0x000000d01400720c */ /* 0x000fc80003fc6270 */
[----:B------:R-:W-:Y:S01]  /*8fa0*/  FSEL R169, R16, -INF , !P6 ;  /* 0xff80000010a97808 */ /* 0x000fe20007000000 */
[----:B------:R-:W3:Y:S01]  /*8fb0*/  MUFU.TANH R6, R183 ;  /* 0x000000b700067308 */ /* 0x000ee20000002400 */
[----:B------:R-:W-:Y:S01]  /*8fc0*/  VIADD R16, R14, 0xffffffa1 ;  /* 0xffffffa10e107836 */ /* 0x000fe20000000000 */
[----:B------:R-:W-:Y:S01]  /*8fd0*/  ISETP.GE.AND P6, PT, R10, R209, PT ;  /* 0x000000d10a00720c */ /* 0x000fe20003fc6270 */
[----:B-1----:R-:W-:Y:S01]  /*8fe0*/  FFMA.FTZ R213, R19, UR5, R4 ;  /* 0x0000000513d57c23 */ /* 0x002fe20008010004 */
[----:B------:R-:W-:Y:S01]  /*8ff0*/  FMUL.FTZ R172, R172, UR4 ;  /* 0x00000004acac7c20 */ /* 0x000fe20008410000 */
[----:B------:R-:W-:Y:S01]  /*9000*/  FMUL.FTZ R174, R174, UR4 ;  /* 0x00000004aeae7c20 */ /* 0x000fe20008410000 */
[----:B------:R-:W-:Y:S01]  /*9010*/  FSEL R221, R221, -INF , !P6 ;  /* 0xff800000dddd7808 */ /* 0x000fe20007000000 */
[----:B------:R-:W-:Y:S01]  /*9020*/  FMUL.FTZ R20, R175, UR4 ;  /* 0x00000004af147c20 */ /* 0x000fe20008410000 */
[----:B------:R-:W1:Y:S01]  /*9030*/  MUFU.TANH R176, R176 ;  /* 0x000000b000b07308 */ /* 0x000e620000002400 */
[----:B------:R-:W-:Y:S01]  /*9040*/  I2FP.F32.U32 R23, R16 ;  /* 0x0000001000177245 */ /* 0x000fe20000201000 */
[----:B------:R-:W-:Y:S01]  /*9050*/  BAR.SYNC.DEFER_BLOCKING 0x0 ;  /* 0x0000000000007b1d */ /* 0x000fe20000010000 */
[----:B------:R-:W-:Y:S01]  /*9060*/  ISETP.GE.AND P6, PT, R10, R208, PT ;  /* 0x000000d00a00720c */ /* 0x000fe20003fc6270 */
[----:B------:R-:W-:-:S02]  /*9070*/  VIADD R10, R14, 0xffffffa8 ;  /* 0xffffffa80e0a7836 */ /* 0x000fc40000000000 */
[----:B--2---:R-:W-:Y:S01]  /*9080*/  FFMA.FTZ R18, R23, UR5, R18 ;  /* 0x0000000517127c23 */ /* 0x004fe20008010012 */
[----:B------:R-:W-:Y:S01]  /*9090*/  FSEL R213, R213, -INF , !P6 ;  /* 0xff800000d5d57808 */ /* 0x000fe20007000000 */
[----:B------:R-:W2:Y:S01]  /*90a0*/  MUFU.TANH R12, R178 ;  /* 0x000000b2000c7308 */ /* 0x000ea20000002400 */
[----:B------:R-:W-:Y:S01]  /*90b0*/  ISETP.GE.AND P6, PT, R16, R209, PT ;  /* 0x000000d11000720c */ /* 0x000fe20003fc6270 */
[----:B---3--:R-:W-:Y:S01]  /*90c0*/  FFMA.FTZ R211, R23, UR5, R6 ;  /* 0x0000000517d37c23 */ /* 0x008fe20008010006 */
[----:B------:R-:W-:Y:S02]  /*90d0*/  I2FP.F32.U32 R19, R10 ;  /* 0x0000000a00137245 */ /* 0x000fe40000201000 */
[----:B------:R-:W-:Y:S01]  /*90e0*/  FSEL R219, R18, -INF , !P6 ;  /* 0xff80000012db7808 */ /* 0x000fe20007000000 */
[----:B------:R-:W-:Y:S01]  /*90f0*/  VIADD R18, R14, 0xffffffa9 ;  /* 0xffffffa90e127836 */ /* 0x000fe20000000000 */
[----:B------:R-:W-:Y:S01]  /*9100*/  ISETP.GE.AND P6, PT, R16, R208, PT ;  /* 0x000000d01000720c */ /* 0x000fe20003fc6270 */
[----:B------:R-:W3:Y:S01]  /*9110*/  MUFU.TANH R8, R177 ;  /* 0x000000b100087308 */ /* 0x000ee20000002400 */
[----:B-1----:R-:W-:Y:S01]  /*9120*/  FFMA.FTZ R176, R19, UR5, R176 ;  /* 0x0000000513b07c23 */ /* 0x002fe200080100b0 */
[----:B------:R-:W-:Y:S01]  /*9130*/  FMUL.FTZ R16, R173, UR4 ;  /* 0x00000004ad107c20 */ /* 0x000fe20008410000 */
[----:B------:R-:W-:-:S02]  /*9140*/  FSEL R211, R211, -INF , !P6 ;  /* 0xff800000d3d37808 */ /* 0x000fc40007000000 */
[----:B------:R-:W-:Y:S02]  /*9150*/  ISETP.GE.AND P6, PT, R10, R209, PT ;  /* 0x000000d10a00720c */ /* 0x000fe40003fc6270 */
[----:B------:R-:W-:Y:S01]  /*9160*/  I2FP.F32.U32 R23, R18 ;  /* 0x0000001200177245 */ /* 0x000fe20000201000 */
[----:B------:R-:W1:Y:S01]  /*9170*/  MUFU.TANH R4, R179 ;  /* 0x000000b300047308 */ /* 0x000e620000002400 */
[----:B------:R-:W-:Y:S01]  /*9180*/  FSEL R217, R176, -INF , !P6 ;  /* 0xff800000b0d97808 */ /* 0x000fe20007000000 */
[----:B--2---:R-:W-:Y:S01]  /*9190*/  FFMA.FTZ R19, R19, UR5, R12 ;  /* 0x0000000513137c23 */ /* 0x004fe2000801000c */
[----:B------:R-:W-:Y:S01]  /*91a0*/  ISETP.GE.AND P6, PT, R10, R208, PT ;  /* 0x000000d00a00720c */ /* 0x000fe20003fc6270 */
[----:B------:R-:W-:-:S03]  /*91b0*/  VIADD R12, R14, 0xffffffb0 ;  /* 0xffffffb00e0c7836 */ /* 0x000fc60000000000 */
[----:B------:R-:W-:Y:S01]  /*91c0*/  FSEL R175, R19, -INF , !P6 ;  /* 0xff80000013af7808 */ /* 0x000fe20007000000 */
[----:B------:R-:W2:Y:S01]  /*91d0*/  MUFU.TANH R6, R172 ;  /* 0x000000ac00067308 */ /* 0x000ea20000002400 */
[----:B---3--:R-:W-:Y:S01]  /*91e0*/  FFMA.FTZ R215, R23, UR5, R8 ;  /* 0x0000000517d77c23 */ /* 0x008fe20008010008 */
[C---:B------:R-:W-:Y:S02]  /*91f0*/  ISETP.GE.AND P6, PT, R18.reuse, R209, PT ;  /* 0x000000d11200720c */ /* 0x040fe40003fc6270 */
[----:B------:R-:W-:Y:S02]  /*9200*/  I2FP.F32.U32 R19, R12 ;  /* 0x0000000c00137245 */ /* 0x000fe40000201000 */
[----:B------:R-:W-:Y:S02]  /*9210*/  FSEL R215, R215, -INF , !P6 ;  /* 0xff800000d7d77808 */ /* 0x000fe40007000000 */
[----:B------:R-:W3:Y:S01]  /*9220*/  MUFU.TANH R10, R174 ;  /* 0x000000ae000a7308 */ /* 0x000ee20000002400 */
[----:B-1----:R-:W-:Y:S01]  /*9230*/  FFMA.FTZ R173, R23, UR5, R4 ;  /* 0x0000000517ad7c23 */ /* 0x002fe20008010004 */
[----:B------:R-:W-:Y:S01]  /*9240*/  ISETP.GE.AND P6, PT, R18, R208, PT ;  /* 0x000000d01200720c */ /* 0x000fe20003fc6270 */
[----:B------:R-:W-:Y:S01]  /*9250*/  FMUL.FTZ R18, R205, UR4 ;  /* 0x00000004cd127c20 */ /* 0x000fe20008410000 */
[----:B------:R-:W-:-:S02]  /*9260*/  VIADD R4, R14, 0xffffffb1 ;  /* 0xffffffb10e047836 */ /* 0x000fc40000000000 */
[----:B------:R-:W-:Y:S01]  /*9270*/  FSEL R173, R173, -INF , !P6 ;  /* 0xff800000adad7808 */ /* 0x000fe20007000000 */
[----:B------:R-:W-:Y:S01]  /*9280*/  VIADD R14, R14, 0xffffffb9 ;  /* 0xffffffb90e0e7836 */ /* 0x000fe20000000000 */
[----:B------:R-:W1:Y:S01]  /*9290*/  MUFU.TANH R16, R16 ;  /* 0x0000001000107308 */ /* 0x000e620000002400 */
[C---:B--2---:R-:W-:Y:S01]  /*92a0*/  FFMA.FTZ R6, R19.reuse, UR5, R6 ;  /* 0x0000000513067c23 */ /* 0x044fe20008010006 */
[----:B------:R-:W-:Y:S02]  /*92b0*/  ISETP.GE.AND P6, PT, R12, R209, PT ;  /* 0x000000d10c00720c */ /* 0x000fe40003fc6270 */
[----:B------:R-:W-:Y:S02]  /*92c0*/  I2FP.F32.U32 R23, R4 ;  /* 0x0000000400177245 */ /* 0x000fe40000201000 */
[----:B------:R-:W-:Y:S02]  /*92d0*/  FSEL R205, R6, -INF , !P6 ;  /* 0xff80000006cd7808 */ /* 0x000fe40007000000 */
[----:B------:R-:W2:Y:S01]  /*92e0*/  MUFU.TANH R8, R20 ;  /* 0x0000001400087308 */ /* 0x000ea20000002400 */
[----:B---3--:R-:W-:Y:S01]  /*92f0*/  FFMA.FTZ R10, R19, UR5, R10 ;  /* 0x00000005130a7c23 */ /* 0x008fe2000801000a */
[----:B------:R-:W-:Y:S01]  /*9300*/  ISETP.GE.AND P6, PT, R12, R208, PT ;  /* 0x000000d00c00720c */ /* 0x000fe20003fc6270 */
[----:B------:R-:W-:Y:S01]  /*9310*/  FMUL.FTZ R12, R207, UR4 ;  /* 0x00000004cf0c7c20 */ /* 0x000fe20008410000 */
[----:B------:R-:W-:-:S02]  /*9320*/  I2FP.F32.U32 R19, R14 ;  /* 0x0000000e00137245 */ /* 0x000fc40000201000 */
[----:B------:R-:W-:Y:S02]  /*9330*/  FSEL R203, R10, -INF , !P6 ;  /* 0xff8000000acb7808 */ /* 0x000fe40007000000 */
[----:B------:R-:W3:Y:S01]  /*9340*/  MUFU.TANH R6, R18 ;  /* 0x0000001200067308 */ /* 0x000ee20000002400 */
[----:B------:R-:W-:Y:S01]  /*9350*/  FMNMX3.FTZ R10, R164, R7, R5, !PT ;  /* 0x00000007a40a7276 */ /* 0x000fe20007810005 */
[C---:B-1----:R-:W-:Y:S01]  /*9360*/  FFMA.FTZ R16, R23.reuse, UR5, R16 ;  /* 0x0000000517107c23 */ /* 0x042fe20008010010 */
[----:B------:R-:W-:Y:S02]  /*9370*/  ISETP.GE.AND P6, PT, R4, R209, PT ;  /* 0x000000d10400720c */ /* 0x000fe40003fc6270 */
[----:B------:R-:W-:Y:S02]  /*9380*/  FMNMX3.FTZ R10, R10, R11, R17, !PT ;  /* 0x0000000b0a0a7276 */ /* 0x000fe40007810011 */
[----:B------:R-:W-:Y:S01]  /*9390*/  FSEL R207, R16, -INF , !P6 ;  /* 0xff80000010cf7808 */ /* 0x000fe20007000000 */
[----:B------:R-:W1:Y:S01]  /*93a0*/  MUFU.TANH R12, R12 ;  /* 0x0000000c000c7308 */ /* 0x000e620000002400 */
[----:B------:R-:W-:Y:S01]  /*93b0*/  FMNMX3.FTZ R10, R10, R195, R229, !PT ;  /* 0x000000c30a0a7276 */ /* 0x000fe200078100e5 */
[----:B--2---:R-:W-:Y:S01]  /*93c0*/  FFMA.FTZ R8, R23, UR5, R8 ;  /* 0x0000000517087c23 */ /* 0x004fe20008010008 */
[----:B------:R-:W-:-:S02]  /*93d0*/  ISETP.GE.AND P6, PT, R4, R208, PT ;  /* 0x000000d00400720c */ /* 0x000fc40003fc6270 */
[----:B------:R-:W-:Y:S02]  /*93e0*/  FMNMX3.FTZ R4, R10, R189, R227, !PT ;  /* 0x000000bd0a047276 */ /* 0x000fe400078100e3 */
[----:B------:R-:W-:Y:S01]  /*93f0*/  FSEL R201, R8, -INF , !P6 ;  /* 0xff80000008c97808 */ /* 0x000fe20007000000 */
[----:B---3--:R-:W-:Y:S01]  /*9400*/  FFMA.FTZ R6, R19, UR5, R6 ;  /* 0x0000000513067c23 */ /* 0x008fe20008010006 */
[----:B------:R-:W-:Y:S02]  /*9410*/  ISETP.GE.AND P6, PT, R14, R209, PT ;  /* 0x000000d10e00720c */ /* 0x000fe40003fc6270 */
[----:B------:R-:W-:Y:S02]  /*9420*/  FMNMX3.FTZ R4, R4, R221, R219, !PT ;  /* 0x000000dd04047276 */ /* 0x000fe400078100db */
[----:B------:R-:W-:Y:S02]  /*9430*/  FSEL R200, R6, -INF , !P6 ;  /* 0xff80000006c87808 */ /* 0x000fe40007000000 */
[----:B------:R-:W-:Y:S01]  /*9440*/  FMNMX3.FTZ R6, R3, R21, R9, !PT ;  /* 0x0000001503067276 */ /* 0x000fe20007810009 */
[----:B-1----:R-:W-:Y:S01]  /*9450*/  FFMA.FTZ R12, R19, UR5, R12 ;  /* 0x00000005130c7c23 */ /* 0x002fe2000801000c */
[----:B------:R-:W-:-:S02]  /*9460*/  FMNMX3.FTZ R4, R4, R217, R215, !PT ;  /* 0x000000d904047276 */ /* 0x000fc400078100d7 */
[----:B------:R-:W-:Y:S02]  /*9470*/  ISETP.GE.AND P6, PT, R14, R208, PT ;  /* 0x000000d00e00720c */ /* 0x000fe40003fc6270 */
[----:B------:R-:W-:Y:S02]  /*9480*/  FMNMX3.FTZ R6, R6, R15, R13, !PT ;  /* 0x0000000f06067276 */ /* 0x000fe4000781000d */
        /* <DEDUP_REMOVED lines=114> */
.L_x_754:
[----:B------:R-:W-:Y:S01]  /*9bb0*/  FMNMX3.FTZ R4, R8, R171, R169, !PT ;  /* 0x000000ab08047276 */ /* 0x000fe200078100a9 */
[----:B-1----:R-:W1:Y:S01]  /*9bc0*/  SHFL.BFLY PT, R19, R10, 0x2, 0x1f ;  /* 0x0c401f000a137f89 */ /* 0x002e6200000e0000 */
[----:B------:R-:W2:Y:S01]  /*9bd0*/  LDCU UR4, c[0x0][0x45c] ;  /* 0x00008b80ff0477ac */ /* 0x000ea20008000800 */
[C---:B------:R-:W-:Y:S02]  /*9be0*/  IADD3 R16, PT, PT, R165.reuse, 0x10000, RZ ;  /* 0x00010000a5107810 */ /* 0x040fe40007ffe0ff */
[----:B------:R-:W-:Y:S01]  /*9bf0*/  FMNMX3.FTZ R4, R4, R213, R211, !PT ;  /* 0x000000d504047276 */ /* 0x000fe200078100d3 */
[----:B------:R-:W-:Y:S01]  /*9c00*/  UIADD3 UR12, UPT, UPT, UR19, -0x3, URZ ;  /* 0xfffffffd130c7890 */ /* 0x000fe2000fffe0ff */
[----:B------:R-:W-:Y:S02]  /*9c10*/  IADD3 R196, PT, PT, R165, 0x10040, RZ ;  /* 0x00010040a5c47810 */ /* 0x000fe40007ffe0ff */
[----:B------:R-:W-:Y:S02]  /*9c20*/  FMNMX3.FTZ R4, R4, R175, R173, !PT ;  /* 0x000000af04047276 */ /* 0x000fe400078100ad */
[----:B------:R-:W-:-:S02]  /*9c30*/  @P0 IADD3 R196, PT, PT, R16, -0x40, RZ ;  /* 0xffffffc010c40810 */ /* 0x000fc40007ffe0ff */
[----:B------:R-:W-:Y:S02]  /*9c40*/  FMNMX3.FTZ R23, R4, R203, R201, !PT ;  /* 0x000000cb04177276 */ /* 0x000fe400078100c9 */
[----:B------:R-:W-:Y:S01]  /*9c50*/  MOV R187, 0x20 ;  /* 0x0000002000bb7802 */ /* 0x000fe20000000f00 */
[----:B------:R-:W-:Y:S01]  /*9c60*/  LDSM.16.MT88.4 R28, [R196] ;  /* 0x00000000c41c783b */ /* 0x000fe20000004200 */
[----:B------:R-:W-:Y:S02]  /*9c70*/  FMNMX3.FTZ R23, R23, R166, R199, !PT ;  /* 0x000000a617177276 */ /* 0x000fe400078100c7 */
[----:B------:R-:W-:-:S03]  /*9c80*/  SEL R187, R187, 0xffffffe0, !P2 ;  /* 0xffffffe0bbbb7807 */ /* 0x000fc60005000000 */
[----:B------:R-:W3:Y:S01]  /*9c90*/  SHFL.BFLY PT, R4, R23, 0x2, 0x1f ;  /* 0x0c401f0017047f89 */ /* 0x000ee200000e0000 */
[C---:B------:R-:W-:Y:S02]  /*9ca0*/  IADD3 R197, PT, PT, R187.reuse, R165, RZ ;  /* 0x000000a5bbc57210 */ /* 0x040fe40007ffe0ff */
[----:B-1----:R-:W-:Y:S02]  /*9cb0*/  FMNMX.FTZ R19, R10, R19, !PT ;  /* 0x000000130a137209 */ /* 0x002fe40007810000 */
[----:B------:R-:W-:-:S03]  /*9cc0*/  IADD3 R187, PT, PT, R187, R196, RZ ;  /* 0x000000c4bbbb7210 */ /* 0x000fc60007ffe0ff */
[----:B------:R-:W1:Y:S01]  /*9cd0*/  SHFL.BFLY PT, R184, R19, 0x1, 0x1f ;  /* 0x0c201f0013b87f89 */ /* 0x000e6200000e0000 */
[----:B---3--:R-:W-:-:S05]  /*9ce0*/  FMNMX.FTZ R4, R23, R4, !PT ;  /* 0x0000000417047209 */ /* 0x008fca0007810000 */
[----:B------:R-:W3:Y:S01]  /*9cf0*/  SHFL.BFLY PT, R183, R4, 0x1, 0x1f ;  /* 0x0c201f0004b77f89 */ /* 0x000ee200000e0000 */
[----:B-1----:R-:W-:-:S04]  /*9d00*/  FMNMX.FTZ R184, R19, R184, !PT ;  /* 0x000000b813b87209 */ /* 0x002fc80007810000 */
[C---:B------:R-:W-:Y:S01]  /*9d10*/  FSETP.NEU.FTZ.AND P3, PT, R184.reuse, -INF , PT ;  /* 0xff800000b800780b */ /* 0x040fe20003f7d000 */
[----:B--2---:R-:W-:-:S05]  /*9d20*/  FMUL.FTZ R202, R184, UR4 ;  /* 0x00000004b8ca7c20 */ /* 0x004fca0008410000 */
[----:B------:R-:W-:-:S05]  /*9d30*/  FSEL R202, R202, RZ, P3 ;  /* 0x000000ffcaca7208 */ /* 0x000fca0001800000 */
[--C-:B------:R-:W-:Y:S01]  /*9d40*/  FFMA.FTZ R181, R5, UR4, -R202.reuse ;  /* 0x0000000405b57c23 */ /* 0x100fe200080108ca */
[----:B------:R-:W-:Y:S01]  /*9d50*/  FSEL R5, R184, RZ, P3 ;  /* 0x000000ffb8057208 */ /* 0x000fe20001800000 */
[--C-:B------:R-:W-:Y:S01]  /*9d60*/  FFMA.FTZ R182, R7, UR4, -R202.reuse ;  /* 0x0000000407b67c23 */ /* 0x100fe200080108ca */
[--C-:B------:R-:W-:Y:S01]  /*9d70*/  FFMA.FTZ R180, R11, UR4, -R202.reuse ;  /* 0x000000040bb47c23 */ /* 0x100fe200080108ca */
[--C-:B------:R-:W-:Y:S01]  /*9d80*/  FFMA.FTZ R179, R17, UR4, -R202.reuse ;  /* 0x0000000411b37c23 */ /* 0x100fe200080108ca */
[--C-:B------:R-:W-:Y:S01]  /*9d90*/  FFMA.FTZ R195, R195, UR4, -R202.reuse ;  /* 0x00000004c3c37c23 */ /* 0x100fe200080108ca */
[----:B---3--:R-:W-:Y:S01]  /*9da0*/  FMNMX.FTZ R183, R4, R183, !PT ;  /* 0x000000b704b77209 */ /* 0x008fe20007810000 */
[----:B------:R-:W-:Y:S01]  /*9db0*/  FADD.FTZ R186, R164, -R5 ;  /* 0x80000005a4ba7221 */ /* 0x000fe20000010000 */
[----:B------:R-:W-:Y:S01]  /*9dc0*/  MUFU.EX2 R182, R182 ;  /* 0x000000b600b67308 */ /* 0x000fe20000000800 */
[--C-:B------:R-:W-:Y:S01]  /*9dd0*/  FFMA.FTZ R190, R229, UR4, -R202.reuse ;  /* 0x00000004e5be7c23 */ /* 0x100fe200080108ca */
[C---:B------:R-:W-:Y:S01]  /*9de0*/  FSETP.NEU.FTZ.AND P1, PT, R183.reuse, -INF , PT ;  /* 0xff800000b700780b */ /* 0x040fe20003f3d000 */
[----:B------:R-:W-:Y:S01]  /*9df0*/  FMUL.FTZ R198, R183, UR4 ;  /* 0x00000004b7c67c20 */ /* 0x000fe20008410000 */
[----:B------:R-:W-:Y:S01]  /*9e00*/  FMUL.FTZ R186, R186, UR4 ;  /* 0x00000004baba7c20 */ /* 0x000fe20008410000 */
[--C-:B------:R-:W-:Y:S01]  /*9e10*/  FFMA.FTZ R189, R189, UR4, -R202.reuse ;  /* 0x00000004bdbd7c23 */ /* 0x100fe200080108ca */
        /* <DEDUP_REMOVED lines=9> */
[--C-:B------:R-:W-:Y:S01]  /*9eb0*/  FFMA.FTZ R176, R15, UR4, -R198.reuse ;  /* 0x000000040fb07c23 */ /* 0x100fe200080108c6 */
[--C-:B------:R-:W-:Y:S01]  /*9ec0*/  FFMA.FTZ R185, R13, UR4, -R198.reuse ;  /* 0x000000040db97c23 */ /* 0x100fe200080108c6 */
[----:B------:R-:W-:Y:S01]  /*9ed0*/  FMUL.FTZ R3, R3, UR4 ;  /* 0x0000000403037c20 */ /* 0x000fe20008410000 */
[----:B------:R-:W-:Y:S01]  /*9ee0*/  MUFU.EX2 R180, R180 ;  /* 0x000000b400b47308 */ /* 0x000fe20000000800 */
[----:B------:R-:W-:Y:S01]  /*9ef0*/  LDSM.16.MT88.4 R12, [R165+0x10000] ;  /* 0x01000000a50c783b */ /* 0x000fe20000004200 */
[--C-:B------:R-:W-:Y:S01]  /*9f00*/  FFMA.FTZ R194, R193, UR4, -R198.reuse ;  /* 0x00000004c1c27c23 */ /* 0x100fe200080108c6 */
[--C-:B------:R-:W-:Y:S01]  /*9f10*/  FFMA.FTZ R191, R191, UR4, -R198.reuse ;  /* 0x00000004bfbf7c23 */ /* 0x100fe200080108c6 */
[--C-:B------:R-:W-:Y:S01]  /*9f20*/  FFMA.FTZ R193, R171, UR4, -R198.reuse ;  /* 0x00000004abc17c23 */ /* 0x100fe200080108c6 */
[----:B------:R-:W-:Y:S01]  /*9f30*/  LDSM.16.MT88.4 R20, [R197+0x10000] ;  /* 0x01000000c514783b */ /* 0x000fe20000004200 */
[--C-:B------:R-:W-:Y:S01]  /*9f40*/  FFMA.FTZ R192, R169, UR4, -R198.reuse ;  /* 0x00000004a9c07c23 */ /* 0x100fe200080108c6 */
[----:B------:R-:W-:Y:S01]  /*9f50*/  FFMA.FTZ R208, R213, UR4, -R198 ;  /* 0x00000004d5d07c23 */ /* 0x000fe200080108c6 */
[----:B------:R-:W2:Y:S01]  /*9f60*/  MUFU.EX2 R179, R179 ;  /* 0x000000b300b37308 */ /* 0x000ea20000000800 */
[----:B-1----:R-:W-:Y:S01]  /*9f70*/  F2FP.F16.F32.PACK_AB R4, R181, R182 ;  /* 0x000000b6b504723e */ /* 0x002fe200000000ff */
[----:B------:R-:W-:Y:S01]  /*9f80*/  LDSM.16.MT88.4 R168, [R165+0x12800] ;  /* 0x01280000a5a8783b */ /* 0x000fe20000004200 */
[--C-:B------:R-:W-:Y:S01]  /*9f90*/  FFMA.FTZ R206, R217, UR4, -R202.reuse ;  /* 0x00000004d9ce7c23 */ /* 0x100fe200080108ca */
[----:B------:R-:W-:Y:S01]  /*9fa0*/  FFMA.FTZ R215, R215, UR4, -R202 ;  /* 0x00000004d7d77c23 */ /* 0x000fe200080108ca */
[--C-:B------:R-:W-:Y:S01]  /*9fb0*/  FFMA.FTZ R211, R211, UR4, -R198.reuse ;  /* 0x00000004d3d37c23 */ /* 0x100fe200080108c6 */
[--C-:B------:R-:W-:Y:S01]  /*9fc0*/  FFMA.FTZ R210, R175, UR4, -R198.reuse ;  /* 0x00000004afd27c23 */ /* 0x100fe200080108c6 */
[----:B------:R-:W-:Y:S01]  /*9fd0*/  FFMA.FTZ R213, R173, UR4, -R198 ;  /* 0x00000004add57c23 */ /* 0x000fe200080108c6 */
[----:B------:R-:W-:Y:S01]  /*9fe0*/  MUFU.EX2 R178, R178 ;  /* 0x000000b200b27308 */ /* 0x000fe20000000800 */
[----:B------:R-:W-:Y:S01]  /*9ff0*/  LDSM.16.MT88.4 R172, [R187+0x1000] ;  /* 0x00100000bbac783b */ /* 0x000fe20000004200 */
[--C-:B------:R-:W-:Y:S01]  /*a000*/  FFMA.FTZ R212, R207, UR4, -R202.reuse ;  /* 0x00000004cfd47c23 */ /* 0x100fe200080108ca */
[--C-:B------:R-:W-:Y:S01]  /*a010*/  FFMA.FTZ R205, R205, UR4, -R202.reuse ;  /* 0x00000004cdcd7c23 */ /* 0x100fe200080108ca */
[--C-:B------:R-:W-:Y:S01]  /*a020*/  FFMA.FTZ R207, R167, UR4, -R202.reuse ;  /* 0x00000004a7cf7c23 */ /* 0x100fe200080108ca */
[----:B------:R-:W-:Y:S01]  /*a030*/  FFMA.FTZ R200, R200, UR4, -R202 ;  /* 0x00000004c8c87c23 */ /* 0x000fe200080108ca */
[--C-:B------:R-:W-:Y:S01]  /*a040*/  FFMA.FTZ R202, R203, UR4, -R198.reuse ;  /* 0x00000004cbca7c23 */ /* 0x100fe200080108c6 */
[--C-:B------:R-:W-:Y:S01]  /*a050*/  FFMA.FTZ R201, R201, UR4, -R198.reuse ;  /* 0x00000004c9c97c23 */ /* 0x100fe200080108c6 */
[----:B------:R-:W1:Y:S01]  /*a060*/  MUFU.EX2 R177, R177 ;  /* 0x000000b100b17308 */ /* 0x000e620000000800 */
[----:B--2---:R-:W-:Y:S01]  /*a070*/  F2FP.F16.F32.PACK_AB R6, R179, R180 ;  /* 0x000000b4b306723e */ /* 0x004fe200000000ff */
[--C-:B------:R-:W-:Y:S01]  /*a080*/  FFMA.FTZ R203, R166, UR4, -R198.reuse ;  /* 0x00000004a6cb7c23 */ /* 0x100fe200080108c6 */
[----:B------:R-:W-:-:S05]  /*a090*/  FFMA.FTZ R198, R199, UR4, -R198 ;  /* 0x00000004c7c67c23 */ /* 0x000fca00080108c6 */
[----:B------:R-:W-:Y:S08]  /*a0a0*/  MUFU.EX2 R176, R176 ;  /* 0x000000b000b07308 */ /* 0x000ff00000000800 */
[----:B------:R-:W2:Y:S01]  /*a0b0*/  MUFU.EX2 R185, R185 ;  /* 0x000000b900b97308 */ /* 0x000ea20000000800 */
[----:B-1----:R-:W-:-:S07]  /*a0c0*/  F2FP.F16.F32.PACK_AB R5, R177, R178 ;  /* 0x000000b2b105723e */ /* 0x002fce00000000ff */
[----:B------:R-:W1:Y:S08]  /*a0d0*/  MUFU.EX2 R186, R186 ;  /* 0x000000ba00ba7308 */ /* 0x000e700000000800 */
[----:B------:R-:W3:Y:S01]  /*a0e0*/  MUFU.EX2 R3, R3 ;  /* 0x0000000300037308 */ /* 0x000ee20000000800 */
[----:B--2---:R-:W-:-:S07]  /*a0f0*/  F2FP.F16.F32.PACK_AB R7, R185, R176 ;  /* 0x000000b0b907723e */ /* 0x004fce00000000ff */
        /* <DEDUP_REMOVED lines=9> */
[-C--:B---3--:R-:W-:Y:S01]  /*a190*/  FMUL.FTZ R26, R146, R3.reuse ;  /* 0x00000003921a7220 */ /* 0x088fe20000410000 */
        /* <DEDUP_REMOVED lines=376> */
.L_x_753:
        /* <DEDUP_REMOVED lines=35> */
.L_x_758:
        /* <DEDUP_REMOVED lines=8> */
[C---:B------:R-:W-:Y:S02]  /*bbd0*/  LEA R17, P5, R24.reuse, R16, 0x6 ;  /* 0x0000001018117211 */ /* 0x040fe400078a30ff */
[C-C-:B------:R-:W-:Y:S02]  /*bbe0*/  LEA.HI.X R21, R24.reuse, R236, R8.reuse, 0x7, P6 ;  /* 0x000000ec18157211 */ /* 0x140fe400030f3c08 */
[----:B------:R-:W-:Y:S02]  /*bbf0*/  LEA.HI.X R12, R24, R5, R8, 0x6, P5 ;  /* 0x00000005180c7211 */ /* 0x000fe400028f3408 */
[----:B------:R-:W-:Y:S02]  /*bc00*/  LOP3.LUT R8, R19, 0x38, R222, 0x78, !PT ;  /* 0x0000003813087812 */ /* 0x000fe400078e78de */
[-C--:B------:R-:W-:Y:S02]  /*bc10*/  LEA R4, P5, R2, R17.reuse, 0x5 ;  /* 0x0000001102047211 */ /* 0x080fe400078a28ff */
[----:B------:R-:W-:Y:S02]  /*bc20*/  LOP3.LUT R8, R8, 0x1e00, R245, 0xf8, !PT ;  /* 0x00001e0008087812 */ /* 0x000fe400078ef8f5 */
[----:B------:R-:W-:Y:S02]  /*bc30*/  LEA.HI.X R3, R2, R12, R3, 0x5, P5 ;  /* 0x0000000c02037211 */ /* 0x000fe400028f2c03 */
[----:B------:R-:W-:Y:S02]  /*bc40*/  LEA R238, R8, UR6, 0x1 ;  /* 0x0000000608ee7c11 */ /* 0x000fe4000f8e08ff */
[----:B------:R-:W-:Y:S02]  /*bc50*/  IADD3 R2, P5, PT, R16, R17, RZ ;  /* 0x0000001110027210 */ /* 0x000fe40007fbe0ff */
[-C--:B------:R-:W-:Y:S01]  /*bc60*/  LEA R16, P6, R17, R237.reuse, 0x1 ;  /* 0x000000ed11107211 */ /* 0x080fe200078c08ff */
[----:B------:R-:W-:Y:S01]  /*bc70*/  @!PT LDS RZ, [RZ] ;  /* 0x00000000fffff984 */ /* 0x000fe20000000800 */
[----:B------:R-:W-:Y:S01]  /*bc80*/  @!PT LDS RZ, [RZ] ;  /* 0x00000000fffff984 */ /* 0x000fe20000000800 */
[----:B------:R-:W-:Y:S01]  /*bc90*/  @!PT LDS RZ, [RZ] ;  /* 0x00000000fffff984 */ /* 0x000fe20000000800 */
[----:B------:R1:W-:Y:S02]  /*bca0*/  @!P1 LDGSTS.E.BYPASS.LTC128B.128 [R238+0x8000], desc[UR20][R20.64] ;  /* 0x0800000014ee9fae */ /* 0x0003e4000b981a14 */
[--C-:B------:R-:W-:Y:S01]  /*bcb0*/  IMAD.X R5, R5, 0x1, R12.reuse, P5 ;  /* 0x0000000105057824 */ /* 0x100fe200028e060c */
[-C--:B------:R-:W-:Y:S01]  /*bcc0*/  LEA.HI.X R17, R17, R236.reuse, R12, 0x1, P6 ;  /* 0x000000ec11117211 */ /* 0x080fe200030f0c0c */
[----:B------:R1:W-:Y:S01]  /*bcd0*/  @P1 STS.128 [R238+0x8000], RZ ;  /* 0x008000ffee001388 */ /* 0x0003e20000000c00 */
[-C--:B------:R-:W-:Y:S02]  /*bce0*/  LEA R26, P6, R2, R237.reuse, 0x1 ;  /* 0x000000ed021a7211 */ /* 0x080fe400078c08ff */
[----:B------:R-:W-:Y:S01]  /*bcf0*/  LEA R24, P5, R4, R237, 0x1 ;  /* 0x000000ed04187211 */ /* 0x000fe200078a08ff */
[----:B------:R-:W-:Y:S01]  /*bd00*/  @!PT LDS RZ, [RZ] ;  /* 0x00000000fffff984 */ /* 0x000fe20000000800 */
[----:B------:R-:W-:Y:S01]  /*bd10*/  @!PT LDS RZ, [RZ] ;  /* 0x00000000fffff984 */ /* 0x000fe20000000800 */
[----:B------:R-:W-:Y:S01]  /*bd20*/  @!PT LDS RZ, [RZ] ;  /* 0x00000000fffff984 */ /* 0x000fe20000000800 */
[----:B------:R1:W-:Y:S01]  /*bd30*/  @!P4 LDGSTS.E.BYPASS.LTC128B.128 [R238+0xa000], desc[UR20][R20.64+0x80] ;  /* 0x0a00008014eecfae */ /* 0x0003e2000b981a14 */
[-C--:B------:R-:W-:Y:S02]  /*bd40*/  LEA.HI.X R27, R2, R236.reuse, R5, 0x1, P6 ;  /* 0x000000ec021b7211 */ /* 0x080fe400030f0c05 */
        /* <DEDUP_REMOVED lines=74> */
.L_x_756:
[----:B------:R-:W-:Y:S04]  /*c1f0*/  DEPBAR.LE SB0, 0x0 ;  /* 0x000080000000791a */ /* 0x000fe80000000000 */
[----:B------:R-:W-:Y:S01]  /*c200*/  BAR.SYNC.DEFER_BLOCKING 0x0 ;  /* 0x0000000000007b1d */ /* 0x000fe20000010000 */
[----:B------:R-:W-:Y:S01]  /*c210*/  SHF.L.U32 R245, R222, 0x3, RZ ;  /* 0x00000003def57819 */ /* 0x000fe200000006ff */
[----:B------:R-:W-:Y:S01]  /*c220*/  IMAD.WIDE.U32 R166, R230, UR12, RZ ;  /* 0x0000000ce6a67c25 */ /* 0x000fe2000f8e00ff */
[----:B------:R-:W-:Y:S01]  /*c230*/  LOP3.LUT R225, R239, 0x7c00, RZ, 0xc0, !PT ;  /* 0x00007c00efe17812 */ /* 0x000fe200078ec0ff */
        /* <DEDUP_REMOVED lines=10> */
[----:B------:R-:W-:Y:S02]  /*c2e0*/  ISETP.GE.AND P2, PT, R242, UR11, PT ;  /* 0x0000000bf2007c0c */ /* 0x000fe4000bf46270 */
[C---:B------:R-:W-:Y:S01]  /*c2f0*/  LEA R207, P0, R166.reuse, R228, 0x6 ;  /* 0x000000e4a6cf7211 */ /* 0x040fe200078030ff */
[----:B------:R-:W-:Y:S01]  /*c300*/  @!PT LDS RZ, [RZ] ;  /* 0x00000000fffff984 */ /* 0x000fe20000000800 */
[----:B------:R-:W-:Y:S01]  /*c310*/  @!PT LDS RZ, [RZ] ;  /* 0x00000000fffff984 */ /* 0x000fe20000000800 */
[----:B------:R-:W-:Y:S01]  /*c320*/  @!PT LDS RZ, [RZ] ;  /* 0x00000000fffff984 */ /* 0x000fe20000000800 */
[----:B------:R-:W-:Y:S01]  /*c330*/  @!P1 LDGSTS.E.BYPASS.LTC128B.128 [R238+0x10000], desc[UR20][R210.64] ;  /* 0x10000000d2ee9fae */ /* 0x000fe2000b981a14 */
[----:B------:R-:W-:Y:S01]  /*c340*/  SHF.R.U32.HI R224, RZ, 0x1, R222 ;  /* 0x00000001ffe07819 */ /* 0x000fe200000116de */
[----:B------:R-:W-:Y:S01]  /*c350*/  UMOV UR6, UR9 ;  /* 0x0000000900067c82 */ /* 0x000fe20008000000 */
[----:B------:R-:W-:Y:S02]  /*c360*/  LEA R208, P6, R207, R235, 0x1 ;  /* 0x000000ebcfd07211 */ /* 0x000fe400078c08ff */
[----:B------:R-:W-:Y:S01]  /*c370*/  @P1 STS.128 [R238+0x10000], RZ ;  /* 0x010000ffee001388 */ /* 0x000fe20000000c00 */
[----:B------:R-:W-:Y:S02]  /*c380*/  ISETP.GE.AND P1, PT, R223, UR11, PT ;  /* 0x0000000bdf007c0c */ /* 0x000fe4000bf26270 */
[----:B------:R-:W-:Y:S02]  /*c390*/  LEA.HI.X R167, R166, R232, R167, 0x6, P0 ;  /* 0x000000e8a6a77211 */ /* 0x000fe400000f34a7 */
[----:B------:R-:W-:Y:S01]  /*c3a0*/  @!PT LDS RZ, [RZ] ;  /* 0x00000000fffff984 */ /* 0x000fe20000000800 */
[----:B------:R-:W-:Y:S01]  /*c3b0*/  @!PT LDS RZ, [RZ] ;  /* 0x00000000fffff984 */ /* 0x000fe20000000800 */
[----:B------:R-:W-:Y:S01]  /*c3c0*/  @!PT LDS RZ, [RZ] ;  /* 0x00000000fffff984 */ /* 0x000fe20000000800 */
[----:B------:R-:W-:Y:S01]  /*c3d0*/  @!P4 LDGSTS.E.BYPASS.LTC128B.128 [R238+0x12000], desc[UR20][R210.64+0x80] ;  /* 0x12000080d2eecfae */ /* 0x000fe2000b981a14 */
[C---:B------:R-:W-:Y:S02]  /*c3e0*/  IADD3 R166, P5, PT, R207.reuse, R228, RZ ;  /* 0x000000e4cfa67210 */ /* 0x040fe40007fbe0ff */
[-C--:B------:R-:W-:Y:S02]  /*c3f0*/  LEA.HI.X R209, R207, R234.reuse, R167, 0x1, P6 ;  /* 0x000000eacfd17211 */ /* 0x080fe400030f0ca7 */
[----:B------:R-:W-:Y:S01]  /*c400*/  @P4 STS.128 [R238+0x12000], RZ ;  /* 0x012000ffee004388 */ /* 0x000fe20000000c00 */
[----:B------:R-:W-:Y:S01]  /*c410*/  LEA R168, P0, R230, R207, 0x5 ;  /* 0x000000cfe6a87211 */ /* 0x000fe200078028ff */
[----:B------:R-:W-:Y:S01]  /*c420*/  IMAD.X R3, R167, 0x1, R232, P5 ;  /* 0x00000001a7037824 */ /* 0x000fe200028e06e8 */
[----:B------:R-:W-:Y:S02]  /*c430*/  LEA R206, P5, R166, R235, 0x1 ;  /* 0x000000eba6ce7211 */ /* 0x000fe400078a08ff */
[----:B------:R-:W-:Y:S01]  /*c440*/  @!PT LDS RZ, [RZ] ;  /* 0x00000000fffff984 */ /* 0x000fe20000000800 */
[----:B------:R-:W-:Y:S01]  /*c450*/  @!PT LDS RZ, [RZ] ;  /* 0x00000000fffff984 */ /* 0x000fe20000000800 */
[----:B------:R-:W-:Y:S01]  /*c460*/  @!PT LDS RZ, [RZ] ;  /* 0x00000000fffff984 */ /* 0x000fe20000000800 */
[----:B------:R-:W-:Y:S01]  /*c470*/  @!P3 LDGSTS.E.BYPASS.LTC128B.128 [R238+0x14000], desc[UR20][R210.64+0x100] ;  /* 0x14000100d2eebfae */ /* 0x000fe2000b981a14 */
[----:B------:R-:W-:Y:S02]  /*c480*/  LEA.HI.X R165, R230, R167, R231, 0x5, P0 ;  /* 0x000000a7e6a57211 */ /* 0x000fe400000f2ce7 */
[-C--:B------:R-:W-:Y:S02]  /*c490*/  LEA.HI.X R207, R166, R234.reuse, R3, 0x1, P5 ;  /* 0x000000eaa6cf7211 */ /* 0x080fe400028f0c03 */
[----:B------:R-:W-:Y:S01]  /*c4a0*/  @P3 STS.128 [R238+0x14000], RZ ;  /* 0x014000ffee003388 */ /* 0x000fe20000000c00 */
[C---:B------:R-:W-:Y:S02]  /*c4b0*/  LEA R2, P0, R168.reuse, R235, 0x1 ;  /* 0x000000eba8027211 */ /* 0x040fe400078008ff */
[--C-:B------:R-:W-:Y:S02]  /*c4c0*/  LOP3.LUT R173, R223, 0x1c0, R218.reuse, 0xf8, !PT ;  /* 0x000001c0dfad7812 */ /* 0x100fe400078ef8da */
[----:B------:R-:W-:Y:S01]  /*c4d0*/  @!PT LDS RZ, [RZ] ;  /* 0x00000000fffff984 */ /* 0x000fe20000000800 */
[----:B------:R-:W-:Y:S01]  /*c4e0*/  @!PT LDS RZ, [RZ] ;  /* 0x00000000fffff984 */ /* 0x000fe20000000800 */
[----:B------:R-:W-:Y:S01]  /*c4f0*/  @!PT LDS RZ, [RZ] ;  /* 0x00000000fffff984 */ /* 0x000fe20000000800 */
[----:B------:R-:W-:Y:S01]  /*c500*/  @!P2 LDGSTS.E.BYPASS.LTC128B.128 [R238+0x16000], desc[UR20][R210.64+0x180] ;  /* 0x16000180d2eeafae */ /* 0x000fe2000b981a14 */
[----:B------:R-:W-:Y:S02]  /*c510*/  LEA.HI.X R3, R168, R234, R165, 0x1, P0 ;  /* 0x000000eaa8037211 */ /* 0x000fe400000f0ca5 */
[----:B------:R-:W-:Y:S02]  /*c520*/  LOP3.LUT R171, R225, 0x200, R218, 0xf8, !PT ;  /* 0x00000200e1ab7812 */ /* 0x000fe400078ef8da */
[----:B------:R-:W-:Y:S01]  /*c530*/  @P2 STS.128 [R238+0x16000], RZ ;  /* 0x016000ffee002388 */ /* 0x000fe20000000c00 */
[----:B------:R-:W-:Y:S02]  /*c540*/  LOP3.LUT R164, R224, 0x8, RZ, 0xc0, !PT ;  /* 0x00000008e0a47812 */ /* 0x000fe400078ec0ff */
[----:B------:R-:W-:Y:S02]  /*c550*/  LOP3.LUT R170, R173, 0x8, R222, 0x78, !PT ;  /* 0x00000008adaa7812 */ /* 0x000fe400078e78de */
[----:B------:R-:W-:Y:S01]  /*c560*/  @!PT LDS RZ, [RZ] ;  /* 0x00000000fffff984 */ /* 0x000fe20000000800 */
[----:B------:R-:W-:Y:S01]  /*c570*/  @!PT LDS RZ, [RZ] ;  /* 0x00000000fffff984 */ /* 0x000fe20000000800 */
[----:B------:R-:W-:Y:S01]  /*c580*/  @!PT LDS RZ, [RZ] ;  /* 0x00000000fffff984 */ /* 0x000fe20000000800 */
[----:B------:R-:W-:Y:S01]  /*c590*/  @!P1 LDGSTS.E.BYPASS.LTC128B.128 [R238+0x10800], desc[UR20][R208.64] ;  /* 0x10800000d0ee9fae */ /* 0x000fe2000b981a14 */
[----:B------:R-:W-:Y:S02]  /*c5a0*/  LOP3.LUT R164, R171, R173, R164, 0xf6, !PT ;  /* 0x000000adaba47212 */ /* 0x000fe400078ef6a4 */
[----:B------:R-:W-:Y:S02]  /*c5b0*/  LEA R227, R170, R217, 0x1 ;  /* 0x000000d9aae37211 */ /* 0x000fe400078e08ff */
[----:B------:R-:W-:Y:S01]  /*c5c0*/  @P1 STS.128 [R238+0x10800], RZ ;  /* 0x010800ffee001388 */ /* 0x000fe20000000c00 */
[----:B------:R-:W-:Y:S02]  /*c5d0*/  LEA R229, R164, UR6, 0x1 ;  /* 0x00000006a4e57c11 */ /* 0x000fe4000f8e08ff */
[----:B------:R-:W-:Y:S02]  /*c5e0*/  LOP3.LUT P0, RZ, R222, 0x4, RZ, 0xc0, !PT ;  /* 0x00000004deff7812 */ /* 0x000fe4000780c0ff */
[----:B------:R-:W-:Y:S01]  /*c5f0*/  @!PT LDS RZ, [RZ] ;  /* 0x00000000fffff984 */ /* 0x000fe20000000800 */
[----:B------:R-:W-:Y:S01]  /*c600*/  @!PT LDS RZ, [RZ] ;  /* 0x00000000fffff984 */ /* 0x000fe20000000800 */
[----:B------:R-:W-:Y:S01]  /*c610*/  @!PT LDS RZ, [RZ] ;  /* 0x00000000fffff984 */ /* 0x000fe20000000800 */
[----:B------:R-:W-:Y:S01]  /*c620*/  @!P4 LDGSTS.E.BYPASS.LTC128B.128 [R238+0x12800], desc[UR20][R208.64+0x80] ;  /* 0x12800080d0eecfae */ /* 0x000fe2000b981a14 */
[----:B------:R-:W-:Y:S01]  /*c630*/  VIADD R205, R227, UR6 ;  /* 0x00000006e3cd7c36 */ /* 0x000fe20008000000 */
[-C--:B------:R-:W-:Y:S03]  /*c640*/  IADD3 R226, PT, PT, R216, R229.reuse, RZ ;  /* 0x000000e5d8e27210 */ /* 0x080fe60007ffe0ff */
[----:B------:R-:W-:Y:S01]  /*c650*/  @P4 STS.128 [R238+0x12800], RZ ;  /* 0x012800ffee004388 */ /* 0x000fe20000000c00 */
[----:B------:R-:W-:Y:S04]  /*c660*/  IMAD.IADD R170, R205, 0x1, R216 ;  /* 0x00000001cdaa7824 */ /* 0x000fe800078e02d8 */
        /* <DEDUP_REMOVED lines=53> */
[----:B------:R-:W5:Y:S01]  /*c9c0*/  LDSM.16.M88.4 R184, [R227+UR6+0x9000] ;  /* 0x00900006e3b8783b */ /* 0x000f620008000200 */
[----:B--2---:R-:W-:Y:S04]  /*c9d0*/  SEL R2, R219, 0xffffffc0, !P0 ;  /* 0xffffffc0db027807 */ /* 0x004fe80004000000 */
[----:B------:R-:W0:Y:S01]  /*c9e0*/  LDGDEPBAR ;  /* 0x00000000000079af */ /* 0x000e220000000000 */
[----:B------:R-:W-:Y:S04]  /*c9f0*/  IADD3 R171, PT, PT, R2, R229, RZ ;  /* 0x000000e502ab7210 */ /* 0x000fe80007ffe0ff */
[----:B------:R-:W2:Y:S01]  /*ca00*/  LDSM.16.M88.4 R188, [R227+UR6+0x9800] ;  /* 0x00980006e3bc783b */ /* 0x000ea20008000200 */
[----:B------:R-:W-:Y:S01]  /*ca10*/  IMAD.IADD R3, R205, 0x1, R2 ;  /* 0x00000001cd037824 */ /* 0x000fe200078e0202 */
[C---:B------:R-:W-:Y:S03]  /*ca20*/  IADD3 R168, PT, PT, R216.reuse, R171, RZ ;  /* 0x000000abd8a87210 */ /* 0x040fe60007ffe0ff */
[----:B------:R-:W-:Y:S01]  /*ca30*/  LDSM.16.M88.4 R192, [R226] ;  /* 0x00000000e2c0783b */ /* 0x000fe20000000200 */
[----:B------:R-:W-:Y:S04]  /*ca40*/  IMAD.IADD R2, R216, 0x1, R3 ;  /* 0x00000001d8027824 */ /* 0x000fe800078e0203 */
[----:B------:R-:W1:Y:S05]  /*ca50*/  LDSM.16.M88.4 R196, [R170+0x8000] ;  /* 0x00800000aac4783b */ /* 0x000e6a0000000200 */
[----:B------:R-:W1:Y:S05]  /*ca60*/  LDSM.16.M88.4 R200, [R170+0x8800] ;  /* 0x00880000aac8783b */ /* 0x000e6a0000000200 */
[----:B------:R-:W-:Y:S01]  /*ca70*/  LDSM.16.M88.4 R164, [R170+0x9800] ;  /* 0x00980000aaa4783b */ /* 0x000fe20000000200 */
[C---:B---3--:R-:W-:Y:S04]  /*ca80*/  HMMA.16816.F32 R4, R172.reuse, R176, RZ ;  /* 0x000000b0ac04723c */ /* 0x048fe800000018ff */
[----:B------:R-:W-:Y:S04]  /*ca90*/  LDSM.16.M88.4 R204, [R2+0x8000] ;  /* 0x0080000002cc783b */ /* 0x000fe80000000200 */
[C---:B------:R-:W-:Y:S01]  /*caa0*/  HMMA.16816.F32 R8, R172.reuse, R178, RZ ;  /* 0x000000b2ac08723c */ /* 0x040fe200000018ff */
[----:B------:R-:W-:Y:S05]  /*cab0*/  LDSM.16.M88.4 R176, [R171] ;  /* 0x00000000abb0783b */ /* 0x000fea0000000200 */
        /* <DEDUP_REMOVED lines=8> */
[C---:B--2---:R-:W-:Y:S08]  /*cb40*/  HMMA.16816.F32 R28, R172.reuse, R188, RZ ;  /* 0x000000bcac1c723c */ /* 0x044ff000000018ff */
[----:B------:R-:W-:Y:S01]  /*cb50*/  HMMA.16816.F32 R32, R172, R190, RZ ;  /* 0x000000beac20723c */ /* 0x000fe200000018ff */
[----:B------:R-:W2:Y:S05]  /*cb60*/  LDSM.16.M88.4 R172, [R170+0x9000] ;  /* 0x00900000aaac783b */ /* 0x000eaa0000000200 */
[----:B------:R-:W3:Y:S02]  /*cb70*/  LDSM.16.M88.4 R188, [R3+0x9000] ;  /* 0x0090000003bc783b */ /* 0x000ee40000000200 */
[C---:B-1----:R-:W-:Y:S08]  /*cb80*/  HMMA.16816.F32 R4, R192.reuse, R196, R4 ;  /* 0x000000c4c004723c */ /* 0x042ff00000001804 */
[C---:B------:R-:W-:Y:S01]  /*cb90*/  HMMA.16816.F32 R8, R192.reuse, R198, R8 ;  /* 0x000000c6c008723c */ /* 0x040fe20000001808 */
[----:B------:R-:W1:Y:S07]  /*cba0*/  LDSM.16.M88.4 R196, [R3+0x9800] ;  /* 0x0098000003c4783b */ /* 0x000e6e0000000200 */
[C---:B------:R-:W-:Y:S08]  /*cbb0*/  HMMA.16816.F32 R12, R192.reuse, R200, R12 ;  /* 0x000000c8c00c723c */ /* 0x040ff0000000180c */
[C---:B------:R-:W-:Y:S01]  /*cbc0*/  HMMA.16816.F32 R16, R192.reuse, R202, R16 ;  /* 0x000000cac010723c */ /* 0x040fe20000001810 */
[----:B------:R-:W4:Y:S07]  /*cbd0*/  LDSM.16.M88.4 R200, [R168] ;  /* 0x00000000a8c8783b */ /* 0x000f2e0000000200 */
[C---:B--2---:R-:W-:Y:S08]  /*cbe0*/  HMMA.16816.F32 R20, R192.reuse, R172, R20 ;  /* 0x000000acc014723c */ /* 0x044ff00000001814 */
[C---:B------:R-:W-:Y:S01]  /*cbf0*/  HMMA.16816.F32 R24, R192.reuse, R174, R24 ;  /* 0x000000aec018723c */ /* 0x040fe20000001818 */
[----:B------:R-:W-:Y:S07]  /*cc00*/  LDSM.16.M88.4 R172, [R2+0x9000] ;  /* 0x0090000002ac783b */ /* 0x000fee0000000200 */
[C---:B------:R-:W-:Y:S08]  /*cc10*/  HMMA.16816.F32 R28, R192.reuse, R164, R28 ;  /* 0x000000a4c01c723c */ /* 0x040ff0000000181c */
[----:B------:R-:W-:Y:S01]  /*cc20*/  HMMA.16816.F32 R32, R192, R166, R32 ;  /* 0x000000a6c020723c */ /* 0x000fe20000001820 */
[----:B------:R-:W2:Y:S05]  /*cc30*/  LDSM.16.M88.4 R164, [R2+0x8800] ;  /* 0x0088000002a4783b */ /* 0x000eaa0000000200 */
[----:B------:R-:W-:Y:S02]  /*cc40*/  LDSM.16.M88.4 R192, [R227+UR6+0xb000] ;  /* 0x00b00006e3c0783b */ /* 0x000fe40008000200 */
[C---:B------:R-:W-:Y:S08]  /*cc50*/  HMMA.16816.F32 R4, R176.reuse, R180, R4 ;  /* 0x000000b4b004723c */ /* 0x040ff00000001804 */
[C---:B------:R-:W-:Y:S01]  /*cc60*/  HMMA.16816.F32 R8, R176.reuse, R182, R8 ;  /* 0x000000b6b008723c */ /* 0x040fe20000001808 */
[----:B------:R-:W-:Y:S07]  /*cc70*/  LDSM.16.M88.4 R180, [R229+0x2000] ;  /* 0x00200000e5b4783b */ /* 0x000fee0000000200 */
[C---:B------:R-:W-:Y:S08]  /*cc80*/  HMMA.16816.F32 R12, R176.reuse, R184, R12 ;  /* 0x000000b8b00c723c */ /* 0x040ff0000000180c */
[C---:B------:R-:W-:Y:S01]  /*cc90*/  HMMA.16816.F32 R16, R176.reuse, R186, R16 ;  /* 0x000000bab010723c */ /* 0x040fe20000001810 */
[----:B------:R-:W-:Y:S07]  /*cca0*/  LDSM.16.M88.4 R184, [R227+UR6+0xa000] ;  /* 0x00a00006e3b8783b */ /* 0x000fee0008000200 */
[C---:B---3--:R-:W-:Y:S08]  /*ccb0*/  HMMA.16816.F32 R20, R176.reuse, R188, R20 ;  /* 0x000000bcb014723c */ /* 0x048ff00000001814 */
[C---:B------:R-:W-:Y:S01]  /*ccc0*/  HMMA.16816.F32 R24, R176.reuse, R190, R24 ;  /* 0x000000beb018723c */ /* 0x040fe20000001818 */
[----:B------:R-:W-:Y:S07]  /*ccd0*/  LDSM.16.M88.4 R188, [R227+UR6+0xa800] ;  /* 0x00a80006e3bc783b */ /* 0x000fee0008000200 */
[C---:B-1----:R-:W-:Y:S08]  /*cce0*/  HMMA.16816.F32 R28, R176.reuse, R196, R28 ;  /* 0x000000c4b01c723c */ /* 0x042ff0000000181c */
[----:B------:R-:W-:Y:S01]  /*ccf0*/  HMMA.16816.F32 R32, R176, R198, R32 ;  /* 0x000000c6b020723c */ /* 0x000fe20000001820 */
[----:B------:R-:W1:Y:S05]  /*cd00*/  LDSM.16.M88.4 R176, [R2+0x9800] ;  /* 0x0098000002b0783b */ /* 0x000e6a0000000200 */
[----:B------:R-:W-:Y:S02]  /*cd10*/  LDSM.16.M88.4 R196, [R226+0x2000] ;  /* 0x00200000e2c4783b */ /* 0x000fe40000000200 */
[C---:B----4-:R-:W-:Y:S08]  /*cd20*/  HMMA.16816.F32 R4, R200.reuse, R204, R4 ;  /* 0x000000ccc804723c */ /* 0x050ff00000001804 */
[C---:B------:R-:W-:Y:S01]  /*cd30*/  HMMA.16816.F32 R8, R200.reuse, R206, R8 ;  /* 0x000000cec808723c */ /* 0x040fe20000001808 */
[----:B------:R-:W-:Y:S07]  /*cd40*/  LDSM.16.M88.4 R204, [R170+0xa000] ;  /* 0x00a00000aacc783b */ /* 0x000fee0000000200 */
[C---:B--2---:R-:W-:Y:S08]  /*cd50*/  HMMA.16816.F32 R12, R200.reuse, R164, R12 ;  /* 0x000000a4c80c723c */ /* 0x044ff0000000180c */
[C---:B------:R-:W-:Y:S01]  /*cd60*/  HMMA.16816.F32 R16, R200.reuse, R166, R16 ;  /* 0x000000a6c810723c */ /* 0x040fe20000001810 */
[----:B------:R-:W2:Y:S07]  /*cd70*/  LDSM.16.M88.4 R164, [R227+UR6+0xb800] ;  /* 0x00b80006e3a4783b */ /* 0x000eae0008000200 */
[C---:B------:R-:W-:Y:S08]  /*cd80*/  HMMA.16816.F32 R20, R200.reuse, R172, R20 ;  /* 0x000000acc814723c */ /* 0x040ff00000001814 */
[C---:B------:R-:W-:Y:S01]  /*cd90*/  HMMA.16816.F32 R24, R200.reuse, R174, R24 ;  /* 0x000000aec818723c */ /* 0x040fe20000001818 */
[----:B------:R-:W3:Y:S07]  /*cda0*/  LDSM.16.M88.4 R172, [R170+0xa800] ;  /* 0x00a80000aaac783b */ /* 0x000eee0000000200 */
[C---:B-1----:R-:W-:Y:S08]  /*cdb0*/  HMMA.16816.F32 R28, R200.reuse, R176, R28 ;  /* 0x000000b0c81c723c */ /* 0x042ff0000000181c */
[----:B------:R-:W-:Y:S01]  /*cdc0*/  HMMA.16816.F32 R32, R200, R178, R32 ;  /* 0x000000b2c820723c */ /* 0x000fe20000001820 */
[----:B------:R-:W1:Y:S05]  /*cdd0*/  LDSM.16.M88.4 R176, [R170+0xb000] ;  /* 0x00b00000aab0783b */ /* 0x000e6a0000000200 */
        /* <DEDUP_REMOVED lines=12> */
[----:B------:R-:W2:Y:S05]  /*cea0*/  LDSM.16.M88.4 R164, [R3+0xa800] ;  /* 0x00a8000003a4783b */ /* 0x000eaa0000000200 */
[----:B------:R-:W5:Y:S02]  /*ceb0*/  LDSM.16.M88.4 R180, [R3+0xb000] ;  /* 0x00b0000003b4783b */ /* 0x000f640000000200 */
[C---:B------:R-:W-:Y:S08]  /*cec0*/  HMMA.16816.F32 R4, R196.reuse, R204, R4 ;  /* 0x000000ccc404723c */ /* 0x040ff00000001804 */
[C---:B------:R-:W-:Y:S01]  /*ced0*/  HMMA.16816.F32 R8, R196.reuse, R206, R8 ;  /* 0x000000cec408723c */ /* 0x040fe20000001808 */
[----:B------:R-:W5:Y:S07]  /*cee0*/  LDSM.16.M88.4 R204, [R2+0xa000] ;  /* 0x00a0000002cc783b */ /* 0x000f6e0000000200 */
[C---:B---3--:R-:W-:Y:S08]  /*cef0*/  HMMA.16816.F32 R12, R196.reuse, R172, R12 ;  /* 0x000000acc40c723c */ /* 0x048ff0000000180c */
[C---:B------:R-:W-:Y:S01]  /*cf00*/  HMMA.16816.F32 R16, R196.reuse, R174, R16 ;  /* 0x000000aec410723c */ /* 0x040fe20000001810 */
[----:B------:R-:W3:Y:S07]  /*cf10*/  LDSM.16.M88.4 R172, [R2+0xa800] ;  /* 0x00a8000002ac783b */ /* 0x000eee0000000200 */
[C---:B-1----:R-:W-:Y:S08]  /*cf20*/  HMMA.16816.F32 R20, R196.reuse, R176, R20 ;  /* 0x000000b0c414723c */ /* 0x042ff00000001814 */
[C---:B------:R-:W-:Y:S01]  /*cf30*/  HMMA.16816.F32 R24, R196.reuse, R178, R24 ;  /* 0x000000b2c418723c */ /* 0x040fe20000001818 */
[----:B------:R-:W1:Y:S07]  /*cf40*/  LDSM.16.M88.4 R176, [R2+0xb000] ;  /* 0x00b0000002b0783b */ /* 0x000e6e0000000200 */
[C---:B----4-:R-:W-:Y:S08]  /*cf50*/  HMMA.16816.F32 R28, R196.reuse, R184, R28 ;  /* 0x000000b8c41c723c */ /* 0x050ff0000000181c */
[----:B------:R-:W-:Y:S01]  /*cf60*/  HMMA.16816.F32 R32, R196, R186, R32 ;  /* 0x000000bac420723c */ /* 0x000fe20000001820 */
[----:B------:R-:W4:Y:S05]  /*cf70*/  LDSM.16.M88.4 R184, [R2+0xb800] ;  /* 0x00b8000002b8783b */ /* 0x000f2a0000000200 */
[----:B------:R-:W-:Y:S02]  /*cf80*/  LDSM.16.M88.4 R196, [R229+0x4000] ;  /* 0x00400000e5c4783b */ /* 0x000fe40000000200 */
[C---:B------:R-:W-:Y:S08]  /*cf90*/  HMMA.16816.F32 R4, R200.reuse, R208, R4 ;  /* 0x000000d0c804723c */ /* 0x040ff00000001804 */
[C---:B------:R-:W-:Y:S01]  /*cfa0*/  HMMA.16816.F32 R8, R200.reuse, R210, R8 ;  /* 0x000000d2c808723c */ /* 0x040fe20000001808 */
[----:B------:R-:W4:Y:S07]  /*cfb0*/  LDSM.16.M88.4 R208, [R227+UR6+0xc000] ;  /* 0x00c00006e3d0783b */ /* 0x000f2e0008000200 */
[C---:B--2---:R-:W-:Y:S08]  /*cfc0*/  HMMA.16816.F32 R12, R200.reuse, R164, R12 ;  /* 0x000000a4c80c723c */ /* 0x044ff0000000180c */
[C---:B------:R-:W-:Y:S01]  /*cfd0*/  HMMA.16816.F32 R16, R200.reuse, R166, R16 ;  /* 0x000000a6c810723c */ /* 0x040fe20000001810 */
[----:B------:R-:W2:Y:S07]  /*cfe0*/  LDSM.16.M88.4 R164, [R227+UR6+0xc800] ;  /* 0x00c80006e3a4783b */ /* 0x000eae0008000200 */
        /* <DEDUP_REMOVED lines=19> */
[----:B------:R-:W4:Y:S02]  /*d120*/  LDSM.16.M88.4 R192, [R171+0x4000] ;  /* 0x00400000abc0783b */ /* 0x000f240000000200 */
        /* <DEDUP_REMOVED lines=8> */
[----:B------:R-:W5:Y:S07]  /*d1b0*/  LDSM.16.M88.4 R180, [R3+0xd000] ;  /* 0x00d0000003b4783b */ /* 0x000f6e0000000200 */
[C---:B------:R-:W-:Y:S08]  /*d1c0*/  HMMA.16816.F32 R28, R196.reuse, R188, R28 ;  /* 0x000000bcc41c723c */ /* 0x040ff0000000181c */
[----:B------:R-:W-:Y:S01]  /*d1d0*/  HMMA.16816.F32 R32, R196, R190, R32 ;  /* 0x000000bec420723c */ /* 0x000fe20000001820 */
[----:B------:R-:W5:Y:S05]  /*d1e0*/  LDSM.16.M88.4 R188, [R3+0xd800] ;  /* 0x00d8000003bc783b */ /* 0x000f6a0000000200 */
        /* <DEDUP_REMOVED lines=26> */
[----:B------:R-:W-:Y:S02]  /*d390*/  LDSM.16.M88.4 R192, [R226+0x6000] ;  /* 0x00600000e2c0783b */ /* 0x000fe40000000200 */
        /* <DEDUP_REMOVED lines=15> */
[----:B------:R-:W4:Y:S07]  /*d490*/  LDSM.16.M88.4 R204, [R3+0xe000] ;  /* 0x00e0000003cc783b */ /* 0x000f2e0000000200 */
        /* <DEDUP_REMOVED lines=11> */
[C---:B------:R-:W-:Y:S08]  /*d550*/  HMMA.16816.F32 R8, R192.reuse, R210, R8 ;  /* 0x000000d2c008723c */ /* 0x040ff00000001808 */
[C---:B---3--:R-:W-:Y:S08]  /*d560*/  HMMA.16816.F32 R12, R192.reuse, R172, R12 ;  /* 0x000000acc00c723c */ /* 0x048ff0000000180c */
[C---:B------:R-:W-:Y:S01]  /*d570*/  HMMA.16816.F32 R16, R192.reuse, R174, R16 ;  /* 0x000000aec010723c */ /* 0x040fe20000001810 */
[----:B------:R-:W-:Y:S07]  /*d580*/  LDSM.16.M88.4 R172, [R2+0xf000] ;  /* 0x00f0000002ac783b */ /* 0x000fee0000000200 */
[C---:B-1----:R-:W-:Y:S08]  /*d590*/  HMMA.16816.F32 R20, R192.reuse, R176, R20 ;  /* 0x000000b0c014723c */ /* 0x042ff00000001814 */
[C---:B------:R-:W-:Y:S08]  /*d5a0*/  HMMA.16816.F32 R24, R192.reuse, R178, R24 ;  /* 0x000000b2c018723c */ /* 0x040ff00000001818 */
[C---:B----4-:R-:W-:Y:S08]  /*d5b0*/  HMMA.16816.F32 R28, R192.reuse, R184, R28 ;  /* 0x000000b8c01c723c */ /* 0x050ff0000000181c */
[----:B------:R-:W-:Y:S08]  /*d5c0*/  HMMA.16816.F32 R32, R192, R186, R32 ;  /* 0x000000bac020723c */ /* 0x000ff00000001820 */
[C---:B------:R-:W-:Y:S08]  /*d5d0*/  HMMA.16816.F32 R4, R196.reuse, R204, R4 ;  /* 0x000000ccc404723c */ /* 0x040ff00000001804 */
[C---:B------:R-:W-:Y:S08]  /*d5e0*/  HMMA.16816.F32 R8, R196.reuse, R206, R8 ;  /* 0x000000cec408723c */ /* 0x040ff00000001808 */
[C---:B--2---:R-:W-:Y:S08]  /*d5f0*/  HMMA.16816.F32 R12, R196.reuse, R164, R12 ;  /* 0x000000a4c40c723c */ /* 0x044ff0000000180c */
[C---:B------:R-:W-:Y:S01]  /*d600*/  HMMA.16816.F32 R16, R196.reuse, R166, R16 ;  /* 0x000000a6c410723c */ /* 0x040fe20000001810 */
[----:B------:R-:W1:Y:S07]  /*d610*/  LDSM.16.M88.4 R164, [R2+0xe800] ;  /* 0x00e8000002a4783b */ /* 0x000e6e0000000200 */
[C---:B-----5:R-:W-:Y:S08]  /*d620*/  HMMA.16816.F32 R20, R196.reuse, R180, R20 ;  /* 0x000000b4c414723c */ /* 0x060ff00000001814 */
[C---:B------:R-:W-:Y:S08]  /*d630*/  HMMA.16816.F32 R24, R196.reuse, R182, R24 ;  /* 0x000000b6c418723c */ /* 0x040ff00000001818 */
[C---:B------:R-:W-:Y:S08]  /*d640*/  HMMA.16816.F32 R28, R196.reuse, R188, R28 ;  /* 0x000000bcc41c723c */ /* 0x040ff0000000181c */
[----:B------:R-:W-:Y:S08]  /*d650*/  HMMA.16816.F32 R32, R196, R190, R32 ;  /* 0x000000bec420723c */ /* 0x000ff00000001820 */
[C---:B------:R-:W-:Y:S08]  /*d660*/  HMMA.16816.F32 R4, R200.reuse, R212, R4 ;  /* 0x000000d4c804723c */ /* 0x040ff00000001804 */
[C---:B------:R-:W-:Y:S08]  /*d670*/  HMMA.16816.F32 R8, R200.reuse, R214, R8 ;  /* 0x000000d6c808723c */ /* 0x040ff00000001808 */
[C---:B-1----:R-:W-:Y:S03]  /*d680*/  HMMA.16816.F32 R12, R200.reuse, R164, R12 ;  /* 0x000000a4c80c723c */ /* 0x042fe6000000180c */
[----:B------:R-:W-:Y:S01]  /*d690*/  FMUL.FTZ R3, R7, UR8 ;  /* 0x0000000807037c20 */ /* 0x000fe20008410000 */
[----:B------:R-:W-:Y:S01]  /*d6a0*/  FMUL.FTZ R204, R5, UR8 ;  /* 0x0000000805cc7c20 */ /* 0x000fe20008410000 */
[----:B------:R-:W-:Y:S01]  /*d6b0*/  FMUL.FTZ R206, R4, UR8 ;  /* 0x0000000804ce7c20 */ /* 0x000fe20008410000 */
[----:B------:R-:W-:Y:S02]  /*d6c0*/  FMUL.FTZ R168, R6, UR8 ;  /* 0x0000000806a87c20 */ /* 0x000fe40008410000 */
[C---:B------:R-:W-:Y:S01]  /*d6d0*/  HMMA.16816.F32 R16, R200.reuse, R166, R16 ;  /* 0x000000a6c810723c */ /* 0x040fe20000001810 */
[----:B------:R-:W1:Y:S02]  /*d6e0*/  MUFU.TANH R3, R3 ;  /* 0x0000000300037308 */ /* 0x000e640000002400 */
[----:B------:R-:W-:Y:S01]  /*d6f0*/  FMUL.FTZ R210, R9, UR8 ;  /* 0x0000000809d27c20 */ /* 0x000fe20008410000 */
[----:B------:R-:W-:Y:S01]  /*d700*/  FMUL.FTZ R209, R8, UR8 ;  /* 0x0000000808d17c20 */ /* 0x000fe20008410000 */
[----:B------:R-:W-:Y:S01]  /*d710*/  FMUL.FTZ R207, R10, UR8 ;  /* 0x000000080acf7c20 */ /* 0x000fe20008410000 */
[----:B------:R-:W-:Y:S02]  /*d720*/  FMUL.FTZ R208, R11, UR8 ;  /* 0x000000080bd07c20 */ /* 0x000fe40008410000 */
[C---:B------:R-:W-:Y:S03]  /*d730*/  HMMA.16816.F32 R20, R200.reuse, R172, R20 ;  /* 0x000000acc814723c */ /* 0x040fe60000001814 */
[----:B------:R2:W-:Y:S01]  /*d740*/  MUFU.TANH R9, R210 ;  /* 0x000000d200097308 */ /* 0x0005e20000002400 */
[----:B------:R-:W-:Y:S01]  /*d750*/  FMUL.FTZ R165, R12, UR8 ;  /* 0x000000080ca57c20 */ /* 0x000fe20008410000 */
[----:B------:R-:W-:Y:S01]  /*d760*/  FMUL.FTZ R211, R15, UR8 ;  /* 0x000000080fd37c20 */ /* 0x000fe20008410000 */
[----:B------:R-:W-:Y:S01]  /*d770*/  FMUL.FTZ R212, R13, UR8 ;  /* 0x000000080dd47c20 */ /* 0x000fe20008410000 */
[----:B------:R-:W-:Y:S01]  /*d780*/  FMUL.FTZ R252, R14, UR8 ;  /* 0x000000080efc7c20 */ /* 0x000fe20008410000 */
[C---:B------:R-:W-:Y:S05]  /*d790*/  HMMA.16816.F32 R24, R200.reuse, R174, R24 ;  /* 0x000000aec818723c */ /* 0x040fea0000001818 */
[----:B------:R3:W-:Y:S01]  /*d7a0*/  MUFU.TANH R193, R165 ;  /* 0x000000a500c17308 */ /* 0x0007e20000002400 */
[----:B------:R-:W-:Y:S01]  /*d7b0*/  FMUL.FTZ R248, R18, UR8 ;  /* 0x0000000812f87c20 */ /* 0x000fe20008410000 */
[----:B------:R-:W-:Y:S01]  /*d7c0*/  FMUL.FTZ R250, R17, UR8 ;  /* 0x0000000811fa7c20 */ /* 0x000fe20008410000 */
[----:B------:R-:W-:Y:S07]  /*d7d0*/  FMUL.FTZ R246, R19, UR8 ;  /* 0x0000000813f67c20 */ /* 0x000fee0008410000 */
[----:B------:R-:W-:Y:S01]  /*d7e0*/  MUFU.TANH R194, R211 ;  /* 0x000000d300c27308 */ /* 0x000fe20000002400 */
[----:B--2---:R-:W-:Y:S01]  /*d7f0*/  FMUL.FTZ R210, R16, UR8 ;  /* 0x0000000810d27c20 */ /* 0x004fe20008410000 */
[----:B------:R-:W-:Y:S01]  /*d800*/  FMUL.FTZ R214, R20, UR8 ;  /* 0x0000000814d67c20 */ /* 0x000fe20008410000 */
[----:B------:R-:W-:Y:S07]  /*d810*/  FMUL.FTZ R251, R21, UR8 ;  /* 0x0000000815fb7c20 */ /* 0x000fee0008410000 */
[----:B------:R2:W-:Y:S01]  /*d820*/  MUFU.TANH R195, R212 ;  /* 0x000000d400c37308 */ /* 0x0005e20000002400 */
[----:B---3--:R3:W4:Y:S01]  /*d830*/  LDSM.16.M88.4 R164, [R2+0xf800] ;  /* 0x00f8000002a4783b */ /* 0x0087220000000200 */
[----:B------:R-:W-:Y:S04]  /*d840*/  DEPBAR.LE SB0, 0x0 ;  /* 0x000080000000791a */ /* 0x000fe80000000000 */
[----:B------:R-:W-:Y:S01]  /*d850*/  FMUL.FTZ R215, R24, UR8 ;  /* 0x0000000818d77c20 */ /* 0x000fe20008410000 */
[----:B------:R-:W-:Y:S03]  /*d860*/  FMUL.FTZ R213, R25, UR8 ;  /* 0x0000000819d57c20 */ /* 0x000fe60008410000 */
[----:B------:R-:W5:Y:S01]  /*d870*/  MUFU.TANH R204, R204 ;  /* 0x000000cc00cc7308 */ /* 0x000f620000002400 */
[----:B------:R-:W-:Y:S09]  /*d880*/  BAR.SYNC.DEFER_BLOCKING 0x0 ;  /* 0x0000000000007b1d */ /* 0x000ff20000010000 */
[----:B------:R-:W5:Y:S01]  /*d890*/  MUFU.TANH R209, R209 ;  /* 0x000000d100d17308 */ /* 0x000f620000002400 */
[----:B--2---:R-:W-:Y:S09]  /*d8a0*/  FMUL.FTZ R212, R22, UR8 ;  /* 0x0000000816d47c20 */ /* 0x004ff20008410000 */
[----:B------:R-:W2:Y:S01]  /*d8b0*/  MUFU.TANH R207, R207 ;  /* 0x000000cf00cf7308 */ /* 0x000ea20000002400 */
[----:B---3--:R-:W-:Y:S05]  /*d8c0*/  MOV R2, UR12 ;  /* 0x0000000c00027c02 */ /* 0x008fea0008000f00 */
[----:B------:R-:W-:Y:S04]  /*d8d0*/  IMAD R2, R2, 0x40, R233 ;  /* 0x0000004002027824 */ /* 0x000fe800078e02e9 */
[----:B------:R3:W-:Y:S01]  /*d8e0*/  MUFU.TANH R197, R210 ;  /* 0x000000d200c57308 */ /* 0x0007e20000002400 */
[C---:B------:R-:W-:Y:S02]  /*d8f0*/  IADD3 R211, PT, PT, R2.reuse, 0x1, RZ ;  /* 0x0000000102d37810 */ /* 0x040fe40007ffe0ff */
[----:B------:R-:W-:Y:S02]  /*d900*/  I2FP.F32.U32 R5, R2 ;  /* 0x0000000200057245 */ /* 0x000fe40000201000 */
[----:B------:R-:W-:Y:S05]  /*d910*/  I2FP.F32.U32 R211, R211 ;  /* 0x000000d300d37245 */ /* 0x000fea0000201000 */
[----:B------:R-:W2:Y:S01]  /*d920*/  MUFU.TANH R206, R206 ;  /* 0x000000ce00ce7308 */ /* 0x000ea20000002400 */
[C---:B----4-:R-:W-:Y:S05]  /*d930*/  HMMA.16816.F32 R28, R200.reuse, R164, R28 ;  /* 0x000000a4c81c723c */ /* 0x050fea000000181c */
[C---:B------:R-:W-:Y:S02]  /*d940*/  VIADD R165, R2.reuse, 0x8 ;  /* 0x0000000802a57836 */ /* 0x040fe40000000000 */
[C---:B-1----:R-:W-:Y:S02]  /*d950*/  FFMA.FTZ R14, R211.reuse, UR5, R3 ;  /* 0x00000005d30e7c23 */ /* 0x042fe40008010003 */
[----:B------:R-:W1:Y:S01]  /*d960*/  MUFU.TANH R168, R168 ;  /* 0x000000a800a87308 */ /* 0x000e620000002400 */
[C---:B------:R-:W-:Y:S02]  /*d970*/  VIADD R3, R2.reuse, 0x10 ;  /* 0x0000001002037836 */ /* 0x040fe40000000000 */
[----:B-----5:R-:W-:Y:S01]  /*d980*/  FFMA.FTZ R13, R211, UR5, R204 ;  /* 0x00000005d30d7c23 */ /* 0x020fe200080100cc */
[----:B------:R-:W-:Y:S01]  /*d990*/  I2FP.F32.U32 R165, R165 ;  /* 0x000000a500a57245 */ /* 0x000fe20000201000 */
[----:B---3--:R-:W-:Y:S01]  /*d9a0*/  FMUL.FTZ R210, R23, UR8 ;  /* 0x0000000817d27c20 */ /* 0x008fe20008410000 */
[----:B------:R-:W-:Y:S04]  /*d9b0*/  HMMA.16816.F32 R32, R200, R166, R32 ;  /* 0x000000a6c820723c */ /* 0x000fe80000001820 */
[----:B------:R-:W3:Y:S01]  /*d9c0*/  MUFU.TANH R252, R252 ;  /* 0x000000fc00fc7308 */ /* 0x000ee20000002400 */
[----:B------:R-:W-:Y:S01]  /*d9d0*/  I2FP.F32.U32 R204, R3 ;  /* 0x0000000300cc7245 */ /* 0x000fe20000201000 */
[C---:B------:R-:W-:Y:S01]  /*d9e0*/  FFMA.FTZ R11, R165.reuse, UR5, R209 ;  /* 0x00000005a50b7c23 */ /* 0x040fe200080100d1 */
[----:B--2---:R-:W-:Y:S01]  /*d9f0*/  FFMA.FTZ R18, R165, UR5, R207 ;  /* 0x00000005a5127c23 */ /* 0x004fe200080100cf */
[----:B------:R-:W-:Y:S01]  /*da00*/  IADD3 R165, PT, PT, R2, 0x11, RZ ;  /* 0x0000001102a57810 */ /* 0x000fe20007ffe0ff */
[C---:B------:R-:W-:Y:S01]  /*da10*/  FFMA.FTZ R15, R5.reuse, UR5, R206 ;  /* 0x00000005050f7c23 */ /* 0x040fe200080100ce */
[----:B------:R-:W-:Y:S01]  /*da20*/  FFMA.FTZ R193, R204, UR5, R193 ;  /* 0x00000005ccc17c23 */ /* 0x000fe200080100c1 */
[C---:B------:R-:W-:Y:S03]  /*da30*/  IADD3 R3, PT, PT, R2.reuse, 0x18, RZ ;  /* 0x0000001802037810 */ /* 0x040fe60007ffe0ff */
[----:B------:R2:W4:Y:S01]  /*da40*/  MUFU.TANH R10, R208 ;  /* 0x000000d0000a7308 */ /* 0x0005220000002400 */
[----:B-1----:R-:W-:Y:S01]  /*da50*/  FFMA.FTZ R22, R5, UR5, R168 ;  /* 0x0000000505167c23 */ /* 0x002fe200080100a8 */
[----:B------:R-:W-:Y:S01]  /*da60*/  FMUL.FTZ R206, R27, UR8 ;  /* 0x000000081bce7c20 */ /* 0x000fe20008410000 */
[----:B------:R-:W-:Y:S01]  /*da70*/  IADD3 R168, PT, PT, R2, 0x9, RZ ;  /* 0x0000000902a87810 */ /* 0x000fe20007ffe0ff */
[----:B------:R-:W-:Y:S01]  /*da80*/  FMUL.FTZ R211, R28, UR8 ;  /* 0x000000081cd37c20 */ /* 0x000fe20008410000 */
[----:B------:R-:W-:Y:S01]  /*da90*/  I2FP.F32.U32 R166, R3 ;  /* 0x0000000300a67245 */ /* 0x000fe20000201000 */
[----:B------:R-:W-:Y:S01]  /*daa0*/  FMUL.FTZ R209, R29, UR8 ;  /* 0x000000081dd17c20 */ /* 0x000fe20008410000 */
[----:B------:R-:W-:Y:S03]  /*dab0*/  I2FP.F32.U32 R168, R168 ;  /* 0x000000a800a87245 */ /* 0x000fe60000201000 */
[----:B------:R-:W1:Y:S01]  /*dac0*/  MUFU.TANH R248, R248 ;  /* 0x000000f800f87308 */ /* 0x000e620000002400 */
[----:B---3--:R-:W-:Y:S01]  /*dad0*/  FFMA.FTZ R252, R204, UR5, R252 ;  /* 0x00000005ccfc7c23 */ /* 0x008fe200080100fc */
[----:B------:R-:W-:Y:S01]  /*dae0*/  I2FP.F32.U32 R204, R165 ;  /* 0x000000a500cc7245 */ /* 0x000fe20000201000 */
[C---:B------:R-:W-:Y:S01]  /*daf0*/  VIADD R165, R2.reuse, 0x19 ;  /* 0x0000001902a57836 */ /* 0x040fe20000000000 */
[----:B------:R-:W-:Y:S01]  /*db00*/  IADD3 R3, PT, PT, R2, 0x20, RZ ;  /* 0x0000002002037810 */ /* 0x000fe20007ffe0ff */
[----:B------:R-:W-:Y:S01]  /*db10*/  FFMA.FTZ R9, R168, UR5, R9 ;  /* 0x00000005a8097c23 */ /* 0x000fe20008010009 */
[----:B------:R-:W-:Y:S01]  /*db20*/  FFMA.FTZ R197, R166, UR5, R197 ;  /* 0x00000005a6c57c23 */ /* 0x000fe200080100c5 */
[----:B------:R-:W-:Y:S03]  /*db30*/  FFMA.FTZ R195, R204, UR5, R195 ;  /* 0x00000005ccc37c23 */ /* 0x000fe600080100c3 */
[----:B------:R-:W3:Y:S01]  /*db40*/  MUFU.TANH R250, R250 ;  /* 0x000000fa00fa7308 */ /* 0x000ee20000002400 */
[----:B--2---:R-:W-:Y:S01]  /*db50*/  FMUL.FTZ R208, R26, UR8 ;  /* 0x000000081ad07c20 */ /* 0x004fe20008410000 */
[----:B------:R-:W-:Y:S01]  /*db60*/  I2FP.F32.U32 R165, R165 ;  /* 0x000000a500a57245 */ /* 0x000fe20000201000 */
[----:B----4-:R-:W-:Y:S01]  /*db70*/  FFMA.FTZ R10, R168, UR5, R10 ;  /* 0x00000005a80a7c23 */ /* 0x010fe2000801000a */
[----:B------:R-:W-:Y:S01]  /*db80*/  I2FP.F32.U32 R3, R3 ;  /* 0x0000000300037245 */ /* 0x000fe20000201000 */
[----:B------:R-:W-:Y:S01]  /*db90*/  FMUL.FTZ R168, R30, UR8 ;  /* 0x000000081ea87c20 */ /* 0x000fe20008410000 */
[----:B------:R-:W-:Y:S01]  /*dba0*/  FFMA.FTZ R194, R204, UR5, R194 ;  /* 0x00000005ccc27c23 */ /* 0x000fe200080100c2 */
[----:B------:R-:W-:Y:S03]  /*dbb0*/  FMUL.FTZ R207, R32, UR8 ;  /* 0x0000000820cf7c20 */ /* 0x000fe60008410000 */
[----:B------:R-:W2:Y:S01]  /*dbc0*/  MUFU.TANH R246, R246 ;  /* 0x000000f600f67308 */ /* 0x000ea20000002400 */
[----:B-1----:R-:W-:Y:S01]  /*dbd0*/  FFMA.FTZ R248, R166, UR5, R248 ;  /* 0x00000005a6f87c23 */ /* 0x002fe200080100f8 */
[C---:B------:R-:W-:Y:S01]  /*dbe0*/  IADD3 R166, PT, PT, R2.reuse, 0x21, RZ ;  /* 0x0000002102a67810 */ /* 0x040fe20007ffe0ff */
[----:B------:R-:W-:Y:S01]  /*dbf0*/  FMUL.FTZ R167, R31, UR8 ;  /* 0x000000081fa77c20 */ /* 0x000fe20008410000 */
[C---:B------:R-:W-:Y:S01]  /*dc00*/  IADD3 R5, PT, PT, R2.reuse, 0x30, RZ ;  /* 0x0000003002057810 */ /* 0x040fe20007ffe0ff */
[----:B------:R-:W-:Y:S01]  /*dc10*/  VIADD R26, R2, 0x31 ;  /* 0x00000031021a7836 */ /* 0x000fe20000000000 */
[----:B------:R-:W-:Y:S04]  /*dc20*/  I2FP.F32.U32 R166, R166 ;  /* 0x000000a600a67245 */ /* 0x000fe80000201000 */
[----:B------:R-:W1:Y:S01]  /*dc30*/  MUFU.TANH R214, R214 ;  /* 0x000000d600d67308 */ /* 0x000e620000002400 */
[----:B---3--:R-:W-:Y:S01]  /*dc40*/  FFMA.FTZ R250, R165, UR5, R250 ;  /* 0x00000005a5fa7c23 */ /* 0x008fe200080100fa */
[----:B------:R-:W-:Y:S02]  /*dc50*/  FMNMX3.FTZ R6, R169, R15, R13, !PT ;  /* 0x0000000fa9067276 */ /* 0x000fe4000781000d */
[----:B------:R-:W-:Y:S02]  /*dc60*/  I2FP.F32.U32 R26, R26 ;  /* 0x0000001a001a7245 */ /* 0x000fe40000201000 */
[----:B------:R-:W-:Y:S04]  /*dc70*/  FMNMX3.FTZ R6, R6, R11, R9, !PT ;  /* 0x0000000b06067276 */ /* 0x000fe80007810009 */
[----:B------:R-:W3:Y:S01]  /*dc80*/  MUFU.TANH R212, R212 ;  /* 0x000000d400d47308 */ /* 0x000ee20000002400 */
[----:B--2---:R-:W-:Y:S01]  /*dc90*/  FFMA.FTZ R246, R165, UR5, R246 ;  /* 0x00000005a5f67c23 */ /* 0x004fe200080100f6 */
[----:B------:R-:W-:Y:S01]  /*dca0*/  VIADD R165, R2, 0x28 ;  /* 0x0000002802a57836 */ /* 0x000fe20000000000 */
[----:B------:R-:W-:Y:S04]  /*dcb0*/  FMNMX3.FTZ R6, R6, R193, R195, !PT ;  /* 0x000000c106067276 */ /* 0x000fe800078100c3 */
[----:B------:R-:W-:Y:S03]  /*dcc0*/  I2FP.F32.U32 R204, R165 ;  /* 0x000000a500cc7245 */ /* 0x000fe60000201000 */
[----:B------:R-:W2:Y:S01]  /*dcd0*/  MUFU.TANH R251, R251 ;  /* 0x000000fb00fb7308 */ /* 0x000ea20000002400 */
[C---:B-1----:R-:W-:Y:S01]  /*dce0*/  FFMA.FTZ R214, R3.reuse, UR5, R214 ;  /* 0x0000000503d67c23 */ /* 0x042fe200080100d6 */
[----:B------:R-:W-:Y:S08]  /*dcf0*/  FMNMX3.FTZ R6, R6, R197, R250, !PT ;  /* 0x000000c506067276 */ /* 0x000ff000078100fa */
[----:B------:R-:W1:Y:S01]  /*dd00*/  MUFU.TANH R210, R210 ;  /* 0x000000d200d27308 */ /* 0x000e620000002400 */
[----:B---3--:R-:W-:Y:S01]  /*dd10*/  FFMA.FTZ R212, R3, UR5, R212 ;  /* 0x0000000503d47c23 */ /* 0x008fe200080100d4 */
[----:B------:R-:W-:Y:S04]  /*dd20*/  IADD3 R3, PT, PT, R2, 0x29, RZ ;  /* 0x0000002902037810 */ /* 0x000fe80007ffe0ff */
[----:B------:R-:W-:Y:S04]  /*dd30*/  I2FP.F32.U32 R165, R3 ;  /* 0x0000000300a57245 */ /* 0x000fe80000201000 */
[----:B------:R-:W3:Y:S01]  /*dd40*/  MUFU.TANH R215, R215 ;  /* 0x000000d700d77308 */ /* 0x000ee20000002400 */
[----:B--2---:R-:W-:Y:S01]  /*dd50*/  FFMA.FTZ R251, R166, UR5, R251 ;  /* 0x00000005a6fb7c23 */ /* 0x004fe200080100fb */
[----:B------:R-:W-:Y:S02]  /*dd60*/  I2FP.F32.U32 R3, R5 ;  /* 0x0000000500037245 */ /* 0x000fe40000201000 */
[----:B------:R-:W-:Y:S02]  /*dd70*/  FMNMX3.FTZ R5, R0, R22, R14, !PT ;  /* 0x0000001600057276 */ /* 0x000fe4000781000e */
[----:B------:R-:W-:Y:S04]  /*dd80*/  FMNMX3.FTZ R6, R6, R214, R251, !PT ;  /* 0x000000d606067276 */ /* 0x000fe800078100fb */
[----:B------:R-:W2:Y:S01]  /*dd90*/  MUFU.TANH R208, R208 ;  /* 0x000000d000d07308 */ /* 0x000ea20000002400 */
[----:B-1----:R-:W-:Y:S01]  /*dda0*/  FFMA.FTZ R210, R166, UR5, R210 ;  /* 0x00000005a6d27c23 */ /* 0x002fe200080100d2 */
[----:B------:R-:W-:Y:S01]  /*ddb0*/  FMUL.FTZ R166, R34, UR8 ;  /* 0x0000000822a67c20 */ /* 0x000fe20008410000 */
[----:B------:R-:W-:Y:S04]  /*ddc0*/  FMNMX3.FTZ R5, R5, R18, R10, !PT ;  /* 0x0000001205057276 */ /* 0x000fe8000781000a */
[----:B------:R-:W-:Y:S03]  /*ddd0*/  FMNMX3.FTZ R5, R5, R252, R194, !PT ;  /* 0x000000fc05057276 */ /* 0x000fe600078100c2 */
[----:B------:R-:W1:Y:S01]  /*dde0*/  MUFU.TANH R213, R213 ;  /* 0x000000d500d57308 */ /* 0x000e620000002400 */
[C---:B---3--:R-:W-:Y:S01]  /*ddf0*/  FFMA.FTZ R215, R204.reuse, UR5, R215 ;  /* 0x00000005ccd77c23 */ /* 0x048fe200080100d7 */
[----:B------:R-:W-:Y:S08]  /*de00*/  FMNMX3.FTZ R5, R5, R248, R246, !PT ;  /* 0x000000f805057276 */ /* 0x000ff000078100f6 */
[----:B------:R-:W3:Y:S01]  /*de10*/  MUFU.TANH R206, R206 ;  /* 0x000000ce00ce7308 */ /* 0x000ee20000002400 */
[----:B--2---:R-:W-:Y:S01]  /*de20*/  FFMA.FTZ R208, R204, UR5, R208 ;  /* 0x00000005ccd07c23 */ /* 0x004fe200080100d0 */
[----:B------:R-:W-:Y:S08]  /*de30*/  FMUL.FTZ R204, R33, UR8 ;  /* 0x0000000821cc7c20 */ /* 0x000ff00008410000 */
[----:B------:R-:W2:Y:S01]  /*de40*/  MUFU.TANH R211, R211 ;  /* 0x000000d300d37308 */ /* 0x000ea20000002400 */
[C---:B-1----:R-:W-:Y:S05]  /*de50*/  FFMA.FTZ R213, R165.reuse, UR5, R213 ;  /* 0x00000005a5d57c23 */ /* 0x042fea00080100d5 */
[----:B------:R-:W-:Y:S04]  /*de60*/  FMNMX3.FTZ R6, R6, R215, R213, !PT ;  /* 0x000000d706067276 */ /* 0x000fe800078100d5 */
[----:B------:R-:W1:Y:S01]  /*de70*/  MUFU.TANH R168, R168 ;  /* 0x000000a800a87308 */ /* 0x000e620000002400 */
[----:B---3--:R-:W-:Y:S01]  /*de80*/  FFMA.FTZ R206, R165, UR5, R206 ;  /* 0x00000005a5ce7c23 */ /* 0x008fe200080100ce */
[----:B------:R-:W-:Y:S08]  /*de90*/  FMUL.FTZ R165, R35, UR8 ;  /* 0x0000000823a57c20 */ /* 0x000ff00008410000 */
[----:B------:R-:W3:Y:S01]  /*dea0*/  MUFU.TANH R209, R209 ;  /* 0x000000d100d17308 */ /* 0x000ee20000002400 */
[C---:B--2---:R-:W-:Y:S09]  /*deb0*/  FFMA.FTZ R211, R3.reuse, UR5, R211 ;  /* 0x0000000503d37c23 */ /* 0x044ff200080100d3 */
[----:B------:R-:W2:Y:S01]  /*dec0*/  MUFU.TANH R207, R207 ;  /* 0x000000cf00cf7308 */ /* 0x000ea20000002400 */
[----:B-1----:R-:W-:Y:S01]  /*ded0*/  FFMA.FTZ R168, R3, UR5, R168 ;  /* 0x0000000503a87c23 */ /* 0x002fe200080100a8 */
[C---:B------:R-:W-:Y:S02]  /*dee0*/  IADD3 R3, PT, PT, R2.reuse, 0x38, RZ ;  /* 0x0000003802037810 */ /* 0x040fe40007ffe0ff */
[----:B------:R-:W-:Y:S02]  /*def0*/  IADD3 R2, PT, PT, R2, 0x39, RZ ;  /* 0x0000003902027810 */ /* 0x000fe40007ffe0ff */
[----:B------:R-:W-:Y:S04]  /*df00*/  I2FP.F32.U32 R3, R3 ;  /* 0x0000000300037245 */ /* 0x000fe80000201000 */
[----:B------:R-:W1:Y:S01]  /*df10*/  MUFU.TANH R166, R166 ;  /* 0x000000a600a67308 */ /* 0x000e620000002400 */
[----:B------:R-:W-:Y:S01]  /*df20*/  I2FP.F32.U32 R2, R2 ;  /* 0x0000000200027245 */ /* 0x000fe20000201000 */
[C---:B---3--:R-:W-:Y:S08]  /*df30*/  FFMA.FTZ R209, R26.reuse, UR5, R209 ;  /* 0x000000051ad17c23 */ /* 0x048ff000080100d1 */
[----:B------:R-:W3:Y:S01]  /*df40*/  MUFU.TANH R167, R167 ;  /* 0x000000a700a77308 */ /* 0x000ee20000002400 */
[C---:B--2---:R-:W-:Y:S09]  /*df50*/  FFMA.FTZ R207, R3.reuse, UR5, R207 ;  /* 0x0000000503cf7c23 */ /* 0x044ff200080100cf */
[----:B------:R-:W2:Y:S01]  /*df60*/  MUFU.TANH R204, R204 ;  /* 0x000000cc00cc7308 */ /* 0x000ea20000002400 */
[----:B-1----:R-:W-:Y:S01]  /*df70*/  FFMA.FTZ R166, R3, UR5, R166 ;  /* 0x0000000503a67c23 */ /* 0x002fe200080100a6 */
[----:B------:R-:W-:Y:S04]  /*df80*/  FMNMX3.FTZ R3, R5, R212, R210, !PT ;  /* 0x000000d405037276 */ /* 0x000fe800078100d2 */
[----:B------:R-:W-:Y:S04]  /*df90*/  FMNMX3.FTZ R7, R3, R208, R206, !PT ;  /* 0x000000d003077276 */ /* 0x000fe800078100ce */
[----:B------:R-:W1:Y:S01]  /*dfa0*/  MUFU.TANH R165, R165 ;  /* 0x000000a500a57308 */ /* 0x000e620000002400 */
[----:B---3--:R-:W-:Y:S05]  /*dfb0*/  FFMA.FTZ R167, R26, UR5, R167 ;  /* 0x000000051aa77c23 */ /* 0x008fea00080100a7 */
[----:B------:R-:W-:Y:S01]  /*dfc0*/  FMNMX3.FTZ R7, R7, R168, R167, !PT ;  /* 0x000000a807077276 */ /* 0x000fe200078100a7 */
[C---:B--2---:R-:W-:Y:S01]  /*dfd0*/  FFMA.FTZ R204, R2.reuse, UR5, R204 ;  /* 0x0000000502cc7c23 */ /* 0x044fe200080100cc */
[----:B-1----:R-:W-:Y:S01]  /*dfe0*/  FFMA.FTZ R165, R2, UR5, R165 ;  /* 0x0000000502a57c23 */ /* 0x002fe200080100a5 */
[----:B------:R-:W-:Y:S04]  /*dff0*/  FMNMX3.FTZ R2, R6, R211, R209, !PT ;  /* 0x000000d306027276 */ /* 0x000fe800078100d1 */
[----:B------:R-:W-:Y:S01]  /*e000*/  FMNMX3.FTZ R6, R2, R207, R204, !PT ;  /* 0x000000cf02067276 */ /* 0x000fe200078100cc */
[----:B------:R-:W-:Y:S06]  /*e010*/  BRA.U.ANY UP0, `(.L_x_758) ;  /* 0xffffffd900cc7547 */ /* 0x000fec000b93ffff */
.L_x_757:
[----:B------:R-:W1:Y:S01]  /*e020*/  SHFL.BFLY PT, R3, R6, 0x2, 0x1f ;  /* 0x0c401f0006037f89 */ /* 0x000e6200000e0000 */
[----:B------:R-:W-:Y:S01]  /*e030*/  FMNMX3.FTZ R7, R7, R166, R165, !PT ;  /* 0x000000a607077276 */ /* 0x000fe200078100a5 */
[----:B------:R-:W-:Y:S01]  /*e040*/  UISETP.NE.AND UP0, UPT, UR12, URZ, UPT ;  /* 0x000000ff0c00728c */ /* 0x000fe2000bf05270 */
[----:B------:R-:W-:Y:S05]  /*e050*/  MOV R181, R240 ;  /* 0x000000f000b57202 */ /* 0x000fea0000000f00 */
[----:B------:R-:W-:Y:S01]  /*e060*/  LDSM.16.MT88.4 R176, [R221+0x15000] ;  /* 0x01500000ddb0783b */ /* 0x000fe20000004200 */
[----:B------:R-:W-:Y:S01]  /*e070*/  @P0 IADD3 R181, PT, PT, R241, -0x40, RZ ;  /* 0xffffffc0f1b50810 */ /* 0x000fe20007ffe0ff */
[----:B------:R-:W-:Y:S03]  /*e080*/  UIADD3 UR12, UPT, UPT, UR12, -0x1, URZ ;  /* 0xffffffff0c0c7890 */ /* 0x000fe6000fffe0ff */
[----:B------:R-:W-:Y:S03]  /*e090*/  IADD3 R180, PT, PT, R216, R181, RZ ;  /* 0x000000b5d8b47210 */ /* 0x000fe60007ffe0ff */
[----:B------:R-:W2:Y:S08]  /*e0a0*/  SHFL.BFLY PT, R2, R7, 0x2, 0x1f ;  /* 0x0c401f0007027f89 */ /* 0x000eb000000e0000 */
[----:B------:R-:W-:Y:S08]  /*e0b0*/  LDSM.16.MT88.4 R28, [R181] ;  /* 0x00000000b51c783b */ /* 0x000ff00000004200 */
[----:B------:R-:W-:Y:S01]  /*e0c0*/  LDSM.16.MT88.4 R172, [R180+0x4800] ;  /* 0x00480000b4ac783b */ /* 0x000fe20000004200 */
[----:B-1----:R-:W-:Y:S07]  /*e0d0*/  FMNMX.FTZ R17, R6, R3, !PT ;  /* 0x0000000306117209 */ /* 0x002fee0007810000 */
[----:B------:R-:W1:Y:S01]  /*e0e0*/  SHFL.BFLY PT, R164, R17, 0x1, 0x1f ;  /* 0x0c201f0011a47f89 */ /* 0x000e6200000e0000 */
[----:B--2---:R-:W-:Y:S07]  /*e0f0*/  FMNMX.FTZ R4, R7, R2, !PT ;  /* 0x0000000207047209 */ /* 0x004fee0007810000 */
[----:B------:R-:W2:Y:S01]  /*e100*/  SHFL.BFLY PT, R3, R4, 0x1, 0x1f ;  /* 0x0c201f0004037f89 */ /* 0x000ea200000e0000 */
[----:B-1----:R-:W-:Y:S04]  /*e110*/  FMNMX.FTZ R164, R17, R164, !PT ;  /* 0x000000a411a47209 */ /* 0x002fe80007810000 */
        /* <DEDUP_REMOVED lines=15> */
[----:B------:R-:W1:Y:S01]  /*e210*/  MUFU.EX2 R2, R5 ;  /* 0x0000000500027308 */ /* 0x000e620000000800 */
[--C-:B------:R-:W-:Y:S01]  /*e220*/  FFMA.FTZ R188, R193, UR4, -R170.reuse ;  /* 0x00000004c1bc7c23 */ /* 0x100fe200080108aa */
[--C-:B------:R-:W-:Y:S01]  /*e230*/  FFMA.FTZ R184, R14, UR4, -R169.reuse ;  /* 0x000000040eb87c23 */ /* 0x100fe200080108a9 */
[--C-:B------:R-:W-:Y:S01]  /*e240*/  FFMA.FTZ R189, R22, UR4, -R169.reuse ;  /* 0x0000000416bd7c23 */ /* 0x100fe200080108a9 */
[----:B------:R-:W2:Y:S01]  /*e250*/  LDSM.16.MT88.4 R12, [R221+0x10000] ;  /* 0x01000000dd0c783b */ /* 0x000ea20000004200 */
[--C-:B------:R-:W-:Y:S01]  /*e260*/  FFMA.FTZ R183, R18, UR4, -R169.reuse ;  /* 0x0000000412b77c23 */ /* 0x100fe200080108a9 */
[--C-:B------:R-:W-:Y:S01]  /*e270*/  FFMA.FTZ R182, R10, UR4, -R169.reuse ;  /* 0x000000040ab67c23 */ /* 0x100fe200080108a9 */
[--C-:B------:R-:W-:Y:S03]  /*e280*/  FFMA.FTZ R193, R195, UR4, -R170.reuse ;  /* 0x00000004c3c17c23 */ /* 0x100fe600080108aa */
[----:B------:R-:W3:Y:S01]  /*e290*/  MUFU.EX2 R0, R6 ;  /* 0x0000000600007308 */ /* 0x000ee20000000800 */
[--C-:B------:R-:W-:Y:S01]  /*e2a0*/  FFMA.FTZ R190, R194, UR4, -R169.reuse ;  /* 0x00000004c2be7c23 */ /* 0x100fe200080108a9 */
[--C-:B------:R-:W-:Y:S01]  /*e2b0*/  FFMA.FTZ R195, R252, UR4, -R169.reuse ;  /* 0x00000004fcc37c23 */ /* 0x100fe200080108a9 */
[--C-:B------:R-:W-:Y:S01]  /*e2c0*/  FFMA.FTZ R197, R197, UR4, -R170.reuse ;  /* 0x00000004c5c57c23 */ /* 0x100fe200080108aa */
[----:B------:R-:W4:Y:S01]  /*e2d0*/  LDSM.16.MT88.4 R20, [R220+0x10000] ;  /* 0x01000000dc14783b */ /* 0x000f220000004200 */
        /* <DEDUP_REMOVED lines=26> */
[----:B------:R-:W-:Y:S03]  /*e480*/  LDSM.16.MT88.4 R140, [R180+0x2000] ;  /* 0x00200000b48c783b */ /* 0x000fe60000004200 */
[----:B------:R-:W3:Y:S01]  /*e490*/  MUFU.EX2 R184, R184 ;  /* 0x000000b800b87308 */ /* 0x000ee20000000800 */
[----:B-1----:R-:W-:Y:S01]  /*e4a0*/  F2FP.F16.F32.PACK_AB R160, R187, R191 ;  /* 0x000000bfbba0723e */ /* 0x002fe200000000ff */
[----:B------:R-:W-:Y:S01]  /*e4b0*/  FMUL.FTZ R35, R0, R135 ;  /* 0x0000008700237220 */ /* 0x000fe20000410000 */
[C---:B------:R-:W-:Y:S01]  /*e4c0*/  FMUL.FTZ R36, R2.reuse, R36 ;  /* 0x0000002402247220 */ /* 0x040fe20000410000 */
[----:B------:R-:W-:Y:S01]  /*e4d0*/  FMUL.FTZ R37, R2, R37 ;  /* 0x0000002502257220 */ /* 0x000fe20000410000 */
        /* <DEDUP_REMOVED lines=11> */
[----:B------:R-:W1:Y:S01]  /*e590*/  MUFU.EX2 R185, R185 ;  /* 0x000000b900b97308 */ /* 0x000e620000000800 */
[----:B---3--:R-:W-:Y:S01]  /*e5a0*/  F2FP.F16.F32.PACK_AB R161, R184, R189 ;  /* 0x000000bdb8a1723e */ /* 0x008fe200000000ff */
        /* <DEDUP_REMOVED lines=14> */
[----:B------:R-:W3:Y:S01]  /*e690*/  MUFU.EX2 R182, R182 ;  /* 0x000000b600b67308 */ /* 0x000ee20000000800 */
        /* <DEDUP_REMOVED lines=16> */
[----:B---3--:R-:W-:Y:S01]  /*e7a0*/  F2FP.F16.F32.PACK_AB R163, R182, R183 ;  /* 0x000000b7b6a3723e */ /* 0x008fe200000000ff */
[C---:B------:R-:W-:Y:S01]  /*e7b0*/  FMUL.FTZ R74, R0.reuse, R74 ;  /* 0x0000004a004a7220 */ /* 0x040fe20000410000 */
[----:B------:R-:W-:Y:S01]  /*e7c0*/  FMUL.FTZ R75, R0, R75 ;  /* 0x0000004b004b7220 */ /* 0x000fe20000410000 */
[C---:B------:R-:W-:Y:S01]  /*e7d0*/  FMUL.FTZ R76, R2.reuse, R76 ;  /* 0x0000004c024c7220 */ /* 0x040fe20000410000 */
[----:B------:R-:W-:Y:S01]  /*e7e0*/  FMUL.FTZ R77, R2, R77 ;  /* 0x0000004d024d7220 */ /* 0x000fe20000410000 */
[C---:B------:R-:W-:Y:S01]  /*e7f0*/  FMUL.FTZ R78, R0.reuse, R78 ;  /* 0x0000004e004e7220 */ /* 0x040fe20000410000 */
[----:B------:R-:W-:Y:S01]  /*e800*/  FMUL.FTZ R79, R0, R79 ;  /* 0x0000004f004f7220 */ /* 0x000fe20000410000 */
[C---:B--2---:R-:W-:Y:S01]  /*e810*/  HMMA.16816.F32 R4, R160.reuse, R12, R4 ;  /* 0x0000000ca004723c */ /* 0x044fe20000001804 */
        /* <DEDUP_REMOVED lines=14> */
[C---:B----4-:R-:W-:Y:S01]  /*e900*/  HMMA.16816.F32 R12, R160.reuse, R20, R12 ;  /* 0x00000014a00c723c */ /* 0x050fe2000000180c */
        /* <DEDUP_REMOVED lines=64> */
[C---:B---3--:R-:W-:Y:S03]  /*ed10*/  HMMA.16816.F32 R44, R160.reuse, R136, R44 ;  /* 0x00000088a02c723c */ /* 0x048fe6000000182c */
        /* <DEDUP_REMOVED lines=9> */
[--C-:B------:R-:W-:Y:S01]  /*edb0*/  FFMA.FTZ R205, R213, UR4, -R170.reuse ;  /* 0x00000004d5cd7c23 */ /* 0x100fe200080108aa */
[--C-:B------:R-:W-:Y:S01]  /*edc0*/  FFMA.FTZ R196, R214, UR4, -R170.reuse ;  /* 0x00000004d6c47c23 */ /* 0x100fe200080108aa */
[--C-:B------:R-:W-:Y:S01]  /*edd0*/  FFMA.FTZ R201, R251, UR4, -R170.reuse ;  /* 0x00000004fbc97c23 */ /* 0x100fe200080108aa */
[C---:B------:R-:W-:Y:S03]  /*ede0*/  HMMA.16816.F32 R52, R160.reuse, R132, R52 ;  /* 0x00000084a034723c */ /* 0x040fe60000001834 */
[----:B------:R-:W-:Y:S01]  /*edf0*/  MUFU.EX2 R205, R205 ;  /* 0x000000cd00cd7308 */ /* 0x000fe20000000800 */
[--C-:B------:R-:W-:Y:S01]  /*ee00*/  FFMA.FTZ R198, R212, UR4, -R169.reuse ;  /* 0x00000004d4c67c23 */ /* 0x100fe200080108a9 */
[--C-:B------:R-:W-:Y:S01]  /*ee10*/  FFMA.FTZ R203, R210, UR4, -R169.reuse ;  /* 0x00000004d2cb7c23 */ /* 0x100fe200080108a9 */
[--C-:B------:R-:W-:Y:S01]  /*ee20*/  FFMA.FTZ R200, R215, UR4, -R170.reuse ;  /* 0x00000004d7c87c23 */ /* 0x100fe200080108aa */
[--C-:B------:R-:W-:Y:S01]  /*ee30*/  FFMA.FTZ R202, R208, UR4, -R169.reuse ;  /* 0x00000004d0ca7c23 */ /* 0x100fe200080108a9 */
[C---:B------:R-:W-:Y:S01]  /*ee40*/  HMMA.16816.F32 R56, R160.reuse, R134, R56 ;  /* 0x00000086a038723c */ /* 0x040fe20000001838 */
[----:B------:R-:W2:Y:S04]  /*ee50*/  LDSM.16.MT88.4 R132, [R220+0x14000] ;  /* 0x01400000dc84783b */ /* 0x000ea80000004200 */
[----:B------:R-:W-:Y:S01]  /*ee60*/  MUFU.EX2 R196, R196 ;  /* 0x000000c400c47308 */ /* 0x000fe20000000800 */
[--C-:B------:R-:W-:Y:S01]  /*ee70*/  FFMA.FTZ R208, R168, UR4, -R169.reuse ;  /* 0x00000004a8d07c23 */ /* 0x100fe200080108a9 */
[--C-:B------:R-:W-:Y:S01]  /*ee80*/  FFMA.FTZ R213, R206, UR4, -R169.reuse ;  /* 0x00000004ced57c23 */ /* 0x100fe200080108a9 */
[--C-:B------:R-:W-:Y:S01]  /*ee90*/  FFMA.FTZ R206, R211, UR4, -R170.reuse ;  /* 0x00000004d3ce7c23 */ /* 0x100fe200080108aa */
[--C-:B------:R-:W-:Y:S01]  /*eea0*/  FFMA.FTZ R209, R209, UR4, -R170.reuse ;  /* 0x00000004d1d17c23 */ /* 0x100fe200080108aa */
[C---:B------:R-:W-:Y:S05]  /*eeb0*/  HMMA.16816.F32 R60, R160.reuse, R140, R60 ;  /* 0x0000008ca03c723c */ /* 0x040fea000000183c */
[----:B------:R-:W-:Y:S01]  /*eec0*/  MUFU.EX2 R201, R201 ;  /* 0x000000c900c97308 */ /* 0x000fe20000000800 */
[--C-:B------:R-:W-:Y:S01]  /*eed0*/  FFMA.FTZ R167, R167, UR4, -R169.reuse ;  /* 0x00000004a7a77c23 */ /* 0x100fe200080108a9 */
[--C-:B------:R-:W-:Y:S01]  /*eee0*/  FFMA.FTZ R207, R207, UR4, -R170.reuse ;  /* 0x00000004cfcf7c23 */ /* 0x100fe200080108aa */
[----:B------:R-:W-:Y:S01]  /*eef0*/  FFMA.FTZ R170, R204, UR4, -R170 ;  /* 0x00000004ccaa7c23 */ /* 0x000fe200080108aa */
[--C-:B------:R-:W-:Y:S01]  /*ef00*/  FFMA.FTZ R166, R166, UR4, -R169.reuse ;  /* 0x00000004a6a67c23 */ /* 0x100fe200080108a9 */
[C---:B------:R-:W-:Y:S01]  /*ef10*/  HMMA.16816.F32 R64, R160.reuse, R142, R64 ;  /* 0x0000008ea040723c */ /* 0x040fe20000001840 */
[----:B------:R-:W3:Y:S04]  /*ef20*/  LDSM.16.MT88.4 R140, [R181+0x4000] ;  /* 0x00400000b58c783b */ /* 0x000ee80000004200 */
[----:B------:R-:W-:Y:S01]  /*ef30*/  MUFU.EX2 R198, R198 ;  /* 0x000000c600c67308 */ /* 0x000fe20000000800 */
[----:B------:R-:W-:Y:S01]  /*ef40*/  FFMA.FTZ R169, R165, UR4, -R169 ;  /* 0x00000004a5a97c23 */ /* 0x000fe200080108a9 */
[----:B------:R-:W-:Y:S01]  /*ef50*/  FFMA.FTZ R191, R2, R249, R191 ;  /* 0x000000f902bf7223 */ /* 0x000fe200000100bf */
[----:B------:R-:W-:Y:S01]  /*ef60*/  FFMA.FTZ R189, R0, R247, R189 ;  /* 0x000000f700bd7223 */ /* 0x000fe200000100bd */
[----:B------:R-:W-:Y:S01]  /*ef70*/  MOV R0, R3 ;  /* 0x0000000300007202 */ /* 0x000fe20000000f00 */
[C---:B-1----:R-:W-:Y:S05]  /*ef80*/  HMMA.16816.F32 R68, R160.reuse, R136, R68 ;  /* 0x00000088a044723c */ /* 0x042fea0000001844 */
[----:B------:R-:W-:Y:S01]  /*ef90*/  MUFU.EX2 R203, R203 ;  /* 0x000000cb00cb7308 */ /* 0x000fe20000000800 */
[----:B------:R-:W-:Y:S01]  /*efa0*/  FADD.FTZ R191, R187, R191 ;  /* 0x000000bfbbbf7221 */ /* 0x000fe20000010000 */
[----:B------:R-:W-:Y:S03]  /*efb0*/  FADD.FTZ R184, R184, R189 ;  /* 0x000000bdb8b87221 */ /* 0x000fe60000010000 */
[----:B------:R-:W-:Y:S01]  /*efc0*/  FADD.FTZ R186, R186, R191 ;  /* 0x000000bfbaba7221 */ /* 0x000fe20000010000 */
[C---:B------:R-:W-:Y:S01]  /*efd0*/  HMMA.16816.F32 R72, R160.reuse, R138, R72 ;  /* 0x0000008aa048723c */ /* 0x040fe20000001848 */
[----:B------:R-:W1:Y:S03]  /*efe0*/  LDSM.16.MT88.4 R136, [R180+0x4000] ;  /* 0x00400000b488783b */ /* 0x000e660000004200 */
[----:B------:R-:W-:Y:S01]  /*eff0*/  MUFU.EX2 R200, R200 ;  /* 0x000000c800c87308 */ /* 0x000fe20000000800 */
[----:B------:R-:W-:Y:S01]  /*f000*/  FADD.FTZ R183, R183, R184 ;  /* 0x000000b8b7b77221 */ /* 0x000fe20000010000 */
[----:B------:R-:W-:Y:S03]  /*f010*/  FADD.FTZ R185, R185, R186 ;  /* 0x000000bab9b97221 */ /* 0x000fe60000010000 */
[----:B------:R-:W-:Y:S01]  /*f020*/  FADD.FTZ R182, R182, R183 ;  /* 0x000000b7b6b67221 */ /* 0x000fe20000010000 */
[C---:B--2---:R-:W-:Y:S04]  /*f030*/  HMMA.16816.F32 R76, R160.reuse, R132, R76 ;  /* 0x00000084a04c723c */ /* 0x044fe8000000184c */
[----:B------:R-:W-:Y:S04]  /*f040*/  MUFU.EX2 R202, R202 ;  /* 0x000000ca00ca7308 */ /* 0x000fe80000000800 */
[C---:B------:R-:W-:Y:S01]  /*f050*/  HMMA.16816.F32 R80, R160.reuse, R134, R80 ;  /* 0x00000086a050723c */ /* 0x040fe20000001850 */
[----:B------:R-:W2:Y:S05]  /*f060*/  LDSM.16.MT88.4 R132, [R221+0x16000] ;  /* 0x01600000dd84783b */ /* 0x000eaa0000004200 */
[----:B------:R-:W-:Y:S02]  /*f070*/  MUFU.EX2 R213, R213 ;  /* 0x000000d500d57308 */ /* 0x000fe40000000800 */
        /* <DEDUP_REMOVED lines=9> */
[----:B------:R-:W-:Y:S01]  /*f110*/  MUFU.EX2 R167, R167 ;  /* 0x000000a700a77308 */ /* 0x000fe20000000800 */
[----:B----4-:R-:W-:Y:S01]  /*f120*/  F2FP.F16.F32.PACK_AB R168, R209, R206 ;  /* 0x000000ced1a8723e */ /* 0x010fe200000000ff */
[C---:B--2---:R-:W-:Y:S08]  /*f130*/  HMMA.16816.F32 R100, R160.reuse, R132, R100 ;  /* 0x00000084a064723c */ /* 0x044ff00000001864 */
[----:B------:R-:W-:Y:S01]  /*f140*/  MUFU.EX2 R207, R207 ;  /* 0x000000cf00cf7308 */ /* 0x000fe20000000800 */
[C---:B------:R-:W-:Y:S01]  /*f150*/  HMMA.16816.F32 R104, R160.reuse, R134, R104 ;  /* 0x00000086a068723c */ /* 0x040fe20000001868 */
[----:B------:R-:W2:Y:S08]  /*f160*/  LDSM.16.MT88.4 R132, [R180+0x6000] ;  /* 0x00600000b484783b */ /* 0x000eb00000004200 */
[----:B------:R-:W4:Y:S01]  /*f170*/  MUFU.EX2 R204, R170 ;  /* 0x000000aa00cc7308 */ /* 0x000f220000000800 */
[C---:B---3--:R-:W-:Y:S09]  /*f180*/  HMMA.16816.F32 R108, R160.reuse, R140, R108 ;  /* 0x0000008ca06c723c */ /* 0x048ff2000000186c */
[----:B------:R-:W-:Y:S01]  /*f190*/  MUFU.EX2 R166, R166 ;  /* 0x000000a600a67308 */ /* 0x000fe20000000800 */
[C---:B------:R-:W-:Y:S01]  /*f1a0*/  HMMA.16816.F32 R112, R160.reuse, R142, R112 ;  /* 0x0000008ea070723c */ /* 0x040fe20000001870 */
[----:B------:R-:W3:Y:S08]  /*f1b0*/  LDSM.16.MT88.4 R140, [R221+0x10800] ;  /* 0x01080000dd8c783b */ /* 0x000ef00000004200 */
[----:B------:R5:W2:Y:S01]  /*f1c0*/  MUFU.EX2 R165, R169 ;  /* 0x000000a900a57308 */ /* 0x000aa20000000800 */
[----:B----4-:R-:W-:Y:S01]  /*f1d0*/  F2FP.F16.F32.PACK_AB R170, R204, R207 ;  /* 0x000000cfccaa723e */ /* 0x010fe200000000ff */
[C---:B-1----:R-:W-:Y:S08]  /*f1e0*/  HMMA.16816.F32 R116, R160.reuse, R136, R116 ;  /* 0x00000088a074723c */ /* 0x042ff00000001874 */
[C---:B------:R-:W-:Y:S01]  /*f1f0*/  HMMA.16816.F32 R120, R160.reuse, R138, R120 ;  /* 0x0000008aa078723c */ /* 0x040fe20000001878 */
[----:B------:R-:W1:Y:S02]  /*f200*/  LDSM.16.MT88.4 R136, [R181+0x800] ;  /* 0x00080000b588783b */ /* 0x000e640000004200 */
[----:B-----5:R-:W-:Y:S02]  /*f210*/  F2FP.F16.F32.PACK_AB R169, R167, R208 ;  /* 0x000000d0a7a9723e */ /* 0x020fe400000000ff */
[----:B--2---:R-:W-:Y:S03]  /*f220*/  F2FP.F16.F32.PACK_AB R171, R165, R166 ;  /* 0x000000a6a5ab723e */ /* 0x004fe600000000ff */
[C---:B------:R-:W-:Y:S03]  /*f230*/  HMMA.16816.F32 R124, R160.reuse, R132, R124 ;  /* 0x00000084a07c723c */ /* 0x040fe6000000187c */
        /* <DEDUP_REMOVED lines=12> */
[C---:B---3--:R-:W-:Y:S05]  /*f300*/  HMMA.16816.F32 R4, R132.reuse, R140, R4 ;  /* 0x0000008c8404723c */ /* 0x048fea0000001804 */
        /* <DEDUP_REMOVED lines=159> */
.L_x_755:
        /* <DEDUP_REMOVED lines=328> */
.L_x_759:
        /* <DEDUP_REMOVED lines=46> */
.L_x_761:
[----:B------:R-:W-:Y:S05]  /*11460*/  BSYNC.RECONVERGENT B0 ;  /* 0x0000000000007941 */ /* 0x000fea0003800200 */
.L_x_760:
        /* <DEDUP_REMOVED lines=41> */
.L_x_763:
[----:B------:R-:W-:Y:S05]  /*11700*/  BSYNC.RECONVERGENT B0 ;  /* 0x0000000000007941 */ /* 0x000fea0003800200 */
.L_x_762:
        /* <DEDUP_REMOVED lines=27> */
.L_x_765:
[----:B------:R-:W-:Y:S05]  /*118c0*/  BSYNC.RECONVERGENT B0 ;  /* 0x0000000000007941 */ /* 0x000fea0003800200 */
.L_x_764:
        /* <DEDUP_REMOVED lines=27> */
.L_x_767:
[----:B------:R-:W-:Y:S05]  /*11a80*/  BSYNC.RECONVERGENT B0 ;  /* 0x0000000000007941 */ /* 0x000fea0003800200 */
.L_x_766:
        /* <DEDUP_REMOVED lines=27> */
.L_x_768:
        /* <DEDUP_REMOVED lines=12> */
.L_x_1196:


//--------------------- .text._ZN5flash16flash_fwd_kernelI23Flash_fwd_kernel_traitsILi256ELi128ELi64ELi8ELb0ELb0EN7cutlass6half_tE19Flash_kernel_traitsILi256ELi128ELi64ELi8ES3_EELb1ELb1ELb0ELb0ELb0ELb0ELb0ELb0EEEvNS_16Flash_fwd_paramsE --------------------------
	.section	.text._ZN5flash16flash_fwd_kernelI23Flash_fwd_kernel_traitsILi256ELi128ELi64ELi8ELb0ELb0EN7cutlass6half_tE19Flash_kernel_traitsILi256ELi128ELi64ELi8ES3_EELb1ELb1ELb0ELb0ELb0ELb0ELb0ELb0EEEvNS_16Flash_fwd_paramsE,"ax",@progbits
	.align	128
        .global         _ZN5flash16flash_fwd_kernelI23Flash_fwd_kernel_traitsILi256ELi128ELi64ELi8ELb0ELb0EN7cutlass6half_tE19Flash_kernel_traitsILi256ELi128ELi64ELi8ES3_EELb1ELb1ELb0ELb0ELb0ELb0ELb0ELb0EEEvNS_16Flash_fwd_paramsE
        .type           _ZN5flash16flash_fwd_kernelI23Flash_fwd_kernel_traitsILi256ELi128ELi64ELi8ELb0ELb0EN7cutlass6half_tE19Flash_kernel_traitsILi256ELi128ELi64ELi8ES3_EELb1ELb1ELb0ELb0ELb0ELb0ELb0ELb0EEEvNS_16Flash_fwd_paramsE,@function
        .size           _ZN5flash16flash_fwd_kernelI23Flash_fwd_kernel_traitsILi256ELi128ELi64ELi8ELb0ELb0EN7cutlass6half_tE19Flash_kernel_traitsILi256ELi128ELi64ELi8ES3_EELb1ELb1ELb0ELb0ELb0ELb0ELb0ELb0EEEvNS_16Flash_fwd_paramsE,(.L_x_1197 - _ZN5flash16flash_fwd_kernelI23Flash_fwd_kernel_traitsILi256ELi128ELi64ELi8ELb0ELb0EN7cutlass6half_tE19Flash_kernel_traitsILi256ELi128ELi64ELi8ES3_EELb1ELb1ELb0ELb0ELb0ELb0ELb0ELb0EEEvNS_16Flash_fwd_paramsE)
        .other          _ZN5flash16flash_fwd_kernelI23Flash_fwd_kernel_traitsILi256ELi128ELi64ELi8ELb0ELb0EN7cutlass6half_tE19Flash_kernel_traitsILi256ELi128ELi64ELi8ES3_EELb1ELb1ELb0ELb0ELb0ELb0ELb0ELb0EEEvNS_16Flash_fwd_paramsE,@"STO_CUDA_ENTRY STV_DEFAULT"
_ZN5flash16flash_fwd_kernelI23Flash_fwd_kernel_traitsILi256ELi128ELi64ELi8ELb0ELb0EN7cutlass6half_tE19Flash_kernel_traitsILi256ELi128ELi64ELi8ES3_EELb1ELb1ELb0ELb0ELb0ELb0ELb0ELb0EEEvNS_16Flash_fwd_paramsE:
.text._ZN5flash16flash_fwd_kernelI23Flash_fwd_kernel_traitsILi256ELi128ELi64ELi8ELb0ELb0EN7cutlass6half_tE19Flash_kernel_traitsILi256ELi128ELi64ELi8ES3_EELb1ELb1ELb0ELb0ELb0ELb0ELb0ELb0EEEvNS_16Flash_fwd_paramsE:
        /* <DEDUP_REMOVED lines=97> */
.L_x_769:
        /* <DEDUP_REMOVED lines=47> */
.L_x_771:
        /* <DEDUP_REMOVED lines=30> */
[----:B------:R-:W-:Y:S01]  /*0ae0*/  LOP3.LUT R10, R0, 0xc0, RZ, 0xfc, !PT ;  /* 0x000000c0000a7812 */ /* 0x000fe200078efcff */
[----:B------:R-:W-:Y:S01]  /*0af0*/  USHF.R.S32.HI UR10, URZ, 0x1f, UR26 ;  /* 0x0000001fff0a7899 */ /* 0x000fe2000801141a */
[----:B------:R-:W-:Y:S01]  /*0b00*/  IMAD R17, R16, UR22, R3 ;  /* 0x0000001610117c24 */ /* 0x000fe2000f8e0203 */
        /* <DEDUP_REMOVED lines=25> */
.L_x_773:
[----:B------:R-:W-:Y:S05]  /*0ca0*/  BSYNC.RECONVERGENT B0 ;  /* 0x0000000000007941 */ /* 0x000fea0003800200 */
.L_x_772:
        /* <DEDUP_REMOVED lines=24> */
.L_x_775:
[----:B------:R-:W-:Y:S05]  /*0e30*/  BSYNC.RECONVERGENT B0 ;  /* 0x0000000000007941 */ /* 0x000fea0003800200 */
.L_x_774:
        /* <DEDUP_REMOVED lines=24> */
.L_x_777:
[----:B------:R-:W-:Y:S05]  /*0fc0*/  BSYNC.RECONVERGENT B0 ;  /* 0x0000000000007941 */ /* 0x000fea0003800200 */
.L_x_776:
        /* <DEDUP_REMOVED lines=26> */
.L_x_779:
[----:B------:R-:W-:Y:S05]  /*1170*/  BSYNC.RECONVERGENT B0 ;  /* 0x0000000000007941 */ /* 0x000fea0003800200 */
.L_x_778:
        /* <DEDUP_REMOVED lines=10> */
.L_x_781:
[----:B------:R-:W-:Y:S05]  /*1220*/  BSYNC.RECONVERGENT B0 ;  /* 0x0000000000007941 */ /* 0x000fea0003800200 */
.L_x_780:
        /* <DEDUP_REMOVED lines=10> */
.L_x_783:
[----:B------:R-:W-:Y:S05]  /*12d0*/  BSYNC.RECONVERGENT B0 ;  /* 0x0000000000007941 */ /* 0x000fea0003800200 */
.L_x_782:
        /* <DEDUP_REMOVED lines=10> */
.L_x_785:
[----:B------:R-:W-:Y:S05]  /*1380*/  BSYNC.RECONVERGENT B0 ;  /* 0x0000000000007941 */ /* 0x000fea0003800200 */
.L_x_784:
        /* <DEDUP_REMOVED lines=10> */
.L_x_770:
        /* <DEDUP_REMOVED lines=21> */
.L_x_786:
[----:B------:R-:W1:Y:S01]  /*1580*/  LDCU.64 UR10, c[0x0][0x3b8] ;  /* 0x00007700ff0a77ac */ /* 0x000e620008000a00 */
[----:B------:R-:W-:-:S04]  /*1590*/  UIADD3 UR14, UPT, UPT, UR12, UR13, URZ ;  /* 0x0000000d0c0e7290 */ /* 0x000fc8000fffe0ff */
[----:B-1----:R-:W-:Y:S02]  /*15a0*/  UIMAD.WIDE.U32 UR6, UR14, UR10, URZ ;  /* 0x0000000a0e0672a5 */ /* 0x002fe4000f8e00ff */
[----:B------:R-:W-:-:S04]  /*15b0*/  UIMAD UR14, UR14, UR11, URZ ;  /* 0x0000000b0e0e72a4 */ /* 0x000fc8000f8e02ff */
[----:B------:R-:W-:Y:S02]  /*15c0*/  UIADD3 UR14, UPT, UPT, UR7, UR14, URZ ;  /* 0x0000000e070e7290 */ /* 0x000fe4000fffe0ff */
.L_x_787:
        /* <DEDUP_REMOVED lines=39> */
.L_x_788:
[----:B------:R-:W1:Y:S01]  /*1840*/  LDCU.64 UR8, c[0x0][0x3c0] ;  /* 0x00007800ff0877ac */ /* 0x000e620008000a00 */
[----:B------:R-:W-:-:S04]  /*1850*/  UIADD3 UR12, UPT, UPT, UR12, UR13, URZ ;  /* 0x0000000d0c0c7290 */ /* 0x000fc8000fffe0ff */
[----:B-1----:R-:W-:Y:S02]  /*1860*/  UIMAD.WIDE.U32 UR4, UR12, UR8, URZ ;  /* 0x000000080c0472a5 */ /* 0x002fe4000f8e00ff */
[----:B------:R-:W-:-:S04]  /*1870*/  UIMAD UR12, UR12, UR9, URZ ;  /* 0x000000090c0c72a4 */ /* 0x000fc8000f8e02ff */
[----:B------:R-:W-:-:S12]  /*1880*/  UIADD3 UR15, UPT, UPT, UR5, UR12, URZ ;  /* 0x0000000c050f7290 */ /* 0x000fd8000fffe0ff */
.L_x_789:
[----:B------:R-:W-:Y:S01]  /*1890*/  IMAD.SHL.U32 R233, R208, 0x8, RZ ;  /* 0x00000008d0e97824 */ /* 0x000fe200078e00ff */
[----:B------:R-:W-:Y:S01]  /*18a0*/  SHF.R.U32.HI R6, RZ, 0x3, R208 ;  /* 0x00000003ff067819 */ /* 0x000fe200000116d0 */
[----:B------:R-:W1:Y:S01]  /*18b0*/  S2UR UR35, SR_CgaCtaId ;  /* 0x00000000002379c3 */ /* 0x000e620000008800 */
[----:B------:R-:W-:Y:S01]  /*18c0*/  SHF.R.S32.HI R223, RZ, 0x1f, R4 ;  /* 0x0000001fffdf7819 */ /* 0x000fe20000011404 */
[----:B------:R-:W2:Y:S01]  /*18d0*/  LDCU.64 UR16, c[0x0][0x388] ;  /* 0x00007100ff1077ac */ /* 0x000ea20008000a00 */
[C---:B------:R-:W-:Y:S01]  /*18e0*/  LOP3.LUT R207, R233.reuse, 0x38, RZ, 0xc0, !PT ;  /* 0x00000038e9cf7812 */ /* 0x040fe200078ec0ff */
[C---:B------:R-:W-:Y:S01]  /*18f0*/  VIADD R2, R6.reuse, 0x40 ;  /* 0x0000004006027836 */ /* 0x040fe20000000000 */
[----:B------:R-:W-:Y:S01]  /*1900*/  LOP3.LUT R227, R233, 0x1f8, RZ, 0xc0, !PT ;  /* 0x000001f8e9e37812 */ /* 0x000fe200078ec0ff */
[----:B------:R-:W3:Y:S01]  /*1910*/  LDCU.64 UR12, c[0x0][0x3c8] ;  /* 0x00007900ff0c77ac */ /* 0x000ee20008000a00 */
[C---:B------:R-:W-:Y:S01]  /*1920*/  IADD3 R10, P1, PT, R207.reuse, UR6, RZ ;  /* 0x00000006cf0a7c10 */ /* 0x040fe2000ff3e0ff */
[----:B------:R-:W-:Y:S01]  /*1930*/  BSSY.RECONVERGENT B0, `(.L_x_790) ;  /* 0x0000058000007945 */ /* 0x000fe20003800200 */
        /* <DEDUP_REMOVED lines=8> */
[----:B------:R-:W-:Y:S01]  /*19c0*/  IADD3 R12, P0, PT, R207, UR34, RZ ;  /* 0x00000022cf0c7c10 */ /* 0x000fe2000ff1e0ff */
[----:B------:R-:W-:-:S02]  /*19d0*/  UIADD3 UR18, UPT, UPT, -UR26, UR28, URZ ;  /* 0x0000001c1a127290 */ /* 0x000fc4000fffe1ff */
[C---:B------:R-:W-:Y:S01]  /*19e0*/  IMAD.WIDE.U32 R14, R6.reuse, UR8, R14 ;  /* 0x00000008060e7c25 */ /* 0x040fe2000f8e000e */
[----:B------:R-:W-:Y:S01]  /*19f0*/  IADD3.X R13, PT, PT, RZ, UR29, RZ, P0, !PT ;  /* 0x0000001dff0d7c10 */ /* 0x000fe200087fe4ff */
[----:B------:R-:W-:Y:S01]  /*1a00*/  UMOV UR36, 0x400 ;  /* 0x0000040000247882 */ /* 0x000fe20000000000 */
[----:B------:R-:W-:Y:S01]  /*1a10*/  UIMAD.WIDE.U32 UR32, UR32, 0x80, URZ ;  /* 0x00000080202078a5 */ /* 0x000fe2000f8e00ff */
[C---:B------:R-:W-:Y:S01]  /*1a20*/  IMAD R11, R6.reuse, UR11, R11 ;  /* 0x0000000b060b7c24 */ /* 0x040fe2000f8e020b */
[----:B------:R-:W-:Y:S01]  /*1a30*/  LOP3.LUT R227, R227, R0, RZ, 0xfc, !PT ;  /* 0x00000000e3e37212 */ /* 0x000fe200078efcff */
[----:B------:R-:W-:Y:S01]  /*1a40*/  IMAD R15, R6, UR9, R15 ;  /* 0x00000009060f7c24 */ /* 0x000fe2000f8e020f */
[----:B------:R-:W-:Y:S01]  /*1a50*/  USHF.L.U32 UR29, UR10, 0x6, URZ ;  /* 0x000000060a1d7899 */ /* 0x000fe200080006ff */
[C---:B----4-:R-:W-:Y:S01]  /*1a60*/  IMAD R225, R223.reuse, UR4, RZ ;  /* 0x00000004dfe17c24 */ /* 0x050fe2000f8e02ff */
[----:B------:R-:W-:Y:S01]  /*1a70*/  USHF.L.U64.HI UR34, UR10, 0x5, UR11 ;  /* 0x000000050a227899 */ /* 0x000fe2000801020b */
[----:B------:R-:W-:Y:S01]  /*1a80*/  IMAD R223, R223, UR6, RZ ;  /* 0x00000006dfdf7c24 */ /* 0x000fe2000f8e02ff */
[----:B------:R-:W-:Y:S01]  /*1a90*/  ISETP.GE.AND P1, PT, R2, UR18, PT ;  /* 0x0000001202007c0c */ /* 0x000fe2000bf26270 */
[C---:B------:R-:W-:Y:S01]  /*1aa0*/  IMAD R225, R4.reuse, UR5, R225 ;  /* 0x0000000504e17c24 */ /* 0x040fe2000f8e02e1 */
[----:B-1----:R-:W-:Y:S01]  /*1ab0*/  ULEA UR5, UR35, UR36, 0x18 ;  /* 0x0000002423057291 */ /* 0x002fe2000f8ec0ff */
[C---:B------:R-:W-:Y:S01]  /*1ac0*/  IMAD R223, R4.reuse, UR7, R223 ;  /* 0x0000000704df7c24 */ /* 0x040fe2000f8e02df */
[C---:B------:R-:W-:Y:S01]  /*1ad0*/  LOP3.LUT R232, R207.reuse, 0x40, RZ, 0xfc, !PT ;  /* 0x00000040cfe87812 */ /* 0x040fe200078efcff */
[----:B------:R-:W-:Y:S01]  /*1ae0*/  IMAD.WIDE.U32 R10, R4, UR4, R10 ;  /* 0x00000004040a7c25 */ /* 0x000fe2000f8e000a */
[----:B------:R-:W-:Y:S01]  /*1af0*/  USHF.L.U64.HI UR4, UR10, 0x6, UR11 ;  /* 0x000000060a047899 */ /* 0x000fe2000801020b */
[----:B------:R-:W-:-:S02]  /*1b00*/  LOP3.LUT R231, R207, 0x80, RZ, 0xfc, !PT ;  /* 0x00000080cfe77812 */ /* 0x000fc400078efcff */
[----:B------:R-:W-:Y:S01]  /*1b10*/  IMAD.WIDE.U32 R4, R4, UR6, R14 ;  /* 0x0000000604047c25 */ /* 0x000fe2000f8e000e */
[----:B--2---:R-:W-:Y:S01]  /*1b20*/  LEA R226, P2, R10, UR16, 0x1 ;  /* 0x000000100ae27c11 */ /* 0x004fe2000f8408ff */
[----:B------:R-:W-:Y:S01]  /*1b30*/  USHF.L.U64.HI UR16, UR8, 0x6, UR9 ;  /* 0x0000000608107899 */ /* 0x000fe20008010209 */
[----:B------:R-:W-:Y:S01]  /*1b40*/  LOP3.LUT R230, R207, 0xc0, RZ, 0xfc, !PT ;  /* 0x000000c0cfe67812 */ /* 0x000fe200078efcff */
[----:B------:R-:W-:Y:S01]  /*1b50*/  IMAD.IADD R223, R5, 0x1, R223 ;  /* 0x0000000105df7824 */ /* 0x000fe200078e02df */
[C---:B-----5:R-:W-:Y:S01]  /*1b60*/  LEA R224, P0, R4.reuse, UR14, 0x1 ;  /* 0x0000000e04e07c11 */ /* 0x060fe2000f8008ff */
[----:B------:R-:W-:Y:S01]  /*1b70*/  IMAD.IADD R225, R11, 0x1, R225 ;  /* 0x000000010be17824 */ /* 0x000fe200078e02e1 */
[----:B------:R-:W-:Y:S01]  /*1b80*/  UIADD3 UR14, UPT, UPT, UR20, -0x1, URZ ;  /* 0xffffffff140e7890 */ /* 0x000fe2000fffe0ff */
[----:B---3--:R-:W-:Y:S01]  /*1b90*/  IMAD.U32 R8, RZ, RZ, UR12 ;  /* 0x0000000cff087e24 */ /* 0x008fe2000f8e00ff */
[----:B------:R-:W-:Y:S01]  /*1ba0*/  LEA.HI.X R223, R4, UR15, R223, 0x1, P0 ;  /* 0x0000000f04df7c11 */ /* 0x000fe200080f0cdf */
[----:B------:R-:W-:Y:S01]  /*1bb0*/  USHF.L.U32 UR15, UR8, 0x6, URZ ;  /* 0x00000006080f7899 */ /* 0x000fe200080006ff */
[----:B------:R-:W-:Y:S01]  /*1bc0*/  ISETP.GE.AND P0, PT, R6, UR18, PT ;  /* 0x0000001206007c0c */ /* 0x000fe2000bf06270 */
[----:B------:R-:W-:Y:S01]  /*1bd0*/  IMAD.WIDE.U32 R8, R8, UR22, R12 ;  /* 0x0000001608087c25 */ /* 0x000fe2000f8e000c */
[----:B------:R-:W-:Y:S01]  /*1be0*/  LEA.HI.X R225, R10, UR17, R225, 0x1, P2 ;  /* 0x000000110ae17c11 */ /* 0x000fe200090f0ce1 */
[----:B------:R-:W-:Y:S01]  /*1bf0*/  USHF.L.U32 UR17, UR14, 0x6, URZ ;  /* 0x000000060e117899 */ /* 0x000fe200080006ff */
[C---:B------:R-:W-:Y:S01]  /*1c00*/  IADD3 R5, PT, PT, R6.reuse, 0x20, RZ ;  /* 0x0000002006057810 */ /* 0x040fe20007ffe0ff */
[----:B------:R-:W-:Y:S01]  /*1c10*/  IMAD.U32 R10, RZ, RZ, UR13 ;  /* 0x0000000dff0a7e24 */ /* 0x000fe2000f8e00ff */
[C---:B------:R-:W-:Y:S01]  /*1c20*/  LOP3.LUT R4, R6.reuse, UR32, RZ, 0xfc, !PT ;  /* 0x0000002006047c12 */ /* 0x040fe2000f8efcff */
[----:B------:R-:W-:Y:S01]  /*1c30*/  VIADD R2, R6, 0x60 ;  /* 0x0000006006027836 */ /* 0x000fe20000000000 */
[----:B------:R-:W-:Y:S01]  /*1c40*/  ISETP.GE.AND P2, PT, R5, UR18, PT ;  /* 0x0000001205007c0c */ /* 0x000fe2000bf46270 */
[----:B------:R-:W-:Y:S01]  /*1c50*/  IMAD R11, R10, UR22, R9 ;  /* 0x000000160a0b7c24 */ /* 0x000fe2000f8e0209 */
[----:B------:R-:W-:-:S03]  /*1c60*/  LEA R227, R227, UR5, 0x1 ;  /* 0x00000005e3e37c11 */ /* 0x000fc6000f8e08ff */
[----:B------:R-:W-:Y:S08]  /*1c70*/  @P0 BRA `(.L_x_791) ;  /* 0x00000000008c0947 */ /* 0x000ff00003800000 */
        /* <DEDUP_REMOVED lines=35> */
.L_x_791:
[----:B------:R-:W-:Y:S05]  /*1eb0*/  BSYNC.RECONVERGENT B0 ;  /* 0x0000000000007941 */ /* 0x000fea0003800200 */
.L_x_790:
[----:B------:R-:W-:Y:S01]  /*1ec0*/  UIADD3 UR35, UPT, UPT, -UR17, UR27, URZ ;  /* 0x0000001b11237290 */ /* 0x000fe2000fffe1ff */
        /* <DEDUP_REMOVED lines=40> */
.L_x_793:
[----:B------:R-:W-:Y:S05]  /*2150*/  BSYNC.RECONVERGENT B0 ;  /* 0x0000000000007941 */ /* 0x000fea0003800200 */
.L_x_792:
        /* <DEDUP_REMOVED lines=9> */
[----:B------:R-:W-:Y:S01]  /*21f0*/  IMAD.X R2, RZ, RZ, UR33, P1 ;  /* 0x00000021ff027e24 */ /* 0x000fe200088e06ff */
[----:B------:R-:W5:Y:S03]  /*2200*/  LDCU.64 UR6, c[0x0][0x380] ;  /* 0x00007000ff0677ac */ /* 0x000f660008000a00 */
[----:B---3--:R-:W-:-:S02]  /*2210*/  IMAD R2, R2, UR12, RZ ;  /* 0x0000000c02027c24 */ /* 0x008fc4000f8e02ff */
[----:B------:R-:W-:Y:S01]  /*2220*/  IMAD.WIDE.U32 R6, R0, UR12, R6 ;  /* 0x0000000c00067c25 */ /* 0x000fe2000f8e0006 */
[----:B----4-:R-:W-:-:S03]  /*2230*/  ISETP.GE.AND P4, PT, R207, UR37, PT ;  /* 0x00000025cf007c0c */ /* 0x010fc6000bf86270 */
[----:B------:R-:W-:Y:S01]  /*2240*/  IMAD R2, R0, UR13, R2 ;  /* 0x0000000d00027c24 */ /* 0x000fe2000f8e0202 */
[----:B------:R-:W-:Y:S02]  /*2250*/  ISETP.GE.AND P3, PT, R232, UR37, PT ;  /* 0x00000025e8007c0c */ /* 0x000fe4000bf66270 */
[----:B-----5:R-:W-:Y:S01]  /*2260*/  LEA R12, P5, R6, UR6, 0x1 ;  /* 0x00000006060c7c11 */ /* 0x020fe2000f8a08ff */
        /* <DEDUP_REMOVED lines=24> */
.L_x_795:
[----:B------:R-:W-:Y:S05]  /*23f0*/  BSYNC.RECONVERGENT B0 ;  /* 0x0000000000007941 */ /* 0x000fea0003800200 */
.L_x_794:
[----:B------:R-:W-:Y:S01]  /*2400*/  UIMAD.WIDE.U32 UR38, UR29, UR14, URZ ;  /* 0x0000000e1d2672a5 */ /* 0x000fe2000f8e00ff */
[----:B------:R-:W-:Y:S01]  /*2410*/  BSSY.RECONVERGENT B0, `(.L_x_796) ;  /* 0x0000028000007945 */ /* 0x000fe20003800200 */
[----:B------:R-:W-:-:S03]  /*2420*/  ISETP.GE.AND P5, PT, R5, UR35, PT ;  /* 0x0000002305007c0c */ /* 0x000fc6000bfa6270 */
[----:B------:R-:W-:Y:S10]  /*2430*/  @P0 BRA `(.L_x_797) ;  /* 0x0000000000940947 */ /* 0x000ff40003800000 */
[----:B------:R-:W4:Y:S01]  /*2440*/  LDCU.64 UR12, c[0x0][0x3b0] ;  /* 0x00007600ff0c77ac */ /* 0x000f220008000a00 */
[----:B------:R-:W-:Y:S01]  /*2450*/  IADD3 R4, P0, PT, R4, 0x60, RZ ;  /* 0x0000006004047810 */ /* 0x000fe20007f1e0ff */
[----:B------:R-:W-:Y:S01]  /*2460*/  IMAD.MOV.U32 R6, RZ, RZ, R8 ;  /* 0x000000ffff067224 */ /* 0x000fe200078e0008 */
[----:B------:R-:W5:Y:S01]  /*2470*/  LDCU UR37, c[0x0][0x440] ;  /* 0x00008800ff2577ac */ /* 0x000f620008000800 */
[----:B------:R-:W-:Y:S02]  /*2480*/  IMAD.MOV.U32 R7, RZ, RZ, R11 ;  /* 0x000000ffff077224 */ /* 0x000fe400078e000b */
        /* <DEDUP_REMOVED lines=32> */
.L_x_797:
[----:B------:R-:W-:Y:S05]  /*2690*/  BSYNC.RECONVERGENT B0 ;  /* 0x0000000000007941 */ /* 0x000fea0003800200 */
.L_x_796:
        /* <DEDUP_REMOVED lines=8> */
[----:B----4-:R-:W-:-:S04]  /*2720*/  LEA R8, P4, R6, R226, 0x1 ;  /* 0x000000e206087211 */ /* 0x010fc800078808ff */
        /* <DEDUP_REMOVED lines=25> */
.L_x_799:
[----:B------:R-:W-:Y:S05]  /*28c0*/  BSYNC.RECONVERGENT B0 ;  /* 0x0000000000007941 */ /* 0x000fea0003800200 */
.L_x_798:
[----:B------:R-:W-:Y:S04]  /*28d0*/  BSSY.RECONVERGENT B0, `(.L_x_800) ;  /* 0x0000021000007945 */ /* 0x000fe80003800200 */
[----:B------:R-:W-:Y:S05]  /*28e0*/  @P5 BRA `(.L_x_801) ;  /* 0x00000000007c5947 */ /* 0x000fea0003800000 */
        /* <DEDUP_REMOVED lines=31> */
.L_x_801:
[----:B------:R-:W-:Y:S05]  /*2ae0*/  BSYNC.RECONVERGENT B0 ;  /* 0x0000000000007941 */ /* 0x000fea0003800200 */
.L_x_800:
[----:B------:R-:W5:Y:S01]  /*2af0*/  LDCU UR6, c[0x0][0x3e0] ;  /* 0x00007c00ff0677ac */ /* 0x000f620008000800 */
[----:B------:R-:W0:Y:S01]  /*2b00*/  LDGDEPBAR ;  /* 0x00000000000079af */ /* 0x000e220000000000 */
[--C-:B------:R-:W-:Y:S01]  /*2b10*/  SHF.R.U32.HI R211, RZ, 0x1, R208.reuse ;  /* 0x00000001ffd37819 */ /* 0x100fe200000116d0 */
[----:B------:R-:W-:Y:S01]  /*2b20*/  IMAD.U32 R0, RZ, RZ, UR26 ;  /* 0x0000001aff007e24 */ /* 0x000fe2000f8e00ff */
[----:B------:R-:W-:Y:S01]  /*2b30*/  SHF.R.U32.HI R4, RZ, 0x2, R208 ;  /* 0x00000002ff047819 */ /* 0x000fe200000116d0 */
[C---:B------:R-:W-:Y:S01]  /*2b40*/  IMAD.SHL.U32 R210, R208.reuse, 0x20, RZ ;  /* 0x00000020d0d27824 */ /* 0x040fe200078e00ff */
[C---:B------:R-:W-:Y:S01]  /*2b50*/  LOP3.LUT R2, R211.reuse, 0x1f0, RZ, 0xc0, !PT ;  /* 0x000001f0d3027812 */ /* 0x040fe200078ec0ff */
[----:B------:R-:W-:Y:S01]  /*2b60*/  IMAD.SHL.U32 R77, R208, 0x40, RZ ;  /* 0x00000040d04d7824 */ /* 0x000fe200078e00ff */
[----:B------:R-:W-:Y:S01]  /*2b70*/  LOP3.LUT R4, R4, 0x7, RZ, 0xc0, !PT ;  /* 0x0000000704047812 */ /* 0x000fe200078ec0ff */
[----:B------:R-:W-:Y:S01]  /*2b80*/  UIMAD.WIDE.U32 UR12, UR15, UR14, URZ ;  /* 0x0000000e0f0c72a5 */ /* 0x000fe2000f8e00ff */
[----:B------:R-:W-:Y:S01]  /*2b90*/  IADD3 R0, PT, PT, R2, 0x1, R0 ;  /* 0x0000000102007810 */ /* 0x000fe20007ffe000 */
[----:B------:R-:W-:Y:S01]  /*2ba0*/  UIMAD UR16, UR16, UR14, URZ ;  /* 0x0000000e101072a4 */ /* 0x000fe2000f8e02ff */
[----:B------:R-:W-:Y:S01]  /*2bb0*/  LOP3.LUT R2, R208, 0x1f, RZ, 0xc0, !PT ;  /* 0x0000001fd0027812 */ /* 0x000fe200078ec0ff */
[----:B------:R-:W-:Y:S01]  /*2bc0*/  BSSY.RECONVERGENT B0, `(.L_x_802) ;  /* 0x0000036000007945 */ /* 0x000fe20003800200 */
[----:B------:R-:W-:Y:S01]  /*2bd0*/  IADD3 R0, PT, PT, R0, -UR28, R4 ;  /* 0x8000001c00007c10 */ /* 0x000fe2000fffe004 */
[----:B------:R-:W-:Y:S01]  /*2be0*/  UIADD3 UR16, UPT, UPT, UR13, UR16, URZ ;  /* 0x000000100d107290 */ /* 0x000fe2000fffe0ff */
[----:B------:R-:W-:Y:S01]  /*2bf0*/  LOP3.LUT R210, R210, 0x7c00, RZ, 0xc0, !PT ;  /* 0x00007c00d2d27812 */ /* 0x000fe200078ec0ff */
[----:B-----5:R-:W-:Y:S01]  /*2c00*/  UIMAD UR6, UR23, UR6, UR22 ;  /* 0x00000006170672a4 */ /* 0x020fe2000f8e0216 */
[----:B------:R-:W-:-:S02]  /*2c10*/  LOP3.LUT R177, R211, 0x8, RZ, 0xc0, !PT ;  /* 0x00000008d3b17812 */ /* 0x000fc400078ec0ff */
[--C-:B-1----:R-:W-:Y:S01]  /*2c20*/  LOP3.LUT R6, R207, 0x1c0, R77.reuse, 0xf8, !PT ;  /* 0x000001c0cf067812 */ /* 0x102fe200078ef84d */
[----:B------:R-:W-:Y:S01]  /*2c30*/  USHF.L.U32 UR6, UR6, 0x5, URZ ;  /* 0x0000000506067899 */ /* 0x000fe200080006ff */
[----:B------:R-:W-:Y:S01]  /*2c40*/  LOP3.LUT R178, R210, 0x200, R77, 0xf8, !PT ;  /* 0x00000200d2b27812 */ /* 0x000fe200078ef84d */
[----:B------:R-:W-:-:S04]  /*2c50*/  DEPBAR.LE SB0, 0x0 ;  /* 0x000080000000791a */ /* 0x000fc80000000000 */
[----:B------:R-:W-:Y:S01]  /*2c60*/  BAR.SYNC.DEFER_BLOCKING 0x0 ;  /* 0x0000000000007b1d */ /* 0x000fe20000010000 */
[----:B------:R-:W-:Y:S01]  /*2c70*/  IADD3 R78, P1, P0, R78, UR6, R2 ;  /* 0x000000064e4e7c10 */ /* 0x000fe2000f83e002 */
[----:B------:R-:W-:Y:S01]  /*2c80*/  USHF.R.S32.HI UR6, URZ, 0x1f, UR6 ;  /* 0x0000001fff067899 */ /* 0x000fe20008011406 */
[----:B------:R-:W-:Y:S01]  /*2c90*/  IMAD.U32 R2, RZ, RZ, UR27 ;  /* 0x0000001bff027e24 */ /* 0x000fe2000f8e00ff */
[----:B------:R-:W-:-:S04]  /*2ca0*/  LOP3.LUT R177, R6, R177, RZ, 0x3c, !PT ;  /* 0x000000b106b17212 */ /* 0x000fc800078e3cff */
[----:B------:R-:W-:Y:S02]  /*2cb0*/  IADD3.X R3, PT, PT, R3, UR6, RZ, P1, P0 ;  /* 0x0000000603037c10 */ /* 0x000fe40008fe04ff */
[----:B------:R-:W-:Y:S02]  /*2cc0*/  IADD3 R0, PT, PT, R0, UR21, R2 ;  /* 0x0000001500007c10 */ /* 0x000fe4000fffe002 */
[----:B------:R-:W-:Y:S01]  /*2cd0*/  LOP3.LUT R2, R208, 0x4, RZ, 0xc0, !PT ;  /* 0x00000004d0027812 */ /* 0x000fe200078ec0ff */
[----:B------:R-:W-:Y:S06]  /*2ce0*/  @P6 BRA `(.L_x_803) ;  /* 0x00000000007c6947 */ /* 0x000fec0003800000 */
[----:B------:R-:W1:Y:S01]  /*2cf0*/  LDCU UR6, c[0x0][0x440] ;  /* 0x00008800ff0677ac */ /* 0x000e620008000800 */
[----:B----4-:R-:W-:Y:S02]  /*2d00*/  IMAD.U32 R8, RZ, RZ, UR12 ;  /* 0x0000000cff087e24 */ /* 0x010fe4000f8e00ff */
        /* <DEDUP_REMOVED lines=29> */
.L_x_803:
[----:B------:R1:W-:Y:S04]  /*2ee0*/  STS.128 [R227+0x18000], RZ ;  /* 0x018000ffe3007388 */ /* 0x0003e80000000c00 */
[----:B------:R1:W-:Y:S04]  /*2ef0*/  STS.128 [R227+0x1a000], RZ ;  /* 0x01a000ffe3007388 */ /* 0x0003e80000000c00 */
[----:B------:R1:W-:Y:S04]  /*2f00*/  STS.128 [R227+0x1c000], RZ ;  /* 0x01c000ffe3007388 */ /* 0x0003e80000000c00 */
[----:B------:R1:W-:Y:S02]  /*2f10*/  STS.128 [R227+0x1e000], RZ ;  /* 0x01e000ffe3007388 */ /* 0x0003e40000000c00 */
.L_x_804:
[----:B------:R-:W-:Y:S05]  /*2f20*/  BSYNC.RECONVERGENT B0 ;  /* 0x0000000000007941 */ /* 0x000fea0003800200 */
.L_x_802:
[----:B------:R-:W-:Y:S01]  /*2f30*/  ISETP.GE.AND P0, PT, R5, UR35, PT ;  /* 0x0000002305007c0c */ /* 0x000fe2000bf06270 */
[----:B------:R-:W-:Y:S01]  /*2f40*/  IMAD.IADD R84, R178, 0x1, R177 ;  /* 0x00000001b2547824 */ /* 0x000fe200078e02b1 */
[----:B------:R-:W-:Y:S01]  /*2f50*/  LOP3.LUT R4, R208, 0x8, RZ, 0xc0, !PT ;  /* 0x00000008d0047812 */ /* 0x000fe200078ec0ff */
[----:B------:R-:W-:Y:S01]  /*2f60*/  BSSY.RECONVERGENT B0, `(.L_x_805) ;  /* 0x0000029000007945 */ /* 0x000fe20003800200 */
        /* <DEDUP_REMOVED lines=40> */
.L_x_806:
[----:B------:R-:W-:Y:S05]  /*31f0*/  BSYNC.RECONVERGENT B0 ;  /* 0x0000000000007941 */ /* 0x000fea0003800200 */
.L_x_805:
[----:B------:R-:W-:Y:S01]  /*3200*/  LDSM.16.M88.4 R60, [R84] ;  /* 0x00000000543c783b */ /* 0x000fe20000000200 */
[----:B------:R-:W-:Y:S01]  /*3210*/  IMAD.MOV.U32 R165, RZ, RZ, 0x20 ;  /* 0x00000020ffa57424 */ /* 0x000fe200078e00ff */
[C---:B------:R-:W-:Y:S01]  /*3220*/  LOP3.LUT P0, R176, R208.reuse, 0x2, RZ, 0xc0, !PT ;  /* 0x00000002d0b07812 */ /* 0x040fe2000780c0ff */
[----:B------:R-:W-:Y:S01]  /*3230*/  VIADD R217, R83, UR5 ;  /* 0x0000000553d97c36 */ /* 0x000fe20008000000 */
[----:B------:R-:W5:Y:S01]  /*3240*/  LDSM.16.M88.4 R32, [R83+UR5+0x10000] ;  /* 0x010000055320783b */ /* 0x000f620008000200 */
[----:B------:R-:W-:Y:S01]  /*3250*/  IMAD.MOV.U32 R167, RZ, RZ, 0x40 ;  /* 0x00000040ffa77424 */ /* 0x000fe200078e00ff */
[----:B------:R-:W-:Y:S01]  /*3260*/  SEL R76, R165, 0xffffffe0, !P0 ;  /* 0xffffffe0a54c7807 */ /* 0x000fe20004000000 */
[----:B------:R-:W-:Y:S01]  /*3270*/  IMAD.SHL.U32 R216, R208, 0x2, RZ ;  /* 0x00000002d0d87824 */ /* 0x000fe200078e00ff */
[----:B------:R-:W2:Y:S01]  /*3280*/  LDSM.16.M88.4 R24, [R83+UR5+0x10800] ;  /* 0x010800055318783b */ /* 0x000ea20008000200 */
[----:B------:R-:W-:Y:S01]  /*3290*/  ISETP.NE.AND P0, PT, R2, RZ, PT ;  /* 0x000000ff0200720c */ /* 0x000fe20003f05270 */
[----:B------:R-:W-:Y:S01]  /*32a0*/  UISETP.NE.AND UP1, UPT, UR20, 0x1, UPT ;  /* 0x000000011400788c */ /* 0x000fe2000bf25270 */
[--C-:B------:R-:W-:Y:S01]  /*32b0*/  IMAD.IADD R82, R84, 0x1, R76.reuse ;  /* 0x0000000154527824 */ /* 0x100fe200078e024c */
[----:B------:R-:W2:Y:S01]  /*32c0*/  LDSM.16.M88.4 R16, [R83+UR5+0x11000] ;  /* 0x011000055310783b */ /* 0x000ea20008000200 */
[----:B------:R-:W-:Y:S01]  /*32d0*/  IMAD.IADD R79, R217, 0x1, R76 ;  /* 0x00000001d94f7824 */ /* 0x000fe200078e024c */
[----:B------:R-:W-:-:S02]  /*32e0*/  SEL R167, R167, 0xffffffc0, !P0 ;  /* 0xffffffc0a7a77807 */ /* 0x000fc40004000000 */
[----:B-1----:R-:W1:Y:S01]  /*32f0*/  LDSM.16.M88.4 R4, [R83+UR5+0x11800] ;  /* 0x011800055304783b */ /* 0x002e620008000200 */
[----:B------:R-:W-:Y:S02]  /*3300*/  LOP3.LUT R216, R216, 0x6, RZ, 0xc0, !PT ;  /* 0x00000006d8d87812 */ /* 0x000fe400078ec0ff */
[--C-:B------:R-:W-:Y:S01]  /*3310*/  IMAD.IADD R81, R84, 0x1, R167.reuse ;  /* 0x0000000154517824 */ /* 0x100fe200078e02a7 */
[----:B------:R-:W-:Y:S01]  /*3320*/  LDSM.16.M88.4 R40, [R82] ;  /* 0x000000005228783b */ /* 0x000fe20000000200 */
[----:B------:R-:W-:Y:S02]  /*3330*/  IMAD.IADD R218, R217, 0x1, R167 ;  /* 0x00000001d9da7824 */ /* 0x000fe400078e02a7 */
[C---:B------:R-:W-:Y:S01]  /*3340*/  IMAD.IADD R80, R76.reuse, 0x1, R81 ;  /* 0x000000014c507824 */ /* 0x040fe200078e0251 */
[----:B------:R-:W1:Y:S01]  /*3350*/  LDSM.16.M88.4 R52, [R79+0x10000] ;  /* 0x010000004f34783b */ /* 0x000e620000000200 */
[----:B------:R-:W-:-:S03]  /*3360*/  IMAD.IADD R2, R76, 0x1, R218 ;  /* 0x000000014c027824 */ /* 0x000fc600078e02da */
[----:B------:R-:W1:Y:S04]  /*3370*/  LDSM.16.M88.4 R48, [R79+0x10800] ;  /* 0x010800004f30783b */ /* 0x000e680000000200 */
[----:B------:R-:W1:Y:S04]  /*3380*/  LDSM.16.M88.4 R56, [R79+0x11000] ;  /* 0x011000004f38783b */ /* 0x000e680000000200 */
[----:B----4-:R-:W-:Y:S04]  /*3390*/  LDSM.16.M88.4 R8, [R81] ;  /* 0x000000005108783b */ /* 0x010fe80000000200 */
[----:B------:R-:W4:Y:S01]  /*33a0*/  LDSM.16.M88.4 R44, [R79+0x11800] ;  /* 0x011800004f2c783b */ /* 0x000f220000000200 */
[C---:B-----5:R-:W-:Y:S03]  /*33b0*/  HMMA.16816.F32 R36, R60.reuse, R32, RZ ;  /* 0x000000203c24723c */ /* 0x060fe600000018ff */
[----:B--23--:R-:W2:Y:S04]  /*33c0*/  LDSM.16.M88.4 R12, [R218+0x10000] ;  /* 0x01000000da0c783b */ /* 0x00cea80000000200 */
        /* <DEDUP_REMOVED lines=14> */
[C---:B------:R-:W-:Y:S08]  /*34b0*/  HMMA.16816.F32 R28, R40.reuse, R48, R28 ;  /* 0x00000030281c723c */ /* 0x040ff0000000181c */
[C---:B------:R-:W-:Y:S01]  /*34c0*/  HMMA.16816.F32 R24, R40.reuse, R50, R24 ;  /* 0x000000322818723c */ /* 0x040fe20000001818 */
[----:B------:R-:W5:Y:S07]  /*34d0*/  LDSM.16.M88.4 R48, [R218+0x11800] ;  /* 0x01180000da30783b */ /* 0x000f6e0000000200 */
[C---:B------:R-:W-:Y:S08]  /*34e0*/  HMMA.16816.F32 R20, R40.reuse, R56, R20 ;  /* 0x000000382814723c */ /* 0x040ff00000001814 */
[C---:B------:R-:W-:Y:S01]  /*34f0*/  HMMA.16816.F32 R16, R40.reuse, R58, R16 ;  /* 0x0000003a2810723c */ /* 0x040fe20000001810 */
[----:B------:R-:W-:Y:S07]  /*3500*/  LDSM.16.M88.4 R56, [R83+UR5+0x13000] ;  /* 0x013000055338783b */ /* 0x000fee0008000200 */
[C---:B----4-:R-:W-:Y:S08]  /*3510*/  HMMA.16816.F32 R64, R40.reuse, R44, R64 ;  /* 0x0000002c2840723c */ /* 0x050ff00000001840 */
[----:B------:R-:W-:Y:S01]  /*3520*/  HMMA.16816.F32 R60, R40, R46, R60 ;  /* 0x0000002e283c723c */ /* 0x000fe2000000183c */
[----:B------:R-:W-:Y:S04]  /*3530*/  LDSM.16.M88.4 R40, [R80] ;  /* 0x000000005028783b */ /* 0x000fe80000000200 */
[----:B------:R-:W-:Y:S03]  /*3540*/  LDSM.16.M88.4 R44, [R2+0x10000] ;  /* 0x01000000022c783b */ /* 0x000fe60000000200 */
[C---:B--2---:R-:W-:Y:S08]  /*3550*/  HMMA.16816.F32 R36, R8.reuse, R12, R36 ;  /* 0x0000000c0824723c */ /* 0x044ff00000001824 */
[C---:B------:R-:W-:Y:S01]  /*3560*/  HMMA.16816.F32 R32, R8.reuse, R14, R32 ;  /* 0x0000000e0820723c */ /* 0x040fe20000001820 */
[----:B------:R-:W2:Y:S07]  /*3570*/  LDSM.16.M88.4 R12, [R2+0x10800] ;  /* 0x01080000020c783b */ /* 0x000eae0000000200 */
[C---:B-1----:R-:W-:Y:S08]  /*3580*/  HMMA.16816.F32 R28, R8.reuse, R4, R28 ;  /* 0x00000004081c723c */ /* 0x042ff0000000181c */
[C---:B------:R-:W-:Y:S01]  /*3590*/  HMMA.16816.F32 R24, R8.reuse, R6, R24 ;  /* 0x000000060818723c */ /* 0x040fe20000001818 */
[----:B------:R-:W1:Y:S07]  /*35a0*/  LDSM.16.M88.4 R4, [R2+0x11000] ;  /* 0x011000000204783b */ /* 0x000e6e0000000200 */
[C---:B---3--:R-:W-:Y:S08]  /*35b0*/  HMMA.16816.F32 R20, R8.reuse, R52, R20 ;  /* 0x000000340814723c */ /* 0x048ff00000001814 */
        /* <DEDUP_REMOVED lines=87> */
[C---:B----4-:R-:W-:Y:S08]  /*3b30*/  HMMA.16816.F32 R28, R40.reuse, R52, R28 ;  /* 0x00000034281c723c */ /* 0x050ff0000000181c */
[C---:B------:R-:W-:Y:S01]  /*3b40*/  HMMA.16816.F32 R24, R40.reuse, R54, R24 ;  /* 0x000000362818723c */ /* 0x040fe20000001818 */
[----:B------:R-:W4:Y:S07]  /*3b50*/  LDSM.16.M88.4 R52, [R2+0x14000] ;  /* 0x014000000234783b */ /* 0x000f2e0000000200 */
[C---:B-----5:R-:W-:Y:S08]  /*3b60*/  HMMA.16816.F32 R20, R40.reuse, R48, R20 ;  /* 0x000000302814723c */ /* 0x060ff00000001814 */
        /* <DEDUP_REMOVED lines=8> */
[----:B------:R-:W-:Y:S07]  /*3bf0*/  LDSM.16.M88.4 R12, [R84+0xc000] ;  /* 0x00c00000540c783b */ /* 0x000fee0000000200 */
[C---:B------:R-:W-:Y:S08]  /*3c00*/  HMMA.16816.F32 R28, R72.reuse, R8, R28 ;  /* 0x00000008481c723c */ /* 0x040ff0000000181c */
[C---:B------:R-:W-:Y:S01]  /*3c10*/  HMMA.16816.F32 R24, R72.reuse, R10, R24 ;  /* 0x0000000a4818723c */ /* 0x040fe20000001818 */
[----:B------:R-:W3:Y:S07]  /*3c20*/  LDSM.16.M88.4 R8, [R83+UR5+0x16000] ;  /* 0x016000055308783b */ /* 0x000eee0008000200 */
[C---:B-1----:R-:W-:Y:S08]  /*3c30*/  HMMA.16816.F32 R20, R72.reuse, R4, R20 ;  /* 0x000000044814723c */ /* 0x042ff00000001814 */
[----:B------:R-:W-:Y:S01]  /*3c40*/  HMMA.16816.F32 R16, R72, R6, R16 ;  /* 0x000000064810723c */ /* 0x000fe20000001810 */
[----:B------:R-:W1:Y:S07]  /*3c50*/  LDSM.16.M88.4 R4, [R83+UR5+0x16800] ;  /* 0x016800055304783b */ /* 0x000e6e0008000200 */
[C---:B----4-:R-:W-:Y:S08]  /*3c60*/  HMMA.16816.F32 R36, R56.reuse, R52, R36 ;  /* 0x000000343824723c */ /* 0x050ff00000001824 */
[C---:B------:R-:W-:Y:S01]  /*3c70*/  HMMA.16816.F32 R32, R56.reuse, R54, R32 ;  /* 0x000000363820723c */ /* 0x040fe20000001820 */
[----:B------:R-:W-:Y:S07]  /*3c80*/  LDSM.16.M88.4 R52, [R83+UR5+0x17800] ;  /* 0x017800055334783b */ /* 0x000fee0008000200 */
[C---:B-----5:R-:W-:Y:S08]  /*3c90*/  HMMA.16816.F32 R28, R56.reuse, R48, R28 ;  /* 0x00000030381c723c */ /* 0x060ff0000000181c */
[----:B------:R-:W-:Y:S01]  /*3ca0*/  HMMA.16816.F32 R24, R56, R50, R24 ;  /* 0x000000323818723c */ /* 0x000fe20000001818 */
[----:B------:R-:W4:Y:S07]  /*3cb0*/  LDSM.16.M88.4 R48, [R83+UR5+0x17000] ;  /* 0x017000055330783b */ /* 0x000f2e0008000200 */
[C---:B------:R-:W-:Y:S08]  /*3cc0*/  HMMA.16816.F32 R64, R72.reuse, R68, R64 ;  /* 0x000000444840723c */ /* 0x040ff00000001840 */
[----:B------:R-:W-:Y:S01]  /*3cd0*/  HMMA.16816.F32 R60, R72, R70, R60 ;  /* 0x00000046483c723c */ /* 0x000fe2000000183c */
[----:B------:R-:W-:Y:S04]  /*3ce0*/  LDSM.16.M88.4 R72, [R82+0xc000] ;  /* 0x00c000005248783b */ /* 0x000fe80000000200 */
[----:B------:R-:W5:Y:S03]  /*3cf0*/  LDSM.16.M88.4 R68, [R79+0x16000] ;  /* 0x016000004f44783b */ /* 0x000f660000000200 */
[C---:B--2---:R-:W-:Y:S08]  /*3d00*/  HMMA.16816.F32 R20, R56.reuse, R44, R20 ;  /* 0x0000002c3814723c */ /* 0x044ff00000001814 */
[C---:B------:R-:W-:Y:S01]  /*3d10*/  HMMA.16816.F32 R16, R56.reuse, R46, R16 ;  /* 0x0000002e3810723c */ /* 0x040fe20000001810 */
[----:B------:R-:W-:Y:S04]  /*3d20*/  LDSM.16.M88.4 R44, [R81+0xc000] ;  /* 0x00c00000512c783b */ /* 0x000fe80000000200 */
[----:B------:R-:W-:Y:S03]  /*3d30*/  LDSM.16.M88.4 R80, [R80+0xc000] ;  /* 0x00c000005050783b */ /* 0x000fe60000000200 */
[C---:B------:R-:W-:Y:S08]  /*3d40*/  HMMA.16816.F32 R64, R56.reuse, R40, R64 ;  /* 0x000000283840723c */ /* 0x040ff00000001840 */
        /* <DEDUP_REMOVED lines=8> */
[----:B------:R-:W1:Y:S07]  /*3dd0*/  LDSM.16.M88.4 R4, [R79+0x17800] ;  /* 0x017800004f04783b */ /* 0x000e6e0000000200 */
[C---:B----4-:R-:W-:Y:S08]  /*3de0*/  HMMA.16816.F32 R20, R12.reuse, R48, R20 ;  /* 0x000000300c14723c */ /* 0x050ff00000001814 */
[C---:B------:R-:W-:Y:S01]  /*3df0*/  HMMA.16816.F32 R16, R12.reuse, R50, R16 ;  /* 0x000000320c10723c */ /* 0x040fe20000001810 */
[----:B------:R-:W-:Y:S07]  /*3e00*/  LDSM.16.M88.4 R48, [R218+0x16800] ;  /* 0x01680000da30783b */ /* 0x000fee0000000200 */
[C---:B------:R-:W-:Y:S08]  /*3e10*/  HMMA.16816.F32 R64, R12.reuse, R52, R64 ;  /* 0x000000340c40723c */ /* 0x040ff00000001840 */
[----:B------:R-:W-:Y:S01]  /*3e20*/  HMMA.16816.F32 R60, R12, R54, R60 ;  /* 0x000000360c3c723c */ /* 0x000fe2000000183c */
[----:B------:R-:W4:Y:S04]  /*3e30*/  LDSM.16.M88.4 R12, [R218+0x16000] ;  /* 0x01600000da0c783b */ /* 0x000f280000000200 */
[----:B------:R-:W-:Y:S03]  /*3e40*/  LDSM.16.M88.4 R52, [R2+0x16800] ;  /* 0x016800000234783b */ /* 0x000fe60000000200 */
[C---:B-----5:R-:W-:Y:S08]  /*3e50*/  HMMA.16816.F32 R36, R72.reuse, R68, R36 ;  /* 0x000000444824723c */ /* 0x060ff00000001824 */
[C---:B------:R-:W-:Y:S08]  /*3e60*/  HMMA.16816.F32 R32, R72.reuse, R70, R32 ;  /* 0x000000464820723c */ /* 0x040ff00000001820 */
        /* <DEDUP_REMOVED lines=11> */
[----:B------:R4:W5:Y:S01]  /*3f20*/  LDSM.16.M88.4 R12, [R2+0x17800] ;  /* 0x01780000020c783b */ /* 0x0009620000000200 */
[----:B------:R-:W-:-:S06]  /*3f30*/  DEPBAR.LE SB0, 0x0 ;  /* 0x000080000000791a */ /* 0x000fcc0000000000 */
[C---:B------:R-:W-:Y:S08]  /*3f40*/  HMMA.16816.F32 R28, R44.reuse, R48, R28 ;  /* 0x000000302c1c723c */ /* 0x040ff0000000181c */
[C---:B------:R-:W-:Y:S08]  /*3f50*/  HMMA.16816.F32 R24, R44.reuse, R50, R24 ;  /* 0x000000322c18723c */ /* 0x040ff00000001818 */
[----:B--2---:R-:W-:Y:S01]  /*3f60*/  HMMA.16816.F32 R16, R44, R42, R16 ;  /* 0x0000002a2c10723c */ /* 0x004fe20000001810 */
[----:B----4-:R-:W-:-:S07]  /*3f70*/  VIMNMX R2, PT, PT, R0, UR27, PT ;  /* 0x0000001b00027c48 */ /* 0x010fce000bfe0100 */
        /* <DEDUP_REMOVED lines=8> */
[C---:B-----5:R-:W-:Y:S08]  /*4000*/  HMMA.16816.F32 R64, R80.reuse, R12, R64 ;  /* 0x0000000c5040723c */ /* 0x060ff00000001840 */
[C---:B------:R-:W-:Y:S08]  /*4010*/  HMMA.16816.F32 R60, R80.reuse, R14, R60 ;  /* 0x0000000e503c723c */ /* 0x040ff0000000183c */
[----:B------:R-:W-:Y:S01]  /*4020*/  HMMA.16816.F32 R20, R80, R4, R20 ;  /* 0x000000045014723c */ /* 0x000fe20000001814 */
[----:B------:R-:W-:Y:S01]  /*4030*/  IMAD.U32 R4, RZ, RZ, UR27 ;  /* 0x0000001bff047e24 */ /* 0x000fe2000f8e00ff */
[----:B------:R-:W-:-:S04]  /*4040*/  LOP3.LUT R5, R216, UR17, RZ, 0xfc, !PT ;  /* 0x00000011d8057c12 */ /* 0x000fc8000f8efcff */
[----:B------:R-:W-:Y:S01]  /*4050*/  VIADDMNMX R0, R0, 0x8, R4, PT ;  /* 0x0000000800007846 */ /* 0x000fe20003800104 */
[----:B------:R-:W-:Y:S01]  /*4060*/  IMAD.U32 R4, RZ, RZ, UR17 ;  /* 0x00000011ff047e24 */ /* 0x000fe2000f8e00ff */
[----:B------:R-:W-:Y:S01]  /*4070*/  BAR.SYNC.DEFER_BLOCKING 0x0 ;  /* 0x0000000000007b1d */ /* 0x000fe20000010000 */
[C---:B------:R-:W-:Y:S02]  /*4080*/  ISETP.GE.AND P6, PT, R5.reuse, R2, PT ;  /* 0x000000020500720c */ /* 0x040fe40003fc6270 */
[----:B------:R-:W-:Y:S02]  /*4090*/  ISETP.GE.AND P5, PT, R5, R0, PT ;  /* 0x000000000500720c */ /* 0x000fe40003fa6270 */
[C-C-:B------:R-:W-:Y:S02]  /*40a0*/  LOP3.LUT R9, R4.reuse, 0x1, R216.reuse, 0xfe, !PT ;  /* 0x0000000104097812 */ /* 0x140fe400078efed8 */
[----:B------:R-:W-:Y:S01]  /*40b0*/  LOP3.LUT R8, R4, 0x8, R216, 0xfe, !PT ;  /* 0x0000000804087812 */ /* 0x000fe200078efed8 */
[----:B------:R-:W-:Y:S08]  /*40c0*/  BRA.U !UP1, `(.L_x_807) ;  /* 0x0000000109f47547 */ /* 0x000ff0000b800000 */
        /* <DEDUP_REMOVED lines=61> */
.L_x_807:
[----:B------:R-:W-:Y:S01]  /*44a0*/  ISETP.GE.AND P4, PT, R9, R2, PT ;  /* 0x000000020900720c */ /* 0x000fe20003f86270 */
[----:B------:R-:W-:Y:S01]  /*44b0*/  USHF.L.U32 UR6, UR14, 0x1, URZ ;  /* 0x000000010e067899 */ /* 0x000fe200080006ff */
[--C-:B------:R-:W-:Y:S01]  /*44c0*/  LOP3.LUT R5, R4, 0x9, R216.reuse, 0xfe, !PT ;  /* 0x0000000904057812 */ /* 0x100fe200078efed8 */
        /* <DEDUP_REMOVED lines=9> */
[----:B------:R-:W-:Y:S01]  /*4560*/  ISETP.GE.AND P1, PT, R9, R0, PT ;  /* 0x000000000900720c */ /* 0x000fe20003f26270 */
[----:B------:R-:W3:Y:S01]  /*4570*/  LDC R173, c[0x0][0x4f8] ;  /* 0x00013e00ffad7b82 */ /* 0x000ee20000000800 */
[C---:B------:R-:W-:Y:S01]  /*4580*/  ISETP.GE.AND P3, PT, R8.reuse, R2, PT ;  /* 0x000000020800720c */ /* 0x040fe20003f66270 */
[----:B------:R-:W-:Y:S01]  /*4590*/  UIADD3 UR15, UPT, UPT, UR31, 0x76cf5d0a, URZ ;  /* 0x76cf5d0a1f0f7890 */ /* 0x000fe2000fffe0ff */
[----:B------:R-:W-:Y:S01]  /*45a0*/  ISETP.GE.AND P0, PT, R8, R0, PT ;  /* 0x000000000800720c */ /* 0x000fe20003f06270 */
[----:B------:R-:W-:Y:S01]  /*45b0*/  UIADD3 UR14, UPT, UPT, UR31, 0x32370b8f, URZ ;  /* 0x32370b8f1f0e7890 */ /* 0x000fe2000fffe0ff */
[C---:B------:R-:W-:Y:S01]  /*45c0*/  ISETP.GE.AND P2, PT, R5.reuse, R2, PT ;  /* 0x000000020500720c */ /* 0x040fe20003f46270 */
[----:B------:R-:W-:Y:S01]  /*45d0*/  UIADD3 UR22, UPT, UPT, UR30, -0x255992d5, URZ ;  /* 0xdaa66d2b1e167890 */ /* 0x000fe2000fffe0ff */
[----:B------:R-:W-:Y:S01]  /*45e0*/  ISETP.GE.AND P6, PT, R5, R0, PT ;  /* 0x000000000500720c */ /* 0x000fe20003fc6270 */
[----:B------:R-:W-:Y:S01]  /*45f0*/  UIADD3 UR21, UPT, UPT, UR30, 0x78dde6e4, URZ ;  /* 0x78dde6e41e157890 */ /* 0x000fe2000fffe0ff */
[C---:B------:R-:W-:Y:S01]  /*4600*/  ISETP.GE.AND P5, PT, R6.reuse, R2, PT ;  /* 0x000000020600720c */ /* 0x040fe20003fa6270 */
[----:B------:R-:W-:Y:S01]  /*4610*/  UIADD3 UR12, UPT, UPT, UR31, -0x56f99767, URZ ;  /* 0xa90668991f0c7890 */ /* 0x000fe2000fffe0ff */
[----:B------:R-:W-:Y:S01]  /*4620*/  ISETP.GE.AND P4, PT, R6, R0, PT ;  /* 0x000000000600720c */ /* 0x000fe20003f86270 */
[----:B------:R-:W-:Y:S01]  /*4630*/  UIADD3 UR13, UPT, UPT, UR31, -0x126145ec, URZ ;  /* 0xed9eba141f0d7890 */ /* 0x000fe2000fffe0ff */
[C-C-:B------:R-:W-:Y:S01]  /*4640*/  LOP3.LUT R5, R4.reuse, 0x11, R216.reuse, 0xfe, !PT ;  /* 0x0000001104057812 */ /* 0x140fe200078efed8 */
[----:B------:R-:W-:Y:S01]  /*4650*/  UIADD3 UR16, UPT, UPT, UR30, -0x4ab325aa, URZ ;  /* 0xb54cda561e107890 */ /* 0x000fe2000fffe0ff */
[----:B------:R-:W-:Y:S01]  /*4660*/  LOP3.LUT R6, R4, 0x18, R216, 0xfe, !PT ;  /* 0x0000001804067812 */ /* 0x000fe200078efed8 */
[----:B------:R-:W-:Y:S01]  /*4670*/  UIADD3 UR17, UPT, UPT, UR30, 0x1715609d, URZ ;  /* 0x1715609d1e117890 */ /* 0x000fe2000fffe0ff */
[----:B------:R-:W-:-:S02]  /*4680*/  FSEL R39, R39, -INF , !P1 ;  /* 0xff80000027277808 */ /* 0x000fc40004800000 */
[----:B------:R-:W-:Y:S02]  /*4690*/  FSEL R32, R32, -INF , !P3 ;  /* 0xff80000020207808 */ /* 0x000fe40005800000 */
[----:B------:R-:W-:Y:S02]  /*46a0*/  FSEL R34, R34, -INF , !P0 ;  /* 0xff80000022227808 */ /* 0x000fe40004000000 */
[----:B------:R-:W-:Y:S02]  /*46b0*/  FSEL R33, R33, -INF , !P2 ;  /* 0xff80000021217808 */ /* 0x000fe40005000000 */
[C---:B------:R-:W-:Y:S02]  /*46c0*/  ISETP.GE.AND P1, PT, R5.reuse, R2, PT ;  /* 0x000000020500720c */ /* 0x040fe40003f26270 */
        /* <DEDUP_REMOVED lines=10> */
[C---:B------:R-:W-:Y:S02]  /*4770*/  ISETP.GE.AND P6, PT, R5.reuse, R2, PT ;  /* 0x000000020500720c */ /* 0x040fe40003fc6270 */
[----:B------:R-:W-:Y:S02]  /*4780*/  ISETP.GE.AND P5, PT, R5, R0, PT ;  /* 0x000000000500720c */ /* 0x000fe40003fa6270 */
        /* <DEDUP_REMOVED lines=36> */
[----:B------:R-:W-:Y:S02]  /*49d0*/  FMNMX3.FTZ R10, R38, R39, R34, !PT ;  /* 0x00000027260a7276 */ /* 0x000fe40007810022 */
[----:B------:R-:W-:-:S02]  /*49e0*/  FSEL R26, R26, -INF , !P2 ;  /* 0xff8000001a1a7808 */ /* 0x000fc40005000000 */
[----:B------:R-:W-:Y:S02]  /*49f0*/  ISETP.GE.AND P2, PT, R7, R0, PT ;  /* 0x000000000700720c */ /* 0x000fe40003f46270 */
[----:B------:R-:W-:Y:S02]  /*4a00*/  FMNMX.FTZ R7, R214, R8, !PT ;  /* 0x00000008d6077209 */ /* 0x000fe40007810000 */
[----:B------:R-:W-:Y:S01]  /*4a10*/  FMNMX3.FTZ R10, R10, R35, R30, !PT ;  /* 0x000000230a0a7276 */ /* 0x000fe2000781001e */
[----:B------:R-:W4:Y:S01]  /*4a20*/  S2R R8, SR_CTAID.X ;  /* 0x0000000000087919 */ /* 0x000f220000002500 */
[----:B------:R-:W-:Y:S02]  /*4a30*/  FSEL R27, R27, -INF , !P5 ;  /* 0xff8000001b1b7808 */ /* 0x000fe40006800000 */
[----:B------:R-:W-:Y:S01]  /*4a40*/  FSEL R202, R22, -INF , !P1 ;  /* 0xff80000016ca7808 */ /* 0x000fe20004800000 */
[----:B------:R-:W5:Y:S01]  /*4a50*/  SHFL.BFLY PT, R9, R7, 0x2, 0x1f ;  /* 0x0c401f0007097f89 */ /* 0x000f6200000e0000 */
        /* <DEDUP_REMOVED lines=17> */
[----:B-----5:R-:W-:Y:S01]  /*4b70*/  FMNMX.FTZ R9, R7, R9, !PT ;  /* 0x0000000907097209 */ /* 0x020fe20007810000 */
[----:B----4-:R-:W-:Y:S01]  /*4b80*/  IMAD R6, R8, 0x8, R6 ;  /* 0x0000000808067824 */ /* 0x010fe200078e0206 */
[----:B---3--:R-:W-:Y:S01]  /*4b90*/  LOP3.LUT R173, R173, 0xff, RZ, 0xc0, !PT ;  /* 0x000000ffadad7812 */ /* 0x008fe200078ec0ff */
[----:B------:R-:W3:Y:S01]  /*4ba0*/  SHFL.BFLY PT, R5, R4, 0x2, 0x1f ;  /* 0x0c401f0004057f89 */ /* 0x000ee200000e0000 */
[----:B------:R-:W-:Y:S01]  /*4bb0*/  LOP3.LUT R166, R177, 0x200, R77, 0xf8, !PT ;  /* 0x00000200b1a67812 */ /* 0x000fe200078ef84d */
[----:B------:R-:W-:-:S02]  /*4bc0*/  IMAD.WIDE.U32 R240, R6, -0x326172a9, RZ ;  /* 0xcd9e8d5706f07825 */ /* 0x000fc400078e00ff */
[----:B------:R-:W4:Y:S01]  /*4bd0*/  SHFL.BFLY PT, R164, R9, 0x1, 0x1f ;  /* 0x0c201f0009a47f89 */ /* 0x000f2200000e0000 */
        /* <DEDUP_REMOVED lines=9> */
[C---:B------:R-:W-:Y:S01]  /*4c70*/  IMAD.IADD R195, R76.reuse, 0x1, R196 ;  /* 0x000000014cc37824 */ /* 0x040fe200078e02c4 */
[----:B------:R-:W-:Y:S01]  /*4c80*/  LDSM.16.MT88.4 R64, [R197+0x1a000] ;  /* 0x01a00000c540783b */ /* 0x000fe20000004200 */
[----:B------:R-:W-:Y:S01]  /*4c90*/  IMAD.IADD R172, R76, 0x1, R197 ;  /* 0x000000014cac7824 */ /* 0x000fe200078e02c5 */
[----:B------:R-:W-:Y:S01]  /*4ca0*/  LOP3.LUT R3, R3, UR31, R237, 0x96, !PT ;  /* 0x0000001f03037c12 */ /* 0x000fe2000f8e96ed */
[----:B------:R-:W-:Y:S01]  /*4cb0*/  IMAD.WIDE.U32 R228, R228, -0x326172a9, RZ ;  /* 0xcd9e8d57e4e47825 */ /* 0x000fe200078e00ff */
[----:B------:R-:W-:Y:S01]  /*4cc0*/  LDSM.16.MT88.4 R56, [R195+0x18000] ;  /* 0x01800000c338783b */ /* 0x000fe20000004200 */
[----:B---3--:R-:W-:Y:S01]  /*4cd0*/  FMNMX.FTZ R4, R4, R5, !PT ;  /* 0x0000000504047209 */ /* 0x008fe20007810000 */
[----:B------:R-:W-:Y:S01]  /*4ce0*/  UIADD3 UR7, UPT, UPT, UR31, 0x646e171e, URZ ;  /* 0x646e171e1f077890 */ /* 0x000fe2000fffe0ff */
[----:B-1----:R-:W-:Y:S01]  /*4cf0*/  IMAD.WIDE.U32 R12, R3, -0x326172a9, RZ ;  /* 0xcd9e8d57030c7825 */ /* 0x002fe200078e00ff */
[----:B------:R-:W-:Y:S01]  /*4d00*/  LDSM.16.MT88.4 R40, [R172+0x18000] ;  /* 0x01800000ac28783b */ /* 0x000fe20000004200 */
[----:B----4-:R-:W-:Y:S01]  /*4d10*/  FMNMX.FTZ R164, R9, R164, !PT ;  /* 0x000000a409a47209 */ /* 0x010fe20007810000 */
[----:B------:R-:W-:-:S02]  /*4d20*/  UIADD3 UR6, UPT, UPT, UR6, 0x1, URZ ;  /* 0x0000000106067890 */ /* 0x000fc4000fffe0ff */
[----:B------:R-:W1:Y:S01]  /*4d30*/  SHFL.BFLY PT, R3, R4, 0x1, 0x1f ;  /* 0x0c201f0004037f89 */ /* 0x000e6200000e0000 */
[----:B------:R-:W-:Y:S01]  /*4d40*/  LOP3.LUT R10, R240, UR26, R13, 0x96, !PT ;  /* 0x0000001af00a7c12 */ /* 0x000fe2000f8e960d */
[----:B--2---:R-:W-:Y:S01]  /*4d50*/  FMUL.FTZ R213, R164, UR4 ;  /* 0x00000004a4d57c20 */ /* 0x004fe20008410000 */
[----:B------:R-:W-:Y:S01]  /*4d60*/  LOP3.LUT R12, R12, UR23, R229, 0x96, !PT ;  /* 0x000000170c0c7c12 */ /* 0x000fe2000f8e96e5 */
[----:B------:R-:W2:Y:S01]  /*4d70*/  LDSM.16.MT88.4 R72, [R172+0x1a000] ;  /* 0x01a00000ac48783b */ /* 0x000ea20000004200 */
[----:B------:R-:W-:Y:S01]  /*4d80*/  FSETP.NEU.FTZ.AND P0, PT, R164, -INF , PT ;  /* 0xff800000a400780b */ /* 0x000fe20003f1d000 */
[----:B------:R-:W-:Y:S02]  /*4d90*/  IMAD.WIDE.U32 R10, R10, -0x2daee0ad, RZ ;  /* 0xd2511f530a0a7825 */ /* 0x000fe400078e00ff */
[----:B------:R-:W3:Y:S01]  /*4da0*/  LDSM.16.MT88.4 R104, [R172+0x1c000] ;  /* 0x01c00000ac68783b */ /* 0x000ee20000004200 */
[----:B------:R-:W-:Y:S01]  /*4db0*/  FSEL R213, R213, RZ, P0 ;  /* 0x000000ffd5d57208 */ /* 0x000fe20000000000 */
[----:B------:R-:W-:Y:S01]  /*4dc0*/  IMAD.WIDE.U32 R12, R12, -0x2daee0ad, RZ ;  /* 0xd2511f530c0c7825 */ /* 0x000fe200078e00ff */
[----:B------:R-:W-:Y:S01]  /*4dd0*/  LOP3.LUT R5, R234, UR15, R11, 0x96, !PT ;  /* 0x0000000fea057c12 */ /* 0x000fe2000f8e960b */
[----:B------:R-:W4:Y:S02]  /*4de0*/  LDSM.16.MT88.4 R136, [R172+0x1e000] ;  /* 0x01e00000ac88783b */ /* 0x000f240000004200 */
        /* <DEDUP_REMOVED lines=8> */
[----:B------:R-:W-:Y:S02]  /*4e70*/  LDSM.16.MT88.4 R80, [R196+0x1a000] ;  /* 0x01a00000c450783b */ /* 0x000fe40000004200 */
[--C-:B------:R-:W-:Y:S01]  /*4e80*/  FFMA.FTZ R181, R25, UR4, -R213.reuse ;  /* 0x0000000419b57c23 */ /* 0x100fe200080108d5 */
[----:B-1----:R-:W-:Y:S01]  /*4e90*/  FMNMX.FTZ R3, R4, R3, !PT ;  /* 0x0000000304037209 */ /* 0x002fe20007810000 */
[----:B------:R-:W-:Y:S01]  /*4ea0*/  FFMA.FTZ R188, R28, UR4, -R213 ;  /* 0x000000041cbc7c23 */ /* 0x000fe200080108d5 */
[----:B------:R-:W-:Y:S01]  /*4eb0*/  LOP3.LUT R4, R228, UR22, R9, 0x96, !PT ;  /* 0x00000016e4047c12 */ /* 0x000fe2000f8e9609 */
[----:B------:R-:W-:Y:S01]  /*4ec0*/  LDSM.16.MT88.4 R88, [R195+0x1a000] ;  /* 0x01a00000c358783b */ /* 0x000fe20000004200 */
[----:B------:R-:W-:Y:S01]  /*4ed0*/  LOP3.LUT R8, R8, UR21, R11, 0x96, !PT ;  /* 0x0000001508087c12 */ /* 0x000fe2000f8e960b */
[C---:B------:R-:W-:Y:S01]  /*4ee0*/  FMUL.FTZ R174, R3.reuse, UR4 ;  /* 0x0000000403ae7c20 */ /* 0x040fe20008410000 */
[----:B------:R-:W-:Y:S01]  /*4ef0*/  FSETP.NEU.FTZ.AND P0, PT, R3, -INF , PT ;  /* 0xff8000000300780b */ /* 0x000fe20003f1d000 */
[----:B------:R-:W-:Y:S01]  /*4f00*/  IMAD.WIDE.U32 R4, R4, -0x2daee0ad, RZ ;  /* 0xd2511f5304047825 */ /* 0x000fe200078e00ff */
[----:B------:R-:W1:Y:S01]  /*4f10*/  MUFU.EX2 R189, R189 ;  /* 0x000000bd00bd7308 */ /* 0x000e620000000800 */
        /* <DEDUP_REMOVED lines=21> */
[----:B------:R-:W5:Y:S01]  /*5070*/  MUFU.EX2 R193, R193 ;  /* 0x000000c100c17308 */ /* 0x000f620000000800 */
[C---:B------:R-:W-:Y:S01]  /*5080*/  PRMT R4, R14.reuse, 0x7772, RZ ;  /* 0x000077720e047816 */ /* 0x040fe200000000ff */
[----:B------:R-:W-:Y:S01]  /*5090*/  LDSM.16.MT88.4 R140, [R196+0x1e000] ;  /* 0x01e00000c48c783b */ /* 0x000fe20000004200 */
[----:B------:R-:W-:Y:S01]  /*50a0*/  PRMT R146, R14, 0x7771, RZ ;  /* 0x000077710e927816 */ /* 0x000fe200000000ff */
[----:B------:R-:W-:Y:S01]  /*50b0*/  IMAD.MOV.U32 R25, RZ, RZ, R10 ;  /* 0x000000ffff197224 */ /* 0x000fe200078e000a */
[----:B------:R-:W-:Y:S01]  /*50c0*/  LOP3.LUT R6, R6, 0xff, RZ, 0xc0, !PT ;  /* 0x000000ff06067812 */ /* 0x000fe200078ec0ff */
[--C-:B------:R-:W-:Y:S01]  /*50d0*/  FFMA.FTZ R180, R26, UR4, -R174.reuse ;  /* 0x000000041ab47c23 */ /* 0x100fe200080108ae */
[C---:B------:R-:W-:Y:S01]  /*50e0*/  LOP3.LUT R144, R145.reuse, 0xffff, RZ, 0xc0, !PT ;  /* 0x0000ffff91907812 */ /* 0x040fe200078ec0ff */
[----:B------:R-:W-:Y:S01]  /*50f0*/  MUFU.EX2 R191, R191 ;  /* 0x000000bf00bf7308 */ /* 0x000fe20000000800 */
[----:B------:R-:W-:Y:S01]  /*5100*/  PRMT R5, R145, 0x7632, R5 ;  /* 0x0000763291057816 */ /* 0x000fe20000000005 */
[----:B------:R-:W-:Y:S01]  /*5110*/  FFMA.FTZ R179, R27, UR4, -R174 ;  /* 0x000000041bb37c23 */ /* 0x000fe200080108ae */
[----:B------:R-:W-:Y:S01]  /*5120*/  PRMT R147, R4, 0x5410, R147 ;  /* 0x0000541004937816 */ /* 0x000fe20000000093 */
[----:B------:R-:W-:Y:S01]  /*5130*/  FFMA.FTZ R184, R24, UR4, -R213 ;  /* 0x0000000418b87c23 */ /* 0x000fe200080108d5 */
[----:B------:R-:W-:Y:S01]  /*5140*/  PRMT R146, R6, 0x5410, R146 ;  /* 0x0000541006927816 */ /* 0x000fe20000000092 */
[----:B------:R-:W-:Y:S01]  /*5150*/  FFMA.FTZ R183, R30, UR4, -R174 ;  /* 0x000000041eb77c23 */ /* 0x000fe200080108ae */
[----:B------:R-:W-:Y:S01]  /*5160*/  LOP3.LUT R4, R145, 0xff, RZ, 0xc0, !PT ;  /* 0x000000ff91047812 */ /* 0x000fe200078ec0ff */
[----:B------:R-:W-:Y:S01]  /*5170*/  MUFU.EX2 R187, R187 ;  /* 0x000000bb00bb7308 */ /* 0x000fe20000000800 */
[----:B------:R-:W-:Y:S01]  /*5180*/  SHF.R.U32.HI R144, RZ, 0x8, R144 ;  /* 0x00000008ff907819 */ /* 0x000fe20000011690 */
[----:B------:R-:W-:Y:S01]  /*5190*/  FFMA.FTZ R182, R31, UR4, -R174 ;  /* 0x000000041fb67c23 */ /* 0x000fe200080108ae */
[----:B------:R-:W-:Y:S01]  /*51a0*/  SHF.R.U32.HI R145, RZ, 0x18, R145 ;  /* 0x00000018ff917819 */ /* 0x000fe20000011691 */
[----:B------:R-:W-:Y:S01]  /*51b0*/  LDSM.16.MT88.4 R12, [R172+0x1c800] ;  /* 0x01c80000ac0c783b */ /* 0x000fe20000004200 */
[----:B------:R-:W-:Y:S01]  /*51c0*/  LOP3.LUT R5, R5, 0xff, RZ, 0xc0, !PT ;  /* 0x000000ff05057812 */ /* 0x000fe200078ec0ff */
[--C-:B------:R-:W-:Y:S01]  /*51d0*/  FFMA.FTZ R200, R200, UR4, -R213.reuse ;  /* 0x00000004c8c87c23 */ /* 0x100fe200080108d5 */
[----:B------:R-:W-:Y:S01]  /*51e0*/  PRMT R144, R4, 0x5410, R144 ;  /* 0x0000541004907816 */ /* 0x000fe20000000090 */
[----:B------:R-:W2:Y:S01]  /*51f0*/  MUFU.EX2 R186, R186 ;  /* 0x000000ba00ba7308 */ /* 0x000ea20000000800 */
[--C-:B------:R-:W-:Y:S01]  /*5200*/  HSET2.LE.AND R146, R146, R173.reuse, PT ;  /* 0x000000ad92927233 */ /* 0x100fe20003803000 */
[----:B------:R-:W-:Y:S01]  /*5210*/  LDSM.16.MT88.4 R16, [R172+0x1a800] ;  /* 0x01a80000ac10783b */ /* 0x000fe20000004200 */
[----:B-1----:R-:W-:Y:S01]  /*5220*/  F2FP.F16.F32.PACK_AB R4, R189, R192 ;  /* 0x000000c0bd04723e */ /* 0x002fe200000000ff */
[----:B------:R-:W-:Y:S01]  /*5230*/  FFMA.FTZ R201, R201, UR4, -R213 ;  /* 0x00000004c9c97c23 */ /* 0x000fe200080108d5 */
[----:B------:R-:W-:Y:S01]  /*5240*/  LOP3.LUT R147, R147, 0xff00ff, RZ, 0xc0, !PT ;  /* 0x00ff00ff93937812 */ /* 0x000fe200078ec0ff */
[----:B------:R-:W-:Y:S01]  /*5250*/  LDSM.16.MT88.4 R32, [R197+0x18800] ;  /* 0x01880000c520783b */ /* 0x000fe20000004200 */
[----:B------:R-:W-:Y:S01]  /*5260*/  PRMT R145, R5, 0x5410, R145 ;  /* 0x0000541005917816 */ /* 0x000fe20000000091 */
[----:B------:R-:W1:Y:S01]  /*5270*/  MUFU.EX2 R190, R190 ;  /* 0x000000be00be7308 */ /* 0x000e620000000800 */
[----:B------:R-:W-:Y:S01]  /*5280*/  LOP3.LUT R146, R4, R146, RZ, 0xc0, !PT ;  /* 0x0000009204927212 */ /* 0x000fe200078ec0ff */
[----:B------:R-:W-:Y:S01]  /*5290*/  LDSM.16.MT88.4 R168, [R172+0x1e800] ;  /* 0x01e80000aca8783b */ /* 0x000fe20000004200 */
[--C-:B------:R-:W-:Y:S01]  /*52a0*/  HSET2.LE.AND R147, R147, R173.reuse, PT ;  /* 0x000000ad93937233 */ /* 0x100fe20003803000 */
[--C-:B------:R-:W-:Y:S01]  /*52b0*/  FFMA.FTZ R203, R203, UR4, -R174.reuse ;  /* 0x00000004cbcb7c23 */ /* 0x100fe200080108ae */
[--C-:B------:R-:W-:Y:S01]  /*52c0*/  HSET2.LE.AND R144, R144, R173.reuse, PT ;  /* 0x000000ad90907233 */ /* 0x100fe20003803000 */
[----:B------:R-:W-:Y:S01]  /*52d0*/  LDSM.16.MT88.4 R28, [R195+0x18800] ;  /* 0x01880000c31c783b */ /* 0x000fe20000004200 */
[----:B-----5:R-:W-:Y:S01]  /*52e0*/  F2FP.F16.F32.PACK_AB R5, R193, R194 ;  /* 0x000000c2c105723e */ /* 0x020fe200000000ff */
[----:B------:R-:W-:Y:S01]  /*52f0*/  MUFU.EX2 R180, R180 ;  /* 0x000000b400b47308 */ /* 0x000fe20000000800 */
[----:B--2---:R-:W-:Y:S01]  /*5300*/  F2FP.F16.F32.PACK_AB R6, R186, R187 ;  /* 0x000000bbba06723e */ /* 0x004fe200000000ff */
[--C-:B------:R-:W-:Y:S01]  /*5310*/  FFMA.FTZ R204, R204, UR4, -R174.reuse ;  /* 0x00000004cccc7c23 */ /* 0x100fe200080108ae */
[----:B------:R-:W-:Y:S01]  /*5320*/  HSET2.LE.AND R145, R145, R173, PT ;  /* 0x000000ad91917233 */ /* 0x000fe20003803000 */
[--C-:B------:R-:W-:Y:S01]  /*5330*/  FFMA.FTZ R198, R198, UR4, -R213.reuse ;  /* 0x00000004c6c67c23 */ /* 0x100fe200080108d5 */
[----:B------:R-:W-:Y:S01]  /*5340*/  LOP3.LUT R147, R6, R147, RZ, 0xc0, !PT ;  /* 0x0000009306937212 */ /* 0x000fe200078ec0ff */
[----:B------:R-:W-:Y:S01]  /*5350*/  FFMA.FTZ R199, R199, UR4, -R213 ;  /* 0x00000004c7c77c23 */ /* 0x000fe200080108d5 */
[----:B------:R-:W-:Y:S01]  /*5360*/  LOP3.LUT R144, R5, R144, RZ, 0xc0, !PT ;  /* 0x0000009005907212 */ /* 0x000fe200078ec0ff */
[----:B------:R-:W-:Y:S01]  /*5370*/  MUFU.EX2 R179, R179 ;  /* 0x000000b300b37308 */ /* 0x000fe20000000800 */
[----:B-1----:R-:W-:Y:S01]  /*5380*/  F2FP.F16.F32.PACK_AB R4, R190, R191 ;  /* 0x000000bfbe04723e */ /* 0x002fe200000000ff */
[--C-:B------:R-:W-:Y:S01]  /*5390*/  FFMA.FTZ R202, R202, UR4, -R174.reuse ;  /* 0x00000004caca7c23 */ /* 0x100fe200080108ae */
[----:B------:R-:W-:Y:S01]  /*53a0*/  LOP3.LUT R23, R8, UR7, R11, 0x96, !PT ;  /* 0x0000000708177c12 */ /* 0x000fe2000f8e960b */
[--C-:B------:R-:W-:Y:S01]  /*53b0*/  FFMA.FTZ R205, R205, UR4, -R174.reuse ;  /* 0x00000004cdcd7c23 */ /* 0x100fe200080108ae */
[----:B------:R-:W-:Y:S01]  /*53c0*/  LOP3.LUT R145, R4, R145, RZ, 0xc0, !PT ;  /* 0x0000009104917212 */ /* 0x000fe200078ec0ff */
[--C-:B------:R-:W-:Y:S01]  /*53d0*/  FFMA.FTZ R206, R206, UR4, -R174.reuse ;  /* 0x00000004cece7c23 */ /* 0x100fe200080108ae */
[----:B------:R-:W1:Y:S01]  /*53e0*/  LDSM.16.MT88.4 R4, [R195+0x1e000] ;  /* 0x01e00000c304783b */ /* 0x000e620000004200 */
[C---:B------:R-:W-:Y:S01]  /*53f0*/  PRMT R20, R10.reuse, 0x7771, RZ ;  /* 0x000077710a147816 */ /* 0x040fe200000000ff */
[----:B------:R-:W-:Y:S01]  /*5400*/  MUFU.EX2 R188, R188 ;  /* 0x000000bc00bc7308 */ /* 0x000fe20000000800 */
[C---:B------:R-:W-:Y:S01]  /*5410*/  PRMT R22, R10.reuse, 0x7773, RZ ;  /* 0x000077730a167816 */ /* 0x040fe200000000ff */
[----:B------:R-:W-:Y:S01]  /*5420*/  FFMA.FTZ R238, R175, UR4, -R174 ;  /* 0x00000004afee7c23 */ /* 0x000fe200080108ae */
[----:B------:R-:W-:Y:S01]  /*5430*/  PRMT R21, R10, 0x7772, RZ ;  /* 0x000077720a157816 */ /* 0x000fe200000000ff */
[C---:B------:R-:W-:Y:S01]  /*5440*/  HMMA.16816.F32 R36, R144.reuse, R40, RZ ;  /* 0x000000289024723c */ /* 0x040fe200000018ff */
[----:B------:R-:W2:Y:S01]  /*5450*/  LDSM.16.MT88.4 R8, [R172+0x18800] ;  /* 0x01880000ac08783b */ /* 0x000ea20000004200 */
[C---:B------:R-:W-:Y:S01]  /*5460*/  LOP3.LUT R26, R23.reuse, 0xffff, RZ, 0xc0, !PT ;  /* 0x0000ffff171a7812 */ /* 0x040fe200078ec0ff */
[----:B------:R-:W-:Y:S01]  /*5470*/  FFMA.FTZ R220, R220, UR4, -R213 ;  /* 0x00000004dcdc7c23 */ /* 0x000fe200080108d5 */
[----:B------:R-:W5:Y:S01]  /*5480*/  MUFU.EX2 R185, R185 ;  /* 0x000000b900b97308 */ /* 0x000f620000000800 */
[----:B------:R-:W-:Y:S01]  /*5490*/  PRMT R27, R23, 0x7632, R27 ;  /* 0x00007632171b7816 */ /* 0x000fe2000000001b */
        /* <DEDUP_REMOVED lines=9> */
[----:B------:R-:W-:Y:S01]  /*5530*/  SHF.R.U32.HI R26, RZ, 0x8, R26 ;  /* 0x00000008ff1a7819 */ /* 0x000fe2000001161a */
[C---:B------:R-:W-:Y:S01]  /*5540*/  HMMA.16816.F32 R68, R144.reuse, R72, RZ ;  /* 0x000000489044723c */ /* 0x040fe200000018ff */
[----:B------:R-:W-:Y:S01]  /*5550*/  LOP3.LUT R22, R21, 0xff00ff, RZ, 0xc0, !PT ;  /* 0x00ff00ff15167812 */ /* 0x000fe200078ec0ff */
[--C-:B------:R-:W-:Y:S01]  /*5560*/  FFMA.FTZ R212, R212, UR4, -R174.reuse ;  /* 0x00000004d4d47c23 */ /* 0x100fe200080108ae */
[----:B------:R-:W-:Y:S01]  /*5570*/  FFMA.FTZ R209, R209, UR4, -R174 ;  /* 0x00000004d1d17c23 */ /* 0x000fe200080108ae */
[----:B------:R-:W-:Y:S01]  /*5580*/  MUFU.EX2 R181, R181 ;  /* 0x000000b500b57308 */ /* 0x000fe20000000800 */
[----:B-----5:R-:W-:Y:S01]  /*5590*/  F2FP.F16.F32.PACK_AB R21, R185, R188 ;  /* 0x000000bcb915723e */ /* 0x020fe200000000ff */
[----:B------:R-:W-:Y:S01]  /*55a0*/  FADD.FTZ R193, R194, R193 ;  /* 0x000000c1c2c17221 */ /* 0x000fe20000010000 */
[----:B------:R-:W-:Y:S01]  /*55b0*/  FADD.FTZ R190, R191, R190 ;  /* 0x000000bebfbe7221 */ /* 0x000fe20000010000 */
[C---:B---3--:R-:W-:Y:S02]  /*55c0*/  HMMA.16816.F32 R100, R144.reuse, R104, RZ ;  /* 0x000000689064723c */ /* 0x048fe400000018ff */
[----:B------:R-:W-:Y:S01]  /*55d0*/  FADD.FTZ R192, R192, R193 ;  /* 0x000000c1c0c07221 */ /* 0x000fe20000010000 */
[----:B------:R-:W-:Y:S01]  /*55e0*/  FADD.FTZ R190, R187, R190 ;  /* 0x000000bebbbe7221 */ /* 0x000fe20000010000 */
[----:B------:R-:W3:Y:S02]  /*55f0*/  MUFU.EX2 R183, R183 ;  /* 0x000000b700b77308 */ /* 0x000ee40000000800 */
[----:B------:R-:W-:Y:S01]  /*5600*/  FADD.FTZ R192, R189, R192 ;  /* 0x000000c0bdc07221 */ /* 0x000fe20000010000 */
[----:B------:R-:W-:Y:S01]  /*5610*/  FADD.FTZ R186, R186, R190 ;  /* 0x000000bebaba7221 */ /* 0x000fe20000010000 */
[----:B----4-:R-:W-:Y:S02]  /*5620*/  HMMA.16816.F32 R132, R144, R136, RZ ;  /* 0x000000889084723c */ /* 0x010fe400000018ff */
[----:B------:R-:W-:-:S02]  /*5630*/  FADD.FTZ R188, R188, R192 ;  /* 0x000000c0bcbc7221 */ /* 0x000fc40000010000 */
[----:B------:R-:W4:Y:S02]  /*5640*/  MUFU.EX2 R182, R182 ;  /* 0x000000b600b67308 */ /* 0x000f240000000800 */
[----:B------:R-:W-:Y:S02]  /*5650*/  FADD.FTZ R188, R185, R188 ;  /* 0x000000bcb9bc7221 */ /* 0x000fe40000010000 */
[C---:B-1----:R-:W-:Y:S01]  /*5660*/  HMMA.16816.F32 R148, R144.reuse, R4, RZ ;  /* 0x000000049094723c */ /* 0x042fe200000018ff */
[----:B------:R-:W-:Y:S02]  /*5670*/  LOP3.LUT R5, R27, 0xff, RZ, 0xc0, !PT ;  /* 0x000000ff1b057812 */ /* 0x000fe400078ec0ff */
[----:B------:R-:W-:Y:S01]  /*5680*/  PRMT R4, R25, 0x5410, R20 ;  /* 0x0000541019047816 */ /* 0x000fe20000000014 */
[----:B------:R-:W-:Y:S01]  /*5690*/  MUFU.EX2 R200, R200 ;  /* 0x000000c800c87308 */ /* 0x000fe20000000800 */
[----:B------:R-:W-:Y:S01]  /*56a0*/  PRMT R20, R24, 0x5410, R26 ;  /* 0x0000541018147816 */ /* 0x000fe2000000001a */
[----:B---3--:R-:W-:Y:S01]  /*56b0*/  FADD.FTZ R186, R183, R186 ;  /* 0x000000bab7ba7221 */ /* 0x008fe20000010000 */
[----:B------:R-:W-:Y:S01]  /*56c0*/  PRMT R5, R5, 0x5410, R23 ;  /* 0x0000541005057816 */ /* 0x000fe20000000017 */
[----:B------:R-:W-:Y:S01]  /*56d0*/  HMMA.16816.F32 R160, R144, R156, RZ ;  /* 0x0000009c90a0723c */ /* 0x000fe200000018ff */
[--C-:B------:R-:W-:Y:S01]  /*56e0*/  HSET2.LE.AND R23, R4, R173.reuse, PT ;  /* 0x000000ad04177233 */ /* 0x100fe20003803000 */
[----:B------:R-:W-:Y:S01]  /*56f0*/  LDSM.16.MT88.4 R24, [R197+0x1a800] ;  /* 0x01a80000c518783b */ /* 0x000fe20000004200 */
[--C-:B------:R-:W-:Y:S01]  /*5700*/  HSET2.LE.AND R4, R22, R173.reuse, PT ;  /* 0x000000ad16047233 */ /* 0x100fe20003803000 */
[----:B------:R-:W-:Y:S01]  /*5710*/  MUFU.EX2 R201, R201 ;  /* 0x000000c900c97308 */ /* 0x000fe20000000800 */
[----:B------:R-:W-:-:S02]  /*5720*/  HSET2.LE.AND R20, R20, R173, PT ;  /* 0x000000ad14147233 */ /* 0x000fc40003803000 */
[----:B------:R-:W-:Y:S01]  /*5730*/  HSET2.LE.AND R5, R5, R173, PT ;  /* 0x000000ad05057233 */ /* 0x000fe20003803000 */
[C---:B------:R-:W-:Y:S01]  /*5740*/  HMMA.16816.F32 R44, R144.reuse, R48, RZ ;  /* 0x00000030902c723c */ /* 0x040fe200000018ff */
[C---:B----4-:R-:W-:Y:S01]  /*5750*/  F2FP.F16.F32.PACK_AB R22, R182.reuse, R183 ;  /* 0x000000b7b616723e */ /* 0x050fe200000000ff */
[----:B------:R-:W-:Y:S02]  /*5760*/  FADD.FTZ R182, R182, R186 ;  /* 0x000000bab6b67221 */ /* 0x000fe40000010000 */
[----:B------:R-:W-:Y:S01]  /*5770*/  MUFU.EX2 R203, R203 ;  /* 0x000000cb00cb7308 */ /* 0x000fe20000000800 */
[----:B------:R-:W-:Y:S01]  /*5780*/  LOP3.LUT R5, R22, R5, RZ, 0xc0, !PT ;  /* 0x0000000516057212 */ /* 0x000fe200078ec0ff */
[----:B------:R-:W-:Y:S02]  /*5790*/  FADD.FTZ R182, R180, R182 ;  /* 0x000000b6b4b67221 */ /* 0x000fe40000010000 */
        /* <DEDUP_REMOVED lines=9> */
[----:B------:R-:W3:Y:S04]  /*5830*/  MUFU.EX2 R205, R205 ;  /* 0x000000cd00cd7308 */ /* 0x000ee80000000800 */
        /* <DEDUP_REMOVED lines=13> */
[----:B------:R-:W4:Y:S04]  /*5910*/  MUFU.EX2 R212, R212 ;  /* 0x000000d400d47308 */ /* 0x000f280000000800 */
        /* <DEDUP_REMOVED lines=22> */
[----:B------:R-:W1:Y:S05]  /*5a80*/  LDSM.16.MT88.4 R20, [R197+0x1c800] ;  /* 0x01c80000c514783b */ /* 0x000e6a0000004200 */
[C---:B--2---:R-:W-:Y:S08]  /*5a90*/  HMMA.16816.F32 R36, R4.reuse, R8, R36 ;  /* 0x000000080424723c */ /* 0x044ff00000001824 */
        /* <DEDUP_REMOVED lines=8> */
[----:B-1----:R-:W-:Y:S01]  /*5b20*/  HMMA.16816.F32 R92, R4, R20, R92 ;  /* 0x00000014045c723c */ /* 0x002fe2000000185c */
[----:B------:R-:W-:Y:S01]  /*5b30*/  IMAD.U32 R20, RZ, RZ, UR6 ;  /* 0x00000006ff147e24 */ /* 0x000fe2000f8e00ff */
[----:B------:R-:W-:-:S04]  /*5b40*/  UMOV UR6, 0xffffffff ;  /* 0xffffffff00067882 */ /* 0x000fc80000000000 */
[----:B------:R-:W-:Y:S02]  /*5b50*/  LOP3.LUT R20, R20, UR31, R237, 0x96, !PT ;  /* 0x0000001f14147c12 */ /* 0x000fe4000f8e96ed */
[----:B--2---:R-:W-:Y:S03]  /*5b60*/  HMMA.16816.F32 R44, R4, R8, R44 ;  /* 0x00000008042c723c */ /* 0x004fe6000000182c */
[----:B------:R-:W-:-:S05]  /*5b70*/  IMAD.WIDE.U32 R20, R20, -0x326172a9, RZ ;  /* 0xcd9e8d5714147825 */ /* 0x000fca00078e00ff */
[----:B------:R-:W-:Y:S01]  /*5b80*/  HMMA.16816.F32 R48, R4, R10, R48 ;  /* 0x0000000a0430723c */ /* 0x000fe20000001830 */
[----:B------:R-:W1:Y:S01]  /*5b90*/  LDSM.16.MT88.4 R8, [R196+0x1c800] ;  /* 0x01c80000c408783b */ /* 0x000e620000004200 */
[----:B------:R-:W-:-:S06]  /*5ba0*/  LOP3.LUT R20, R20, UR23, R229, 0x96, !PT ;  /* 0x0000001714147c12 */ /* 0x000fcc000f8e96e5 */
[C---:B---3--:R-:W-:Y:S08]  /*5bb0*/  HMMA.16816.F32 R84, R4.reuse, R12, R84 ;  /* 0x0000000c0454723c */ /* 0x048ff00000001854 */
[C---:B------:R-:W-:Y:S01]  /*5bc0*/  HMMA.16816.F32 R88, R4.reuse, R14, R88 ;  /* 0x0000000e0458723c */ /* 0x040fe20000001858 */
[----:B------:R-:W2:Y:S07]  /*5bd0*/  LDSM.16.MT88.4 R12, [R197+0x1e800] ;  /* 0x01e80000c50c783b */ /* 0x000eae0000004200 */
[----:B------:R-:W-:Y:S01]  /*5be0*/  HMMA.16816.F32 R156, R4, R34, R156 ;  /* 0x00000022049c723c */ /* 0x000fe2000000189c */
[----:B------:R-:W-:Y:S01]  /*5bf0*/  LOP3.LUT R34, R240, UR26, R21, 0x96, !PT ;  /* 0x0000001af0227c12 */ /* 0x000fe2000f8e9615 */
[----:B------:R-:W-:-:S04]  /*5c00*/  IMAD.WIDE.U32 R20, R20, -0x2daee0ad, RZ ;  /* 0xd2511f5314147825 */ /* 0x000fc800078e00ff */
[----:B------:R-:W-:Y:S02]  /*5c10*/  IMAD.WIDE.U32 R34, R34, -0x2daee0ad, RZ ;  /* 0xd2511f5322227825 */ /* 0x000fe400078e00ff */
[----:B------:R-:W-:Y:S03]  /*5c20*/  HMMA.16816.F32 R160, R4, R32, R160 ;  /* 0x0000002004a0723c */ /* 0x000fe600000018a0 */
[----:B------:R-:W-:Y:S02]  /*5c30*/  LOP3.LUT R32, R234, UR15, R35, 0x96, !PT ;  /* 0x0000000fea207c12 */ /* 0x000fe4000f8e9623 */
[----:B------:R-:W-:-:S03]  /*5c40*/  LOP3.LUT R34, R34, UR14, R21, 0x96, !PT ;  /* 0x0000000e22227c12 */ /* 0x000fc6000f8e9615 */
[----:B----4-:R-:W-:Y:S01]  /*5c50*/  HMMA.16816.F32 R76, R4, R16, R76 ;  /* 0x00000010044c723c */ /* 0x010fe2000000184c */
[----:B------:R-:W-:-:S04]  /*5c60*/  IMAD.WIDE.U32 R32, R32, -0x326172a9, RZ ;  /* 0xcd9e8d5720207825 */ /* 0x000fc800078e00ff */
[----:B------:R-:W-:-:S03]  /*5c70*/  IMAD.WIDE.U32 R34, R34, -0x326172a9, RZ ;  /* 0xcd9e8d5722227825 */ /* 0x000fc600078e00ff */
[----:B-1----:R-:W-:Y:S02]  /*5c80*/  HMMA.16816.F32 R108, R4, R8, R108 ;  /* 0x00000008046c723c */ /* 0x002fe4000000186c */
[----:B------:R-:W-:-:S06]  /*5c90*/  LOP3.LUT R32, R32, UR21, R35, 0x96, !PT ;  /* 0x0000001520207c12 */ /* 0x000fcc000f8e9623 */
[C---:B------:R-:W-:Y:S01]  /*5ca0*/  HMMA.16816.F32 R112, R4.reuse, R10, R112 ;  /* 0x0000000a0470723c */ /* 0x040fe20000001870 */
[----:B------:R-:W1:Y:S07]  /*5cb0*/  LDSM.16.MT88.4 R8, [R196+0x1e800] ;  /* 0x01e80000c408783b */ /* 0x000e6e0000004200 */
[C---:B------:R-:W-:Y:S01]  /*5cc0*/  HMMA.16816.F32 R80, R4.reuse, R18, R80 ;  /* 0x000000120450723c */ /* 0x040fe20000001850 */
[----:B------:R-:W3:Y:S07]  /*5cd0*/  LDSM.16.MT88.4 R16, [R195+0x1c800] ;  /* 0x01c80000c310783b */ /* 0x000eee0000004200 */
[----:B------:R-:W-:Y:S01]  /*5ce0*/  HMMA.16816.F32 R132, R4, R168, R132 ;  /* 0x000000a80484723c */ /* 0x000fe20000001884 */
[----:B------:R-:W-:Y:S01]  /*5cf0*/  LOP3.LUT R168, R228, UR22, R33, 0x96, !PT ;  /* 0x00000016e4a87c12 */ /* 0x000fe2000f8e9621 */
[----:B------:R-:W-:-:S04]  /*5d00*/  IMAD.WIDE.U32 R32, R32, -0x2daee0ad, RZ ;  /* 0xd2511f5320207825 */ /* 0x000fc800078e00ff */
[----:B------:R-:W-:Y:S02]  /*5d10*/  IMAD.WIDE.U32 R168, R168, -0x2daee0ad, RZ ;  /* 0xd2511f53a8a87825 */ /* 0x000fe400078e00ff */
[C---:B------:R-:W-:Y:S08]  /*5d20*/  HMMA.16816.F32 R52, R4.reuse, R28, R52 ;  /* 0x0000001c0434723c */ /* 0x040ff00000001834 */
[C---:B------:R-:W-:Y:S01]  /*5d30*/  HMMA.16816.F32 R56, R4.reuse, R30, R56 ;  /* 0x0000001e0438723c */ /* 0x040fe20000001838 */
[----:B------:R-:W4:Y:S07]  /*5d40*/  LDSM.16.MT88.4 R28, [R195+0x1e800] ;  /* 0x01e80000c31c783b */ /* 0x000f2e0000004200 */
[----:B--2---:R-:W-:Y:S01]  /*5d50*/  HMMA.16816.F32 R124, R4, R12, R124 ;  /* 0x0000000c047c723c */ /* 0x004fe2000000187c */
[----:B------:R-:W-:-:S02]  /*5d60*/  LOP3.LUT R12, R168, UR12, R33, 0x96, !PT ;  /* 0x0000000ca80c7c12 */ /* 0x000fc4000f8e9621 */
[----:B------:R-:W-:-:S03]  /*5d70*/  LOP3.LUT R168, R20, UR13, R169, 0x96, !PT ;  /* 0x0000000d14a87c12 */ /* 0x000fc6000f8e96a9 */
[----:B------:R-:W-:Y:S02]  /*5d80*/  IMAD.WIDE.U32 R12, R12, -0x326172a9, RZ ;  /* 0xcd9e8d570c0c7825 */ /* 0x000fe400078e00ff */
[----:B------:R-:W-:Y:S02]  /*5d90*/  HMMA.16816.F32 R128, R4, R14, R128 ;  /* 0x0000000e0480723c */ /* 0x000fe40000001880 */
[----:B------:R-:W-:Y:S01]  /*5da0*/  IMAD.MOV.U32 R15, RZ, RZ, R12 ;  /* 0x000000ffff0f7224 */ /* 0x000fe200078e000c */
[----:B------:R-:W-:Y:S01]  /*5db0*/  PRMT R14, R12, 0x7771, RZ ;  /* 0x000077710c0e7816 */ /* 0x000fe200000000ff */
[----:B------:R-:W-:-:S03]  /*5dc0*/  IMAD.WIDE.U32 R168, R168, -0x326172a9, RZ ;  /* 0xcd9e8d57a8a87825 */ /* 0x000fc600078e00ff */
[----:B------:R-:W-:Y:S01]  /*5dd0*/  LOP3.LUT R15, R15, 0xff, RZ, 0xc0, !PT ;  /* 0x000000ff0f0f7812 */ /* 0x000fe200078ec0ff */
[C---:B-1----:R-:W-:Y:S01]  /*5de0*/  HMMA.16816.F32 R152, R4.reuse, R8, R152 ;  /* 0x000000080498723c */ /* 0x042fe20000001898 */
[----:B------:R-:W-:Y:S02]  /*5df0*/  LOP3.LUT R13, R168, UR16, R13, 0x96, !PT ;  /* 0x00000010a80d7c12 */ /* 0x000fe4000f8e960d */
[----:B------:R-:W-:Y:S02]  /*5e00*/  PRMT R8, R15, 0x5410, R14 ;  /* 0x000054100f087816 */ /* 0x000fe4000000000e */
[C---:B------:R-:W-:Y:S02]  /*5e10*/  LOP3.LUT R15, R13.reuse, 0xffff, RZ, 0xc0, !PT ;  /* 0x0000ffff0d0f7812 */ /* 0x040fe400078ec0ff */
[----:B------:R-:W-:Y:S01]  /*5e20*/  PRMT R9, R13, 0x7632, R9 ;  /* 0x000076320d097816 */ /* 0x000fe20000000009 */
[----:B---3--:R-:W-:Y:S01]  /*5e30*/  HMMA.16816.F32 R116, R4, R16, R116 ;  /* 0x000000100474723c */ /* 0x008fe20000001874 */
[----:B------:R-:W-:-:S02]  /*5e40*/  PRMT R16, R12, 0x7773, RZ ;  /* 0x000077730c107816 */ /* 0x000fc400000000ff */
[----:B------:R-:W-:Y:S02]  /*5e50*/  PRMT R12, R12, 0x7772, RZ ;  /* 0x000077720c0c7816 */ /* 0x000fe400000000ff */
[----:B------:R-:W-:Y:S02]  /*5e60*/  LOP3.LUT R14, R13, 0xff, RZ, 0xc0, !PT ;  /* 0x000000ff0d0e7812 */ /* 0x000fe400078ec0ff */
[----:B------:R-:W-:Y:S01]  /*5e70*/  SHF.R.U32.HI R15, RZ, 0x8, R15 ;  /* 0x00000008ff0f7819 */ /* 0x000fe2000001160f */
[----:B------:R-:W-:Y:S01]  /*5e80*/  HMMA.16816.F32 R120, R4, R18, R120 ;  /* 0x000000120478723c */ /* 0x000fe20000001878 */
[----:B------:R-:W-:Y:S02]  /*5e90*/  LOP3.LUT R9, R9, 0xff, RZ, 0xc0, !PT ;  /* 0x000000ff09097812 */ /* 0x000fe400078ec0ff */
[----:B------:R-:W-:Y:S02]  /*5ea0*/  SHF.R.U32.HI R13, RZ, 0x18, R13 ;  /* 0x00000018ff0d7819 */ /* 0x000fe4000001160d */
[----:B------:R-:W-:-:S02]  /*5eb0*/  PRMT R12, R12, 0x5410, R16 ;  /* 0x000054100c0c7816 */ /* 0x000fc40000000010 */
[----:B------:R-:W-:Y:S01]  /*5ec0*/  PRMT R15, R14, 0x5410, R15 ;  /* 0x000054100e0f7816 */ /* 0x000fe2000000000f */
[C---:B------:R-:W-:Y:S01]  /*5ed0*/  HMMA.16816.F32 R140, R4.reuse, R10, R140 ;  /* 0x0000000a048c723c */ /* 0x040fe2000000188c */
[----:B------:R-:W1:Y:S01]  /*5ee0*/  LDSM.16.MT88.4 R16, [R172+0x1d000] ;  /* 0x01d00000ac10783b */ /* 0x000e620000004200 */
[----:B------:R-:W-:Y:S02]  /*5ef0*/  PRMT R13, R9, 0x5410, R13 ;  /* 0x00005410090d7816 */ /* 0x000fe4000000000d */
[--C-:B------:R-:W-:Y:S02]  /*5f00*/  HSET2.LE.AND R14, R8, R173.reuse, PT ;  /* 0x000000ad080e7233 */ /* 0x100fe40003803000 */
[----:B------:R-:W2:Y:S01]  /*5f10*/  LDSM.16.MT88.4 R8, [R172+0x1f000] ;  /* 0x01f00000ac08783b */ /* 0x000ea20000004200 */
[----:B------:R-:W-:Y:S01]  /*5f20*/  LOP3.LUT R12, R12, 0xff00ff, RZ, 0xc0, !PT ;  /* 0x00ff00ff0c0c7812 */ /* 0x000fe200078ec0ff */
[----:B------:R-:W-:Y:S01]  /*5f30*/  HMMA.16816.F32 R136, R4, R170, R136 ;  /* 0x000000aa0488723c */ /* 0x000fe20000001888 */
[----:B------:R-:W-:-:S02]  /*5f40*/  HSET2.LE.AND R13, R13, R173, PT ;  /* 0x000000ad0d0d7233 */ /* 0x000fc40003803000 */
[----:B------:R-:W-:Y:S02]  /*5f50*/  LOP3.LUT R34, R34, UR17, R169, 0x96, !PT ;  /* 0x0000001122227c12 */ /* 0x000fe4000f8e96a9 */
[----:B------:R-:W-:Y:S01]  /*5f60*/  HSET2.LE.AND R12, R12, R173, PT ;  /* 0x000000ad0c0c7233 */ /* 0x000fe20003803000 */
[----:B------:R-:W-:Y:S02]  /*5f70*/  LDSM.16.MT88.4 R168, [R197+0x1d800] ;  /* 0x01d80000c5a8783b */ /* 0x000fe40000004200 */
[----:B------:R-:W-:Y:S01]  /*5f80*/  HMMA.16816.F32 R60, R4, R24, R60 ;  /* 0x00000018043c723c */ /* 0x000fe2000000183c */
[----:B------:R-:W-:-:S05]  /*5f90*/  IMAD.WIDE.U32 R34, R34, -0x2daee0ad, RZ ;  /* 0xd2511f5322227825 */ /* 0x000fca00078e00ff */
[----:B------:R-:W-:Y:S02]  /*5fa0*/  LOP3.LUT R32, R32, UR7, R35, 0x96, !PT ;  /* 0x0000000720207c12 */ /* 0x000fe4000f8e9623 */
[C---:B------:R-:W-:Y:S01]  /*5fb0*/  HMMA.16816.F32 R64, R4.reuse, R26, R64 ;  /* 0x0000001a0440723c */ /* 0x040fe20000001840 */
[----:B------:R-:W-:Y:S07]  /*5fc0*/  LDSM.16.MT88.4 R24, [R172+0x1b000] ;  /* 0x01b00000ac18783b */ /* 0x000fee0000004200 */
[C---:B------:R-:W-:Y:S01]  /*5fd0*/  HMMA.16816.F32 R96, R4.reuse, R22, R96 ;  /* 0x000000160460723c */ /* 0x040fe20000001860 */
[----:B------:R-:W-:Y:S07]  /*5fe0*/  LDSM.16.MT88.4 R20, [R172+0x19000] ;  /* 0x01900000ac14783b */ /* 0x000fee0000004200 */
[----:B----4-:R-:W-:Y:S01]  /*5ff0*/  HMMA.16816.F32 R148, R4, R28, R148 ;  /* 0x0000001c0494723c */ /* 0x010fe20000001894 */
[----:B------:R-:W-:-:S02]  /*6000*/  F2FP.F16.F32.PACK_AB R28, R201, R200 ;  /* 0x000000c8c91c723e */ /* 0x000fc400000000ff */
[----:B------:R-:W-:Y:S02]  /*6010*/  F2FP.F16.F32.PACK_AB R29, R204, R203 ;  /* 0x000000cbcc1d723e */ /* 0x000fe400000000ff */
[----:B------:R-:W-:Y:S02]  /*6020*/  LOP3.LUT R14, R28, R14, RZ, 0xc0, !PT ;  /* 0x0000000e1c0e7212 */ /* 0x000fe400078ec0ff */
[----:B------:R-:W-:Y:S01]  /*6030*/  F2FP.F16.F32.PACK_AB R28, R199, R198 ;  /* 0x000000c6c71c723e */ /* 0x000fe200000000ff */
[----:B------:R-:W-:Y:S01]  /*6040*/  HMMA.16816.F32 R144, R4, R30, R144 ;  /* 0x0000001e0490723c */ /* 0x000fe20000001890 */
[----:B------:R-:W3:Y:S01]  /*6050*/  LDSM.16.MT88.4 R4, [R197+0x19000] ;  /* 0x01900000c504783b */ /* 0x000ee20000004200 */
[----:B------:R-:W-:Y:S01]  /*6060*/  HSET2.LE.AND R30, R15, R173, PT ;  /* 0x000000ad0f1e7233 */ /* 0x000fe20003803000 */
[----:B------:R-:W-:Y:S01]  /*6070*/  FADD.FTZ R198, R198, R184 ;  /* 0x000000b8c6c67221 */ /* 0x000fe20000010000 */
[C---:B------:R-:W-:Y:S01]  /*6080*/  F2FP.F16.F32.PACK_AB R31, R205.reuse, R202 ;  /* 0x000000cacd1f723e */ /* 0x040fe200000000ff */
[----:B------:R-:W-:Y:S01]  /*6090*/  FADD.FTZ R205, R205, R179 ;  /* 0x000000b3cdcd7221 */ /* 0x000fe20000010000 */
[----:B------:R-:W-:Y:S01]  /*60a0*/  LOP3.LUT R15, R29, R12, RZ, 0xc0, !PT ;  /* 0x0000000c1d0f7212 */ /* 0x000fe200078ec0ff */
[----:B------:R-:W-:Y:S01]  /*60b0*/  FADD.FTZ R198, R199, R198 ;  /* 0x000000c6c7c67221 */ /* 0x000fe20000010000 */
[----:B------:R-:W-:Y:S01]  /*60c0*/  LOP3.LUT R12, R28, R30, RZ, 0xc0, !PT ;  /* 0x0000001e1c0c7212 */ /* 0x000fe200078ec0ff */
[----:B------:R-:W-:Y:S01]  /*60d0*/  FADD.FTZ R205, R203, R205 ;  /* 0x000000cdcbcd7221 */ /* 0x000fe20000010000 */
[----:B------:R-:W-:Y:S01]  /*60e0*/  LOP3.LUT R13, R31, R13, RZ, 0xc0, !PT ;  /* 0x0000000d1f0d7212 */ /* 0x000fe200078ec0ff */
[----:B------:R-:W-:Y:S01]  /*60f0*/  FADD.FTZ R200, R200, R198 ;  /* 0x000000c6c8c87221 */ /* 0x000fe20000010000 */
[----:B------:R-:W-:Y:S01]  /*6100*/  LDSM.16.MT88.4 R28, [R195+0x19000] ;  /* 0x01900000c31c783b */ /* 0x000fe20000004200 */
[----:B------:R-:W-:-:S02]  /*6110*/  FADD.FTZ R204, R204, R205 ;  /* 0x000000cdcccc7221 */ /* 0x000fc40000010000 */
[----:B------:R-:W-:Y:S02]  /*6120*/  FADD.FTZ R200, R201, R200 ;  /* 0x000000c8c9c87221 */ /* 0x000fe40000010000 */
[----:B-1----:R-:W-:Y:S01]  /*6130*/  HMMA.16816.F32 R100, R12, R16, R100 ;  /* 0x000000100c64723c */ /* 0x002fe20000001864 */
[----:B------:R-:W-:-:S04]  /*6140*/  FADD.FTZ R204, R212, R204 ;  /* 0x000000ccd4cc7221 */ /* 0x000fc80000010000 */
[----:B-----5:R-:W-:-:S03]  /*6150*/  FADD.FTZ R204, R209, R204 ;  /* 0x000000ccd1cc7221 */ /* 0x020fc60000010000 */
[----:B------:R-:W-:Y:S01]  /*6160*/  HMMA.16816.F32 R104, R12, R18, R104 ;  /* 0x000000120c68723c */ /* 0x000fe20000001868 */
[----:B------:R-:W1:Y:S01]  /*6170*/  LDSM.16.MT88.4 R16, [R197+0x1b000] ;  /* 0x01b00000c510783b */ /* 0x000e620000004200 */
[----:B------:R-:W-:-:S06]  /*6180*/  FADD.FTZ R204, R206, R204 ;  /* 0x000000cccecc7221 */ /* 0x000fcc0000010000 */
        /* <DEDUP_REMOVED lines=18> */
[C---:B------:R-:W-:Y:S08]  /*62b0*/  HMMA.16816.F32 R52, R12.reuse, R28, R52 ;  /* 0x0000001c0c34723c */ /* 0x040ff00000001834 */
[C---:B------:R-:W-:Y:S01]  /*62c0*/  HMMA.16816.F32 R56, R12.reuse, R30, R56 ;  /* 0x0000001e0c38723c */ /* 0x040fe20000001838 */
[----:B------:R-:W5:Y:S07]  /*62d0*/  LDSM.16.MT88.4 R28, [R195+0x1f000] ;  /* 0x01f00000c31c783b */ /* 0x000f6e0000004200 */
[----:B-1----:R-:W-:Y:S01]  /*62e0*/  HMMA.16816.F32 R120, R12, R18, R120 ;  /* 0x000000120c78723c */ /* 0x002fe20000001878 */
[----:B------:R-:W-:Y:S01]  /*62f0*/  IMAD.MOV.U32 R18, RZ, RZ, R34 ;  /* 0x000000ffff127224 */ /* 0x000fe200078e0022 */
[----:B------:R-:W-:-:S04]  /*6300*/  LOP3.LUT R19, R32, 0xffff, RZ, 0xc0, !PT ;  /* 0x0000ffff20137812 */ /* 0x000fc800078ec0ff */
[----:B------:R-:W-:Y:S02]  /*6310*/  LOP3.LUT R18, R18, 0xff, RZ, 0xc0, !PT ;  /* 0x000000ff12127812 */ /* 0x000fe400078ec0ff */
[----:B------:R-:W-:Y:S01]  /*6320*/  HMMA.16816.F32 R116, R12, R16, R116 ;  /* 0x000000100c74723c */ /* 0x000fe20000001874 */
[C---:B------:R-:W-:Y:S02]  /*6330*/  PRMT R16, R34.reuse, 0x7772, RZ ;  /* 0x0000777222107816 */ /* 0x040fe400000000ff */
[----:B------:R-:W-:Y:S02]  /*6340*/  PRMT R17, R34, 0x7771, RZ ;  /* 0x0000777122117816 */ /* 0x000fe400000000ff */
[----:B------:R-:W-:-:S03]  /*6350*/  SHF.R.U32.HI R19, RZ, 0x8, R19 ;  /* 0x00000008ff137819 */ /* 0x000fc60000011613 */
[----:B--2---:R-:W-:Y:S01]  /*6360*/  HMMA.16816.F32 R124, R12, R8, R124 ;  /* 0x000000080c7c723c */ /* 0x004fe2000000187c */
[----:B------:R-:W-:-:S04]  /*6370*/  PRMT R8, R34, 0x7773, RZ ;  /* 0x0000777322087816 */ /* 0x000fc800000000ff */
[----:B------:R-:W-:-:S03]  /*6380*/  PRMT R16, R16, 0x5410, R8 ;  /* 0x0000541010107816 */ /* 0x000fc60000000008 */
[C---:B---3--:R-:W-:Y:S01]  /*6390*/  HMMA.16816.F32 R152, R12.reuse, R4, R152 ;  /* 0x000000040c98723c */ /* 0x048fe20000001898 */
[C---:B------:R-:W-:Y:S02]  /*63a0*/  LOP3.LUT R4, R32.reuse, 0xff, RZ, 0xc0, !PT ;  /* 0x000000ff20047812 */ /* 0x040fe400078ec0ff */
[----:B------:R-:W-:Y:S02]  /*63b0*/  PRMT R5, R32, 0x7632, R5 ;  /* 0x0000763220057816 */ /* 0x000fe40000000005 */
[----:B------:R-:W-:Y:S02]  /*63c0*/  PRMT R4, R4, 0x5410, R19 ;  /* 0x0000541004047816 */ /* 0x000fe40000000013 */
[----:B------:R-:W-:Y:S01]  /*63d0*/  SHF.R.U32.HI R32, RZ, 0x18, R32 ;  /* 0x00000018ff207819 */ /* 0x000fe20000011620 */
[----:B------:R-:W-:Y:S01]  /*63e0*/  HMMA.16816.F32 R140, R12, R6, R140 ;  /* 0x000000060c8c723c */ /* 0x000fe2000000188c */
[----:B------:R-:W-:Y:S02]  /*63f0*/  LOP3.LUT R7, R16, 0xff00ff, RZ, 0xc0, !PT ;  /* 0x00ff00ff10077812 */ /* 0x000fe400078ec0ff */
[----:B------:R-:W-:-:S02]  /*6400*/  PRMT R6, R18, 0x5410, R17 ;  /* 0x0000541012067816 */ /* 0x000fc40000000011 */
[----:B------:R-:W-:Y:S01]  /*6410*/  LDSM.16.MT88.4 R16, [R172+0x1f800] ;  /* 0x01f80000ac10783b */ /* 0x000fe20000004200 */
[----:B------:R-:W-:Y:S02]  /*6420*/  LOP3.LUT R5, R5, 0xff, RZ, 0xc0, !PT ;  /* 0x000000ff05057812 */ /* 0x000fe400078ec0ff */
[C---:B------:R-:W-:Y:S01]  /*6430*/  HMMA.16816.F32 R68, R12.reuse, R24, R68 ;  /* 0x000000180c44723c */ /* 0x040fe20000001844 */
[--C-:B------:R-:W-:Y:S02]  /*6440*/  HSET2.LE.AND R7, R7, R173.reuse, PT ;  /* 0x000000ad07077233 */ /* 0x100fe40003803000 */
[----:B------:R-:W-:Y:S02]  /*6450*/  PRMT R5, R5, 0x5410, R32 ;  /* 0x0000541005057816 */ /* 0x000fe40000000020 */
[--C-:B------:R-:W-:Y:S02]  /*6460*/  HSET2.LE.AND R6, R6, R173.reuse, PT ;  /* 0x000000ad06067233 */ /* 0x100fe40003803000 */
[--C-:B------:R-:W-:Y:S01]  /*6470*/  HSET2.LE.AND R4, R4, R173.reuse, PT ;  /* 0x000000ad04047233 */ /* 0x100fe20003803000 */
[----:B------:R-:W-:Y:S01]  /*6480*/  HMMA.16816.F32 R72, R12, R26, R72 ;  /* 0x0000001a0c48723c */ /* 0x000fe20000001848 */
[----:B------:R-:W1:Y:S01]  /*6490*/  LDSM.16.MT88.4 R24, [R196+0x1b000] ;  /* 0x01b00000c418783b */ /* 0x000e620000004200 */
[----:B------:R-:W-:-:S02]  /*64a0*/  HSET2.LE.AND R5, R5, R173, PT ;  /* 0x000000ad05057233 */ /* 0x000fc40003803000 */
[----:B------:R-:W-:-:S04]  /*64b0*/  F2FP.F16.F32.PACK_AB R32, R239, R215 ;  /* 0x000000d7ef20723e */ /* 0x000fc800000000ff */
[C---:B----4-:R-:W-:Y:S01]  /*64c0*/  HMMA.16816.F32 R44, R12.reuse, R20, R44 ;  /* 0x000000140c2c723c */ /* 0x050fe2000000182c */
[----:B------:R-:W-:Y:S02]  /*64d0*/  LOP3.LUT R6, R32, R6, RZ, 0xc0, !PT ;  /* 0x0000000620067212 */ /* 0x000fe400078ec0ff */
[----:B------:R-:W-:Y:S05]  /*64e0*/  LDSM.16.MT88.4 R32, [R197+0x1f800] ;  /* 0x01f80000c520783b */ /* 0x000fea0000004200 */
[C---:B------:R-:W-:Y:S01]  /*64f0*/  HMMA.16816.F32 R48, R12.reuse, R22, R48 ;  /* 0x000000160c30723c */ /* 0x040fe20000001830 */
[----:B------:R-:W2:Y:S07]  /*6500*/  LDSM.16.MT88.4 R20, [R196+0x1d000] ;  /* 0x01d00000c414783b */ /* 0x000eae0000004200 */
[C---:B------:R-:W-:Y:S01]  /*6510*/  HMMA.16816.F32 R128, R12.reuse, R10, R128 ;  /* 0x0000000a0c80723c */ /* 0x040fe20000001880 */
[----:B------:R-:W3:Y:S07]  /*6520*/  LDSM.16.MT88.4 R8, [R172+0x1d800] ;  /* 0x01d80000ac08783b */ /* 0x000eee0000004200 */
[----:B-----5:R-:W-:Y:S01]  /*6530*/  HMMA.16816.F32 R148, R12, R28, R148 ;  /* 0x0000001c0c94723c */ /* 0x020fe20000001894 */
        /* <DEDUP_REMOVED lines=12> */
[----:B-1----:R-:W-:Y:S02]  /*6600*/  HMMA.16816.F32 R76, R12, R24, R76 ;  /* 0x000000180c4c723c */ /* 0x002fe4000000184c */
[----:B------:R-:W-:-:S06]  /*6610*/  FADD.FTZ R239, R239, R220 ;  /* 0x000000dcefef7221 */ /* 0x000fcc0000010000 */
[C---:B------:R-:W-:Y:S01]  /*6620*/  HMMA.16816.F32 R80, R12.reuse, R26, R80 ;  /* 0x0000001a0c50723c */ /* 0x040fe20000001850 */
[----:B------:R-:W1:Y:S07]  /*6630*/  LDSM.16.MT88.4 R24, [R172+0x19800] ;  /* 0x01980000ac18783b */ /* 0x000e6e0000004200 */
[C---:B--2---:R-:W-:Y:S08]  /*6640*/  HMMA.16816.F32 R108, R12.reuse, R20, R108 ;  /* 0x000000140c6c723c */ /* 0x044ff0000000186c */
[----:B------:R-:W-:Y:S01]  /*6650*/  HMMA.16816.F32 R112, R12, R22, R112 ;  /* 0x000000160c70723c */ /* 0x000fe20000001870 */
[----:B------:R-:W2:Y:S04]  /*6660*/  LDSM.16.MT88.4 R20, [R172+0x1b800] ;  /* 0x01b80000ac14783b */ /* 0x000ea80000004200 */
[----:B------:R-:W4:Y:S03]  /*6670*/  LDSM.16.MT88.4 R12, [R197+0x19800] ;  /* 0x01980000c50c783b */ /* 0x000f260000004200 */
[C---:B---3--:R-:W-:Y:S01]  /*6680*/  HMMA.16816.F32 R100, R4.reuse, R8, R100 ;  /* 0x000000080464723c */ /* 0x048fe20000001864 */
[----:B------:R-:W-:Y:S07]  /*6690*/  LDSM.16.MT88.4 R172, [R197+0x1b800] ;  /* 0x01b80000c5ac783b */ /* 0x000fee0000004200 */
[C---:B------:R-:W-:Y:S01]  /*66a0*/  HMMA.16816.F32 R104, R4.reuse, R10, R104 ;  /* 0x0000000a0468723c */ /* 0x040fe20000001868 */
[----:B------:R-:W3:Y:S07]  /*66b0*/  LDSM.16.MT88.4 R8, [R196+0x19800] ;  /* 0x01980000c408783b */ /* 0x000eee0000004200 */
        /* <DEDUP_REMOVED lines=30> */
[C---:B----4-:R-:W-:Y:S08]  /*68a0*/  HMMA.16816.F32 R84, R4.reuse, R12, R84 ;  /* 0x0000000c0454723c */ /* 0x050ff00000001854 */
[C---:B------:R-:W-:Y:S08]  /*68b0*/  HMMA.16816.F32 R88, R4.reuse, R14, R88 ;  /* 0x0000000e0458723c */ /* 0x040ff00000001858 */
[C---:B---3--:R-:W-:Y:S08]  /*68c0*/  HMMA.16816.F32 R116, R4.reuse, R8, R116 ;  /* 0x000000080474723c */ /* 0x048ff00000001874 */
[C---:B------:R-:W-:Y:S08]  /*68d0*/  HMMA.16816.F32 R120, R4.reuse, R10, R120 ;  /* 0x0000000a0478723c */ /* 0x040ff00000001878 */
[C---:B-----5:R-:W-:Y:S08]  /*68e0*/  HMMA.16816.F32 R148, R4.reuse, R16, R148 ;  /* 0x000000100494723c */ /* 0x060ff00000001894 */
[----:B------:R-:W-:Y:S01]  /*68f0*/  HMMA.16816.F32 R144, R4, R18, R144 ;  /* 0x000000120490723c */ /* 0x000fe20000001890 */
[----:B------:R-:W-:-:S04]  /*6900*/  NOP ;  /* 0x0000000000007918 */ /* 0x000fc80000000000 */
[----:B------:R-:W-:-:S15]  /*6910*/  BRA.U !UP1, `(.L_x_808) ;  /* 0x0000008509dc7547 */ /* 0x000fde000b800000 */
[----:B------:R-:W1:Y:S01]  /*6920*/  LDCU UR4, c[0x0][0x440] ;  /* 0x00008800ff0477ac */ /* 0x000e620008000800 */
[----:B------:R-:W-:-:S04]  /*6930*/  DEPBAR.LE SB0, 0x0 ;  /* 0x000080000000791a */ /* 0x000fc80000000000 */
[----:B------:R-:W-:Y:S01]  /*6940*/  UIADD3 UR12, UPT, UPT, UR20, -0x2, URZ ;  /* 0xfffffffe140c7890 */ /* 0x000fe2000fffe0ff */
[----:B------:R-:W-:Y:S01]  /*6950*/  LOP3.LUT R206, R178, R177, RZ, 0xfc, !PT ;  /* 0x000000b1b2ce7212 */ /* 0x000fe200078efcff */
[----:B------:R-:W-:Y:S02]  /*6960*/  UISETP.GE.U32.AND UP1, UPT, UR20, 0x3, UPT ;  /* 0x000000031400788c */ /* 0x000fe4000bf26070 */
[----:B------:R-:W-:Y:S01]  /*6970*/  UIMAD.WIDE.U32 UR14, UR12, UR8, URZ ;  /* 0x000000080c0e72a5 */ /* 0x000fe2000f8e00ff */
[----:B------:R-:W-:-:S03]  /*6980*/  LEA R206, R206, UR5, 0x1 ;  /* 0x00000005cece7c11 */ /* 0x000fc6000f8e08ff */
[----:B------:R-:W-:Y:S02]  /*6990*/  UIMAD UR12, UR12, UR9, UR15 ;  /* 0x000000090c0c72a4 */ /* 0x000fe4000f8e020f */
[----:B------:R-:W-:Y:S01]  /*69a0*/  IMAD.U32 R12, RZ, RZ, UR14 ;  /* 0x0000000eff0c7e24 */ /* 0x000fe2000f8e00ff */
[----:B------:R-:W-:Y:S01]  /*69b0*/  USHF.L.U32 UR13, UR14, 0x6, URZ ;  /* 0x000000060e0d7899 */ /* 0x000fe200080006ff */
[----:B------:R-:W-:Y:S01]  /*69c0*/  IMAD.IADD R219, R167, 0x1, R206 ;  /* 0x00000001a7db7824 */ /* 0x000fe200078e02ce */
[----:B-1----:R-:W-:Y:S01]  /*69d0*/  ISETP.GE.AND P4, PT, R207, UR4, PT ;  /* 0x00000004cf007c0c */ /* 0x002fe2000bf86270 */
[----:B------:R-:W-:Y:S01]  /*69e0*/  IMAD.U32 R6, RZ, RZ, UR12 ;  /* 0x0000000cff067e24 */ /* 0x000fe2000f8e00ff */
[----:B------:R-:W-:Y:S01]  /*69f0*/  ULEA UR13, UP0, UR8, UR13, 0x5 ;  /* 0x0000000d080d7291 */ /* 0x000fe2000f8028ff */
[----:B------:R-:W-:Y:S01]  /*6a00*/  BAR.SYNC.DEFER_BLOCKING 0x0 ;  /* 0x0000000000007b1d */ /* 0x000fe20000010000 */
[----:B------:R-:W-:Y:S01]  /*6a10*/  USHF.L.U64.HI UR7, UR14, 0x6, UR12 ;  /* 0x000000060e077899 */ /* 0x000fe2000801020c */
[----:B------:R-:W-:Y:S01]  /*6a20*/  LEA R10, P1, R12, R224, 0x7 ;  /* 0x000000e00c0a7211 */ /* 0x000fe200078238ff */
[----:B------:R-:W-:Y:S01]  /*6a30*/  IMAD.U32 R13, RZ, RZ, UR15 ;  /* 0x0000000fff0d7e24 */ /* 0x000fe2000f8e00ff */
[----:B------:R-:W-:Y:S01]  /*6a40*/  ISETP.GE.AND P3, PT, R232, UR4, PT ;  /* 0x00000004e8007c0c */ /* 0x000fe2000bf66270 */
[----:B------:R-:W-:Y:S01]  /*6a50*/  ULEA.HI.X UR7, UR8, UR7, UR9, 0x5, UP0 ;  /* 0x0000000708077291 */ /* 0x000fe200080f2c09 */
[----:B------:R-:W-:Y:S01]  /*6a60*/  ISETP.GE.AND P2, PT, R231, UR4, PT ;  /* 0x00000004e7007c0c */ /* 0x000fe2000bf46270 */
[----:B------:R-:W-:Y:S01]  /*6a70*/  IMAD.U32 R5, RZ, RZ, UR13 ;  /* 0x0000000dff057e24 */ /* 0x000fe2000f8e00ff */
[----:B------:R-:W-:-:S02]  /*6a80*/  LEA.HI.X R11, R12, R223, R6, 0x7, P1 ;  /* 0x000000df0c0b7211 */ /* 0x000fc400008f3c06 */
[----:B------:R-:W-:Y:S01]  /*6a90*/  ISETP.GE.AND P1, PT, R230, UR4, PT ;  /* 0x00000004e6007c0c */ /* 0x000fe2000bf26270 */
[----:B------:R-:W-:Y:S01]  /*6aa0*/  IMAD.U32 R4, RZ, RZ, UR7 ;  /* 0x00000007ff047e24 */ /* 0x000fe2000f8e00ff */
[----:B------:R-:W-:Y:S01]  /*6ab0*/  LEA R8, P0, R5, R224, 0x1 ;  /* 0x000000e005087211 */ /* 0x000fe200078008ff */
[----:B------:R-:W-:-:S03]  /*6ac0*/  UIADD3 UR4, UPT, UPT, UR20, -0x1, URZ ;  /* 0xffffffff14047890 */ /* 0x000fc6000fffe0ff */
[----:B------:R-:W-:Y:S02]  /*6ad0*/  LEA.HI.X R9, R5, R223, R4, 0x1, P0 ;  /* 0x000000df05097211 */ /* 0x000fe400000f0c04 */
[----:B------:R-:W-:-:S04]  /*6ae0*/  ISETP.NE.AND P0, PT, R176, RZ, PT ;  /* 0x000000ffb000720c */ /* 0x000fc80003f05270 */
[----:B------:R-:W-:Y:S01]  /*6af0*/  SEL R209, R165, 0xffffffe0, !P0 ;  /* 0xffffffe0a5d17807 */ /* 0x000fe20004000000 */
[----:B------:R-:W-:Y:S01]  /*6b00*/  @!PT LDS RZ, [RZ] ;  /* 0x00000000fffff984 */ /* 0x000fe20000000800 */
[----:B------:R-:W-:Y:S01]  /*6b10*/  @!PT LDS RZ, [RZ] ;  /* 0x00000000fffff984 */ /* 0x000fe20000000800 */
[----:B------:R-:W-:Y:S01]  /*6b20*/  @!PT LDS RZ, [RZ] ;  /* 0x00000000fffff984 */ /* 0x000fe20000000800 */
[----:B------:R-:W-:Y:S04]  /*6b30*/  @!P4 LDGSTS.E.BYPASS.LTC128B.128 [R227+0x18000], desc[UR24][R10.64] ;  /* 0x180000000ae3cfae */ /* 0x000fe8000b981a18 */
[----:B------:R-:W-:Y:S01]  /*6b40*/  IMAD.IADD R205, R209, 0x1, R206 ;  /* 0x00000001d1cd7824 */ /* 0x000fe200078e02ce */
[----:B------:R-:W-:Y:S01]  /*6b50*/  @P4 STS.128 [R227+0x18000], RZ ;  /* 0x018000ffe3004388 */ /* 0x000fe20000000c00 */
        /* <DEDUP_REMOVED lines=48> */
[----:B------:R-:W-:Y:S01]  /*6e60*/  LDSM.16.M88.4 R32, [R219] ;  /* 0x00000000db20783b */ /* 0x000fe20000000200 */
[C---:B--2---:R-:W-:Y:S03]  /*6e70*/  HMMA.16816.F32 R28, R184.reuse, R24, RZ ;  /* 0x00000018b81c723c */ /* 0x044fe600000018ff */
[----:B-1----:R-:W1:Y:S04]  /*6e80*/  LDSM.16.M88.4 R8, [R218+0x11000] ;  /* 0x01100000da08783b */ /* 0x002e680000000200 */
[----:B------:R-:W2:Y:S01]  /*6e90*/  LDSM.16.M88.4 R172, [R218+0x10000] ;  /* 0x01000000daac783b */ /* 0x000ea20000000200 */
[C---:B------:R-:W-:Y:S03]  /*6ea0*/  HMMA.16816.F32 R24, R184.reuse, R26, RZ ;  /* 0x0000001ab818723c */ /* 0x040fe600000018ff */
[----:B------:R-:W2:Y:S04]  /*6eb0*/  LDSM.16.M88.4 R168, [R218+0x10800] ;  /* 0x01080000daa8783b */ /* 0x000ea80000000200 */
[----:B------:R-:W0:Y:S01]  /*6ec0*/  LDGDEPBAR ;  /* 0x00000000000079af */ /* 0x000e220000000000 */
[C---:B---3--:R-:W-:Y:S08]  /*6ed0*/  HMMA.16816.F32 R12, R184.reuse, R192, RZ ;  /* 0x000000c0b80c723c */ /* 0x048ff000000018ff */
[C---:B------:R-:W-:Y:S08]  /*6ee0*/  HMMA.16816.F32 R192, R184.reuse, R194, RZ ;  /* 0x000000c2b8c0723c */ /* 0x040ff000000018ff */
[C---:B----4-:R-:W-:Y:S08]  /*6ef0*/  HMMA.16816.F32 R20, R184.reuse, R16, RZ ;  /* 0x00000010b814723c */ /* 0x050ff000000018ff */
[C---:B------:R-:W-:Y:S08]  /*6f00*/  HMMA.16816.F32 R16, R184.reuse, R18, RZ ;  /* 0x00000012b810723c */ /* 0x040ff000000018ff */
[----:B-----5:R-:W-:Y:S08]  /*6f10*/  HMMA.16816.F32 R188, R184, R212, RZ ;  /* 0x000000d4b8bc723c */ /* 0x020ff000000018ff */
[C---:B------:R-:W-:Y:S08]  /*6f20*/  HMMA.16816.F32 R28, R176.reuse, R200, R28 ;  /* 0x000000c8b01c723c */ /* 0x040ff0000000181c */
[----:B------:R-:W-:Y:S01]  /*6f30*/  HMMA.16816.F32 R24, R176, R202, R24 ;  /* 0x000000cab018723c */ /* 0x000fe20000001818 */
[----:B------:R-:W3:Y:S07]  /*6f40*/  LDSM.16.M88.4 R200, [R218+0x11800] ;  /* 0x01180000dac8783b */ /* 0x000eee0000000200 */
[----:B------:R-:W-:Y:S01]  /*6f50*/  HMMA.16816.F32 R184, R184, R214, RZ ;  /* 0x000000d6b8b8723c */ /* 0x000fe200000018ff */
[----:B------:R-:W-:Y:S07]  /*6f60*/  LDSM.16.M88.4 R212, [R217+0x13000] ;  /* 0x01300000d9d4783b */ /* 0x000fee0000000200 */
[C---:B------:R-:W-:Y:S08]  /*6f70*/  HMMA.16816.F32 R12, R176.reuse, R4, R12 ;  /* 0x00000004b00c723c */ /* 0x040ff0000000180c */
[C---:B------:R-:W-:Y:S01]  /*6f80*/  HMMA.16816.F32 R192, R176.reuse, R6, R192 ;  /* 0x00000006b0c0723c */ /* 0x040fe200000018c0 */
[----:B------:R-:W-:Y:S07]  /*6f90*/  LDSM.16.M88.4 R4, [R220] ;  /* 0x00000000dc04783b */ /* 0x000fee0000000200 */
[C---:B------:R-:W-:Y:S08]  /*6fa0*/  HMMA.16816.F32 R20, R176.reuse, R196, R20 ;  /* 0x000000c4b014723c */ /* 0x040ff00000001814 */
        /* <DEDUP_REMOVED lines=22> */
[C---:B-----5:R-:W-:Y:S08]  /*7110*/  HMMA.16816.F32 R20, R4.reuse, R180, R20 ;  /* 0x000000b40414723c */ /* 0x060ff00000001814 */
        /* <DEDUP_REMOVED lines=35> */
[C---:B------:R-:W-:Y:S08]  /*7350*/  HMMA.16816.F32 R28, R180.reuse, R200, R28 ;  /* 0x000000c8b41c723c */ /* 0x040ff0000000181c */
[C---:B------:R-:W-:Y:S01]  /*7360*/  HMMA.16816.F32 R24, R180.reuse, R202, R24 ;  /* 0x000000cab418723c */ /* 0x040fe20000001818 */
[----:B------:R-:W5:Y:S07]  /*7370*/  LDSM.16.M88.4 R200, [R167+0x13800] ;  /* 0x01380000a7c8783b */ /* 0x000f6e0000000200 */
        /* <DEDUP_REMOVED lines=9> */
[----:B------:R-:W4:Y:S03]  /*7410*/  LDSM.16.M88.4 R180, [R217+0x15000] ;  /* 0x01500000d9b4783b */ /* 0x000f260000000200 */
        /* <DEDUP_REMOVED lines=22> */
[C---:B--2---:R-:W-:Y:S08]  /*7580*/  HMMA.16816.F32 R188, R172.reuse, R176, R188 ;  /* 0x000000b0acbc723c */ /* 0x044ff000000018bc */
        /* <DEDUP_REMOVED lines=14> */
[----:B------:R-:W3:Y:S04]  /*7670*/  LDSM.16.M88.4 R168, [R167+0x14800] ;  /* 0x01480000a7a8783b */ /* 0x000ee80000000200 */
[----:B------:R-:W-:Y:S03]  /*7680*/  LDSM.16.M88.4 R200, [R205+0xc000] ;  /* 0x00c00000cdc8783b */ /* 0x000fe60000000200 */
[C---:B--2---:R-:W-:Y:S08]  /*7690*/  HMMA.16816.F32 R28, R172.reuse, R8, R28 ;  /* 0x00000008ac1c723c */ /* 0x044ff0000000181c */
[C---:B------:R-:W-:Y:S01]  /*76a0*/  HMMA.16816.F32 R24, R172.reuse, R10, R24 ;  /* 0x0000000aac18723c */ /* 0x040fe20000001818 */
[----:B------:R-:W2:Y:S07]  /*76b0*/  LDSM.16.M88.4 R8, [R167+0x15000] ;  /* 0x01500000a708783b */ /* 0x000eae0000000200 */
        /* <DEDUP_REMOVED lines=16> */
[C---:B--2---:R-:W-:Y:S08]  /*77c0*/  HMMA.16816.F32 R12, R4.reuse, R8, R12 ;  /* 0x00000008040c723c */ /* 0x044ff0000000180c */
[C---:B------:R-:W-:Y:S01]  /*77d0*/  HMMA.16816.F32 R192, R4.reuse, R10, R192 ;  /* 0x0000000a04c0723c */ /* 0x040fe200000018c0 */
[----:B------:R-:W2:Y:S07]  /*77e0*/  LDSM.16.M88.4 R8, [R204+0x16000] ;  /* 0x01600000cc08783b */ /* 0x000eae0000000200 */
[C---:B----4-:R-:W-:Y:S08]  /*77f0*/  HMMA.16816.F32 R188, R4.reuse, R196, R188 ;  /* 0x000000c404bc723c */ /* 0x050ff000000018bc */
[----:B------:R-:W-:Y:S01]  /*7800*/  HMMA.16816.F32 R184, R4, R198, R184 ;  /* 0x000000c604b8723c */ /* 0x000fe200000018b8 */
[----:B------:R-:W4:Y:S04]  /*7810*/  LDSM.16.M88.4 R4, [R204+0x16800] ;  /* 0x01680000cc04783b */ /* 0x000f280000000200 */
[----:B------:R-:W5:Y:S03]  /*7820*/  LDSM.16.M88.4 R196, [R204+0x17800] ;  /* 0x01780000ccc4783b */ /* 0x000f660000000200 */
[C---:B-1----:R-:W-:Y:S08]  /*7830*/  HMMA.16816.F32 R28, R32.reuse, R180, R28 ;  /* 0x000000b4201c723c */ /* 0x042ff0000000181c */
[C---:B------:R-:W-:Y:S01]  /*7840*/  HMMA.16816.F32 R24, R32.reuse, R182, R24 ;  /* 0x000000b62018723c */ /* 0x040fe20000001818 */
[----:B------:R-:W-:Y:S07]  /*7850*/  LDSM.16.M88.4 R180, [R219+0xc000] ;  /* 0x00c00000dbb4783b */ /* 0x000fee0000000200 */
[C---:B------:R-:W-:Y:S08]  /*7860*/  HMMA.16816.F32 R20, R32.reuse, R176, R20 ;  /* 0x000000b02014723c */ /* 0x040ff00000001814 */
[C---:B------:R-:W-:Y:S01]  /*7870*/  HMMA.16816.F32 R16, R32.reuse, R178, R16 ;  /* 0x000000b22010723c */ /* 0x040fe20000001810 */
[----:B------:R-:W1:Y:S07]  /*7880*/  LDSM.16.M88.4 R176, [R218+0x16000] ;  /* 0x01600000dab0783b */ /* 0x000e6e0000000200 */
[C---:B---3--:R-:W-:Y:S08]  /*7890*/  HMMA.16816.F32 R188, R32.reuse, R168, R188 ;  /* 0x000000a820bc723c */ /* 0x048ff000000018bc */
[C---:B------:R-:W-:Y:S01]  /*78a0*/  HMMA.16816.F32 R184, R32.reuse, R170, R184 ;  /* 0x000000aa20b8723c */ /* 0x040fe200000018b8 */
[----:B------:R-:W3:Y:S07]  /*78b0*/  LDSM.16.M88.4 R168, [R218+0x17000] ;  /* 0x01700000daa8783b */ /* 0x000eee0000000200 */
[C---:B------:R-:W-:Y:S08]  /*78c0*/  HMMA.16816.F32 R12, R32.reuse, R172, R12 ;  /* 0x000000ac200c723c */ /* 0x040ff0000000180c */
[----:B------:R-:W-:Y:S01]  /*78d0*/  HMMA.16816.F32 R192, R32, R174, R192 ;  /* 0x000000ae20c0723c */ /* 0x000fe200000018c0 */
[----:B------:R-:W3:Y:S04]  /*78e0*/  LDSM.16.M88.4 R172, [R218+0x16800] ;  /* 0x01680000daac783b */ /* 0x000ee80000000200 */
[----:B------:R-:W-:Y:S03]  /*78f0*/  LDSM.16.M88.4 R32, [R218+0x17800] ;  /* 0x01780000da20783b */ /* 0x000fe60000000200 */
[C---:B--2---:R-:W-:Y:S08]  /*7900*/  HMMA.16816.F32 R28, R200.reuse, R8, R28 ;  /* 0x00000008c81c723c */ /* 0x044ff0000000181c */
[C---:B------:R-:W-:Y:S01]  /*7910*/  HMMA.16816.F32 R24, R200.reuse, R10, R24 ;  /* 0x0000000ac818723c */ /* 0x040fe20000001818 */
[----:B------:R-:W-:Y:S07]  /*7920*/  LDSM.16.M88.4 R8, [R220+0xc000] ;  /* 0x00c00000dc08783b */ /* 0x000fee0000000200 */
[C---:B----4-:R-:W-:Y:S08]  /*7930*/  HMMA.16816.F32 R20, R200.reuse, R4, R20 ;  /* 0x00000004c814723c */ /* 0x050ff00000001814 */
[C---:B------:R-:W-:Y:S01]  /*7940*/  HMMA.16816.F32 R16, R200.reuse, R6, R16 ;  /* 0x00000006c810723c */ /* 0x040fe20000001810 */
[----:B------:R-:W2:Y:S07]  /*7950*/  LDSM.16.M88.4 R4, [R167+0x16000] ;  /* 0x01600000a704783b */ /* 0x000eae0000000200 */
[C---:B------:R-:W-:Y:S08]  /*7960*/  HMMA.16816.F32 R12, R200.reuse, R212, R12 ;  /* 0x000000d4c80c723c */ /* 0x040ff0000000180c */
[C---:B------:R-:W-:Y:S08]  /*7970*/  HMMA.16816.F32 R192, R200.reuse, R214, R192 ;  /* 0x000000d6c8c0723c */ /* 0x040ff000000018c0 */
[C---:B-----5:R-:W-:Y:S08]  /*7980*/  HMMA.16816.F32 R188, R200.reuse, R196, R188 ;  /* 0x000000c4c8bc723c */ /* 0x060ff000000018bc */
[----:B------:R-:W-:Y:S01]  /*7990*/  HMMA.16816.F32 R196, R200, R198, R184 ;  /* 0x000000c6c8c4723c */ /* 0x000fe200000018b8 */
[----:B------:R-:W4:Y:S07]  /*79a0*/  LDSM.16.M88.4 R184, [R167+0x16800] ;  /* 0x01680000a7b8783b */ /* 0x000f2e0000000200 */
[C---:B-1----:R-:W-:Y:S08]  /*79b0*/  HMMA.16816.F32 R28, R180.reuse, R176, R28 ;  /* 0x000000b0b41c723c */ /* 0x042ff0000000181c */
[C---:B------:R-:W-:Y:S08]  /*79c0*/  HMMA.16816.F32 R24, R180.reuse, R178, R24 ;  /* 0x000000b2b418723c */ /* 0x040ff00000001818 */
[C---:B---3--:R-:W-:Y:S08]  /*79d0*/  HMMA.16816.F32 R12, R180.reuse, R168, R12 ;  /* 0x000000a8b40c723c */ /* 0x048ff0000000180c */
[C---:B------:R-:W-:Y:S01]  /*79e0*/  HMMA.16816.F32 R192, R180.reuse, R170, R192 ;  /* 0x000000aab4c0723c */ /* 0x040fe200000018c0 */
[----:B------:R-:W1:Y:S07]  /*79f0*/  LDSM.16.M88.4 R168, [R167+0x17000] ;  /* 0x01700000a7a8783b */ /* 0x000e6e0000000200 */
[----:B------:R-:W-:Y:S08]  /*7a00*/  HMMA.16816.F32 R20, R180, R172, R20 ;  /* 0x000000acb414723c */ /* 0x000ff00000001814 */
[C---:B--2---:R-:W-:Y:S08]  /*7a10*/  HMMA.16816.F32 R28, R8.reuse, R4, R28 ;  /* 0x00000004081c723c */ /* 0x044ff0000000181c */
[----:B------:R-:W-:Y:S01]  /*7a20*/  HMMA.16816.F32 R24, R8, R6, R24 ;  /* 0x000000060818723c */ /* 0x000fe20000001818 */
[----:B------:R-:W2:Y:S01]  /*7a30*/  LDSM.16.M88.4 R4, [R167+0x17800] ;  /* 0x01780000a704783b */ /* 0x000ea20000000200 */
[----:B------:R-:W-:-:S06]  /*7a40*/  DEPBAR.LE SB0, 0x0 ;  /* 0x000080000000791a */ /* 0x000fcc0000000000 */
[C---:B------:R-:W-:Y:S08]  /*7a50*/  HMMA.16816.F32 R16, R180.reuse, R174, R16 ;  /* 0x000000aeb410723c */ /* 0x040ff00000001810 */
[----:B------:R-:W-:Y:S01]  /*7a60*/  HMMA.16816.F32 R196, R180, R34, R196 ;  /* 0x00000022b4c4723c */ /* 0x000fe200000018c4 */
[----:B------:R-:W-:-:S04]  /*7a70*/  IMAD.U32 R35, RZ, RZ, UR4 ;  /* 0x00000004ff237e24 */ /* 0x000fc8000f8e00ff */
[----:B------:R-:W-:-:S03]  /*7a80*/  IMAD R35, R35, 0x40, R216 ;  /* 0x0000004023237824 */ /* 0x000fc600078e02d8 */
[----:B------:R-:W-:Y:S01]  /*7a90*/  HMMA.16816.F32 R188, R180, R32, R188 ;  /* 0x00000020b4bc723c */ /* 0x000fe200000018bc */
[C---:B------:R-:W-:Y:S02]  /*7aa0*/  VIADD R32, R35.reuse, 0xffffffc0 ;  /* 0xffffffc023207836 */ /* 0x040fe40000000000 */
[C---:B------:R-:W-:Y:S02]  /*7ab0*/  VIADD R33, R35.reuse, 0xffffffc1 ;  /* 0xffffffc123217836 */ /* 0x040fe40000000000 */
[C---:B------:R-:W-:Y:S01]  /*7ac0*/  VIADD R34, R35.reuse, 0xffffffc8 ;  /* 0xffffffc823227836 */ /* 0x040fe20000000000 */
[----:B------:R-:W-:Y:S01]  /*7ad0*/  BAR.SYNC.DEFER_BLOCKING 0x0 ;  /* 0x0000000000007b1d */ /* 0x000fe20000010000 */
[C---:B------:R-:W-:Y:S01]  /*7ae0*/  ISETP.GE.AND P0, PT, R32.reuse, R2, PT ;  /* 0x000000022000720c */ /* 0x040fe20003f06270 */
[----:B----4-:R-:W-:Y:S01]  /*7af0*/  HMMA.16816.F32 R20, R8, R184, R20 ;  /* 0x000000b80814723c */ /* 0x010fe20000001814 */
[----:B------:R-:W-:Y:S02]  /*7b00*/  ISETP.GE.AND P5, PT, R32, R0, PT ;  /* 0x000000002000720c */ /* 0x000fe40003fa6270 */
[----:B------:R-:W-:Y:S01]  /*7b10*/  FSEL R32, R28, -INF , !P0 ;  /* 0xff8000001c207808 */ /* 0x000fe20004000000 */
[----:B------:R-:W-:Y:S01]  /*7b20*/  VIADD R28, R35, 0xffffffc9 ;  /* 0xffffffc9231c7836 */ /* 0x000fe20000000000 */
[----:B------:R-:W-:-:S02]  /*7b30*/  ISETP.GE.AND P6, PT, R33, R2, PT ;  /* 0x000000022100720c */ /* 0x000fc40003fc6270 */
[----:B------:R-:W-:Y:S01]  /*7b40*/  ISETP.GE.AND P0, PT, R33, R0, PT ;  /* 0x000000002100720c */ /* 0x000fe20003f06270 */
[C---:B------:R-:W-:Y:S01]  /*7b50*/  HMMA.16816.F32 R16, R8.reuse, R186, R16 ;  /* 0x000000ba0810723c */ /* 0x040fe20000001810 */
[----:B------:R-:W-:Y:S01]  /*7b60*/  FSEL R30, R30, -INF , !P5 ;  /* 0xff8000001e1e7808 */ /* 0x000fe20006800000 */
[----:B------:R-:W-:Y:S01]  /*7b70*/  VIADD R33, R35, 0xffffffd0 ;  /* 0xffffffd023217836 */ /* 0x000fe20000000000 */
[C---:B------:R-:W-:Y:S02]  /*7b80*/  ISETP.GE.AND P5, PT, R34.reuse, R2, PT ;  /* 0x000000022200720c */ /* 0x040fe40003fa6270 */
[----:B------:R-:W-:Y:S02]  /*7b90*/  FSEL R29, R29, -INF , !P6 ;  /* 0xff8000001d1d7808 */ /* 0x000fe40007000000 */
[----:B------:R-:W-:Y:S01]  /*7ba0*/  FSEL R31, R31, -INF , !P0 ;  /* 0xff8000001f1f7808 */ /* 0x000fe20004000000 */
[----:B-1----:R-:W-:Y:S01]  /*7bb0*/  HMMA.16816.F32 R12, R8, R168, R12 ;  /* 0x000000a8080c723c */ /* 0x002fe2000000180c */
[----:B------:R-:W-:-:S02]  /*7bc0*/  ISETP.GE.AND P6, PT, R34, R0, PT ;  /* 0x000000002200720c */ /* 0x000fc40003fc6270 */
[----:B------:R-:W-:Y:S02]  /*7bd0*/  ISETP.GE.AND P0, PT, R28, R2, PT ;  /* 0x000000021c00720c */ /* 0x000fe40003f06270 */
[----:B------:R-:W-:Y:S01]  /*7be0*/  FSEL R172, R24, -INF , !P5 ;  /* 0xff80000018ac7808 */ /* 0x000fe20006800000 */
[----:B------:R-:W-:Y:S01]  /*7bf0*/  VIADD R24, R35, 0xffffffd1 ;  /* 0xffffffd123187836 */ /* 0x000fe20000000000 */
[----:B------:R-:W-:Y:S01]  /*7c00*/  ISETP.GE.AND P5, PT, R28, R0, PT ;  /* 0x000000001c00720c */ /* 0x000fe20003fa6270 */
[----:B------:R-:W-:Y:S01]  /*7c10*/  HMMA.16816.F32 R168, R8, R170, R192 ;  /* 0x000000aa08a8723c */ /* 0x000fe200000018c0 */
[----:B------:R-:W-:Y:S02]  /*7c20*/  FSEL R28, R26, -INF , !P6 ;  /* 0xff8000001a1c7808 */ /* 0x000fe40007000000 */
[----:B------:R-:W-:Y:S01]  /*7c30*/  FSEL R34, R25, -INF , !P0 ;  /* 0xff80000019227808 */ /* 0x000fe20004000000 */
[----:B------:R-:W-:Y:S01]  /*7c40*/  VIADD R25, R35, 0xffffffd8 ;  /* 0xffffffd823197836 */ /* 0x000fe20000000000 */
[----:B------:R-:W-:-:S02]  /*7c50*/  ISETP.GE.AND P6, PT, R33, R2, PT ;  /* 0x000000022100720c */ /* 0x000fc40003fc6270 */
[----:B------:R-:W-:Y:S01]  /*7c60*/  ISETP.GE.AND P0, PT, R33, R0, PT ;  /* 0x000000002100720c */ /* 0x000fe20003f06270 */
[----:B--2---:R-:W-:Y:S01]  /*7c70*/  HMMA.16816.F32 R196, R8, R6, R196 ;  /* 0x0000000608c4723c */ /* 0x004fe200000018c4 */
[----:B------:R-:W-:Y:S01]  /*7c80*/  FSEL R33, R27, -INF , !P5 ;  /* 0xff8000001b217808 */ /* 0x000fe20006800000 */
[C---:B------:R-:W-:Y:S01]  /*7c90*/  VIADD R7, R35.reuse, 0xffffffe9 ;  /* 0xffffffe923077836 */ /* 0x040fe20000000000 */
[-C--:B------:R-:W-:Y:S01]  /*7ca0*/  ISETP.GE.AND P5, PT, R24, R2.reuse, PT ;  /* 0x000000021800720c */ /* 0x080fe20003fa6270 */
[C---:B------:R-:W-:Y:S01]  /*7cb0*/  VIADD R6, R35.reuse, 0xfffffff0 ;  /* 0xfffffff023067836 */ /* 0x040fe20000000000 */
[----:B------:R-:W-:Y:S01]  /*7cc0*/  FSEL R219, R20, -INF , !P6 ;  /* 0xff80000014db7808 */ /* 0x000fe20007000000 */
[----:B------:R-:W-:Y:S01]  /*7cd0*/  VIADD R20, R35, 0xffffffd9 ;  /* 0xffffffd923147836 */ /* 0x000fe20000000000 */
[----:B------:R-:W-:Y:S02]  /*7ce0*/  FSEL R180, R22, -INF , !P0 ;  /* 0xff80000016b47808 */ /* 0x000fe40004000000 */
[----:B------:R-:W-:-:S02]  /*7cf0*/  ISETP.GE.AND P0, PT, R25, R2, PT ;  /* 0x000000021900720c */ /* 0x000fc40003f06270 */
[----:B------:R-:W-:Y:S02]  /*7d00*/  FSEL R218, R21, -INF , !P5 ;  /* 0xff80000015da7808 */ /* 0x000fe40006800000 */
[-C--:B------:R-:W-:Y:S02]  /*7d10*/  ISETP.GE.AND P6, PT, R24, R0.reuse, PT ;  /* 0x000000001800720c */ /* 0x080fe40003fc6270 */
[-C--:B------:R-:W-:Y:S02]  /*7d20*/  ISETP.GE.AND P5, PT, R25, R0.reuse, PT ;  /* 0x000000001900720c */ /* 0x080fe40003fa6270 */
[----:B------:R-:W-:Y:S01]  /*7d30*/  HMMA.16816.F32 R24, R8, R4, R188 ;  /* 0x000000040818723c */ /* 0x000fe200000018bc */
[C---:B------:R-:W-:Y:S01]  /*7d40*/  VIADD R4, R35.reuse, 0xffffffe0 ;  /* 0xffffffe023047836 */ /* 0x040fe20000000000 */
[----:B------:R-:W-:Y:S01]  /*7d50*/  FSEL R215, R16, -INF , !P0 ;  /* 0xff80000010d77808 */ /* 0x000fe20004000000 */
[C---:B------:R-:W-:Y:S01]  /*7d60*/  VIADD R9, R35.reuse, 0xffffffe1 ;  /* 0xffffffe123097836 */ /* 0x040fe20000000000 */
[----:B------:R-:W-:Y:S01]  /*7d70*/  ISETP.GE.AND P0, PT, R20, R0, PT ;  /* 0x000000001400720c */ /* 0x000fe20003f06270 */
[C---:B------:R-:W-:Y:S01]  /*7d80*/  VIADD R8, R35.reuse, 0xffffffe8 ;  /* 0xffffffe823087836 */ /* 0x040fe20000000000 */
[----:B------:R-:W-:Y:S01]  /*7d90*/  FMNMX3.FTZ R10, R164, R32, R29, !PT ;  /* 0x00000020a40a7276 */ /* 0x000fe2000781001d */
[----:B------:R-:W-:Y:S01]  /*7da0*/  VIADD R5, R35, 0xfffffff1 ;  /* 0xfffffff123057836 */ /* 0x000fe20000000000 */
[----:B------:R-:W-:-:S02]  /*7db0*/  FSEL R181, R18, -INF , !P5 ;  /* 0xff80000012b57808 */ /* 0x000fc40006800000 */
[----:B------:R-:W-:Y:S02]  /*7dc0*/  FSEL R179, R23, -INF , !P6 ;  /* 0xff80000017b37808 */ /* 0x000fe40007000000 */
[-C--:B------:R-:W-:Y:S02]  /*7dd0*/  ISETP.GE.AND P5, PT, R4, R2.reuse, PT ;  /* 0x000000020400720c */ /* 0x080fe40003fa6270 */
[----:B------:R-:W-:Y:S02]  /*7de0*/  ISETP.GE.AND P6, PT, R20, R2, PT ;  /* 0x000000021400720c */ /* 0x000fe40003fc6270 */
[----:B------:R-:W-:Y:S02]  /*7df0*/  FSEL R182, R19, -INF , !P0 ;  /* 0xff80000013b67808 */ /* 0x000fe40004000000 */
[----:B------:R-:W-:Y:S02]  /*7e00*/  FMNMX3.FTZ R10, R10, R172, R34, !PT ;  /* 0x000000ac0a0a7276 */ /* 0x000fe40007810022 */
[----:B------:R-:W-:-:S02]  /*7e10*/  ISETP.GE.AND P0, PT, R9, R2, PT ;  /* 0x000000020900720c */ /* 0x000fc40003f06270 */
[----:B------:R-:W-:Y:S02]  /*7e20*/  FSEL R178, R12, -INF , !P5 ;  /* 0xff8000000cb27808 */ /* 0x000fe40006800000 */
[----:B------:R-:W-:Y:S02]  /*7e30*/  FSEL R183, R17, -INF , !P6 ;  /* 0xff80000011b77808 */ /* 0x000fe40007000000 */
[-C--:B------:R-:W-:Y:S02]  /*7e40*/  ISETP.GE.AND P5, PT, R8, R2.reuse, PT ;  /* 0x000000020800720c */ /* 0x080fe40003fa6270 */
[----:B------:R-:W-:Y:S02]  /*7e50*/  FMNMX3.FTZ R10, R10, R219, R218, !PT ;  /* 0x000000db0a0a7276 */ /* 0x000fe400078100da */
[----:B------:R-:W-:Y:S02]  /*7e60*/  FSEL R177, R13, -INF , !P0 ;  /* 0xff8000000db17808 */ /* 0x000fe40004000000 */
[----:B------:R-:W-:-:S02]  /*7e70*/  ISETP.GE.AND P0, PT, R7, R2, PT ;  /* 0x000000020700720c */ /* 0x000fc40003f06270 */
[----:B------:R-:W-:Y:S01]  /*7e80*/  ISETP.GE.AND P6, PT, R4, R0, PT ;  /* 0x000000000400720c */ /* 0x000fe20003fc6270 */
[C---:B------:R-:W-:Y:S01]  /*7e90*/  VIADD R4, R35.reuse, 0xfffffff8 ;  /* 0xfffffff823047836 */ /* 0x040fe20000000000 */
[----:B------:R-:W-:Y:S01]  /*7ea0*/  FSEL R176, R168, -INF , !P5 ;  /* 0xff800000a8b07808 */ /* 0x000fe20006800000 */
[----:B------:R-:W-:Y:S01]  /*7eb0*/  VIADD R35, R35, 0xfffffff9 ;  /* 0xfffffff923237836 */ /* 0x000fe20000000000 */
[----:B------:R-:W-:Y:S02]  /*7ec0*/  FMNMX3.FTZ R10, R10, R215, R183, !PT ;  /* 0x000000d70a0a7276 */ /* 0x000fe400078100b7 */
[-C--:B------:R-:W-:Y:S02]  /*7ed0*/  ISETP.GE.AND P5, PT, R6, R2.reuse, PT ;  /* 0x000000020600720c */ /* 0x080fe40003fa6270 */
[----:B------:R-:W-:Y:S02]  /*7ee0*/  FSEL R169, R169, -INF , !P0 ;  /* 0xff800000a9a97808 */ /* 0x000fe40004000000 */
[----:B------:R-:W-:-:S02]  /*7ef0*/  ISETP.GE.AND P0, PT, R5, R2, PT ;  /* 0x000000020500720c */ /* 0x000fc40003f06270 */
[----:B------:R-:W-:Y:S02]  /*7f00*/  FMNMX3.FTZ R10, R10, R178, R177, !PT ;  /* 0x000000b20a0a7276 */ /* 0x000fe400078100b1 */
[----:B------:R-:W-:Y:S02]  /*7f10*/  FSEL R214, R24, -INF , !P5 ;  /* 0xff80000018d67808 */ /* 0x000fe40006800000 */
[-C--:B------:R-:W-:Y:S02]  /*7f20*/  ISETP.GE.AND P5, PT, R4, R2.reuse, PT ;  /* 0x000000020400720c */ /* 0x080fe40003fa6270 */
[----:B------:R-:W-:Y:S02]  /*7f30*/  FSEL R195, R25, -INF , !P0 ;  /* 0xff80000019c37808 */ /* 0x000fe40004000000 */
[----:B------:R-:W-:Y:S02]  /*7f40*/  ISETP.GE.AND P0, PT, R35, R2, PT ;  /* 0x000000022300720c */ /* 0x000fe40003f06270 */
[----:B------:R-:W-:-:S02]  /*7f50*/  FMNMX3.FTZ R10, R10, R176, R169, !PT ;  /* 0x000000b00a0a7276 */ /* 0x000fc400078100a9 */
[----:B------:R-:W-:Y:S02]  /*7f60*/  FSEL R194, R196, -INF , !P5 ;  /* 0xff800000c4c27808 */ /* 0x000fe40006800000 */
[----:B------:R-:W-:Y:S02]  /*7f70*/  ISETP.GE.AND P5, PT, R9, R0, PT ;  /* 0x000000000900720c */ /* 0x000fe40003fa6270 */
[----:B------:R-:W-:Y:S02]  /*7f80*/  FSEL R192, R197, -INF , !P0 ;  /* 0xff800000c5c07808 */ /* 0x000fe40004000000 */
[----:B------:R-:W-:Y:S02]  /*7f90*/  FMNMX3.FTZ R9, R10, R214, R195, !PT ;  /* 0x000000d60a097276 */ /* 0x000fe400078100c3 */
[----:B------:R-:W-:Y:S02]  /*7fa0*/  FMNMX3.FTZ R13, R3, R30, R31, !PT ;  /* 0x0000001e030d7276 */ /* 0x000fe4000781001f */
[----:B------:R-:W-:Y:S01]  /*7fb0*/  FMNMX3.FTZ R9, R9, R194, R192, !PT ;  /* 0x000000c209097276 */ /* 0x000fe200078100c0 */
[----:B------:R-:W-:Y:S06]  /*7fc0*/  BRA.U !UP1, `(.L_x_809) ;  /* 0x0000000109f87547 */ /* 0x000fec000b800000 */
[----:B------:R-:W-:-:S04]  /*7fd0*/  UIADD3 UR5, UPT, UPT, UR20, -0x3, URZ ;  /* 0xfffffffd14057890 */ /* 0x000fc8000fffe0ff */
[----:B------:R-:W-:-:S04]  /*7fe0*/  UIMAD.WIDE.U32 UR12, UR5, UR10, URZ ;  /* 0x0000000a050c72a5 */ /* 0x000fc8000f8e00ff */
[----:B------:R-:W-:Y:S02]  /*7ff0*/  USHF.L.U32 UR4, UR12, 0x6, URZ ;  /* 0x000000060c047899 */ /* 0x000fe400080006ff */
[----:B------:R-:W-:-:S04]  /*8000*/  UIMAD UR5, UR5, UR11, UR13 ;  /* 0x0000000b050572a4 */ /* 0x000fc8000f8e020d */
[----:B------:R-:W-:Y:S01]  /*8010*/  USHF.L.U64.HI UR5, UR12, 0x6, UR5 ;  /* 0x000000060c057899 */ /* 0x000fe20008010205 */
[----:B------:R-:W-:Y:S01]  /*8020*/  IMAD.U32 R12, RZ, RZ, UR4 ;  /* 0x00000004ff0c7e24 */ /* 0x000fe2000f8e00ff */
[----:B------:R-:W-:-:S04]  /*8030*/  ULEA UR4, UP0, UR10, UR4, 0x5 ;  /* 0x000000040a047291 */ /* 0x000fc8000f8028ff */
[----:B------:R-:W-:Y:S01]  /*8040*/  IMAD.U32 R11, RZ, RZ, UR5 ;  /* 0x00000005ff0b7e24 */ /* 0x000fe2000f8e00ff */
[CC--:B------:R-:W-:Y:S01]  /*8050*/  @!P4 LEA R22, P0, R12.reuse, R226.reuse, 0x1 ;  /* 0x000000e20c16c211 */ /* 0x0c0fe200078008ff */
[----:B------:R-:W-:Y:S01]  /*8060*/  ULEA.HI.X UR5, UR10, UR5, UR11, 0x5, UP0 ;  /* 0x000000050a057291 */ /* 0x000fe200080f2c0b */
[----:B------:R-:W-:Y:S02]  /*8070*/  IMAD.U32 R10, RZ, RZ, UR4 ;  /* 0x00000004ff0a7e24 */ /* 0x000fe4000f8e00ff */
[C---:B------:R-:W-:Y:S02]  /*8080*/  @!P4 LEA.HI.X R23, R12.reuse, R225, R11, 0x1, P0 ;  /* 0x000000e10c17c211 */ /* 0x040fe400000f0c0b */
[----:B------:R-:W-:-:S03]  /*8090*/  @!P3 LEA R20, P0, R12, R226, 0x1 ;  /* 0x000000e20c14b211 */ /* 0x000fc600078008ff */
[----:B------:R-:W-:Y:S01]  /*80a0*/  @!PT LDS RZ, [RZ] ;  /* 0x00000000fffff984 */ /* 0x000fe20000000800 */
[----:B------:R-:W-:Y:S01]  /*80b0*/  @!PT LDS RZ, [RZ] ;  /* 0x00000000fffff984 */ /* 0x000fe20000000800 */
[----:B------:R-:W-:Y:S01]  /*80c0*/  @!PT LDS RZ, [RZ] ;  /* 0x00000000fffff984 */ /* 0x000fe20000000800 */
[----:B------:R1:W-:Y:S01]  /*80d0*/  @!P4 LDGSTS.E.BYPASS.LTC128B.128 [R227+0x10000], desc[UR24][R22.64] ;  /* 0x1000000016e3cfae */ /* 0x0003e2000b981a18 */
[CCC-:B------:R-:W-:Y:S02]  /*80e0*/  @!P3 LEA.HI.X R21, R12.reuse, R225.reuse, R11.reuse, 0x1, P0 ;  /* 0x000000e10c15b211 */ /* 0x1c0fe400000f0c0b */
[CC--:B------:R-:W-:Y:S01]  /*80f0*/  @!P2 LEA R18, P0, R12.reuse, R226.reuse, 0x1 ;  /* 0x000000e20c12a211 */ /* 0x0c0fe200078008ff */
[----:B------:R1:W-:Y:S03]  /*8100*/  @P4 STS.128 [R227+0x10000], RZ ;  /* 0x010000ffe3004388 */ /* 0x0003e60000000c00 */
[C---:B------:R-:W-:Y:S01]  /*8110*/  @!P2 LEA.HI.X R19, R12.reuse, R225, R11, 0x1, P0 ;  /* 0x000000e10c13a211 */ /* 0x040fe200000f0c0b */
[----:B------:R-:W-:Y:S01]  /*8120*/  @!PT LDS RZ, [RZ] ;  /* 0x00000000fffff984 */ /* 0x000fe20000000800 */
[----:B------:R-:W-:Y:S01]  /*8130*/  @!PT LDS RZ, [RZ] ;  /* 0x00000000fffff984 */ /* 0x000fe20000000800 */
[----:B------:R-:W-:Y:S01]  /*8140*/  @!PT LDS RZ, [RZ] ;  /* 0x00000000fffff984 */ /* 0x000fe20000000800 */
[----:B------:R1:W-:Y:S01]  /*8150*/  @!P3 LDGSTS.E.BYPASS.LTC128B.128 [R227+0x12000], desc[UR24][R20.64+0x80] ;  /* 0x1200008014e3bfae */ /* 0x0003e2000b981a18 */
[----:B------:R-:W-:-:S03]  /*8160*/  @!P1 LEA R16, P0, R12, R226, 0x1 ;  /* 0x000000e20c109211 */ /* 0x000fc600078008ff */
[----:B------:R1:W-:Y:S01]  /*8170*/  @P3 STS.128 [R227+0x12000], RZ ;  /* 0x012000ffe3003388 */ /* 0x0003e20000000c00 */
[-C--:B------:R-:W-:Y:S01]  /*8180*/  @!P1 LEA.HI.X R17, R12, R225.reuse, R11, 0x1, P0 ;  /* 0x000000e10c119211 */ /* 0x080fe200000f0c0b */
[----:B------:R-:W-:Y:S01]  /*8190*/  IMAD.U32 R11, RZ, RZ, UR5 ;  /* 0x00000005ff0b7e24 */ /* 0x000fe2000f8e00ff */
        /* <DEDUP_REMOVED lines=33> */
.L_x_809:
[----:B------:R-:W-:Y:S01]  /*83b0*/  FMNMX3.FTZ R13, R13, R28, R33, !PT ;  /* 0x0000001c0d0d7276 */ /* 0x000fe20007810021 */
[----:B------:R-:W-:Y:S01]  /*83c0*/  ULEA UR27, UR20, 0xfffffffc, 0x1 ;  /* 0xfffffffc141b7891 */ /* 0x000fe2000f8e08ff */
[----:B------:R-:W-:Y:S01]  /*83d0*/  FSEL R168, R14, -INF , !P6 ;  /* 0xff8000000ea87808 */ /* 0x000fe20007000000 */
[----:B------:R-:W-:Y:S01]  /*83e0*/  UIADD3 UR14, UPT, UPT, UR31, 0x76cf5d0a, URZ ;  /* 0x76cf5d0a1f0e7890 */ /* 0x000fe2000fffe0ff */
[----:B------:R-:W-:Y:S01]  /*83f0*/  ISETP.GE.AND P6, PT, R7, R0, PT ;  /* 0x000000000700720c */ /* 0x000fe20003fc6270 */
[----:B------:R-:W-:Y:S01]  /*8400*/  UIADD3 UR13, UPT, UPT, UR31, 0x32370b8f, URZ ;  /* 0x32370b8f1f0d7890 */ /* 0x000fe2000fffe0ff */
[----:B------:R-:W-:Y:S01]  /*8410*/  FMNMX3.FTZ R7, R13, R180, R179, !PT ;  /* 0x000000b40d077276 */ /* 0x000fe200078100b3 */
[----:B------:R-:W-:Y:S01]  /*8420*/  UIADD3 UR7, UPT, UPT, UR31, -0x56f99767, URZ ;  /* 0xa90668991f077890 */ /* 0x000fe2000fffe0ff */
[-C--:B------:R-:W-:Y:S01]  /*8430*/  ISETP.GE.AND P0, PT, R8, R0.reuse, PT ;  /* 0x000000000800720c */ /* 0x080fe20003f06270 */
[----:B------:R-:W-:Y:S01]  /*8440*/  UIADD3 UR12, UPT, UPT, UR31, -0x126145ec, URZ ;  /* 0xed9eba141f0c7890 */ /* 0x000fe2000fffe0ff */
[----:B------:R-:W-:Y:S01]  /*8450*/  FSEL R167, R15, -INF , !P5 ;  /* 0xff8000000fa77808 */ /* 0x000fe20006800000 */
[----:B------:R-:W2:Y:S01]  /*8460*/  SHFL.BFLY PT, R8, R9, 0x2, 0x1f ;  /* 0x0c401f0009087f89 */ /* 0x000ea200000e0000 */
[----:B------:R-:W-:Y:S01]  /*8470*/  FMNMX3.FTZ R7, R7, R181, R182, !PT ;  /* 0x000000b507077276 */ /* 0x000fe200078100b6 */
[----:B------:R-:W3:Y:S01]  /*8480*/  LDCU UR15, c[0x0][0x45c] ;  /* 0x00008b80ff0f77ac */ /* 0x000ee20008000800 */
[-C--:B------:R-:W-:Y:S01]  /*8490*/  ISETP.GE.AND P5, PT, R6, R0.reuse, PT ;  /* 0x000000000600720c */ /* 0x080fe20003fa6270 */
[----:B------:R-:W4:Y:S01]  /*84a0*/  S2UR UR4, SR_CgaCtaId ;  /* 0x00000000000479c3 */ /* 0x000f220000008800 */
[----:B------:R-:W-:Y:S01]  /*84b0*/  FSEL R170, R170, -INF , !P0 ;  /* 0xff800000aaaa7808 */ /* 0x000fe20004000000 */
[----:B------:R-:W-:Y:S01]  /*84c0*/  UMOV UR5, 0x400 ;  /* 0x0000040000057882 */ /* 0x000fe20000000000 */
[----:B------:R-:W-:-:S02]  /*84d0*/  ISETP.GE.AND P0, PT, R5, R0, PT ;  /* 0x000000000500720c */ /* 0x000fc40003f06270 */
[----:B------:R-:W-:Y:S02]  /*84e0*/  FSEL R171, R171, -INF , !P6 ;  /* 0xff800000abab7808 */ /* 0x000fe40007000000 */
[----:B------:R-:W-:Y:S02]  /*84f0*/  FMNMX3.FTZ R7, R7, R168, R167, !PT ;  /* 0x000000a807077276 */ /* 0x000fe400078100a7 */
[----:B------:R-:W-:Y:S02]  /*8500*/  FSEL R191, R26, -INF , !P5 ;  /* 0xff8000001abf7808 */ /* 0x000fe40006800000 */
[-C--:B------:R-:W-:Y:S02]  /*8510*/  ISETP.GE.AND P6, PT, R4, R0.reuse, PT ;  /* 0x000000000400720c */ /* 0x080fe40003fc6270 */
[----:B------:R-:W-:Y:S02]  /*8520*/  ISETP.GE.AND P5, PT, R35, R0, PT ;  /* 0x000000002300720c */ /* 0x000fe40003fa6270 */
[----:B------:R-:W-:-:S02]  /*8530*/  FSEL R190, R27, -INF , !P0 ;  /* 0xff8000001bbe7808 */ /* 0x000fc40004000000 */
[----:B------:R-:W-:Y:S02]  /*8540*/  FMNMX3.FTZ R7, R7, R170, R171, !PT ;  /* 0x000000aa07077276 */ /* 0x000fe400078100ab */
[----:B------:R-:W-:Y:S02]  /*8550*/  FSEL R189, R198, -INF , !P6 ;  /* 0xff800000c6bd7808 */ /* 0x000fe40007000000 */
[----:B------:R-:W-:Y:S02]  /*8560*/  FSEL R175, R199, -INF , !P5 ;  /* 0xff800000c7af7808 */ /* 0x000fe40006800000 */
[----:B------:R-:W-:Y:S01]  /*8570*/  FMNMX3.FTZ R4, R7, R191, R190, !PT ;  /* 0x000000bf07047276 */ /* 0x000fe200078100be */
[----:B----4-:R-:W-:Y:S01]  /*8580*/  ULEA UR5, UR4, UR5, 0x18 ;  /* 0x0000000504057291 */ /* 0x010fe2000f8ec0ff */
[----:B------:R-:W-:Y:S01]  /*8590*/  MOV R6, UR27 ;  /* 0x0000001b00067c02 */ /* 0x000fe20008000f00 */
[----:B------:R-:W-:Y:S01]  /*85a0*/  UIADD3 UR4, UPT, UPT, UR31, 0x646e171e, URZ ;  /* 0x646e171e1f047890 */ /* 0x000fe2000fffe0ff */
[----:B------:R-:W-:Y:S01]  /*85b0*/  FMNMX3.FTZ R4, R4, R189, R175, !PT ;  /* 0x000000bd04047276 */ /* 0x000fe200078100af */
[----:B------:R-:W-:Y:S01]  /*85c0*/  UIADD3 UR27, UPT, UPT, UR27, 0x1, URZ ;  /* 0x000000011b1b7890 */ /* 0x000fe2000fffe0ff */
[----:B------:R-:W-:-:S02]  /*85d0*/  LOP3.LUT R6, R6, UR31, R237, 0x96, !PT ;  /* 0x0000001f06067c12 */ /* 0x000fc4000f8e96ed */
[----:B--2---:R-:W-:Y:S01]  /*85e0*/  FMNMX.FTZ R8, R9, R8, !PT ;  /* 0x0000000809087209 */ /* 0x004fe20007810000 */
[----:B------:R-:W2:Y:S01]  /*85f0*/  SHFL.BFLY PT, R5, R4, 0x2, 0x1f ;  /* 0x0c401f0004057f89 */ /* 0x000ea200000e0000 */
[----:B------:R-:W-:Y:S01]  /*8600*/  LEA R184, R166, UR5, 0x1 ;  /* 0x00000005a6b87c11 */ /* 0x000fe2000f8e08ff */
[----:B------:R-:W-:Y:S02]  /*8610*/  IMAD.WIDE.U32 R6, R6, -0x326172a9, RZ ;  /* 0xcd9e8d5706067825 */ /* 0x000fe400078e00ff */
[----:B------:R-:W4:Y:S01]  /*8620*/  SHFL.BFLY PT, R186, R8, 0x1, 0x1f ;  /* 0x0c201f0008ba7f89 */ /* 0x000f2200000e0000 */
[----:B-1----:R-:W-:Y:S02]  /*8630*/  IADD3 R16, PT, PT, R184, 0x18000, RZ ;  /* 0x00018000b8107810 */ /* 0x002fe40007ffe0ff */
[----:B------:R-:W-:Y:S02]  /*8640*/  LOP3.LUT R242, R240, UR26, R7, 0x96, !PT ;  /* 0x0000001af0f27c12 */ /* 0x000fe4000f8e9607 */
[----:B------:R-:W-:-:S02]  /*8650*/  LOP3.LUT R220, R6, UR23, R229, 0x96, !PT ;  /* 0x0000001706dc7c12 */ /* 0x000fc4000f8e96e5 */
[----:B------:R-:W-:Y:S01]  /*8660*/  IADD3 R188, PT, PT, R184, 0x18040, RZ ;  /* 0x00018040b8bc7810 */ /* 0x000fe20007ffe0ff */
[----:B------:R-:W-:-:S04]  /*8670*/  IMAD.WIDE.U32 R242, R242, -0x2daee0ad, RZ ;  /* 0xd2511f53f2f27825 */ /* 0x000fc800078e00ff */
[----:B------:R-:W-:Y:S01]  /*8680*/  IMAD.WIDE.U32 R220, R220, -0x2daee0ad, RZ ;  /* 0xd2511f53dcdc7825 */ /* 0x000fe200078e00ff */
[----:B------:R-:W-:-:S04]  /*8690*/  LOP3.LUT R244, R234, UR14, R243, 0x96, !PT ;  /* 0x0000000eeaf47c12 */ /* 0x000fc8000f8e96f3 */
[----:B------:R-:W-:Y:S01]  /*86a0*/  LOP3.LUT R242, R242, UR13, R221, 0x96, !PT ;  /* 0x0000000df2f27c12 */ /* 0x000fe2000f8e96dd */
[----:B------:R-:W-:Y:S01]  /*86b0*/  IMAD.WIDE.U32 R244, R244, -0x326172a9, RZ ;  /* 0xcd9e8d57f4f47825 */ /* 0x000fe200078e00ff */
[----:B--2---:R-:W-:-:S03]  /*86c0*/  FMNMX.FTZ R4, R4, R5, !PT ;  /* 0x0000000504047209 */ /* 0x004fc60007810000 */
[----:B------:R-:W-:Y:S01]  /*86d0*/  IMAD.WIDE.U32 R242, R242, -0x326172a9, RZ ;  /* 0xcd9e8d57f2f27825 */ /* 0x000fe200078e00ff */
[----:B------:R-:W-:Y:S01]  /*86e0*/  LOP3.LUT R12, R228, UR22, R245, 0x96, !PT ;  /* 0x00000016e40c7c12 */ /* 0x000fe2000f8e96f5 */
[----:B------:R-:W1:Y:S01]  /*86f0*/  SHFL.BFLY PT, R185, R4, 0x1, 0x1f ;  /* 0x0c201f0004b97f89 */ /* 0x000e6200000e0000 */
[----:B----4-:R-:W-:Y:S02]  /*8700*/  FMNMX.FTZ R186, R8, R186, !PT ;  /* 0x000000ba08ba7209 */ /* 0x010fe40007810000 */
[----:B------:R-:W-:Y:S01]  /*8710*/  LOP3.LUT R244, R244, UR21, R243, 0x96, !PT ;  /* 0x00000015f4f47c12 */ /* 0x000fe2000f8e96f3 */
[----:B------:R-:W-:Y:S01]  /*8720*/  IMAD.WIDE.U32 R12, R12, -0x2daee0ad, RZ ;  /* 0xd2511f530c0c7825 */ /* 0x000fe200078e00ff */
[----:B------:R-:W-:-:S03]  /*8730*/  FSETP.NEU.FTZ.AND P5, PT, R186, -INF , PT ;  /* 0xff800000ba00780b */ /* 0x000fc60003fbd000 */
[----:B---3--:R-:W-:Y:S01]  /*8740*/  FMUL.FTZ R193, R186, UR15 ;  /* 0x0000000fbac17c20 */ /* 0x008fe20008410000 */
[----:B------:R-:W2:Y:S01]  /*8750*/  LDC R8, c[0x0][0x4f8] ;  /* 0x00013e00ff087b82 */ /* 0x000ea20000000800 */
[----:B------:R-:W-:Y:S01]  /*8760*/  IMAD.WIDE.U32 R244, R244, -0x2daee0ad, RZ ;  /* 0xd2511f53f4f47825 */ /* 0x000fe200078e00ff */
[----:B------:R-:W-:Y:S02]  /*8770*/  LOP3.LUT R220, R220, UR12, R13, 0x96, !PT ;  /* 0x0000000cdcdc7c12 */ /* 0x000fe4000f8e960d */
[----:B------:R-:W-:Y:S02]  /*8780*/  FSEL R212, R186, RZ, P5 ;  /* 0x000000ffbad47208 */ /* 0x000fe40002800000 */
[----:B------:R-:W-:Y:S01]  /*8790*/  LOP3.LUT R12, R12, UR7, R245, 0x96, !PT ;  /* 0x000000070c0c7c12 */ /* 0x000fe2000f8e96f5 */
[----:B------:R-:W-:Y:S01]  /*87a0*/  IMAD.WIDE.U32 R220, R220, -0x326172a9, RZ ;  /* 0xcd9e8d57dcdc7825 */ /* 0x000fe200078e00ff */
[----:B------:R-:W-:-:S03]  /*87b0*/  FSEL R193, R193, RZ, P5 ;  /* 0x000000ffc1c17208 */ /* 0x000fc60002800000 */
[----:B------:R-:W-:Y:S01]  /*87c0*/  FADD.FTZ R212, R164, -R212 ;  /* 0x800000d4a4d47221 */ /* 0x000fe20000010000 */
[----:B------:R-:W-:-:S04]  /*87d0*/  IMAD.WIDE.U32 R12, R12, -0x326172a9, RZ ;  /* 0xcd9e8d570c0c7825 */ /* 0x000fc800078e00ff */
[----:B------:R-:W-:Y:S01]  /*87e0*/  FMUL.FTZ R212, R212, UR15 ;  /* 0x0000000fd4d47c20 */ /* 0x000fe20008410000 */
[--C-:B------:R-:W-:Y:S01]  /*87f0*/  FFMA.FTZ R201, R29, UR15, -R193.reuse ;  /* 0x0000000f1dc97c23 */ /* 0x100fe200080108c1 */
[--C-:B------:R-:W-:Y:S01]  /*8800*/  FFMA.FTZ R200, R172, UR15, -R193.reuse ;  /* 0x0000000facc87c23 */ /* 0x100fe200080108c1 */
[----:B------:R-:W-:Y:S01]  /*8810*/  PRMT R6, R12, 0x7772, RZ ;  /* 0x000077720c067816 */ /* 0x000fe200000000ff */
[--C-:B------:R-:W-:Y:S01]  /*8820*/  FFMA.FTZ R199, R34, UR15, -R193.reuse ;  /* 0x0000000f22c77c23 */ /* 0x100fe200080108c1 */
[----:B-1----:R-:W-:Y:S01]  /*8830*/  FMNMX.FTZ R185, R4, R185, !PT ;  /* 0x000000b904b97209 */ /* 0x002fe20007810000 */
[----:B------:R-:W1:Y:S01]  /*8840*/  MUFU.EX2 R212, R212 ;  /* 0x000000d400d47308 */ /* 0x000e620000000800 */
[----:B------:R-:W-:Y:S01]  /*8850*/  PRMT R4, R12, 0x7773, RZ ;  /* 0x000077730c047816 */ /* 0x000fe200000000ff */
[----:B------:R-:W-:Y:S01]  /*8860*/  FFMA.FTZ R202, R32, UR15, -R193 ;  /* 0x0000000f20ca7c23 */ /* 0x000fe200080108c1 */
[----:B------:R-:W-:Y:S01]  /*8870*/  LOP3.LUT R5, R220, UR16, R13, 0x96, !PT ;  /* 0x00000010dc057c12 */ /* 0x000fe2000f8e960d */
[----:B------:R-:W-:Y:S01]  /*8880*/  FMUL.FTZ R174, R185, UR15 ;  /* 0x0000000fb9ae7c20 */ /* 0x000fe20008410000 */
[----:B------:R-:W-:Y:S01]  /*8890*/  PRMT R6, R6, 0x5410, R4 ;  /* 0x0000541006067816 */ /* 0x000fe20000000004 */
[--C-:B------:R-:W-:Y:S01]  /*88a0*/  FFMA.FTZ R220, R218, UR15, -R193.reuse ;  /* 0x0000000fdadc7c23 */ /* 0x100fe200080108c1 */
[C---:B------:R-:W-:Y:S01]  /*88b0*/  LOP3.LUT R4, R5.reuse, 0xffff, RZ, 0xc0, !PT ;  /* 0x0000ffff05047812 */ /* 0x040fe200078ec0ff */
[----:B------:R-:W-:Y:S01]  /*88c0*/  MUFU.EX2 R200, R200 ;  /* 0x000000c800c87308 */ /* 0x000fe20000000800 */
[----:B------:R-:W-:Y:S01]  /*88d0*/  LOP3.LUT R9, R5, 0xff, RZ, 0xc0, !PT ;  /* 0x000000ff05097812 */ /* 0x000fe200078ec0ff */
[--C-:B------:R-:W-:Y:S01]  /*88e0*/  FFMA.FTZ R218, R183, UR15, -R193.reuse ;  /* 0x0000000fb7da7c23 */ /* 0x100fe200080108c1 */
[----:B------:R-:W-:Y:S01]  /*88f0*/  SHF.R.U32.HI R4, RZ, 0x8, R4 ;  /* 0x00000008ff047819 */ /* 0x000fe20000011604 */
[--C-:B------:R-:W-:Y:S01]  /*8900*/  FFMA.FTZ R219, R219, UR15, -R193.reuse ;  /* 0x0000000fdbdb7c23 */ /* 0x100fe200080108c1 */
[----:B------:R-:W-:Y:S01]  /*8910*/  FSETP.NEU.FTZ.AND P0, PT, R185, -INF , PT ;  /* 0xff800000b900780b */ /* 0x000fe20003f1d000 */
[----:B------:R-:W-:Y:S01]  /*8920*/  FFMA.FTZ R247, R176, UR15, -R193 ;  /* 0x0000000fb0f77c23 */ /* 0x000fe200080108c1 */
[----:B------:R-:W-:Y:S01]  /*8930*/  PRMT R4, R9, 0x5410, R4 ;  /* 0x0000541009047816 */ /* 0x000fe20000000004 */
[----:B------:R-:W-:Y:S01]  /*8940*/  MUFU.EX2 R199, R199 ;  /* 0x000000c700c77308 */ /* 0x000fe20000000800 */
[----:B------:R-:W-:Y:S01]  /*8950*/  FSEL R174, R174, RZ, P0 ;  /* 0x000000ffaeae7208 */ /* 0x000fe20000000000 */
[-C--:B-1----:R-:W-:Y:S01]  /*8960*/  FMUL.FTZ R24, R44, R212.reuse ;  /* 0x000000d42c187220 */ /* 0x082fe20000410000 */
[----:B------:R-:W-:Y:S01]  /*8970*/  FSEL R9, R185, RZ, P0 ;  /* 0x000000ffb9097208 */ /* 0x000fe20000000000 */
[----:B------:R-:W-:Y:S01]  /*8980*/  FMUL.FTZ R25, R45, R212 ;  /* 0x000000d42d197220 */ /* 0x000fe20000410000 */
[----:B------:R-:W-:Y:S01]  /*8990*/  LOP3.LUT P0, RZ, R208, 0x2, RZ, 0xc0, !PT ;  /* 0x00000002d0ff7812 */ /* 0x000fe2000780c0ff */
[--C-:B------:R-:W-:Y:S01]  /*89a0*/  FFMA.FTZ R198, R30, UR15, -R174.reuse ;  /* 0x0000000f1ec67c23 */ /* 0x100fe200080108ae */
[--C-:B------:R-:W-:Y:S01]  /*89b0*/  FFMA.FTZ R197, R31, UR15, -R174.reuse ;  /* 0x0000000f1fc57c23 */ /* 0x100fe200080108ae */
[--C-:B------:R-:W-:Y:S01]  /*89c0*/  FADD.FTZ R3, R3, -R9.reuse ;  /* 0x8000000903037221 */ /* 0x100fe20000010000 */
[----:B------:R-:W-:Y:S01]  /*89d0*/  SEL R165, R165, 0xffffffe0, !P0 ;  /* 0xffffffe0a5a57807 */ /* 0x000fe20004000000 */
[--C-:B------:R-:W-:Y:S01]  /*89e0*/  FFMA.FTZ R196, R28, UR15, -R174.reuse ;  /* 0x0000000f1cc47c23 */ /* 0x100fe200080108ae */
[----:B------:R-:W-:Y:S01]  /*89f0*/  LOP3.LUT P0, R187, R208, 0x4, RZ, 0xc0, !PT ;  /* 0x00000004d0bb7812 */ /* 0x000fe2000780c0ff */
[----:B------:R-:W-:Y:S01]  /*8a00*/  FMUL.FTZ R3, R3, UR15 ;  /* 0x0000000f03037c20 */ /* 0x000fe20008410000 */
[----:B------:R-:W-:Y:S01]  /*8a10*/  IADD3 R173, PT, PT, R165, R184, RZ ;  /* 0x000000b8a5ad7210 */ /* 0x000fe20007ffe0ff */
[--C-:B------:R-:W-:Y:S01]  /*8a20*/  FFMA.FTZ R203, R33, UR15, -R174.reuse ;  /* 0x0000000f21cb7c23 */ /* 0x100fe200080108ae */
[----:B------:R-:W-:Y:S01]  /*8a30*/  MOV R10, R12 ;  /* 0x0000000c000a7202 */ /* 0x000fe20000000f00 */
[----:B------:R-:W-:Y:S01]  /*8a40*/  MUFU.EX2 R202, R202 ;  /* 0x000000ca00ca7308 */ /* 0x000fe20000000800 */
[----:B------:R-:W-:Y:S01]  /*8a50*/  PRMT R7, R12, 0x7771, RZ ;  /* 0x000077710c077816 */ /* 0x000fe200000000ff */
[----:B------:R-:W-:Y:S01]  /*8a60*/  LDSM.16.MT88.4 R20, [R173+0x18000] ;  /* 0x01800000ad14783b */ /* 0x000fe20000004200 */
[----:B------:R-:W-:Y:S01]  /*8a70*/  LOP3.LUT R10, R10, 0xff, RZ, 0xc0, !PT ;  /* 0x000000ff0a0a7812 */ /* 0x000fe200078ec0ff */
[-C--:B------:R-:W-:Y:S01]  /*8a80*/  FMUL.FTZ R17, R37, R212.reuse ;  /* 0x000000d425117220 */ /* 0x080fe20000410000 */
[----:B--2---:R-:W-:Y:S01]  /*8a90*/  LOP3.LUT R8, R8, 0xff, RZ, 0xc0, !PT ;  /* 0x000000ff08087812 */ /* 0x004fe200078ec0ff */
[-C--:B------:R-:W-:Y:S01]  /*8aa0*/  FMUL.FTZ R48, R48, R212.reuse ;  /* 0x000000d430307220 */ /* 0x080fe20000410000 */
[----:B------:R-:W-:Y:S01]  /*8ab0*/  PRMT R9, R5, 0x7632, R9 ;  /* 0x0000763205097816 */ /* 0x000fe20000000009 */
[----:B------:R-:W1:Y:S01]  /*8ac0*/  MUFU.EX2 R3, R3 ;  /* 0x0000000300037308 */ /* 0x000e620000000800 */
[----:B------:R-:W-:Y:S01]  /*8ad0*/  @P0 IADD3 R188, PT, PT, R16, -0x40, RZ ;  /* 0xffffffc010bc0810 */ /* 0x000fe20007ffe0ff */
[-C--:B------:R-:W-:Y:S01]  /*8ae0*/  FMUL.FTZ R16, R36, R212.reuse ;  /* 0x000000d424107220 */ /* 0x080fe20000410000 */
[----:B------:R-:W-:Y:S01]  /*8af0*/  PRMT R7, R10, 0x5410, R7 ;  /* 0x000054100a077816 */ /* 0x000fe20000000007 */
[----:B------:R-:W-:Y:S01]  /*8b00*/  FMUL.FTZ R49, R49, R212 ;  /* 0x000000d431317220 */ /* 0x000fe20000410000 */
[----:B------:R-:W-:Y:S01]  /*8b10*/  LEA R172, R8, R8, 0x10 ;  /* 0x0000000808ac7211 */ /* 0x000fe200078e80ff */
[----:B------:R-:W2:Y:S01]  /*8b20*/  LDSM.16.MT88.4 R28, [R188] ;  /* 0x00000000bc1c783b */ /* 0x000ea20000004200 */
[----:B------:R-:W-:Y:S01]  /*8b30*/  IADD3 R213, PT, PT, R165, R188, RZ ;  /* 0x000000bca5d57210 */ /* 0x000fe20007ffe0ff */
[----:B------:R-:W3:Y:S01]  /*8b40*/  MUFU.EX2 R201, R201 ;  /* 0x000000c900c97308 */ /* 0x000ee20000000800 */
[----:B------:R-:W-:Y:S01]  /*8b50*/  SHF.R.U32.HI R5, RZ, 0x18, R5 ;  /* 0x00000018ff057819 */ /* 0x000fe20000011605 */
[-C--:B------:R-:W-:Y:S01]  /*8b60*/  FMUL.FTZ R40, R40, R212.reuse ;  /* 0x000000d428287220 */ /* 0x080fe20000410000 */
[----:B------:R-:W-:Y:S01]  /*8b70*/  LOP3.LUT R9, R9, 0xff, RZ, 0xc0, !PT ;  /* 0x000000ff09097812 */ /* 0x000fe200078ec0ff */
[-C--:B------:R-:W-:Y:S01]  /*8b80*/  FMUL.FTZ R41, R41, R212.reuse ;  /* 0x000000d429297220 */ /* 0x080fe20000410000 */
[----:B------:R-:W-:Y:S01]  /*8b90*/  LOP3.LUT R8, R6, 0xff00ff, RZ, 0xc0, !PT ;  /* 0x00ff00ff06087812 */ /* 0x000fe200078ec0ff */
[----:B------:R-:W-:Y:S01]  /*8ba0*/  FMUL.FTZ R64, R64, R212 ;  /* 0x000000d440407220 */ /* 0x000fe20000410000 */
[--C-:B------:R-:W-:Y:S01]  /*8bb0*/  HSET2.LE.AND R6, R7, R172.reuse, PT ;  /* 0x000000ac07067233 */ /* 0x100fe20003803000 */
[----:B------:R-:W-:Y:S01]  /*8bc0*/  MUFU.EX2 R198, R198 ;  /* 0x000000c600c67308 */ /* 0x000fe20000000800 */
[-C--:B-1----:R-:W-:Y:S01]  /*8bd0*/  FMUL.FTZ R26, R46, R3.reuse ;  /* 0x000000032e1a7220 */ /* 0x082fe20000410000 */
[-C--:B------:R-:W-:Y:S01]  /*8be0*/  FMUL.FTZ R27, R47, R3.reuse ;  /* 0x000000032f1b7220 */ /* 0x080fe20000410000 */
[-C--:B------:R-:W-:Y:S01]  /*8bf0*/  FMUL.FTZ R18, R38, R3.reuse ;  /* 0x0000000326127220 */ /* 0x080fe20000410000 */
[----:B------:R-:W-:Y:S01]  /*8c00*/  LDSM.16.MT88.4 R44, [R184+0x1a000] ;  /* 0x01a00000b82c783b */ /* 0x000fe20000004200 */
[-C--:B------:R-:W-:Y:S01]  /*8c10*/  FMUL.FTZ R19, R39, R3.reuse ;  /* 0x0000000327137220 */ /* 0x080fe20000410000 */
[----:B------:R-:W-:Y:S01]  /*8c20*/  F2FP.F16.F32.PACK_AB R7, R199, R200 ;  /* 0x000000c8c707723e */ /* 0x000fe200000000ff */
[-C--:B------:R-:W-:Y:S01]  /*8c30*/  FMUL.FTZ R50, R50, R3.reuse ;  /* 0x0000000332327220 */ /* 0x080fe20000410000 */
[----:B------:R-:W1:Y:S01]  /*8c40*/  MUFU.EX2 R197, R197 ;  /* 0x000000c500c57308 */ /* 0x000e620000000800 */
[----:B------:R-:W4:Y:S01]  /*8c50*/  LDSM.16.MT88.4 R36, [R213] ;  /* 0x00000000d524783b */ /* 0x000f220000004200 */
[----:B------:R-:W-:Y:S01]  /*8c60*/  PRMT R5, R9, 0x5410, R5 ;  /* 0x0000541009057816 */ /* 0x000fe20000000005 */
[-C--:B------:R-:W-:Y:S01]  /*8c70*/  FMUL.FTZ R51, R51, R3.reuse ;  /* 0x0000000333337220 */ /* 0x080fe20000410000 */
[----:B------:R-:W-:Y:S01]  /*8c80*/  LOP3.LUT R6, R7, R6, RZ, 0xc0, !PT ;  /* 0x0000000607067212 */ /* 0x000fe200078ec0ff */
[-C--:B------:R-:W-:Y:S01]  /*8c90*/  FMUL.FTZ R42, R42, R3.reuse ;  /* 0x000000032a2a7220 */ /* 0x080fe20000410000 */
[--C-:B------:R-:W-:Y:S01]  /*8ca0*/  HSET2.LE.AND R7, R8, R172.reuse, PT ;  /* 0x000000ac08077233 */ /* 0x100fe20003803000 */
[-C--:B------:R-:W-:Y:S01]  /*8cb0*/  FMUL.FTZ R43, R43, R3.reuse ;  /* 0x000000032b2b7220 */ /* 0x080fe20000410000 */
[----:B------:R-:W-:Y:S01]  /*8cc0*/  MUFU.EX2 R196, R196 ;  /* 0x000000c400c47308 */ /* 0x000fe20000000800 */
[--C-:B------:R-:W-:Y:S01]  /*8cd0*/  HSET2.LE.AND R4, R4, R172.reuse, PT ;  /* 0x000000ac04047233 */ /* 0x100fe20003803000 */
[----:B------:R-:W-:Y:S01]  /*8ce0*/  FMUL.FTZ R65, R65, R212 ;  /* 0x000000d441417220 */ /* 0x000fe20000410000 */
[----:B------:R-:W-:Y:S01]  /*8cf0*/  HSET2.LE.AND R5, R5, R172, PT ;  /* 0x000000ac05057233 */ /* 0x000fe20003803000 */
[-C--:B------:R-:W-:Y:S01]  /*8d00*/  FMUL.FTZ R66, R66, R3.reuse ;  /* 0x0000000342427220 */ /* 0x080fe20000410000 */
[----:B---3--:R-:W-:Y:S01]  /*8d10*/  F2FP.F16.F32.PACK_AB R9, R201, R202 ;  /* 0x000000cac909723e */ /* 0x008fe200000000ff */
[-C--:B------:R-:W-:Y:S01]  /*8d20*/  FMUL.FTZ R67, R67, R3.reuse ;  /* 0x0000000343437220 */ /* 0x080fe20000410000 */
[----:B------:R-:W-:Y:S01]  /*8d30*/  FMUL.FTZ R32, R52, R212 ;  /* 0x000000d434207220 */ /* 0x000fe20000410000 */
[----:B------:R-:W3:Y:S01]  /*8d40*/  MUFU.EX2 R203, R203 ;  /* 0x000000cb00cb7308 */ /* 0x000ee20000000800 */
[----:B-1----:R-:W-:Y:S01]  /*8d50*/  F2FP.F16.F32.PACK_AB R8, R197, R198 ;  /* 0x000000c6c508723e */ /* 0x002fe200000000ff */
[----:B------:R-:W-:Y:S01]  /*8d60*/  FMUL.FTZ R33, R53, R212 ;  /* 0x000000d435217220 */ /* 0x000fe20000410000 */
[----:B------:R-:W-:Y:S01]  /*8d70*/  LOP3.LUT R4, R9, R4, RZ, 0xc0, !PT ;  /* 0x0000000409047212 */ /* 0x000fe200078ec0ff */
[----:B------:R-:W-:Y:S01]  /*8d80*/  FMUL.FTZ R34, R54, R3 ;  /* 0x0000000336227220 */ /* 0x000fe20000410000 */
[----:B------:R-:W-:Y:S01]  /*8d90*/  LOP3.LUT R5, R8, R5, RZ, 0xc0, !PT ;  /* 0x0000000508057212 */ /* 0x000fe200078ec0ff */
[-C--:B------:R-:W-:Y:S01]  /*8da0*/  FMUL.FTZ R35, R55, R3.reuse ;  /* 0x0000000337237220 */ /* 0x080fe20000410000 */
[-C--:B------:R-:W-:Y:S01]  /*8db0*/  FMUL.FTZ R56, R56, R212.reuse ;  /* 0x000000d438387220 */ /* 0x080fe20000410000 */
[----:B------:R-:W-:Y:S01]  /*8dc0*/  LDSM.16.MT88.4 R52, [R173+0x1a000] ;  /* 0x01a00000ad34783b */ /* 0x000fe20000004200 */
        /* <DEDUP_REMOVED lines=8> */
[----:B---3--:R-:W-:Y:S01]  /*8e50*/  F2FP.F16.F32.PACK_AB R10, R203, R196 ;  /* 0x000000c4cb0a723e */ /* 0x008fe200000000ff */
[-C--:B------:R-:W-:Y:S01]  /*8e60*/  FMUL.FTZ R81, R81, R212.reuse ;  /* 0x000000d451517220 */ /* 0x080fe20000410000 */
[-C--:B------:R-:W-:Y:S01]  /*8e70*/  FMUL.FTZ R82, R82, R3.reuse ;  /* 0x0000000352527220 */ /* 0x080fe20000410000 */
        /* <DEDUP_REMOVED lines=42> */
[--C-:B------:R-:W-:Y:S01]  /*9120*/  FFMA.FTZ R243, R181, UR15, -R174.reuse ;  /* 0x0000000fb5f37c23 */ /* 0x100fe200080108ae */
[--C-:B------:R-:W-:Y:S01]  /*9130*/  FFMA.FTZ R222, R182, UR15, -R174.reuse ;  /* 0x0000000fb6de7c23 */ /* 0x100fe200080108ae */
[-C--:B------:R-:W-:Y:S01]  /*9140*/  FMUL.FTZ R136, R136, R212.reuse ;  /* 0x000000d488887220 */ /* 0x080fe20000410000 */
[-C--:B------:R-:W-:Y:S01]  /*9150*/  FMUL.FTZ R137, R137, R212.reuse ;  /* 0x000000d489897220 */ /* 0x080fe20000410000 */
[-C--:B------:R-:W-:Y:S01]  /*9160*/  FMUL.FTZ R138, R138, R3.reuse ;  /* 0x000000038a8a7220 */ /* 0x080fe20000410000 */
[-C--:B------:R-:W-:Y:S01]  /*9170*/  FMUL.FTZ R139, R139, R3.reuse ;  /* 0x000000038b8b7220 */ /* 0x080fe20000410000 */
[C---:B------:R-:W-:Y:S01]  /*9180*/  HMMA.16816.F32 R40, R4.reuse, R44, R40 ;  /* 0x0000002c0428723c */ /* 0x040fe20000001828 */
[----:B------:R-:W-:Y:S01]  /*9190*/  MUFU.EX2 R219, R219 ;  /* 0x000000db00db7308 */ /* 0x000fe20000000800 */
        /* <DEDUP_REMOVED lines=14> */
[C---:B------:R-:W-:Y:S01]  /*9280*/  HMMA.16816.F32 R36, R4.reuse, R38, R56 ;  /* 0x000000260424723c */ /* 0x040fe20000001838 */
[-C--:B------:R-:W-:Y:S01]  /*9290*/  FMUL.FTZ R56, R76, R212.reuse ;  /* 0x000000d44c387220 */ /* 0x080fe20000410000 */
[-C--:B------:R-:W-:Y:S01]  /*92a0*/  FMUL.FTZ R57, R77, R212.reuse ;  /* 0x000000d44d397220 */ /* 0x080fe20000410000 */
[-C--:B------:R-:W-:Y:S01]  /*92b0*/  FMUL.FTZ R58, R78, R3.reuse ;  /* 0x000000034e3a7220 */ /* 0x080fe20000410000 */
[-C--:B------:R-:W-:Y:S01]  /*92c0*/  FMUL.FTZ R59, R79, R3.reuse ;  /* 0x000000034f3b7220 */ /* 0x080fe20000410000 */
[----:B------:R-:W-:Y:S01]  /*92d0*/  MUFU.EX2 R243, R243 ;  /* 0x000000f300f37308 */ /* 0x000fe20000000800 */
[----:B------:R-:W4:Y:S01]  /*92e0*/  LDSM.16.MT88.4 R76, [R184+0x1c000] ;  /* 0x01c00000b84c783b */ /* 0x000f220000004200 */
[-C--:B------:R-:W-:Y:S01]  /*92f0*/  FMUL.FTZ R10, R162, R3.reuse ;  /* 0x00000003a20a7220 */ /* 0x080fe20000410000 */
[C---:B-1----:R-:W-:Y:S01]  /*9300*/  HMMA.16816.F32 R64, R4.reuse, R68, R64 ;  /* 0x000000440440723c */ /* 0x042fe20000001840 */
[-C--:B------:R-:W-:Y:S01]  /*9310*/  FMUL.FTZ R11, R163, R3.reuse ;  /* 0x00000003a30b7220 */ /* 0x080fe20000410000 */
[-C--:B------:R-:W-:Y:S01]  /*9320*/  FMUL.FTZ R156, R156, R212.reuse ;  /* 0x000000d49c9c7220 */ /* 0x080fe20000410000 */
[----:B------:R-:W-:Y:S01]  /*9330*/  LDSM.16.MT88.4 R160, [R213+0x6000] ;  /* 0x00600000d5a0783b */ /* 0x000fe20000004200 */
[-C--:B------:R-:W-:Y:S01]  /*9340*/  FMUL.FTZ R157, R157, R212.reuse ;  /* 0x000000d49d9d7220 */ /* 0x080fe20000410000 */
        /* <DEDUP_REMOVED lines=14> */
[--C-:B------:R-:W-:Y:S01]  /*9430*/  FFMA.FTZ R248, R169, UR15, -R193.reuse ;  /* 0x0000000fa9f87c23 */ /* 0x100fe200080108c1 */
[--C-:B------:R-:W-:Y:S01]  /*9440*/  FFMA.FTZ R245, R178, UR15, -R193.reuse ;  /* 0x0000000fb2f57c23 */ /* 0x100fe200080108c1 */
        /* <DEDUP_REMOVED lines=8> */
[--C-:B------:R-:W-:Y:S01]  /*94d0*/  FFMA.FTZ R249, R171, UR15, -R174.reuse ;  /* 0x0000000fabf97c23 */ /* 0x100fe200080108ae */
[----:B------:R-:W2:Y:S01]  /*94e0*/  LDSM.16.MT88.4 R100, [R213+0x4000] ;  /* 0x00400000d564783b */ /* 0x000ea20000004200 */
[--C-:B------:R-:W-:Y:S01]  /*94f0*/  FFMA.FTZ R252, R167, UR15, -R174.reuse ;  /* 0x0000000fa7fc7c23 */ /* 0x100fe200080108ae */
[C---:B------:R-:W-:Y:S01]  /*9500*/  HMMA.16816.F32 R48, R4.reuse, R52, R48 ;  /* 0x000000340430723c */ /* 0x040fe20000001830 */
[----:B------:R-:W-:Y:S01]  /*9510*/  MUFU.EX2 R247, R247 ;  /* 0x000000f700f77308 */ /* 0x000fe20000000800 */
[--C-:B------:R-:W-:Y:S01]  /*9520*/  FFMA.FTZ R214, R214, UR15, -R193.reuse ;  /* 0x0000000fd6d67c23 */ /* 0x100fe200080108c1 */
[--C-:B------:R-:W-:Y:S01]  /*9530*/  FFMA.FTZ R195, R195, UR15, -R193.reuse ;  /* 0x0000000fc3c37c23 */ /* 0x100fe200080108c1 */
[--C-:B------:R-:W-:Y:S01]  /*9540*/  FFMA.FTZ R192, R192, UR15, -R193.reuse ;  /* 0x0000000fc0c07c23 */ /* 0x100fe200080108c1 */
[--C-:B------:R-:W-:Y:S01]  /*9550*/  FFMA.FTZ R191, R191, UR15, -R174.reuse ;  /* 0x0000000fbfbf7c23 */ /* 0x100fe200080108ae */
[--C-:B------:R-:W-:Y:S01]  /*9560*/  FFMA.FTZ R190, R190, UR15, -R174.reuse ;  /* 0x0000000fbebe7c23 */ /* 0x100fe200080108ae */
[----:B------:R-:W-:Y:S01]  /*9570*/  FFMA.FTZ R189, R189, UR15, -R174 ;  /* 0x0000000fbdbd7c23 */ /* 0x000fe200080108ae */
[C---:B------:R-:W-:Y:S01]  /*9580*/  HMMA.16816.F32 R52, R4.reuse, R54, R72 ;  /* 0x000000360434723c */ /* 0x040fe20000001848 */
[-C--:B------:R-:W-:Y:S01]  /*9590*/  FMUL.FTZ R72, R92, R212.reuse ;  /* 0x000000d45c487220 */ /* 0x080fe20000410000 */
[-C--:B------:R-:W-:Y:S01]  /*95a0*/  FMUL.FTZ R73, R93, R212.reuse ;  /* 0x000000d45d497220 */ /* 0x080fe20000410000 */
[-C--:B------:R-:W-:Y:S01]  /*95b0*/  FMUL.FTZ R74, R94, R3.reuse ;  /* 0x000000035e4a7220 */ /* 0x080fe20000410000 */
[----:B------:R-:W-:Y:S01]  /*95c0*/  FMUL.FTZ R75, R95, R3 ;  /* 0x000000035f4b7220 */ /* 0x000fe20000410000 */
[----:B------:R-:W5:Y:S01]  /*95d0*/  MUFU.EX2 R248, R248 ;  /* 0x000000f800f87308 */ /* 0x000f620000000800 */
[----:B------:R-:W2:Y:S01]  /*95e0*/  LDSM.16.MT88.4 R92, [R188+0x4000] ;  /* 0x00400000bc5c783b */ /* 0x000ea20000004200 */
[----:B------:R-:W-:Y:S01]  /*95f0*/  FFMA.FTZ R194, R194, UR15, -R193 ;  /* 0x0000000fc2c27c23 */ /* 0x000fe200080108c1 */
[----:B---3--:R-:W-:Y:S01]  /*9600*/  HMMA.16816.F32 R80, R4, R84, R80 ;  /* 0x000000540450723c */ /* 0x008fe20000001850 */
[----:B------:R-:W-:-:S04]  /*9610*/  FFMA.FTZ R202, R239, R212, R202 ;  /* 0x000000d4efca7223 */ /* 0x000fc800000100ca */
[----:B------:R-:W-:Y:S01]  /*9620*/  MUFU.EX2 R245, R245 ;  /* 0x000000f500f57308 */ /* 0x000fe20000000800 */
[----:B------:R-:W-:Y:S02]  /*9630*/  FADD.FTZ R202, R201, R202 ;  /* 0x000000cac9ca7221 */ /* 0x000fe40000010000 */
[C---:B------:R-:W-:Y:S01]  /*9640*/  HMMA.16816.F32 R84, R4.reuse, R86, R104 ;  /* 0x000000560454723c */ /* 0x040fe20000001868 */
[-C--:B------:R-:W-:Y:S01]  /*9650*/  FMUL.FTZ R104, R124, R212.reuse ;  /* 0x000000d47c687220 */ /* 0x080fe20000410000 */
[----:B------:R-:W-:Y:S01]  /*9660*/  FMUL.FTZ R105, R125, R212 ;  /* 0x000000d47d697220 */ /* 0x000fe20000410000 */
[-C--:B------:R-:W-:Y:S01]  /*9670*/  FMUL.FTZ R106, R126, R3.reuse ;  /* 0x000000037e6a7220 */ /* 0x080fe20000410000 */
[----:B------:R-:W-:Y:S01]  /*9680*/  FMUL.FTZ R107, R127, R3 ;  /* 0x000000037f6b7220 */ /* 0x000fe20000410000 */
[----:B------:R-:W-:Y:S01]  /*9690*/  MUFU.EX2 R246, R246 ;  /* 0x000000f600f67308 */ /* 0x000fe20000000800 */
[----:B------:R-:W3:Y:S01]  /*96a0*/  LDSM.16.MT88.4 R124, [R188+0x6000] ;  /* 0x00600000bc7c783b */ /* 0x000ee20000004200 */
[----:B-----5:R-:W-:Y:S01]  /*96b0*/  F2FP.F16.F32.PACK_AB R170, R248, R247 ;  /* 0x000000f7f8aa723e */ /* 0x020fe200000000ff */
[----:B----4-:R-:W-:Y:S01]  /*96c0*/  HMMA.16816.F32 R72, R4, R76, R72 ;  /* 0x0000004c0448723c */ /* 0x010fe20000001848 */
[----:B------:R-:W-:-:S04]  /*96d0*/  FADD.FTZ R200, R200, R202 ;  /* 0x000000cac8c87221 */ /* 0x000fc80000010000 */
[----:B------:R-:W-:Y:S01]  /*96e0*/  MUFU.EX2 R250, R250 ;  /* 0x000000fa00fa7308 */ /* 0x000fe20000000800 */
[----:B------:R-:W-:Y:S02]  /*96f0*/  FADD.FTZ R200, R199, R200 ;  /* 0x000000c8c7c87221 */ /* 0x000fe40000010000 */
        /* <DEDUP_REMOVED lines=12> */
[----:B------:R-:W-:Y:S01]  /*97c0*/  FFMA.FTZ R242, R180, UR15, -R174 ;  /* 0x0000000fb4f27c23 */ /* 0x000fe200080108ae */
[-C--:B------:R-:W-:Y:S01]  /*97d0*/  FMUL.FTZ R130, R150, R3.reuse ;  /* 0x0000000396827220 */ /* 0x080fe20000410000 */
[-C--:B------:R-:W-:Y:S01]  /*97e0*/  FMUL.FTZ R131, R151, R3.reuse ;  /* 0x0000000397837220 */ /* 0x080fe20000410000 */
[----:B------:R-:W-:Y:S01]  /*97f0*/  IMAD.WIDE.U32 R128, R128, -0x2daee0ad, RZ ;  /* 0xd2511f5380807825 */ /* 0x000fe200078e00ff */
[----:B------:R-:W-:Y:S01]  /*9800*/  MUFU.EX2 R252, R252 ;  /* 0x000000fc00fc7308 */ /* 0x000fe20000000800 */
[C---:B--2---:R-:W-:Y:S07]  /*9810*/  HMMA.16816.F32 R96, R4.reuse, R100, R96 ;  /* 0x000000640460723c */ /* 0x044fee0000001860 */
[----:B------:R-:W1:Y:S01]  /*9820*/  MUFU.EX2 R221, R221 ;  /* 0x000000dd00dd7308 */ /* 0x000e620000000800 */
[----:B------:R-:W-:Y:S01]  /*9830*/  HMMA.16816.F32 R100, R4, R102, R120 ;  /* 0x000000660464723c */ /* 0x000fe20000001878 */
[-C--:B------:R-:W-:Y:S01]  /*9840*/  FMUL.FTZ R120, R152, R212.reuse ;  /* 0x000000d498787220 */ /* 0x080fe20000410000 */
[----:B------:R-:W-:Y:S01]  /*9850*/  FMUL.FTZ R121, R153, R212 ;  /* 0x000000d499797220 */ /* 0x000fe20000410000 */
[-C--:B------:R-:W-:Y:S01]  /*9860*/  FMUL.FTZ R122, R154, R3.reuse ;  /* 0x000000039a7a7220 */ /* 0x080fe20000410000 */
[----:B------:R-:W-:-:S02]  /*9870*/  FMUL.FTZ R123, R155, R3 ;  /* 0x000000039b7b7220 */ /* 0x000fc40000410000 */
[----:B------:R-:W2:Y:S01]  /*9880*/  LDSM.16.MT88.4 R152, [R173+0x18800] ;  /* 0x01880000ad98783b */ /* 0x000ea20000004200 */
[----:B------:R-:W-:Y:S01]  /*9890*/  MUFU.EX2 R242, R242 ;  /* 0x000000f200f27308 */ /* 0x000fe20000000800 */
[C---:B------:R-:W-:Y:S07]  /*98a0*/  HMMA.16816.F32 R88, R4.reuse, R92, R88 ;  /* 0x0000005c0458723c */ /* 0x040fee0000001858 */
[----:B------:R-:W-:Y:S01]  /*98b0*/  MUFU.EX2 R215, R214 ;  /* 0x000000d600d77308 */ /* 0x000fe20000000800 */
[C---:B------:R-:W-:Y:S01]  /*98c0*/  HMMA.16816.F32 R92, R4.reuse, R94, R112 ;  /* 0x0000005e045c723c */ /* 0x040fe20000001870 */
[-C--:B------:R-:W-:Y:S01]  /*98d0*/  FMUL.FTZ R114, R134, R3.reuse ;  /* 0x0000000386727220 */ /* 0x080fe20000410000 */
[-C--:B------:R-:W-:Y:S01]  /*98e0*/  FMUL.FTZ R115, R135, R3.reuse ;  /* 0x0000000387737220 */ /* 0x080fe20000410000 */
[----:B------:R-:W-:Y:S01]  /*98f0*/  PRMT R134, R128, 0x7771, RZ ;  /* 0x0000777180867816 */ /* 0x000fe200000000ff */
[-C--:B------:R-:W-:Y:S01]  /*9900*/  FMUL.FTZ R112, R132, R212.reuse ;  /* 0x000000d484707220 */ /* 0x080fe20000410000 */
[----:B------:R-:W-:Y:S01]  /*9910*/  PRMT R135, R128, 0x7772, RZ ;  /* 0x0000777280877816 */ /* 0x000fe200000000ff */
[----:B------:R-:W-:Y:S01]  /*9920*/  FMUL.FTZ R113, R133, R212 ;  /* 0x000000d485717220 */ /* 0x000fe20000410000 */
[----:B------:R-:W-:Y:S01]  /*9930*/  MUFU.EX2 R214, R191 ;  /* 0x000000bf00d67308 */ /* 0x000fe20000000800 */
[----:B---3--:R-:W-:Y:S01]  /*9940*/  HMMA.16816.F32 R120, R4, R124, R120 ;  /* 0x0000007c0478723c */ /* 0x008fe20000001878 */
[----:B------:R-:W-:Y:S01]  /*9950*/  MOV R124, R128 ;  /* 0x00000080007c7202 */ /* 0x000fe20000000f00 */
[----:B------:R-:W-:Y:S01]  /*9960*/  FFMA.FTZ R3, R238, R3, R198 ;  /* 0x00000003ee037223 */ /* 0x000fe200000100c6 */
[----:B------:R-:W-:-:S02]  /*9970*/  PRMT R125, R128, 0x7773, RZ ;  /* 0x00007773807d7816 */ /* 0x000fc400000000ff */
[----:B------:R-:W-:Y:S01]  /*9980*/  LOP3.LUT R128, R244, UR4, R129, 0x96, !PT ;  /* 0x00000004f4807c12 */ /* 0x000fe2000f8e9681 */
[----:B------:R-:W-:Y:S01]  /*9990*/  FFMA.FTZ R244, R179, UR15, -R174 ;  /* 0x0000000fb3f47c23 */ /* 0x000fe200080108ae */
[----:B------:R-:W-:Y:S01]  /*99a0*/  LOP3.LUT R124, R124, 0xff, RZ, 0xc0, !PT ;  /* 0x000000ff7c7c7812 */ /* 0x000fe200078ec0ff */
[C---:B----4-:R-:W-:Y:S01]  /*99b0*/  HMMA.16816.F32 R112, R4.reuse, R116, R112 ;  /* 0x000000740470723c */ /* 0x050fe20000001870 */
[----:B------:R-:W-:Y:S01]  /*99c0*/  PRMT R133, R128, 0x7632, R133 ;  /* 0x0000763280857816 */ /* 0x000fe20000000085 */
[----:B------:R-:W-:Y:S01]  /*99d0*/  FMUL.FTZ R129, R149, R212 ;  /* 0x000000d495817220 */ /* 0x000fe20000410000 */
[----:B------:R-:W-:Y:S01]  /*99e0*/  PRMT R134, R124, 0x5410, R134 ;  /* 0x000054107c867816 */ /* 0x000fe20000000086 */
[----:B------:R-:W3:Y:S01]  /*99f0*/  MUFU.EX2 R244, R244 ;  /* 0x000000f400f47308 */ /* 0x000ee20000000800 */
[----:B------:R-:W-:Y:S01]  /*9a00*/  PRMT R135, R135, 0x5410, R125 ;  /* 0x0000541087877816 */ /* 0x000fe2000000007d */
[----:B------:R-:W-:Y:S01]  /*9a10*/  LDSM.16.MT88.4 R176, [R173+0x19000] ;  /* 0x01900000adb0783b */ /* 0x000fe20000004200 */
[----:B------:R-:W-:Y:S01]  /*9a20*/  SHF.R.U32.HI R132, RZ, 0x18, R128 ;  /* 0x00000018ff847819 */ /* 0x000fe20000011680 */
[----:B------:R-:W-:Y:S01]  /*9a30*/  HMMA.16816.F32 R116, R4, R118, R136 ;  /* 0x000000760474723c */ /* 0x000fe20000001888 */
[----:B------:R-:W-:Y:S01]  /*9a40*/  LOP3.LUT R136, R128, 0xffff, RZ, 0xc0, !PT ;  /* 0x0000ffff80887812 */ /* 0x000fe200078ec0ff */
[----:B------:R-:W-:Y:S01]  /*9a50*/  FFMA.FTZ R174, R175, UR15, -R174 ;  /* 0x0000000fafae7c23 */ /* 0x000fe200080108ae */
[----:B------:R-:W-:Y:S01]  /*9a60*/  LOP3.LUT R133, R133, 0xff, RZ, 0xc0, !PT ;  /* 0x000000ff85857812 */ /* 0x000fe200078ec0ff */
[----:B------:R-:W-:Y:S01]  /*9a70*/  FADD.FTZ R3, R197, R3 ;  /* 0x00000003c5037221 */ /* 0x000fe20000010000 */
[----:B------:R-:W-:-:S02]  /*9a80*/  SHF.R.U32.HI R136, RZ, 0x8, R136 ;  /* 0x00000008ff887819 */ /* 0x000fc40000011688 */
[----:B------:R-:W-:Y:S01]  /*9a90*/  HSET2.LE.AND R134, R134, R172, PT ;  /* 0x000000ac86867233 */ /* 0x000fe20003803000 */
[C---:B------:R-:W-:Y:S01]  /*9aa0*/  HMMA.16816.F32 R124, R4.reuse, R126, R140 ;  /* 0x0000007e047c723c */ /* 0x040fe2000000188c */
[----:B------:R-:W-:Y:S01]  /*9ab0*/  LOP3.LUT R140, R128, 0xff, RZ, 0xc0, !PT ;  /* 0x000000ff808c7812 */ /* 0x000fe200078ec0ff */
[----:B------:R-:W-:Y:S01]  /*9ac0*/  FMUL.FTZ R128, R148, R212 ;  /* 0x000000d494807220 */ /* 0x000fe20000410000 */
[----:B-1----:R-:W-:Y:S01]  /*9ad0*/  F2FP.F16.F32.PACK_AB R137, R218, R221 ;  /* 0x000000ddda89723e */ /* 0x002fe200000000ff */
[----:B------:R-:W-:Y:S01]  /*9ae0*/  LDSM.16.MT88.4 R148, [R188+0x800] ;  /* 0x00080000bc94783b */ /* 0x000fe20000004200 */
[----:B------:R-:W-:Y:S01]  /*9af0*/  LOP3.LUT R135, R135, 0xff00ff, RZ, 0xc0, !PT ;  /* 0x00ff00ff87877812 */ /* 0x000fe200078ec0ff */
[----:B------:R-:W-:Y:S01]  /*9b00*/  FADD.FTZ R196, R196, R3 ;  /* 0x00000003c4c47221 */ /* 0x000fe20000010000 */
[----:B------:R-:W-:Y:S01]  /*9b10*/  PRMT R140, R140, 0x5410, R136 ;  /* 0x000054108c8c7816 */ /* 0x000fe20000000088 */
[----:B------:R-:W-:Y:S01]  /*9b20*/  HMMA.16816.F32 R8, R4, R12, R8 ;  /* 0x0000000c0408723c */ /* 0x000fe20000001808 */
[----:B------:R-:W-:Y:S01]  /*9b30*/  PRMT R132, R133, 0x5410, R132 ;  /* 0x0000541085847816 */ /* 0x000fe20000000084 */
[----:B------:R-:W-:Y:S01]  /*9b40*/  FADD.FTZ R196, R203, R196 ;  /* 0x000000c4cbc47221 */ /* 0x000fe20000010000 */
[----:B------:R-:W-:-:S02]  /*9b50*/  LOP3.LUT R134, R137, R134, RZ, 0xc0, !PT ;  /* 0x0000008689867212 */ /* 0x000fc400078ec0ff */
[----:B------:R-:W1:Y:S01]  /*9b60*/  LDSM.16.MT88.4 R136, [R213+0x800] ;  /* 0x00080000d588783b */ /* 0x000e620000004200 */
[--C-:B------:R-:W-:Y:S02]  /*9b70*/  HSET2.LE.AND R135, R135, R172.reuse, PT ;  /* 0x000000ac87877233 */ /* 0x100fe40003803000 */
[--C-:B------:R-:W-:Y:S01]  /*9b80*/  HSET2.LE.AND R140, R140, R172.reuse, PT ;  /* 0x000000ac8c8c7233 */ /* 0x100fe20003803000 */
[C---:B------:R-:W-:Y:S01]  /*9b90*/  HMMA.16816.F32 R12, R4.reuse, R14, R156 ;  /* 0x0000000e040c723c */ /* 0x040fe2000000189c */
[----:B------:R-:W-:Y:S01]  /*9ba0*/  F2FP.F16.F32.PACK_AB R143, R222, R243 ;  /* 0x000000f3de8f723e */ /* 0x000fe200000000ff */
[----:B------:R-:W-:Y:S01]  /*9bb0*/  LDSM.16.MT88.4 R156, [R184+0x18800] ;  /* 0x01880000b89c783b */ /* 0x000fe20000004200 */
[----:B------:R-:W-:Y:S01]  /*9bc0*/  F2FP.F16.F32.PACK_AB R142, R220, R219 ;  /* 0x000000dbdc8e723e */ /* 0x000fe200000000ff */
[----:B------:R-:W-:Y:S01]  /*9bd0*/  FADD.FTZ R219, R219, R200 ;  /* 0x000000c8dbdb7221 */ /* 0x000fe20000010000 */
[----:B------:R-:W-:Y:S02]  /*9be0*/  HSET2.LE.AND R133, R132, R172, PT ;  /* 0x000000ac84857233 */ /* 0x000fe40003803000 */
[----:B---3--:R-:W-:Y:S01]  /*9bf0*/  F2FP.F16.F32.PACK_AB R141, R244, R242 ;  /* 0x000000f2f48d723e */ /* 0x008fe200000000ff */
[C---:B------:R-:W-:Y:S01]  /*9c00*/  HMMA.16816.F32 R128, R4.reuse, R160, R128 ;  /* 0x000000a00480723c */ /* 0x040fe20000001880 */
[----:B------:R-:W-:Y:S01]  /*9c10*/  LOP3.LUT R135, R143, R135, RZ, 0xc0, !PT ;  /* 0x000000878f877212 */ /* 0x000fe200078ec0ff */
[----:B------:R-:W-:Y:S01]  /*9c20*/  FADD.FTZ R242, R242, R196 ;  /* 0x000000c4f2f27221 */ /* 0x000fe20000010000 */
[----:B------:R-:W-:Y:S01]  /*9c30*/  LOP3.LUT R132, R142, R140, RZ, 0xc0, !PT ;  /* 0x0000008c8e847212 */ /* 0x000fe200078ec0ff */
[----:B------:R-:W-:Y:S01]  /*9c40*/  FADD.FTZ R219, R220, R219 ;  /* 0x000000dbdcdb7221 */ /* 0x000fe20000010000 */
[----:B------:R-:W-:Y:S01]  /*9c50*/  LOP3.LUT R133, R141, R133, RZ, 0xc0, !PT ;  /* 0x000000858d857212 */ /* 0x000fe200078ec0ff */
[----:B------:R-:W-:Y:S01]  /*9c60*/  FADD.FTZ R242, R244, R242 ;  /* 0x000000f2f4f27221 */ /* 0x000fe20000010000 */
[----:B------:R-:W3:Y:S01]  /*9c70*/  LDSM.16.MT88.4 R140, [R184+0x1a800] ;  /* 0x01a80000b88c783b */ /* 0x000ee20000004200 */
[----:B------:R-:W-:Y:S01]  /*9c80*/  HMMA.16816.F32 R4, R4, R162, R144 ;  /* 0x000000a20404723c */ /* 0x000fe20000001890 */
[----:B------:R-:W-:Y:S01]  /*9c90*/  FADD.FTZ R221, R221, R219 ;  /* 0x000000dbdddd7221 */ /* 0x000fe20000010000 */
[----:B------:R-:W-:Y:S01]  /*9ca0*/  FADD.FTZ R243, R243, R242 ;  /* 0x000000f2f3f37221 */ /* 0x000fe20000010000 */
[----:B------:R-:W4:Y:S02]  /*9cb0*/  LDSM.16.MT88.4 R144, [R173+0x1c800] ;  /* 0x01c80000ad90783b */ /* 0x000f240000004200 */
[----:B------:R-:W-:Y:S01]  /*9cc0*/  FADD.FTZ R221, R218, R221 ;  /* 0x000000dddadd7221 */ /* 0x000fe20000010000 */
[----:B------:R-:W-:Y:S01]  /*9cd0*/  FADD.FTZ R243, R222, R243 ;  /* 0x000000f3def37221 */ /* 0x000fe20000010000 */
[----:B------:R-:W-:Y:S01]  /*9ce0*/  LDSM.16.MT88.4 R160, [R173+0x1a800] ;  /* 0x01a80000ada0783b */ /* 0x000fe20000004200 */
[C---:B--2---:R-:W-:Y:S08]  /*9cf0*/  HMMA.16816.F32 R16, R132.reuse, R152, R16 ;  /* 0x000000988410723c */ /* 0x044ff00000001810 */
[C---:B------:R-:W-:Y:S01]  /*9d00*/  HMMA.16816.F32 R20, R132.reuse, R154, R20 ;  /* 0x0000009a8414723c */ /* 0x040fe20000001814 */
[----:B------:R-:W-:Y:S07]  /*9d10*/  LDSM.16.MT88.4 R152, [R213+0x2800] ;  /* 0x00280000d598783b */ /* 0x000fee0000004200 */
[C---:B-1----:R-:W-:Y:S08]  /*9d20*/  HMMA.16816.F32 R32, R132.reuse, R136, R32 ;  /* 0x000000888420723c */ /* 0x042ff00000001820 */
        /* <DEDUP_REMOVED lines=8> */
[C---:B------:R-:W-:Y:S08]  /*9db0*/  HMMA.16816.F32 R24, R132.reuse, R148, R24 ;  /* 0x000000948418723c */ /* 0x040ff00000001818 */
[----:B-1----:R-:W-:Y:S01]  /*9dc0*/  HMMA.16816.F32 R88, R132, R136, R88 ;  /* 0x000000888458723c */ /* 0x002fe20000001858 */
[----:B------:R-:W-:-:S04]  /*9dd0*/  MOV R136, UR27 ;  /* 0x0000001b00887c02 */ /* 0x000fc80008000f00 */
[----:B------:R-:W-:-:S03]  /*9de0*/  LOP3.LUT R136, R136, UR31, R237, 0x96, !PT ;  /* 0x0000001f88887c12 */ /* 0x000fc6000f8e96ed */
[C---:B------:R-:W-:Y:S01]  /*9df0*/  HMMA.16816.F32 R28, R132.reuse, R150, R28 ;  /* 0x00000096841c723c */ /* 0x040fe2000000181c */
[----:B------:R-:W1:Y:S07]  /*9e00*/  LDSM.16.MT88.4 R148, [R184+0x1c800] ;  /* 0x01c80000b894783b */ /* 0x000e6e0000004200 */
[----:B--2---:R-:W-:Y:S01]  /*9e10*/  HMMA.16816.F32 R96, R132, R140, R96 ;  /* 0x0000008c8460723c */ /* 0x004fe20000001860 */
[----:B------:R-:W-:-:S05]  /*9e20*/  IMAD.WIDE.U32 R140, R136, -0x326172a9, RZ ;  /* 0xcd9e8d57888c7825 */ /* 0x000fca00078e00ff */
[----:B------:R-:W-:Y:S02]  /*9e30*/  LOP3.LUT R136, R240, UR26, R141, 0x96, !PT ;  /* 0x0000001af0887c12 */ /* 0x000fe4000f8e968d */
[----:B------:R-:W-:Y:S01]  /*9e40*/  LOP3.LUT R140, R140, UR23, R229, 0x96, !PT ;  /* 0x000000178c8c7c12 */ /* 0x000fe2000f8e96e5 */
[----:B------:R-:W-:Y:S02]  /*9e50*/  HMMA.16816.F32 R48, R132, R160, R48 ;  /* 0x000000a08430723c */ /* 0x000fe40000001830 */
[----:B------:R-:W-:-:S04]  /*9e60*/  IMAD.WIDE.U32 R136, R136, -0x2daee0ad, RZ ;  /* 0xd2511f5388887825 */ /* 0x000fc800078e00ff */
[----:B------:R-:W-:Y:S01]  /*9e70*/  IMAD.WIDE.U32 R140, R140, -0x2daee0ad, RZ ;  /* 0xd2511f538c8c7825 */ /* 0x000fe200078e00ff */
[----:B------:R-:W-:Y:S01]  /*9e80*/  LOP3.LUT R137, R234, UR14, R137, 0x96, !PT ;  /* 0x0000000eea897c12 */ /* 0x000fe2000f8e9689 */
[----:B------:R-:W-:Y:S01]  /*9e90*/  HMMA.16816.F32 R52, R132, R162, R52 ;  /* 0x000000a28434723c */ /* 0x000fe20000001834 */
[----:B------:R-:W2:Y:S02]  /*9ea0*/  LDSM.16.MT88.4 R160, [R188+0x6800] ;  /* 0x00680000bca0783b */ /* 0x000ea40000004200 */
[----:B------:R-:W-:-:S05]  /*9eb0*/  LOP3.LUT R136, R136, UR13, R141, 0x96, !PT ;  /* 0x0000000d88887c12 */ /* 0x000fca000f8e968d */
[----:B------:R-:W-:Y:S01]  /*9ec0*/  HMMA.16816.F32 R92, R132, R138, R92 ;  /* 0x0000008a845c723c */ /* 0x000fe2000000185c */
[----:B------:R-:W-:-:S04]  /*9ed0*/  IMAD.WIDE.U32 R138, R137, -0x326172a9, RZ ;  /* 0xcd9e8d57898a7825 */ /* 0x000fc800078e00ff */
[----:B------:R-:W-:Y:S01]  /*9ee0*/  IMAD.WIDE.U32 R182, R136, -0x326172a9, RZ ;  /* 0xcd9e8d5788b67825 */ /* 0x000fe200078e00ff */
[----:B------:R-:W-:Y:S02]  /*9ef0*/  LOP3.LUT R136, R228, UR22, R139, 0x96, !PT ;  /* 0x00000016e4887c12 */ /* 0x000fe4000f8e968b */
[----:B------:R-:W-:Y:S02]  /*9f00*/  HMMA.16816.F32 R100, R132, R142, R100 ;  /* 0x0000008e8464723c */ /* 0x000fe40000001864 */
[----:B------:R-:W-:Y:S01]  /*9f10*/  LOP3.LUT R137, R138, UR21, R183, 0x96, !PT ;  /* 0x000000158a897c12 */ /* 0x000fe2000f8e96b7 */
[----:B------:R-:W-:-:S04]  /*9f20*/  IMAD.WIDE.U32 R142, R136, -0x2daee0ad, RZ ;  /* 0xd2511f53888e7825 */ /* 0x000fc800078e00ff */
[----:B------:R-:W-:Y:S01]  /*9f30*/  IMAD.WIDE.U32 R180, R137, -0x2daee0ad, RZ ;  /* 0xd2511f5389b47825 */ /* 0x000fe200078e00ff */
[C---:B---3--:R-:W-:Y:S08]  /*9f40*/  HMMA.16816.F32 R112, R132.reuse, R144, R112 ;  /* 0x000000908470723c */ /* 0x048ff00000001870 */
[----:B------:R-:W-:Y:S01]  /*9f50*/  HMMA.16816.F32 R136, R132, R146, R116 ;  /* 0x000000928488723c */ /* 0x000fe20000001874 */
[----:B------:R-:W3:Y:S01]  /*9f60*/  LDSM.16.MT88.4 R144, [R213+0x6800] ;  /* 0x00680000d590783b */ /* 0x000ee20000004200 */
[----:B------:R-:W-:-:S05]  /*9f70*/  LOP3.LUT R116, R140, UR12, R143, 0x96, !PT ;  /* 0x0000000c8c747c12 */ /* 0x000fca000f8e968f */
[----:B------:R-:W-:Y:S01]  /*9f80*/  IMAD.WIDE.U32 R164, R116, -0x326172a9, RZ ;  /* 0xcd9e8d5774a47825 */ /* 0x000fe200078e00ff */
[C---:B------:R-:W-:Y:S08]  /*9f90*/  HMMA.16816.F32 R64, R132.reuse, R152, R64 ;  /* 0x000000988440723c */ /* 0x040ff00000001840 */
[C---:B------:R-:W-:Y:S01]  /*9fa0*/  HMMA.16816.F32 R68, R132.reuse, R154, R68 ;  /* 0x0000009a8444723c */ /* 0x040fe20000001844 */
[----:B------:R-:W4:Y:S07]  /*9fb0*/  LDSM.16.MT88.4 R152, [R184+0x1e800] ;  /* 0x01e80000b898783b */ /* 0x000f2e0000004200 */
[C---:B------:R-:W-:Y:S08]  /*9fc0*/  HMMA.16816.F32 R8, R132.reuse, R156, R8 ;  /* 0x0000009c8408723c */ /* 0x040ff00000001808 */
[C---:B------:R-:W-:Y:S01]  /*9fd0*/  HMMA.16816.F32 R12, R132.reuse, R158, R12 ;  /* 0x0000009e840c723c */ /* 0x040fe2000000180c */
[----:B------:R-:W5:Y:S07]  /*9fe0*/  LDSM.16.MT88.4 R156, [R188+0x2800] ;  /* 0x00280000bc9c783b */ /* 0x000f6e0000004200 */
[----:B-1----:R-:W-:Y:S01]  /*9ff0*/  HMMA.16816.F32 R76, R132, R150, R76 ;  /* 0x00000096844c723c */ /* 0x002fe2000000184c */
[----:B------:R-:W-:-:S05]  /*a000*/  LOP3.LUT R150, R142, UR7, R181, 0x96, !PT ;  /* 0x000000078e967c12 */ /* 0x000fca000f8e96b5 */
[----:B------:R-:W-:Y:S02]  /*a010*/  IMAD.WIDE.U32 R150, R150, -0x326172a9, RZ ;  /* 0xcd9e8d5796967825 */ /* 0x000fe400078e00ff */
[----:B--2---:R-:W-:Y:S01]  /*a020*/  HMMA.16816.F32 R140, R132, R160, R120 ;  /* 0x000000a0848c723c */ /* 0x004fe20000001878 */
[----:B------:R-:W-:Y:S02]  /*a030*/  MOV R116, R150 ;  /* 0x0000009600747202 */ /* 0x000fe40000000f00 */
[----:B------:R-:W-:Y:S02]  /*a040*/  PRMT R121, R150, 0x7772, RZ ;  /* 0x0000777296797816 */ /* 0x000fe400000000ff */
[----:B------:R-:W-:-:S03]  /*a050*/  LOP3.LUT R123, R116, 0xff, RZ, 0xc0, !PT ;  /* 0x000000ff747b7812 */ /* 0x000fc600078ec0ff */
[C---:B------:R-:W-:Y:S01]  /*a060*/  HMMA.16816.F32 R72, R132.reuse, R148, R72 ;  /* 0x000000948448723c */ /* 0x040fe20000001848 */
[----:B------:R-:W1:Y:S01]  /*a070*/  LDSM.16.MT88.4 R116, [R184+0x19000] ;  /* 0x01900000b874783b */ /* 0x000e620000004200 */
[C---:B------:R-:W-:Y:S02]  /*a080*/  PRMT R148, R150.reuse, 0x7773, RZ ;  /* 0x0000777396947816 */ /* 0x040fe400000000ff */
[----:B------:R-:W-:Y:S02]  /*a090*/  PRMT R120, R150, 0x7771, RZ ;  /* 0x0000777196787816 */ /* 0x000fe400000000ff */
[----:B------:R-:W-:Y:S02]  /*a0a0*/  LOP3.LUT R122, R164, UR16, R151, 0x96, !PT ;  /* 0x00000010a47a7c12 */ /* 0x000fe4000f8e9697 */
[----:B------:R-:W-:Y:S01]  /*a0b0*/  PRMT R121, R121, 0x5410, R148 ;  /* 0x0000541079797816 */ /* 0x000fe20000000094 */
[----:B------:R-:W-:Y:S01]  /*a0c0*/  HMMA.16816.F32 R160, R132, R162, R124 ;  /* 0x000000a284a0723c */ /* 0x000fe2000000187c */
[----:B------:R-:W-:-:S02]  /*a0d0*/  MOV R148, R164 ;  /* 0x000000a400947202 */ /* 0x000fc40000000f00 */
[----:B------:R-:W-:Y:S02]  /*a0e0*/  MOV R149, R165 ;  /* 0x000000a500957202 */ /* 0x000fe40000000f00 */
[----:B------:R-:W-:Y:S02]  /*a0f0*/  PRMT R120, R123, 0x5410, R120 ;  /* 0x000054107b787816 */ /* 0x000fe40000000078 */
[C---:B------:R-:W-:Y:S01]  /*a100*/  LOP3.LUT R123, R122.reuse, 0xffff, RZ, 0xc0, !PT ;  /* 0x0000ffff7a7b7812 */ /* 0x040fe200078ec0ff */
[----:B---3--:R-:W-:Y:S01]  /*a110*/  HMMA.16816.F32 R164, R132, R144, R128 ;  /* 0x0000009084a4723c */ /* 0x008fe20000001880 */
[C---:B------:R-:W-:Y:S01]  /*a120*/  PRMT R124, R122.reuse, 0x7632, R124 ;  /* 0x000076327a7c7816 */ /* 0x040fe2000000007c */
[----:B------:R-:W2:Y:S01]  /*a130*/  LDSM.16.MT88.4 R128, [R213+0x1000] ;  /* 0x00100000d580783b */ /* 0x000ea20000004200 */
[----:B------:R-:W-:Y:S02]  /*a140*/  LOP3.LUT R168, R122, 0xff, RZ, 0xc0, !PT ;  /* 0x000000ff7aa87812 */ /* 0x000fe400078ec0ff */
[----:B------:R-:W-:-:S02]  /*a150*/  SHF.R.U32.HI R169, RZ, 0x18, R122 ;  /* 0x00000018ffa97819 */ /* 0x000fc4000001167a */
[----:B------:R-:W-:Y:S01]  /*a160*/  SHF.R.U32.HI R123, RZ, 0x8, R123 ;  /* 0x00000008ff7b7819 */ /* 0x000fe2000001167b */
[C---:B----4-:R-:W-:Y:S01]  /*a170*/  HMMA.16816.F32 R104, R132.reuse, R152, R104 ;  /* 0x000000988468723c */ /* 0x050fe20000001868 */
[----:B------:R-:W-:Y:S02]  /*a180*/  LOP3.LUT R122, R124, 0xff, RZ, 0xc0, !PT ;  /* 0x000000ff7c7a7812 */ /* 0x000fe400078ec0ff */
[----:B------:R-:W-:Y:S01]  /*a190*/  HSET2.LE.AND R120, R120, R172, PT ;  /* 0x000000ac78787233 */ /* 0x000fe20003803000 */
[----:B------:R-:W-:Y:S01]  /*a1a0*/  LDSM.16.MT88.4 R124, [R173+0x1b000] ;  /* 0x01b00000ad7c783b */ /* 0x000fe20000004200 */
[----:B------:R-:W-:Y:S02]  /*a1b0*/  LOP3.LUT R121, R121, 0xff00ff, RZ, 0xc0, !PT ;  /* 0x00ff00ff79797812 */ /* 0x000fe400078ec0ff */
[----:B------:R-:W-:Y:S01]  /*a1c0*/  PRMT R168, R168, 0x5410, R123 ;  /* 0x00005410a8a87816 */ /* 0x000fe2000000007b */
[----:B------:R-:W-:Y:S01]  /*a1d0*/  HMMA.16816.F32 R108, R132, R154, R108 ;  /* 0x0000009a846c723c */ /* 0x000fe2000000186c */
[----:B------:R-:W3:Y:S01]  /*a1e0*/  LDSM.16.MT88.4 R152, [R188+0x1000] ;  /* 0x00100000bc98783b */ /* 0x000ee20000004200 */
[----:B------:R-:W-:-:S02]  /*a1f0*/  PRMT R169, R122, 0x5410, R169 ;  /* 0x000054107aa97816 */ /* 0x000fc400000000a9 */
[----:B------:R-:W-:Y:S02]  /*a200*/  LOP3.LUT R170, R170, R120, RZ, 0xc0, !PT ;  /* 0x00000078aaaa7212 */ /* 0x000fe400078ec0ff */
[--C-:B------:R-:W-:Y:S02]  /*a210*/  HSET2.LE.AND R171, R121, R172.reuse, PT ;  /* 0x000000ac79ab7233 */ /* 0x100fe40003803000 */
[C---:B-----5:R-:W-:Y:S01]  /*a220*/  HMMA.16816.F32 R56, R132.reuse, R156, R56 ;  /* 0x0000009c8438723c */ /* 0x060fe20000001838 */
[--C-:B------:R-:W-:Y:S02]  /*a230*/  HSET2.LE.AND R168, R168, R172.reuse, PT ;  /* 0x000000aca8a87233 */ /* 0x100fe40003803000 */
[----:B------:R-:W-:Y:S02]  /*a240*/  HSET2.LE.AND R169, R169, R172, PT ;  /* 0x000000aca9a97233 */ /* 0x000fe40003803000 */
[----:B------:R-:W-:Y:S02]  /*a250*/  F2FP.F16.F32.PACK_AB R122, R249, R251 ;  /* 0x000000fbf97a723e */ /* 0x000fe400000000ff */
[----:B------:R-:W-:Y:S01]  /*a260*/  F2FP.F16.F32.PACK_AB R121, R246, R245 ;  /* 0x000000f5f679723e */ /* 0x000fe200000000ff */
[C---:B------:R-:W-:Y:S01]  /*a270*/  HMMA.16816.F32 R60, R132.reuse, R158, R60 ;  /* 0x0000009e843c723c */ /* 0x040fe2000000183c */
[----:B------:R-:W-:Y:S01]  /*a280*/  F2FP.F16.F32.PACK_AB R120, R252, R250 ;  /* 0x000000fafc78723e */ /* 0x000fe200000000ff */
[----:B------:R-:W-:Y:S01]  /*a290*/  FADD.FTZ R245, R245, R221 ;  /* 0x000000ddf5f57221 */ /* 0x000fe20000010000 */
[----:B------:R-:W-:Y:S01]  /*a2a0*/  LOP3.LUT R171, R122, R171, RZ, 0xc0, !PT ;  /* 0x000000ab7aab7212 */ /* 0x000fe200078ec0ff */
[----:B------:R-:W-:Y:S01]  /*a2b0*/  FADD.FTZ R250, R250, R243 ;  /* 0x000000f3fafa7221 */ /* 0x000fe20000010000 */
[----:B------:R-:W-:Y:S01]  /*a2c0*/  LOP3.LUT R168, R121, R168, RZ, 0xc0, !PT ;  /* 0x000000a879a87212 */ /* 0x000fe200078ec0ff */
[----:B------:R-:W-:Y:S01]  /*a2d0*/  FADD.FTZ R245, R246, R245 ;  /* 0x000000f5f6f57221 */ /* 0x000fe20000010000 */
[----:B------:R-:W-:Y:S01]  /*a2e0*/  LOP3.LUT R169, R120, R169, RZ, 0xc0, !PT ;  /* 0x000000a978a97212 */ /* 0x000fe200078ec0ff */
[----:B------:R-:W-:Y:S01]  /*a2f0*/  HMMA.16816.F32 R132, R132, R146, R4 ;  /* 0x000000928484723c */ /* 0x000fe20000001804 */
[----:B------:R-:W4:Y:S01]  /*a300*/  LDSM.16.MT88.4 R4, [R184+0x1b000] ;  /* 0x01b00000b804783b */ /* 0x000f220000004200 */
[----:B------:R-:W-:Y:S01]  /*a310*/  MOV R150, R182 ;  /* 0x000000b600967202 */ /* 0x000fe20000000f00 */
[----:B------:R-:W-:Y:S01]  /*a320*/  FADD.FTZ R250, R252, R250 ;  /* 0x000000fafcfa7221 */ /* 0x000fe20000010000 */
[----:B------:R-:W-:Y:S01]  /*a330*/  MOV R151, R183 ;  /* 0x000000b700977202 */ /* 0x000fe20000000f00 */
[----:B------:R-:W5:Y:S01]  /*a340*/  LDSM.16.MT88.4 R120, [R188+0x3000] ;  /* 0x00300000bc78783b */ /* 0x000f620000004200 */
[----:B------:R-:W-:Y:S01]  /*a350*/  MOV R144, R180 ;  /* 0x000000b400907202 */ /* 0x000fe20000000f00 */
[----:B------:R-:W-:Y:S01]  /*a360*/  FADD.FTZ R247, R247, R245 ;  /* 0x000000f5f7f77221 */ /* 0x000fe20000010000 */
[----:B-1----:R-:W-:Y:S01]  /*a370*/  HMMA.16816.F32 R8, R168, R116, R8 ;  /* 0x00000074a808723c */ /* 0x002fe20000001808 */
[----:B------:R-:W-:Y:S01]  /*a380*/  MOV R145, R181 ;  /* 0x000000b500917202 */ /* 0x000fe20000000f00 */
[----:B------:R-:W-:Y:S01]  /*a390*/  FADD.FTZ R251, R251, R250 ;  /* 0x000000fafbfb7221 */ /* 0x000fe20000010000 */
[----:B------:R-:W-:-:S05]  /*a3a0*/  FADD.FTZ R3, R248, R247 ;  /* 0x000000f7f8037221 */ /* 0x000fca0000010000 */
[C---:B------:R-:W-:Y:S01]  /*a3b0*/  HMMA.16816.F32 R12, R168.reuse, R118, R12 ;  /* 0x00000076a80c723c */ /* 0x040fe2000000180c */
[----:B------:R-:W1:Y:S07]  /*a3c0*/  LDSM.16.MT88.4 R116, [R213+0x3000] ;  /* 0x00300000d574783b */ /* 0x000e6e0000004200 */
[C---:B------:R-:W-:Y:S08]  /*a3d0*/  HMMA.16816.F32 R180, R168.reuse, R176, R16 ;  /* 0x000000b0a8b4723c */ /* 0x040ff00000001810 */
[C---:B------:R-:W-:Y:S08]  /*a3e0*/  HMMA.16816.F32 R176, R168.reuse, R178, R20 ;  /* 0x000000b2a8b0723c */ /* 0x040ff00000001814 */
[C---:B--2---:R-:W-:Y:S01]  /*a3f0*/  HMMA.16816.F32 R20, R168.reuse, R130, R36 ;  /* 0x00000082a814723c */ /* 0x044fe20000001824 */
[----:B------:R-:W2:Y:S07]  /*a400*/  LDSM.16.MT88.4 R36, [R188+0x5000] ;  /* 0x00500000bc24783b */ /* 0x000eae0000004200 */
[C---:B---3--:R-:W-:Y:S01]  /*a410*/  HMMA.16816.F32 R156, R168.reuse, R152, R24 ;  /* 0x00000098a89c723c */ /* 0x048fe20000001818 */
[----:B------:R-:W3:Y:S07]  /*a420*/  LDSM.16.MT88.4 R24, [R184+0x1d000] ;  /* 0x01d00000b818783b */ /* 0x000eee0000004200 */
[C---:B----4-:R-:W-:Y:S01]  /*a430*/  HMMA.16816.F32 R16, R168.reuse, R4, R40 ;  /* 0x00000004a810723c */ /* 0x050fe20000001828 */
[----:B------:R-:W4:Y:S07]  /*a440*/  LDSM.16.MT88.4 R40, [R173+0x1d000] ;  /* 0x01d00000ad28783b */ /* 0x000f2e0000004200 */
[----:B------:R-:W-:Y:S01]  /*a450*/  HMMA.16816.F32 R152, R168, R154, R28 ;  /* 0x0000009aa898723c */ /* 0x000fe2000000181c */
[----:B------:R-:W-:-:S02]  /*a460*/  MOV R30, R144 ;  /* 0x00000090001e7202 */ /* 0x000fc40000000f00 */
[----:B------:R-:W-:Y:S02]  /*a470*/  MOV R31, R145 ;  /* 0x00000091001f7202 */ /* 0x000fe40000000f00 */
[----:B------:R-:W-:Y:S03]  /*a480*/  LDSM.16.MT88.4 R144, [R213+0x5000] ;  /* 0x00500000d590783b */ /* 0x000fe60000004200 */
[C---:B------:R-:W-:Y:S01]  /*a490*/  HMMA.16816.F32 R4, R168.reuse, R6, R44 ;  /* 0x00000006a804723c */ /* 0x040fe2000000182c */
[----:B------:R-:W4:Y:S07]  /*a4a0*/  LDSM.16.MT88.4 R44, [R173+0x1f000] ;  /* 0x01f00000ad2c783b */ /* 0x000f2e0000004200 */
[C---:B-----5:R-:W-:Y:S08]  /*a4b0*/  HMMA.16816.F32 R56, R168.reuse, R120, R56 ;  /* 0x00000078a838723c */ /* 0x060ff00000001838 */
[C---:B------:R-:W-:Y:S08]  /*a4c0*/  HMMA.16816.F32 R60, R168.reuse, R122, R60 ;  /* 0x0000007aa83c723c */ /* 0x040ff0000000183c */
[C---:B-1----:R-:W-:Y:S01]  /*a4d0*/  HMMA.16816.F32 R120, R168.reuse, R116, R64 ;  /* 0x00000074a878723c */ /* 0x042fe20000001840 */
[----:B------:R-:W1:Y:S07]  /*a4e0*/  LDSM.16.MT88.4 R64, [R188+0x7000] ;  /* 0x00700000bc40783b */ /* 0x000e6e0000004200 */
[C---:B------:R-:W-:Y:S01]  /*a4f0*/  HMMA.16816.F32 R32, R168.reuse, R128, R32 ;  /* 0x00000080a820723c */ /* 0x040fe20000001820 */
[----:B------:R-:W5:Y:S07]  /*a500*/  LDSM.16.MT88.4 R128, [R184+0x1f000] ;  /* 0x01f00000b880783b */ /* 0x000f6e0000004200 */
[C---:B--2---:R-:W-:Y:S08]  /*a510*/  HMMA.16816.F32 R88, R168.reuse, R36, R88 ;  /* 0x00000024a858723c */ /* 0x044ff00000001858 */
[C---:B------:R-:W-:Y:S01]  /*a520*/  HMMA.16816.F32 R92, R168.reuse, R38, R92 ;  /* 0x00000026a85c723c */ /* 0x040fe2000000185c */
[----:B------:R-:W2:Y:S07]  /*a530*/  LDSM.16.MT88.4 R36, [R213+0x7000] ;  /* 0x00700000d524783b */ /* 0x000eae0000004200 */
[----:B------:R-:W-:Y:S01]  /*a540*/  HMMA.16816.F32 R116, R168, R118, R68 ;  /* 0x00000076a874723c */ /* 0x000fe20000001844 */
[----:B------:R-:W-:Y:S01]  /*a550*/  MOV R68, R30 ;  /* 0x0000001e00447202 */ /* 0x000fe20000000f00 */
[----:B------:R-:W-:Y:S01]  /*a560*/  MUFU.EX2 R71, R174 ;  /* 0x000000ae00477308 */ /* 0x000fe20000000800 */
[----:B------:R-:W-:-:S05]  /*a570*/  MOV R69, R31 ;  /* 0x0000001f00457202 */ /* 0x000fca0000000f00 */
[C---:B---3--:R-:W-:Y:S01]  /*a580*/  HMMA.16816.F32 R28, R168.reuse, R24, R72 ;  /* 0x00000018a81c723c */ /* 0x048fe20000001848 */
[----:B------:R-:W-:Y:S02]  /*a590*/  MOV R73, R149 ;  /* 0x0000009500497202 */ /* 0x000fe40000000f00 */
[----:B------:R-:W-:Y:S02]  /*a5a0*/  MOV R74, R150 ;  /* 0x00000096004a7202 */ /* 0x000fe40000000f00 */
[----:B------:R-:W-:Y:S02]  /*a5b0*/  MOV R72, R148 ;  /* 0x0000009400487202 */ /* 0x000fe40000000f00 */
[----:B------:R-:W-:Y:S01]  /*a5c0*/  MOV R75, R151 ;  /* 0x00000097004b7202 */ /* 0x000fe20000000f00 */
[----:B----4-:R-:W-:Y:S01]  /*a5d0*/  HMMA.16816.F32 R80, R168, R40, R80 ;  /* 0x00000028a850723c */ /* 0x010fe20000001850 */
[----:B------:R-:W-:-:S04]  /*a5e0*/  LOP3.LUT R40, R74, UR17, R73, 0x96, !PT ;  /* 0x000000114a287c12 */ /* 0x000fc8000f8e9649 */
[----:B------:R-:W3:Y:S01]  /*a5f0*/  LDSM.16.MT88.4 R72, [R173+0x1b800] ;  /* 0x01b80000ad48783b */ /* 0x000ee20000004200 */
[----:B------:R-:W-:Y:S02]  /*a600*/  IMAD.WIDE.U32 R40, R40, -0x2daee0ad, RZ ;  /* 0xd2511f5328287825 */ /* 0x000fe400078e00ff */
[C---:B------:R-:W-:Y:S03]  /*a610*/  HMMA.16816.F32 R112, R168.reuse, R44, R112 ;  /* 0x0000002ca870723c */ /* 0x040fe60000001870 */
[----:B------:R-:W-:Y:S02]  /*a620*/  LOP3.LUT R45, R68, UR4, R41, 0x96, !PT ;  /* 0x00000004442d7c12 */ /* 0x000fe4000f8e9629 */
[C---:B------:R-:W-:Y:S02]  /*a630*/  PRMT R44, R40.reuse, 0x7773, RZ ;  /* 0x00007773282c7816 */ /* 0x040fe400000000ff */
[----:B------:R-:W-:Y:S01]  /*a640*/  LOP3.LUT R69, R45, 0xffff, RZ, 0xc0, !PT ;  /* 0x0000ffff2d457812 */ /* 0x000fe200078ec0ff */
[----:B------:R-:W-:Y:S01]  /*a650*/  HMMA.16816.F32 R148, R168, R144, R96 ;  /* 0x00000090a894723c */ /* 0x000fe20000001860 */
[----:B------:R-:W4:Y:S01]  /*a660*/  MUFU.EX2 R99, R195 ;  /* 0x000000c300637308 */ /* 0x000f220000000800 */
[----:B------:R-:W-:-:S02]  /*a670*/  PRMT R41, R40, 0x7772, RZ ;  /* 0x0000777228297816 */ /* 0x000fc400000000ff */
[----:B------:R-:W-:Y:S02]  /*a680*/  PRMT R70, R45, 0x7632, R70 ;  /* 0x000076322d467816 */ /* 0x000fe40000000046 */
[----:B------:R-:W-:Y:S02]  /*a690*/  PRMT R44, R41, 0x5410, R44 ;  /* 0x00005410292c7816 */ /* 0x000fe4000000002c */
[----:B------:R-:W-:Y:S01]  /*a6a0*/  HMMA.16816.F32 R136, R168, R46, R136 ;  /* 0x0000002ea888723c */ /* 0x000fe20000001888 */
[----:B------:R-:W-:Y:S01]  /*a6b0*/  MOV R47, R40 ;  /* 0x00000028002f7202 */ /* 0x000fe20000000f00 */
[----:B------:R-:W-:Y:S01]  /*a6c0*/  MUFU.EX2 R98, R194 ;  /* 0x000000c200627308 */ /* 0x000fe20000000800 */
[----:B------:R-:W-:Y:S02]  /*a6d0*/  PRMT R46, R40, 0x7771, RZ ;  /* 0x00007771282e7816 */ /* 0x000fe400000000ff */
[----:B------:R-:W-:-:S03]  /*a6e0*/  SHF.R.U32.HI R68, RZ, 0x18, R45 ;  /* 0x00000018ff447819 */ /* 0x000fc6000001162d */
[C---:B------:R-:W-:Y:S02]  /*a6f0*/  HMMA.16816.F32 R24, R168.reuse, R26, R76 ;  /* 0x0000001aa818723c */ /* 0x040fe4000000184c */
[----:B------:R5:W3:Y:S06]  /*a700*/  MUFU.EX2 R76, R192 ;  /* 0x000000c0004c7308 */ /* 0x000aec0000000800 */
[----:B-1----:R-:W-:Y:S01]  /*a710*/  HMMA.16816.F32 R140, R168, R64, R140 ;  /* 0x00000040a88c723c */ /* 0x002fe2000000188c */
[----:B------:R-:W-:Y:S01]  /*a720*/  LOP3.LUT R65, R47, 0xff, RZ, 0xc0, !PT ;  /* 0x000000ff2f417812 */ /* 0x000fe200078ec0ff */
[----:B------:R-:W1:Y:S01]  /*a730*/  MUFU.EX2 R96, R190 ;  /* 0x000000be00607308 */ /* 0x000e620000000800 */
[----:B------:R-:W-:-:S02]  /*a740*/  LOP3.LUT R64, R45, 0xff, RZ, 0xc0, !PT ;  /* 0x000000ff2d407812 */ /* 0x000fc400078ec0ff */
[----:B------:R-:W-:Y:S02]  /*a750*/  SHF.R.U32.HI R47, RZ, 0x8, R69 ;  /* 0x00000008ff2f7819 */ /* 0x000fe40000011645 */
[----:B------:R-:W-:Y:S01]  /*a760*/  LOP3.LUT R45, R70, 0xff, RZ, 0xc0, !PT ;  /* 0x000000ff462d7812 */ /* 0x000fe200078ec0ff */
[C---:B------:R-:W-:Y:S01]  /*a770*/  HMMA.16816.F32 R160, R168.reuse, R66, R160 ;  /* 0x00000042a8a0723c */ /* 0x040fe200000018a0 */
[----:B------:R-:W-:Y:S01]  /*a780*/  PRMT R64, R64, 0x5410, R47 ;  /* 0x0000541040407816 */ /* 0x000fe2000000002f */
[----:B------:R-:W1:Y:S01]  /*a790*/  MUFU.EX2 R97, R189 ;  /* 0x000000bd00617308 */ /* 0x000e620000000800 */
[----:B------:R-:W-:Y:S01]  /*a7a0*/  PRMT R46, R65, 0x5410, R46 ;  /* 0x00005410412e7816 */ /* 0x000fe2000000002e */
[----:B-----5:R-:W-:Y:S01]  /*a7b0*/  LDSM.16.MT88.4 R192, [R188+0x5800] ;  /* 0x00580000bcc0783b */ /* 0x020fe20000004200 */
[----:B------:R-:W-:Y:S02]  /*a7c0*/  LOP3.LUT R66, R44, 0xff00ff, RZ, 0xc0, !PT ;  /* 0x00ff00ff2c427812 */ /* 0x000fe400078ec0ff */
[----:B------:R-:W-:Y:S01]  /*a7d0*/  PRMT R68, R45, 0x5410, R68 ;  /* 0x000054102d447816 */ /* 0x000fe20000000044 */
[----:B------:R-:W-:Y:S01]  /*a7e0*/  HMMA.16816.F32 R48, R168, R124, R48 ;  /* 0x0000007ca830723c */ /* 0x000fe20000001830 */
[----:B------:R-:W-:-:S02]  /*a7f0*/  HSET2.LE.AND R67, R64, R172, PT ;  /* 0x000000ac40437233 */ /* 0x000fc40003803000 */
[----:B----4-:R-:W-:Y:S02]  /*a800*/  F2FP.F16.F32.PACK_AB R69, R99, R215 ;  /* 0x000000d76345723e */ /* 0x010fe400000000ff */
[--C-:B------:R-:W-:Y:S02]  /*a810*/  HSET2.LE.AND R65, R46, R172.reuse, PT ;  /* 0x000000ac2e417233 */ /* 0x100fe40003803000 */
[--C-:B------:R-:W-:Y:S01]  /*a820*/  HSET2.LE.AND R64, R66, R172.reuse, PT ;  /* 0x000000ac42407233 */ /* 0x100fe20003803000 */
[----:B------:R-:W-:Y:S01]  /*a830*/  HMMA.16816.F32 R52, R168, R126, R52 ;  /* 0x0000007ea834723c */ /* 0x000fe20000001834 */
[----:B------:R-:W4:Y:S01]  /*a840*/  LDSM.16.MT88.4 R44, [R173+0x1f800] ;  /* 0x01f80000ad2c783b */ /* 0x000f220000004200 */
[----:B------:R-:W-:-:S06]  /*a850*/  HSET2.LE.AND R66, R68, R172, PT ;  /* 0x000000ac44427233 */ /* 0x000fcc0003803000 */
[C---:B------:R-:W-:Y:S01]  /*a860*/  HMMA.16816.F32 R84, R168.reuse, R42, R84 ;  /* 0x0000002aa854723c */ /* 0x040fe20000001854 */
[----:B------:R-:W-:Y:S07]  /*a870*/  LDSM.16.MT88.4 R40, [R173+0x19800] ;  /* 0x01980000ad28783b */ /* 0x000fee0000004200 */
[C---:B------:R-:W-:Y:S01]  /*a880*/  HMMA.16816.F32 R124, R168.reuse, R128, R104 ;  /* 0x00000080a87c723c */ /* 0x040fe20000001868 */
[----:B------:R2:W5:Y:S07]  /*a890*/  LDSM.16.MT88.4 R104, [R173+0x1d800] ;  /* 0x01d80000ad68783b */ /* 0x00056e0000004200 */
[C---:B------:R-:W-:Y:S01]  /*a8a0*/  HMMA.16816.F32 R128, R168.reuse, R130, R108 ;  /* 0x00000082a880723c */ /* 0x040fe2000000186c */
[----:B------:R-:W-:Y:S07]  /*a8b0*/  LDSM.16.MT88.4 R108, [R188+0x3800] ;  /* 0x00380000bc6c783b */ /* 0x000fee0000004200 */
[C---:B------:R-:W-:Y:S08]  /*a8c0*/  HMMA.16816.F32 R144, R168.reuse, R146, R100 ;  /* 0x00000092a890723c */ /* 0x040ff00000001864 */
[----:B--2---:R-:W-:Y:S01]  /*a8d0*/  HMMA.16816.F32 R172, R168, R36, R164 ;  /* 0x00000024a8ac723c */ /* 0x004fe200000018a4 */
[----:B------:R-:W-:-:S02]  /*a8e0*/  LOP3.LUT R164, R69, R67, RZ, 0xc0, !PT ;  /* 0x0000004345a47212 */ /* 0x000fc400078ec0ff */
[----:B---3--:R-:W-:Y:S02]  /*a8f0*/  MOV R67, R76 ;  /* 0x0000004c00437202 */ /* 0x008fe40000000f00 */
[----:B-1----:R-:W-:Y:S01]  /*a900*/  F2FP.F16.F32.PACK_AB R165, R96, R214 ;  /* 0x000000d660a5723e */ /* 0x002fe200000000ff */
[----:B------:R-:W1:Y:S01]  /*a910*/  LDSM.16.MT88.4 R76, [R188+0x1800] ;  /* 0x00180000bc4c783b */ /* 0x000e620000004200 */
[----:B------:R-:W-:Y:S01]  /*a920*/  F2FP.F16.F32.PACK_AB R166, R67, R98 ;  /* 0x0000006243a6723e */ /* 0x000fe200000000ff */
[----:B------:R-:W-:Y:S01]  /*a930*/  HMMA.16816.F32 R168, R168, R38, R132 ;  /* 0x00000026a8a8723c */ /* 0x000fe20000001884 */
[----:B------:R-:W-:Y:S01]  /*a940*/  F2FP.F16.F32.PACK_AB R167, R71, R97 ;  /* 0x0000006147a7723e */ /* 0x000fe200000000ff */
[----:B------:R-:W2:Y:S01]  /*a950*/  LDSM.16.MT88.4 R188, [R188+0x7800] ;  /* 0x00780000bcbc783b */ /* 0x000ea20000004200 */
[----:B------:R-:W-:Y:S02]  /*a960*/  LOP3.LUT R165, R165, R66, RZ, 0xc0, !PT ;  /* 0x00000042a5a57212 */ /* 0x000fe400078ec0ff */
[----:B------:R-:W-:-:S02]  /*a970*/  LOP3.LUT R166, R166, R65, RZ, 0xc0, !PT ;  /* 0x00000041a6a67212 */ /* 0x000fc400078ec0ff */
[----:B------:R-:W-:Y:S02]  /*a980*/  LOP3.LUT R167, R167, R64, RZ, 0xc0, !PT ;  /* 0x00000040a7a77212 */ /* 0x000fe400078ec0ff */
[----:B------:R-:W-:-:S05]  /*a990*/  MOV R66, R71 ;  /* 0x0000004700427202 */ /* 0x000fca0000000f00 */
[C---:B------:R-:W-:Y:S08]  /*a9a0*/  HMMA.16816.F32 R68, R164.reuse, R72, R48 ;  /* 0x00000048a444723c */ /* 0x040ff00000001830 */
[C---:B------:R-:W-:Y:S01]  /*a9b0*/  HMMA.16816.F32 R72, R164.reuse, R74, R52 ;  /* 0x0000004aa448723c */ /* 0x040fe20000001834 */
[----:B------:R-:W3:Y:S07]  /*a9c0*/  LDSM.16.MT88.4 R52, [R184+0x19800] ;  /* 0x01980000b834783b */ /* 0x000eee0000004200 */
[----:B----4-:R-:W-:Y:S01]  /*a9d0*/  HMMA.16816.F32 R132, R164, R44, R112 ;  /* 0x0000002ca484723c */ /* 0x010fe20000001870 */
[----:B------:R-:W-:-:S02]  /*a9e0*/  MOV R114, R66 ;  /* 0x0000004200727202 */ /* 0x000fc40000000f00 */
[----:B------:R-:W-:Y:S02]  /*a9f0*/  MOV R115, R67 ;  /* 0x0000004300737202 */ /* 0x000fe40000000f00 */
[----:B------:R-:W4:Y:S03]  /*aa00*/  LDSM.16.MT88.4 R64, [R184+0x1b800] ;  /* 0x01b80000b840783b */ /* 0x000f260000004200 */
[C---:B-----5:R-:W-:Y:S08]  /*aa10*/  HMMA.16816.F32 R100, R164.reuse, R104, R80 ;  /* 0x00000068a464723c */ /* 0x060ff00000001850 */
[C---:B------:R-:W-:Y:S01]  /*aa20*/  HMMA.16816.F32 R104, R164.reuse, R106, R84 ;  /* 0x0000006aa468723c */ /* 0x040fe20000001854 */
[----:B------:R-:W5:Y:S07]  /*aa30*/  LDSM.16.MT88.4 R84, [R213+0x1800] ;  /* 0x00180000d554783b */ /* 0x000f6e0000004200 */
[C---:B------:R-:W-:Y:S08]  /*aa40*/  HMMA.16816.F32 R136, R164.reuse, R46, R136 ;  /* 0x0000002ea488723c */ /* 0x040ff00000001888 */
[C---:B-1----:R-:W-:Y:S08]  /*aa50*/  HMMA.16816.F32 R48, R164.reuse, R78, R152 ;  /* 0x0000004ea430723c */ /* 0x042ff00000001898 */
[C---:B------:R-:W-:Y:S01]  /*aa60*/  HMMA.16816.F32 R36, R164.reuse, R40, R180 ;  /* 0x00000028a424723c */ /* 0x040fe200000018b4 */
[----:B------:R-:W1:Y:S07]  /*aa70*/  LDSM.16.MT88.4 R180, [R213+0x3800] ;  /* 0x00380000d5b4783b */ /* 0x000e6e0000004200 */
[----:B------:R-:W-:Y:S01]  /*aa80*/  HMMA.16816.F32 R44, R164, R76, R156 ;  /* 0x0000004ca42c723c */ /* 0x000fe2000000189c */
[----:B------:R-:W-:-:S02]  /*aa90*/  MOV R156, R97 ;  /* 0x00000061009c7202 */ /* 0x000fc40000000f00 */
[----:B------:R-:W-:Y:S02]  /*aaa0*/  MOV R157, R98 ;  /* 0x00000062009d7202 */ /* 0x000fe40000000f00 */
[----:B------:R-:W-:Y:S02]  /*aab0*/  MOV R158, R96 ;  /* 0x00000060009e7202 */ /* 0x000fe40000000f00 */
[----:B------:R-:W-:Y:S01]  /*aac0*/  MOV R159, R99 ;  /* 0x00000063009f7202 */ /* 0x000fe20000000f00 */
[----:B--2---:R-:W-:Y:S01]  /*aad0*/  HMMA.16816.F32 R152, R164, R188, R140 ;  /* 0x000000bca498723c */ /* 0x004fe2000000188c */
[----:B------:R-:W2:Y:S01]  /*aae0*/  LDSM.16.MT88.4 R96, [R184+0x1d800] ;  /* 0x01d80000b860783b */ /* 0x000ea20000004200 */
[----:B------:R-:W-:Y:S02]  /*aaf0*/  MOV R189, R158 ;  /* 0x0000009e00bd7202 */ /* 0x000fe40000000f00 */
[----:B------:R-:W-:-:S04]  /*ab00*/  MOV R188, R159 ;  /* 0x0000009f00bc7202 */ /* 0x000fc80000000f00 */
[C---:B------:R-:W-:Y:S01]  /*ab10*/  HMMA.16816.F32 R40, R164.reuse, R42, R176 ;  /* 0x0000002aa428723c */ /* 0x040fe200000018b0 */
[----:B------:R-:W2:Y:S07]  /*ab20*/  LDSM.16.MT88.4 R176, [R213+0x5800] ;  /* 0x00580000d5b0783b */ /* 0x000eae0000004200 */
[----:B------:R-:W-:Y:S01]  /*ab30*/  HMMA.16816.F32 R140, R164, R190, R160 ;  /* 0x000000bea48c723c */ /* 0x000fe200000018a0 */
[----:B------:R-:W-:Y:S02]  /*ab40*/  MOV R191, R214 ;  /* 0x000000d600bf7202 */ /* 0x000fe40000000f00 */
[----:B------:R-:W-:-:S02]  /*ab50*/  MOV R190, R215 ;  /* 0x000000d700be7202 */ /* 0x000fc40000000f00 */
[----:B------:R-:W-:Y:S03]  /*ab60*/  LDSM.16.MT88.4 R212, [R213+0x7800] ;  /* 0x00780000d5d4783b */ /* 0x000fe60000004200 */
[----:B---3--:R-:W-:Y:S01]  /*ab70*/  HMMA.16816.F32 R160, R164, R52, R8 ;  /* 0x00000034a4a0723c */ /* 0x008fe20000001808 */
[----:B------:R-:W3:Y:S01]  /*ab80*/  LDSM.16.MT88.4 R8, [R184+0x1f800] ;  /* 0x01f80000b808783b */ /* 0x000ee20000004200 */
[----:B------:R-:W-:-:S04]  /*ab90*/  FADD.FTZ R3, R190, R3 ;  /* 0x00000003be037221 */ /* 0x000fc80000010000 */
[----:B------:R-:W-:Y:S02]  /*aba0*/  FADD.FTZ R3, R188, R3 ;  /* 0x00000003bc037221 */ /* 0x000fe40000010000 */
[C---:B------:R-:W-:Y:S08]  /*abb0*/  HMMA.16816.F32 R80, R164.reuse, R110, R60 ;  /* 0x0000006ea450723c */ /* 0x040ff0000000183c */
[C---:B----4-:R-:W-:Y:S08]  /*abc0*/  HMMA.16816.F32 R60, R164.reuse, R64, R16 ;  /* 0x00000040a43c723c */ /* 0x050ff00000001810 */
[----:B------:R-:W-:Y:S01]  /*abd0*/  HMMA.16816.F32 R64, R164, R66, R4 ;  /* 0x00000042a440723c */ /* 0x000fe20000001804 */
[----:B------:R-:W-:-:S04]  /*abe0*/  FADD.FTZ R4, R249, R251 ;  /* 0x000000fbf9047221 */ /* 0x000fc80000010000 */
[----:B------:R-:W-:-:S03]  /*abf0*/  FADD.FTZ R4, R191, R4 ;  /* 0x00000004bf047221 */ /* 0x000fc60000010000 */
[----:B------:R-:W-:Y:S01]  /*ac00*/  HMMA.16816.F32 R76, R164, R108, R56 ;  /* 0x0000006ca44c723c */ /* 0x000fe20000001838 */
[----:B------:R-:W-:-:S07]  /*ac10*/  FADD.FTZ R4, R189, R4 ;  /* 0x00000004bd047221 */ /* 0x000fce0000010000 */
[----:B------:R-:W-:Y:S01]  /*ac20*/  HMMA.16816.F32 R108, R164, R192, R88 ;  /* 0x000000c0a46c723c */ /* 0x000fe20000001858 */
[----:B------:R-:W-:Y:S02]  /*ac30*/  MOV R193, R114 ;  /* 0x0000007200c17202 */ /* 0x000fe40000000f00 */
[----:B------:R-:W-:-:S05]  /*ac40*/  MOV R192, R115 ;  /* 0x0000007300c07202 */ /* 0x000fca0000000f00 */
[----:B------:R-:W-:Y:S01]  /*ac50*/  HMMA.16816.F32 R112, R164, R194, R92 ;  /* 0x000000c2a470723c */ /* 0x000fe2000000185c */
[----:B------:R-:W-:Y:S02]  /*ac60*/  MOV R194, R157 ;  /* 0x0000009d00c27202 */ /* 0x000fe40000000f00 */
[----:B------:R-:W-:-:S03]  /*ac70*/  MOV R195, R156 ;  /* 0x0000009c00c37202 */ /* 0x000fc60000000f00 */
[----:B------:R-:W-:Y:S02]  /*ac80*/  FADD.FTZ R3, R194, R3 ;  /* 0x00000003c2037221 */ /* 0x000fe40000010000 */
[----:B------:R-:W-:Y:S01]  /*ac90*/  HMMA.16816.F32 R156, R164, R54, R12 ;  /* 0x00000036a49c723c */ /* 0x000fe2000000180c */
[----:B------:R-:W-:Y:S01]  /*aca0*/  FADD.FTZ R4, R195, R4 ;  /* 0x00000004c3047221 */ /* 0x000fe20000010000 */
[----:B------:R-:W-:Y:S01]  /*acb0*/  FADD.FTZ R239, R192, R3 ;  /* 0x00000003c0ef7221 */ /* 0x000fe20000010000 */
[----:B------:R-:W-:Y:S02]  /*acc0*/  MOV R3, R185 ;  /* 0x000000b900037202 */ /* 0x000fe40000000f00 */
[----:B------:R-:W-:-:S03]  /*acd0*/  FADD.FTZ R238, R193, R4 ;  /* 0x00000004c1ee7221 */ /* 0x000fc60000010000 */
[C---:B-----5:R-:W-:Y:S08]  /*ace0*/  HMMA.16816.F32 R52, R164.reuse, R84, R32 ;  /* 0x00000054a434723c */ /* 0x060ff00000001820 */
[C---:B------:R-:W-:Y:S08]  /*acf0*/  HMMA.16816.F32 R56, R164.reuse, R86, R20 ;  /* 0x00000056a438723c */ /* 0x040ff00000001814 */
[C---:B-1----:R-:W-:Y:S08]  /*ad00*/  HMMA.16816.F32 R84, R164.reuse, R180, R120 ;  /* 0x000000b4a454723c */ /* 0x042ff00000001878 */
[C---:B------:R-:W-:Y:S08]  /*ad10*/  HMMA.16816.F32 R88, R164.reuse, R182, R116 ;  /* 0x000000b6a458723c */ /* 0x040ff00000001874 */
[C---:B--2---:R-:W-:Y:S08]  /*ad20*/  HMMA.16816.F32 R92, R164.reuse, R96, R28 ;  /* 0x00000060a45c723c */ /* 0x044ff0000000181c */
[C---:B------:R-:W-:Y:S08]  /*ad30*/  HMMA.16816.F32 R116, R164.reuse, R176, R148 ;  /* 0x000000b0a474723c */ /* 0x040ff00000001894 */
[C---:B------:R-:W-:Y:S08]  /*ad40*/  HMMA.16816.F32 R120, R164.reuse, R178, R144 ;  /* 0x000000b2a478723c */ /* 0x040ff00000001890 */
[C---:B------:R-:W-:Y:S08]  /*ad50*/  HMMA.16816.F32 R96, R164.reuse, R98, R24 ;  /* 0x00000062a460723c */ /* 0x040ff00000001818 */
[C---:B---3--:R-:W-:Y:S08]  /*ad60*/  HMMA.16816.F32 R124, R164.reuse, R8, R124 ;  /* 0x00000008a47c723c */ /* 0x048ff0000000187c */
[C---:B------:R-:W-:Y:S08]  /*ad70*/  HMMA.16816.F32 R128, R164.reuse, R10, R128 ;  /* 0x0000000aa480723c */ /* 0x040ff00000001880 */
[C---:B------:R-:W-:Y:S08]  /*ad80*/  HMMA.16816.F32 R148, R164.reuse, R212, R172 ;  /* 0x000000d4a494723c */ /* 0x040ff000000018ac */
[----:B------:R-:W-:Y:S01]  /*ad90*/  HMMA.16816.F32 R144, R164, R214, R168 ;  /* 0x000000d6a490723c */ /* 0x000fe200000018a8 */
[----:B------:R-:W-:Y:S01]  /*ada0*/  MOV R164, R186 ;  /* 0x000000ba00a47202 */ /* 0x000fe20000000f00 */
[----:B------:R-:W-:-:S03]  /*adb0*/  NOP ;  /* 0x0000000000007918 */ /* 0x000fc60000000000 */
[----:B------:R-:W-:-:S15]  /*adc0*/  BRA.U !UP1, `(.L_x_808) ;  /* 0x0000004109b07547 */ /* 0x000fde000b800000 */
[----:B------:R-:W-:-:S04]  /*add0*/  DEPBAR.LE SB0, 0x0 ;  /* 0x000080000000791a */ /* 0x000fc80000000000 */
[----:B------:R-:W-:-:S04]  /*ade0*/  UIADD3 UR7, UPT, UPT, UR20, -0x3, URZ ;  /* 0xfffffffd14077890 */ /* 0x000fc8000fffe0ff */
[----:B------:R-:W-:-:S04]  /*adf0*/  UIMAD.WIDE.U32 UR12, UR7, UR8, URZ ;  /* 0x00000008070c72a5 */ /* 0x000fc8000f8e00ff */
[----:B------:R-:W-:Y:S02]  /*ae00*/  UIMAD UR7, UR7, UR9, UR13 ;  /* 0x00000009070772a4 */ /* 0x000fe4000f8e020d */
[----:B------:R-:W-:Y:S01]  /*ae10*/  USHF.L.U32 UR4, UR12, 0x6, URZ ;  /* 0x000000060c047899 */ /* 0x000fe200080006ff */
[----:B------:R-:W-:Y:S01]  /*ae20*/  IMAD.U32 R8, RZ, RZ, UR12 ;  /* 0x0000000cff087e24 */ /* 0x000fe2000f8e00ff */
[----:B------:R-:W-:Y:S01]  /*ae30*/  USHF.L.U64.HI UR6, UR12, 0x6, UR7 ;  /* 0x000000060c067899 */ /* 0x000fe20008010207 */
[----:B------:R-:W-:Y:S01]  /*ae40*/  IMAD.U32 R9, RZ, RZ, UR13 ;  /* 0x0000000dff097e24 */ /* 0x000fe2000f8e00ff */
[----:B------:R-:W-:Y:S01]  /*ae50*/  ULEA UR4, UP0, UR8, UR4, 0x5 ;  /* 0x0000000408047291 */ /* 0x000fe2000f8028ff */
[----:B------:R-:W-:Y:S01]  /*ae60*/  IMAD.U32 R3, RZ, RZ, UR7 ;  /* 0x00000007ff037e24 */ /* 0x000fe2000f8e00ff */
[----:B------:R-:W-:Y:S01]  /*ae70*/  BAR.SYNC.DEFER_BLOCKING 0x0 ;  /* 0x0000000000007b1d */ /* 0x000fe20000010000 */
[----:B------:R-:W-:Y:S01]  /*ae80*/  LEA R6, P0, R8, R224, 0x7 ;  /* 0x000000e008067211 */ /* 0x000fe200078038ff */
[----:B------:R-:W-:-:S02]  /*ae90*/  ULEA.HI.X UR6, UR8, UR6, UR9, 0x5, UP0 ;  /* 0x0000000608067291 */ /* 0x000fc400080f2c09 */
[----:B------:R-:W-:Y:S01]  /*aea0*/  MOV R4, UR4 ;  /* 0x0000000400047c02 */ /* 0x000fe20008000f00 */
[----:B------:R-:W-:Y:S01]  /*aeb0*/  UISETP.NE.AND UP0, UPT, UR20, 0x3, UPT ;  /* 0x000000031400788c */ /* 0x000fe2000bf05270 */
[----:B------:R-:W-:Y:S02]  /*aec0*/  LEA.HI.X R7, R8, R223, R3, 0x7, P0 ;  /* 0x000000df08077211 */ /* 0x000fe400000f3c03 */
[----:B------:R-:W-:Y:S01]  /*aed0*/  IMAD.U32 R3, RZ, RZ, UR6 ;  /* 0x00000006ff037e24 */ /* 0x000fe2000f8e00ff */
[----:B------:R-:W-:-:S04]  /*aee0*/  LEA R12, P0, R4, R224, 0x1 ;  /* 0x000000e0040c7211 */ /* 0x000fc800078008ff */
[----:B------:R-:W-:Y:S01]  /*aef0*/  LEA.HI.X R13, R4, R223, R3, 0x1, P0 ;  /* 0x000000df040d7211 */ /* 0x000fe200000f0c03 */
[----:B------:R-:W-:Y:S01]  /*af00*/  IMAD.MOV.U32 R3, RZ, RZ, 0x40 ;  /* 0x00000040ff037424 */ /* 0x000fe200078e00ff */
[----:B------:R-:W-:-:S04]  /*af10*/  ISETP.NE.AND P0, PT, R187, RZ, PT ;  /* 0x000000ffbb00720c */ /* 0x000fc80003f05270 */
[----:B------:R-:W-:Y:S01]  /*af20*/  SEL R3, R3, 0xffffffc0, !P0 ;  /* 0xffffffc003037807 */ /* 0x000fe20004000000 */
[----:B------:R-:W-:Y:S01]  /*af30*/  @!PT LDS RZ, [RZ] ;  /* 0x00000000fffff984 */ /* 0x000fe20000000800 */
[----:B------:R-:W-:Y:S01]  /*af40*/  @!PT LDS RZ, [RZ] ;  /* 0x00000000fffff984 */ /* 0x000fe20000000800 */
[----:B------:R-:W-:Y:S01]  /*af50*/  @!PT LDS RZ, [RZ] ;  /* 0x00000000fffff984 */ /* 0x000fe20000000800 */
[----:B------:R-:W-:Y:S04]  /*af60*/  @!P4 LDGSTS.E.BYPASS.LTC128B.128 [R227+0x18000], desc[UR24][R6.64] ;  /* 0x1800000006e3cfae */ /* 0x000fe8000b981a18 */
[----:B------:R-:W-:Y:S01]  /*af70*/  IMAD.IADD R187, R206, 0x1, R3 ;  /* 0x00000001cebb7824 */ /* 0x000fe200078e0203 */
[----:B------:R-:W-:Y:S01]  /*af80*/  IADD3 R3, PT, PT, R217, R3, RZ ;  /* 0x00000003d9037210 */ /* 0x000fe20007ffe0ff */
[----:B------:R-:W-:Y:S02]  /*af90*/  @P4 STS.128 [R227+0x18000], RZ ;  /* 0x018000ffe3004388 */ /* 0x000fe40000000c00 */
        /* <DEDUP_REMOVED lines=40> */
[----:B------:R-:W1:Y:S04]  /*b220*/  LDSM.16.M88.4 R8, [R217+0x11000] ;  /* 0x01100000d908783b */ /* 0x000e680000000200 */
[----:B------:R-:W4:Y:S04]  /*b230*/  LDSM.16.M88.4 R172, [R217+0x11800] ;  /* 0x01180000d9ac783b */ /* 0x000f280000000200 */
[----:B------:R-:W-:Y:S04]  /*b240*/  LDSM.16.M88.4 R20, [R205] ;  /* 0x00000000cd14783b */ /* 0x000fe80000000200 */
[----:B------:R-:W5:Y:S04]  /*b250*/  LDSM.16.M88.4 R24, [R204+0x10000] ;  /* 0x01000000cc18783b */ /* 0x000f680000000200 */
[----:B------:R-:W5:Y:S04]  /*b260*/  LDSM.16.M88.4 R16, [R204+0x10800] ;  /* 0x01080000cc10783b */ /* 0x000f680000000200 */
[----:B------:R-:W5:Y:S04]  /*b270*/  LDSM.16.M88.4 R188, [R204+0x11000] ;  /* 0x01100000ccbc783b */ /* 0x000f680000000200 */
[----:B------:R-:W5:Y:S04]  /*b280*/  LDSM.16.M88.4 R180, [R204+0x11800] ;  /* 0x01180000ccb4783b */ /* 0x000f680000000200 */
[----:B------:R-:W-:Y:S01]  /*b290*/  LDSM.16.M88.4 R176, [R187] ;  /* 0x00000000bbb0783b */ /* 0x000fe20000000200 */
[C---:B--2---:R-:W-:Y:S03]  /*b2a0*/  HMMA.16816.F32 R168, R192.reuse, R164, RZ ;  /* 0x000000a4c0a8723c */ /* 0x044fe600000018ff */
[----:B------:R-:W-:Y:S04]  /*b2b0*/  LDSM.16.M88.4 R200, [R209+0x10800] ;  /* 0x01080000d1c8783b */ /* 0x000fe80000000200 */
[----:B------:R-:W-:Y:S01]  /*b2c0*/  LDSM.16.M88.4 R196, [R209+0x11000] ;  /* 0x01100000d1c4783b */ /* 0x000fe20000000200 */
[C---:B---3--:R-:W-:Y:S03]  /*b2d0*/  HMMA.16816.F32 R32, R192.reuse, R28, RZ ;  /* 0x0000001cc020723c */ /* 0x048fe600000018ff */
[----:B------:R-:W-:Y:S04]  /*b2e0*/  LDSM.16.M88.4 R212, [R204+0x15800] ;  /* 0x01580000ccd4783b */ /* 0x000fe80000000200 */
[----:B------:R-:W0:Y:S01]  /*b2f0*/  LDGDEPBAR ;  /* 0x00000000000079af */ /* 0x000e220000000000 */
[C---:B-1----:R-:W-:Y:S08]  /*b300*/  HMMA.16816.F32 R12, R192.reuse, R8, RZ ;  /* 0x00000008c00c723c */ /* 0x042ff000000018ff */
[C---:B------:R-:W-:Y:S08]  /*b310*/  HMMA.16816.F32 R164, R192.reuse, R166, RZ ;  /* 0x000000a6c0a4723c */ /* 0x040ff000000018ff */
[C---:B------:R-:W-:Y:S08]  /*b320*/  HMMA.16816.F32 R28, R192.reuse, R30, RZ ;  /* 0x0000001ec01c723c */ /* 0x040ff000000018ff */
        /* <DEDUP_REMOVED lines=78> */
[C---:B------:R-:W-:Y:S08]  /*b810*/  HMMA.16816.F32 R4, R180.reuse, R196, R4 ;  /* 0x000000c4b404723c */ /* 0x040ff00000001804 */
[----:B------:R-:W-:Y:S01]  /*b820*/  HMMA.16816.F32 R192, R180, R198, R192 ;  /* 0x000000c6b4c0723c */ /* 0x000fe200000018c0 */
[----:B------:R-:W5:Y:S04]  /*b830*/  LDSM.16.M88.4 R180, [R217+0x14800] ;  /* 0x01480000d9b4783b */ /* 0x000f680000000200 */
[----:B------:R-:W-:Y:S03]  /*b840*/  LDSM.16.M88.4 R196, [R204+0x14000] ;  /* 0x01400000ccc4783b */ /* 0x000fe60000000200 */
[C---:B---3--:R-:W-:Y:S08]  /*b850*/  HMMA.16816.F32 R168, R172.reuse, R188, R168 ;  /* 0x000000bcaca8723c */ /* 0x048ff000000018a8 */
[C---:B------:R-:W-:Y:S01]  /*b860*/  HMMA.16816.F32 R164, R172.reuse, R190, R164 ;  /* 0x000000beaca4723c */ /* 0x040fe200000018a4 */
[----:B------:R-:W-:Y:S07]  /*b870*/  LDSM.16.M88.4 R188, [R205+0x8000] ;  /* 0x00800000cdbc783b */ /* 0x000fee0000000200 */
[C---:B----4-:R-:W-:Y:S08]  /*b880*/  HMMA.16816.F32 R32, R172.reuse, R176, R32 ;  /* 0x000000b0ac20723c */ /* 0x050ff00000001820 */
[C---:B------:R-:W-:Y:S01]  /*b890*/  HMMA.16816.F32 R28, R172.reuse, R178, R28 ;  /* 0x000000b2ac1c723c */ /* 0x040fe2000000181c */
[----:B------:R-:W3:Y:S07]  /*b8a0*/  LDSM.16.M88.4 R176, [R217+0x15000] ;  /* 0x01500000d9b0783b */ /* 0x000eee0000000200 */
        /* <DEDUP_REMOVED lines=12> */
[----:B------:R-:W-:Y:S07]  /*b970*/  LDSM.16.M88.4 R180, [R3+0x14000] ;  /* 0x0140000003b4783b */ /* 0x000fee0000000200 */
[C---:B---3--:R-:W-:Y:S08]  /*b980*/  HMMA.16816.F32 R12, R16.reuse, R176, R12 ;  /* 0x000000b0100c723c */ /* 0x048ff0000000180c */
[C---:B------:R-:W-:Y:S01]  /*b990*/  HMMA.16816.F32 R8, R16.reuse, R178, R8 ;  /* 0x000000b21008723c */ /* 0x040fe20000001808 */
[----:B------:R-:W3:Y:S07]  /*b9a0*/  LDSM.16.M88.4 R176, [R187+0x8000] ;  /* 0x00800000bbb0783b */ /* 0x000eee0000000200 */
[C---:B-1----:R-:W-:Y:S08]  /*b9b0*/  HMMA.16816.F32 R4, R16.reuse, R20, R4 ;  /* 0x000000141004723c */ /* 0x042ff00000001804 */
[----:B------:R-:W-:Y:S01]  /*b9c0*/  HMMA.16816.F32 R192, R16, R22, R192 ;  /* 0x0000001610c0723c */ /* 0x000fe200000018c0 */
[----:B------:R-:W1:Y:S04]  /*b9d0*/  LDSM.16.M88.4 R20, [R3+0x14800] ;  /* 0x014800000314783b */ /* 0x000e680000000200 */
[----:B------:R-:W5:Y:S03]  /*b9e0*/  LDSM.16.M88.4 R16, [R3+0x15000] ;  /* 0x015000000310783b */ /* 0x000f660000000200 */
[C---:B----4-:R-:W-:Y:S08]  /*b9f0*/  HMMA.16816.F32 R32, R188.reuse, R172, R32 ;  /* 0x000000acbc20723c */ /* 0x050ff00000001820 */
        /* <DEDUP_REMOVED lines=10> */
[----:B------:R-:W-:Y:S04]  /*baa0*/  LDSM.16.M88.4 R188, [R206+0xc000] ;  /* 0x00c00000cebc783b */ /* 0x000fe80000000200 */
[----:B------:R-:W-:Y:S03]  /*bab0*/  LDSM.16.M88.4 R212, [R205+0xc000] ;  /* 0x00c00000cdd4783b */ /* 0x000fe60000000200 */
[C---:B---3--:R-:W-:Y:S08]  /*bac0*/  HMMA.16816.F32 R168, R176.reuse, R180, R168 ;  /* 0x000000b4b0a8723c */ /* 0x048ff000000018a8 */
[C---:B------:R-:W-:Y:S01]  /*bad0*/  HMMA.16816.F32 R164, R176.reuse, R182, R164 ;  /* 0x000000b6b0a4723c */ /* 0x040fe200000018a4 */
[----:B------:R-:W-:Y:S07]  /*bae0*/  LDSM.16.M88.4 R180, [R217+0x16000] ;  /* 0x01600000d9b4783b */ /* 0x000fee0000000200 */
[C---:B-1----:R-:W-:Y:S08]  /*baf0*/  HMMA.16816.F32 R32, R176.reuse, R20, R32 ;  /* 0x00000014b020723c */ /* 0x042ff00000001820 */
[C---:B------:R-:W-:Y:S01]  /*bb00*/  HMMA.16816.F32 R28, R176.reuse, R22, R28 ;  /* 0x00000016b01c723c */ /* 0x040fe2000000181c */
[----:B------:R-:W1:Y:S07]  /*bb10*/  LDSM.16.M88.4 R20, [R209+0x15000] ;  /* 0x01500000d114783b */ /* 0x000e6e0000000200 */
[C---:B-----5:R-:W-:Y:S08]  /*bb20*/  HMMA.16816.F32 R12, R176.reuse, R16, R12 ;  /* 0x00000010b00c723c */ /* 0x060ff0000000180c */
[C---:B------:R-:W-:Y:S01]  /*bb30*/  HMMA.16816.F32 R8, R176.reuse, R18, R8 ;  /* 0x00000012b008723c */ /* 0x040fe20000001808 */
[----:B------:R-:W3:Y:S07]  /*bb40*/  LDSM.16.M88.4 R16, [R209+0x15800] ;  /* 0x01580000d110783b */ /* 0x000eee0000000200 */
[C---:B------:R-:W-:Y:S08]  /*bb50*/  HMMA.16816.F32 R4, R176.reuse, R200, R4 ;  /* 0x000000c8b004723c */ /* 0x040ff00000001804 */
[----:B------:R-:W-:Y:S01]  /*bb60*/  HMMA.16816.F32 R192, R176, R202, R192 ;  /* 0x000000cab0c0723c */ /* 0x000fe200000018c0 */
[----:B------:R-:W5:Y:S04]  /*bb70*/  LDSM.16.M88.4 R176, [R217+0x16800] ;  /* 0x01680000d9b0783b */ /* 0x000f680000000200 */
[----:B------:R-:W-:Y:S03]  /*bb80*/  LDSM.16.M88.4 R200, [R204+0x16000] ;  /* 0x01600000ccc8783b */ /* 0x000fe60000000200 */
[C---:B--2---:R-:W-:Y:S08]  /*bb90*/  HMMA.16816.F32 R168, R24.reuse, R172, R168 ;  /* 0x000000ac18a8723c */ /* 0x044ff000000018a8 */
[C---:B------:R-:W-:Y:S01]  /*bba0*/  HMMA.16816.F32 R164, R24.reuse, R174, R164 ;  /* 0x000000ae18a4723c */ /* 0x040fe200000018a4 */
[----:B------:R-:W2:Y:S07]  /*bbb0*/  LDSM.16.M88.4 R172, [R217+0x17000] ;  /* 0x01700000d9ac783b */ /* 0x000eae0000000200 */
[C---:B----4-:R-:W-:Y:S08]  /*bbc0*/  HMMA.16816.F32 R32, R24.reuse, R196, R32 ;  /* 0x000000c41820723c */ /* 0x050ff00000001820 */
[C---:B------:R-:W-:Y:S01]  /*bbd0*/  HMMA.16816.F32 R28, R24.reuse, R198, R28 ;  /* 0x000000c6181c723c */ /* 0x040fe2000000181c */
[----:B------:R-:W4:Y:S07]  /*bbe0*/  LDSM.16.M88.4 R196, [R217+0x17800] ;  /* 0x01780000d9c4783b */ /* 0x000f2e0000000200 */
[C---:B-1----:R-:W-:Y:S08]  /*bbf0*/  HMMA.16816.F32 R12, R24.reuse, R20, R12 ;  /* 0x00000014180c723c */ /* 0x042ff0000000180c */
[C---:B------:R-:W-:Y:S01]  /*bc00*/  HMMA.16816.F32 R8, R24.reuse, R22, R8 ;  /* 0x000000161808723c */ /* 0x040fe20000001808 */
[----:B------:R-:W-:Y:S07]  /*bc10*/  LDSM.16.M88.4 R20, [R204+0x17000] ;  /* 0x01700000cc14783b */ /* 0x000fee0000000200 */
[C---:B---3--:R-:W-:Y:S08]  /*bc20*/  HMMA.16816.F32 R4, R24.reuse, R16, R4 ;  /* 0x000000101804723c */ /* 0x048ff00000001804 */
[----:B------:R-:W-:Y:S01]  /*bc30*/  HMMA.16816.F32 R192, R24, R18, R192 ;  /* 0x0000001218c0723c */ /* 0x000fe200000018c0 */
[----:B------:R-:W1:Y:S04]  /*bc40*/  LDSM.16.M88.4 R16, [R204+0x16800] ;  /* 0x01680000cc10783b */ /* 0x000e680000000200 */
[----:B------:R-:W3:Y:S03]  /*bc50*/  LDSM.16.M88.4 R24, [R204+0x17800] ;  /* 0x01780000cc18783b */ /* 0x000ee60000000200 */
[C---:B-----5:R-:W-:Y:S08]  /*bc60*/  HMMA.16816.F32 R32, R188.reuse, R176, R32 ;  /* 0x000000b0bc20723c */ /* 0x060ff00000001820 */
[C---:B------:R-:W-:Y:S01]  /*bc70*/  HMMA.16816.F32 R28, R188.reuse, R178, R28 ;  /* 0x000000b2bc1c723c */ /* 0x040fe2000000181c */
[----:B------:R-:W-:Y:S07]  /*bc80*/  LDSM.16.M88.4 R176, [R187+0xc000] ;  /* 0x00c00000bbb0783b */ /* 0x000fee0000000200 */
[C---:B--2---:R-:W-:Y:S08]  /*bc90*/  HMMA.16816.F32 R12, R188.reuse, R172, R12 ;  /* 0x000000acbc0c723c */ /* 0x044ff0000000180c */
[C---:B------:R-:W-:Y:S01]  /*bca0*/  HMMA.16816.F32 R8, R188.reuse, R174, R8 ;  /* 0x000000aebc08723c */ /* 0x040fe20000001808 */
[----:B------:R-:W2:Y:S07]  /*bcb0*/  LDSM.16.M88.4 R172, [R3+0x16000] ;  /* 0x0160000003ac783b */ /* 0x000eae0000000200 */
[C---:B------:R-:W-:Y:S08]  /*bcc0*/  HMMA.16816.F32 R168, R188.reuse, R180, R168 ;  /* 0x000000b4bca8723c */ /* 0x040ff000000018a8 */
[C---:B------:R-:W-:Y:S01]  /*bcd0*/  HMMA.16816.F32 R164, R188.reuse, R182, R164 ;  /* 0x000000b6bca4723c */ /* 0x040fe200000018a4 */
[----:B------:R-:W-:Y:S07]  /*bce0*/  LDSM.16.M88.4 R180, [R3+0x16800] ;  /* 0x0168000003b4783b */ /* 0x000fee0000000200 */
[C---:B----4-:R-:W-:Y:S08]  /*bcf0*/  HMMA.16816.F32 R4, R188.reuse, R196, R4 ;  /* 0x000000c4bc04723c */ /* 0x050ff00000001804 */
[----:B------:R-:W-:Y:S01]  /*bd00*/  HMMA.16816.F32 R192, R188, R198, R192 ;  /* 0x000000c6bcc0723c */ /* 0x000fe200000018c0 */
[----:B------:R-:W-:Y:S07]  /*bd10*/  LDSM.16.M88.4 R188, [R218+0xc000] ;  /* 0x00c00000dabc783b */ /* 0x000fee0000000200 */
[C---:B------:R-:W-:Y:S08]  /*bd20*/  HMMA.16816.F32 R168, R212.reuse, R200, R168 ;  /* 0x000000c8d4a8723c */ /* 0x040ff000000018a8 */
[C---:B------:R-:W-:Y:S01]  /*bd30*/  HMMA.16816.F32 R164, R212.reuse, R202, R164 ;  /* 0x000000cad4a4723c */ /* 0x040fe200000018a4 */
[----:B------:R-:W-:Y:S07]  /*bd40*/  LDSM.16.M88.4 R200, [R3+0x17800] ;  /* 0x0178000003c8783b */ /* 0x000fee0000000200 */
[C---:B-1----:R-:W-:Y:S08]  /*bd50*/  HMMA.16816.F32 R32, R212.reuse, R16, R32 ;  /* 0x00000010d420723c */ /* 0x042ff00000001820 */
[C---:B------:R-:W-:Y:S01]  /*bd60*/  HMMA.16816.F32 R28, R212.reuse, R18, R28 ;  /* 0x00000012d41c723c */ /* 0x040fe2000000181c */
[----:B------:R1:W4:Y:S07]  /*bd70*/  LDSM.16.M88.4 R16, [R3+0x17000] ;  /* 0x017000000310783b */ /* 0x00032e0000000200 */
[C---:B------:R-:W-:Y:S08]  /*bd80*/  HMMA.16816.F32 R12, R212.reuse, R20, R12 ;  /* 0x00000014d40c723c */ /* 0x040ff0000000180c */
[C---:B------:R-:W-:Y:S01]  /*bd90*/  HMMA.16816.F32 R8, R212.reuse, R22, R8 ;  /* 0x00000016d408723c */ /* 0x040fe20000001808 */
[----:B------:R-:W5:Y:S07]  /*bda0*/  LDSM.16.M88.4 R20, [R209+0x16000] ;  /* 0x01600000d114783b */ /* 0x000f6e0000000200 */
[----:B---3--:R-:W-:Y:S01]  /*bdb0*/  HMMA.16816.F32 R196, R212, R24, R4 ;  /* 0x00000018d4c4723c */ /* 0x008fe20000001804 */
[----:B------:R-:W-:Y:S01]  /*bdc0*/  LDSM.16.M88.4 R4, [R209+0x16800] ;  /* 0x01680000d104783b */ /* 0x000fe20000000200 */
[----:B-1----:R-:W-:-:S05]  /*bdd0*/  MOV R3, UR20 ;  /* 0x0000001400037c02 */ /* 0x002fca0008000f00 */
[----:B------:R-:W-:Y:S01]  /*bde0*/  IMAD R216, R3, 0x40, R216 ;  /* 0x0000004003d87824 */ /* 0x000fe200078e02d8 */
[----:B------:R-:W-:Y:S01]  /*bdf0*/  HMMA.16816.F32 R192, R212, R26, R192 ;  /* 0x0000001ad4c0723c */ /* 0x000fe200000018c0 */
[----:B------:R-:W1:Y:S03]  /*be00*/  LDSM.16.M88.4 R24, [R209+0x17000] ;  /* 0x01700000d118783b */ /* 0x000e660000000200 */
[----:B------:R-:W-:-:S04]  /*be10*/  IADD3 R3, PT, PT, R216, -0xbf, RZ ;  /* 0xffffff41d8037810 */ /* 0x000fc80007ffe0ff */
[----:B--2---:R-:W-:Y:S01]  /*be20*/  HMMA.16816.F32 R168, R176, R172, R168 ;  /* 0x000000acb0a8723c */ /* 0x004fe200000018a8 */
[----:B------:R-:W-:-:S07]  /*be30*/  ISETP.GE.AND P6, PT, R3, R2, PT ;  /* 0x000000020300720c */ /* 0x000fce0003fc6270 */
[----:B------:R-:W-:Y:S01]  /*be40*/  HMMA.16816.F32 R164, R176, R174, R164 ;  /* 0x000000aeb0a4723c */ /* 0x000fe200000018a4 */
[----:B------:R-:W2:Y:S01]  /*be50*/  LDSM.16.M88.4 R172, [R209+0x17800] ;  /* 0x01780000d1ac783b */ /* 0x000ea20000000200 */
[----:B------:R-:W-:-:S06]  /*be60*/  DEPBAR.LE SB0, 0x0 ;  /* 0x000080000000791a */ /* 0x000fcc0000000000 */
[C---:B----4-:R-:W-:Y:S08]  /*be70*/  HMMA.16816.F32 R12, R176.reuse, R16, R12 ;  /* 0x00000010b00c723c */ /* 0x050ff0000000180c */
[C---:B------:R-:W-:Y:S08]  /*be80*/  HMMA.16816.F32 R8, R176.reuse, R18, R8 ;  /* 0x00000012b008723c */ /* 0x040ff00000001808 */
[C---:B------:R-:W-:Y:S08]  /*be90*/  HMMA.16816.F32 R196, R176.reuse, R200, R196 ;  /* 0x000000c8b0c4723c */ /* 0x040ff000000018c4 */
[C---:B------:R-:W-:Y:S08]  /*bea0*/  HMMA.16816.F32 R192, R176.reuse, R202, R192 ;  /* 0x000000cab0c0723c */ /* 0x040ff000000018c0 */
[C---:B------:R-:W-:Y:S08]  /*beb0*/  HMMA.16816.F32 R32, R176.reuse, R180, R32 ;  /* 0x000000b4b020723c */ /* 0x040ff00000001820 */
[----:B------:R-:W-:Y:S08]  /*bec0*/  HMMA.16816.F32 R28, R176, R182, R28 ;  /* 0x000000b6b01c723c */ /* 0x000ff0000000181c */
[C---:B-----5:R-:W-:Y:S08]  /*bed0*/  HMMA.16816.F32 R168, R188.reuse, R20, R168 ;  /* 0x00000014bca8723c */ /* 0x060ff000000018a8 */
[C---:B------:R-:W-:Y:S08]  /*bee0*/  HMMA.16816.F32 R164, R188.reuse, R22, R164 ;  /* 0x00000016bca4723c */ /* 0x040ff000000018a4 */
[C---:B-1----:R-:W-:Y:S08]  /*bef0*/  HMMA.16816.F32 R12, R188.reuse, R24, R12 ;  /* 0x00000018bc0c723c */ /* 0x042ff0000000180c */
[C---:B------:R-:W-:Y:S08]  /*bf00*/  HMMA.16816.F32 R8, R188.reuse, R26, R8 ;  /* 0x0000001abc08723c */ /* 0x040ff00000001808 */
[C---:B--2---:R-:W-:Y:S08]  /*bf10*/  HMMA.16816.F32 R196, R188.reuse, R172, R196 ;  /* 0x000000acbcc4723c */ /* 0x044ff000000018c4 */
[C---:B------:R-:W-:Y:S08]  /*bf20*/  HMMA.16816.F32 R192, R188.reuse, R174, R192 ;  /* 0x000000aebcc0723c */ /* 0x040ff000000018c0 */
[----:B------:R-:W-:Y:S01]  /*bf30*/  HMMA.16816.F32 R32, R188, R4, R32 ;  /* 0x00000004bc20723c */ /* 0x000fe20000001820 */
[----:B------:R-:W-:Y:S01]  /*bf40*/  VIADD R4, R216, 0xffffff40 ;  /* 0xffffff40d8047836 */ /* 0x000fe20000000000 */
[----:B------:R-:W-:Y:S04]  /*bf50*/  BAR.SYNC.DEFER_BLOCKING 0x0 ;  /* 0x0000000000007b1d */ /* 0x000fe80000010000 */
[----:B------:R-:W-:-:S02]  /*bf60*/  ISETP.GE.AND P0, PT, R4, R2, PT ;  /* 0x000000020400720c */ /* 0x000fc40003f06270 */
[----:B------:R-:W-:Y:S01]  /*bf70*/  HMMA.16816.F32 R28, R188, R6, R28 ;  /* 0x00000006bc1c723c */ /* 0x000fe2000000181c */
[----:B------:R-:W-:Y:S01]  /*bf80*/  ISETP.GE.AND P5, PT, R4, R0, PT ;  /* 0x000000000400720c */ /* 0x000fe20003fa6270 */
[----:B------:R-:W-:Y:S01]  /*bf90*/  VIADD R6, R216, 0xffffff48 ;  /* 0xffffff48d8067836 */ /* 0x000fe20000000000 */
[----:B------:R-:W-:Y:S01]  /*bfa0*/  P2R R7, PR, RZ, 0x1 ;  /* 0x00000001ff077803 */ /* 0x000fe20000000000 */
[----:B------:R-:W-:-:S01]  /*bfb0*/  NOP ;  /* 0x0000000000007918 */ /* 0x000fc20000000000 */
[----:B------:R-:W-:-:S15]  /*bfc0*/  BRA.U !UP0, `(.L_x_810) ;  /* 0x0000000508047547 */ /* 0x000fde000b800000 */
[----:B------:R-:W-:-:S04]  /*bfd0*/  UIADD3 UR6, UPT, UPT, UR20, -0x4, URZ ;  /* 0xfffffffc14067890 */ /* 0x000fc8000fffe0ff */
[----:B------:R-:W-:-:S04]  /*bfe0*/  UIMAD.WIDE.U32 UR8, UR6, UR10, URZ ;  /* 0x0000000a060872a5 */ /* 0x000fc8000f8e00ff */
[----:B------:R-:W-:Y:S02]  /*bff0*/  UIMAD UR6, UR6, UR11, UR9 ;  /* 0x0000000b060672a4 */ /* 0x000fe4000f8e0209 */
[----:B------:R-:W-:Y:S01]  /*c000*/  IMAD.U32 R16, RZ, RZ, UR8 ;  /* 0x00000008ff107e24 */ /* 0x000fe2000f8e00ff */
[----:B------:R-:W-:Y:S01]  /*c010*/  USHF.L.U32 UR4, UR8, 0x6, URZ ;  /* 0x0000000608047899 */ /* 0x000fe200080006ff */
[----:B------:R-:W-:Y:S02]  /*c020*/  IMAD.U32 R17, RZ, RZ, UR9 ;  /* 0x00000009ff117e24 */ /* 0x000fe4000f8e00ff */
[----:B------:R-:W-:Y:S01]  /*c030*/  IMAD.U32 R4, RZ, RZ, UR6 ;  /* 0x00000006ff047e24 */ /* 0x000fe2000f8e00ff */
[----:B------:R-:W-:Y:S01]  /*c040*/  USHF.L.U64.HI UR6, UR8, 0x6, UR6 ;  /* 0x0000000608067899 */ /* 0x000fe20008010206 */
[----:B------:R-:W-:Y:S01]  /*c050*/  LEA R22, P0, R16, R226, 0x7 ;  /* 0x000000e210167211 */ /* 0x000fe200078038ff */
[----:B------:R-:W-:Y:S01]  /*c060*/  IMAD.U32 R5, RZ, RZ, UR4 ;  /* 0x00000004ff057e24 */ /* 0x000fe2000f8e00ff */
[----:B------:R-:W-:-:S02]  /*c070*/  ULEA UR4, UP0, UR10, UR4, 0x5 ;  /* 0x000000040a047291 */ /* 0x000fc4000f8028ff */
[-C--:B------:R-:W-:Y:S01]  /*c080*/  LEA.HI.X R23, R16, R225.reuse, R4, 0x7, P0 ;  /* 0x000000e110177211 */ /* 0x080fe200000f3c04 */
[----:B------:R-:W-:Y:S01]  /*c090*/  IMAD.U32 R4, RZ, RZ, UR6 ;  /* 0x00000006ff047e24 */ /* 0x000fe2000f8e00ff */
[CC--:B------:R-:W-:Y:S01]  /*c0a0*/  @!P3 LEA R20, P0, R5.reuse, R226.reuse, 0x1 ;  /* 0x000000e20514b211 */ /* 0x0c0fe200078008ff */
[----:B------:R-:W-:Y:S02]  /*c0b0*/  ULEA.HI.X UR6, UR10, UR6, UR11, 0x5, UP0 ;  /* 0x000000060a067291 */ /* 0x000fe400080f2c0b */
        /* <DEDUP_REMOVED lines=15> */
[----:B------:R-:W-:Y:S02]  /*c1b0*/  IMAD.U32 R5, RZ, RZ, UR4 ;  /* 0x00000004ff057e24 */ /* 0x000fe4000f8e00ff */
[----:B------:R-:W-:Y:S01]  /*c1c0*/  IMAD.U32 R4, RZ, RZ, UR6 ;  /* 0x00000006ff047e24 */ /* 0x000fe2000f8e00ff */
[----:B------:R-:W-:Y:S01]  /*c1d0*/  @!PT LDS RZ, [RZ] ;  /* 0x00000000fffff984 */ /* 0x000fe20000000800 */
[----:B------:R-:W-:Y:S01]  /*c1e0*/  @!PT LDS RZ, [RZ] ;  /* 0x00000000fffff984 */ /* 0x000fe20000000800 */
[----:B------:R-:W-:Y:S01]  /*c1f0*/  @!PT LDS RZ, [RZ] ;  /* 0x00000000fffff984 */ /* 0x000fe20000000800 */
[----:B------:R1:W-:Y:S02]  /*c200*/  @!P2 LDGSTS.E.BYPASS.LTC128B.128 [R227+0x14000], desc[UR24][R18.64+0x100] ;  /* 0x1400010012e3afae */ /* 0x0003e4000b981a18 */
[C---:B------:R-:W-:Y:S02]  /*c210*/  LEA R24, P0, R5.reuse, R226, 0x1 ;  /* 0x000000e205187211 */ /* 0x040fe400078008ff */
[----:B------:R1:W-:Y:S02]  /*c220*/  @P2 STS.128 [R227+0x14000], RZ ;  /* 0x014000ffe3002388 */ /* 0x0003e40000000c00 */
[----:B------:R-:W-:-:S02]  /*c230*/  LEA.HI.X R25, R5, R225, R4, 0x1, P0 ;  /* 0x000000e105197211 */ /* 0x000fc400000f0c04 */
        /* <DEDUP_REMOVED lines=26> */
.L_x_810:
[----:B------:R-:W-:Y:S01]  /*c3e0*/  ISETP.GE.AND P1, PT, R3, R0, PT ;  /* 0x000000000300720c */ /* 0x000fe20003f26270 */
[C---:B------:R-:W-:Y:S01]  /*c3f0*/  VIADD R4, R216.reuse, 0xffffff49 ;  /* 0xffffff49d8047836 */ /* 0x040fe20000000000 */
[----:B------:R-:W-:Y:S01]  /*c400*/  ISETP.NE.AND P4, PT, R7, RZ, PT ;  /* 0x000000ff0700720c */ /* 0x000fe20003f85270 */
[----:B------:R-:W-:Y:S01]  /*c410*/  VIADD R3, R216, 0xffffff50 ;  /* 0xffffff50d8037836 */ /* 0x000fe20000000000 */
[----:B------:R-:W-:Y:S01]  /*c420*/  ISETP.GE.AND P3, PT, R6, R2, PT ;  /* 0x000000020600720c */ /* 0x000fe20003f66270 */
[----:B-1----:R-:W-:Y:S01]  /*c430*/  VIADD R18, R216, 0xffffff58 ;  /* 0xffffff58d8127836 */ /* 0x002fe20000000000 */
[----:B------:R-:W-:Y:S01]  /*c440*/  ISETP.GE.AND P0, PT, R6, R0, PT ;  /* 0x000000000600720c */ /* 0x000fe20003f06270 */
[C---:B------:R-:W-:Y:S01]  /*c450*/  VIADD R17, R216.reuse, 0xffffff59 ;  /* 0xffffff59d8117836 */ /* 0x040fe20000000000 */
[C---:B------:R-:W-:Y:S01]  /*c460*/  IADD3 R5, PT, PT, R216.reuse, -0xaf, RZ ;  /* 0xffffff51d8057810 */ /* 0x040fe20007ffe0ff */
[----:B------:R-:W-:Y:S01]  /*c470*/  VIADD R22, R216, 0xffffff61 ;  /* 0xffffff61d8167836 */ /* 0x000fe20000000000 */
[----:B------:R-:W-:Y:S01]  /*c480*/  FSEL R7, R168, -INF , !P4 ;  /* 0xff800000a8077808 */ /* 0x000fe20006000000 */
[----:B------:R-:W-:Y:S01]  /*c490*/  VIADD R20, R216, 0xffffff69 ;  /* 0xffffff69d8147836 */ /* 0x000fe20000000000 */
[----:B------:R-:W-:Y:S01]  /*c4a0*/  FSEL R6, R170, -INF , !P5 ;  /* 0xff800000aa067808 */ /* 0x000fe20006800000 */
[----:B------:R-:W1:Y:S01]  /*c4b0*/  LDCU UR16, c[0x0][0x45c] ;  /* 0x00008b80ff1077ac */ /* 0x000e620008000800 */
[----:B------:R-:W-:-:S02]  /*c4c0*/  FSEL R16, R169, -INF , !P6 ;  /* 0xff800000a9107808 */ /* 0x000fc40007000000 */
[C---:B------:R-:W-:Y:S01]  /*c4d0*/  ISETP.GE.AND P2, PT, R4.reuse, R2, PT ;  /* 0x000000020400720c */ /* 0x040fe20003f46270 */
[----:B------:R-:W-:Y:S01]  /*c4e0*/  USHF.L.U32 UR17, UR20, 0x1, URZ ;  /* 0x0000000114117899 */ /* 0x000fe200080006ff */
[----:B------:R-:W-:Y:S01]  /*c4f0*/  ISETP.GE.AND P4, PT, R4, R0, PT ;  /* 0x000000000400720c */ /* 0x000fe20003f86270 */
[----:B------:R-:W-:Y:S01]  /*c500*/  UIADD3 UR10, UPT, UPT, UR30, -0x61c88647, URZ ;  /* 0x9e3779b91e0a7890 */ /* 0x000fe2000fffe0ff */
[C---:B------:R-:W-:Y:S01]  /*c510*/  ISETP.GE.AND P5, PT, R3.reuse, R2, PT ;  /* 0x000000020300720c */ /* 0x040fe20003fa6270 */
[----:B------:R-:W-:Y:S01]  /*c520*/  UIADD3 UR4, UPT, UPT, UR17, -0x6, URZ ;  /* 0xfffffffa11047890 */ /* 0x000fe2000fffe0ff */
[----:B------:R-:W-:Y:S01]  /*c530*/  ISETP.GE.AND P6, PT, R3, R0, PT ;  /* 0x000000000300720c */ /* 0x000fe20003fc6270 */
[----:B------:R-:W-:Y:S01]  /*c540*/  UIADD3 UR9, UPT, UPT, UR30, 0x3c6ef372, URZ ;  /* 0x3c6ef3721e097890 */ /* 0x000fe2000fffe0ff */
[----:B------:R-:W-:Y:S01]  /*c550*/  FSEL R4, R171, -INF , !P1 ;  /* 0xff800000ab047808 */ /* 0x000fe20004800000 */
[----:B------:R-:W-:Y:S01]  /*c560*/  UIADD3 UR15, UPT, UPT, UR31, 0x76cf5d0a, URZ ;  /* 0x76cf5d0a1f0f7890 */ /* 0x000fe2000fffe0ff */
[----:B------:R-:W-:Y:S01]  /*c570*/  FSEL R3, R164, -INF , !P3 ;  /* 0xff800000a4037808 */ /* 0x000fe20005800000 */
[----:B------:R-:W-:Y:S01]  /*c580*/  UIADD3 UR14, UPT, UPT, UR31, 0x32370b8f, URZ ;  /* 0x32370b8f1f0e7890 */ /* 0x000fe2000fffe0ff */
[C---:B------:R-:W-:Y:S01]  /*c590*/  ISETP.GE.AND P1, PT, R5.reuse, R2, PT ;  /* 0x000000020500720c */ /* 0x040fe20003f26270 */
[----:B------:R-:W-:Y:S01]  /*c5a0*/  UIADD3 UR8, UPT, UPT, UR30, -0x255992d5, URZ ;  /* 0xdaa66d2b1e087890 */ /* 0x000fe2000fffe0ff */
[----:B------:R-:W-:Y:S01]  /*c5b0*/  ISETP.GE.AND P3, PT, R5, R0, PT ;  /* 0x000000000500720c */ /* 0x000fe20003f66270 */
[----:B------:R-:W-:Y:S01]  /*c5c0*/  UIADD3 UR7, UPT, UPT, UR30, 0x78dde6e4, URZ ;  /* 0x78dde6e41e077890 */ /* 0x000fe2000fffe0ff */
[----:B------:R-:W-:Y:S01]  /*c5d0*/  FSEL R5, R166, -INF , !P0 ;  /* 0xff800000a6057808 */ /* 0x000fe20004000000 */
[----:B------:R-:W-:Y:S01]  /*c5e0*/  UIADD3 UR13, UPT, UPT, UR31, -0x126145ec, URZ ;  /* 0xed9eba141f0d7890 */ /* 0x000fe2000fffe0ff */
[-C--:B------:R-:W-:Y:S01]  /*c5f0*/  ISETP.GE.AND P0, PT, R18, R2.reuse, PT ;  /* 0x000000021200720c */ /* 0x080fe20003f06270 */
[----:B------:R-:W-:Y:S01]  /*c600*/  UIADD3 UR12, UPT, UPT, UR31, -0x56f99767, URZ ;  /* 0xa90668991f0c7890 */ /* 0x000fe2000fffe0ff */
[----:B------:R-:W-:Y:S01]  /*c610*/  FSEL R175, R32, -INF , !P5 ;  /* 0xff80000020af7808 */ /* 0x000fe20006800000 */
[----:B------:R-:W-:Y:S01]  /*c620*/  UIADD3 UR6, UPT, UPT, UR30, 0x1715609d, URZ ;  /* 0x1715609d1e067890 */ /* 0x000fe2000fffe0ff */
[----:B------:R-:W-:Y:S01]  /*c630*/  IADD3 R23, PT, PT, R216, -0xa0, RZ ;  /* 0xffffff60d8177810 */ /* 0x000fe20007ffe0ff */
[----:B------:R-:W-:Y:S01]  /*c640*/  UIADD3 UR11, UPT, UPT, UR31, 0x646e171e, URZ ;  /* 0x646e171e1f0b7890 */ /* 0x000fe2000fffe0ff */
[----:B------:R-:W-:Y:S01]  /*c650*/  ISETP.GE.AND P5, PT, R17, R2, PT ;  /* 0x000000021100720c */ /* 0x000fe20003fa6270 */
[----:B------:R-:W-:Y:S01]  /*c660*/  UIADD3 UR17, UPT, UPT, UR17, -0x5, URZ ;  /* 0xfffffffb11117890 */ /* 0x000fe2000fffe0ff */
[----:B------:R-:W-:-:S02]  /*c670*/  FSEL R165, R165, -INF , !P2 ;  /* 0xff800000a5a57808 */ /* 0x000fc40005000000 */
[----:B------:R-:W-:Y:S02]  /*c680*/  FMNMX3.FTZ R24, R186, R7, R16, !PT ;  /* 0x00000007ba187276 */ /* 0x000fe40007810010 */
[----:B------:R-:W-:Y:S02]  /*c690*/  FSEL R173, R28, -INF , !P0 ;  /* 0xff8000001cad7808 */ /* 0x000fe40004000000 */
[----:B------:R-:W-:Y:S02]  /*c6a0*/  ISETP.GE.AND P0, PT, R23, R2, PT ;  /* 0x000000021700720c */ /* 0x000fe40003f06270 */
[----:B------:R-:W-:Y:S02]  /*c6b0*/  IADD3 R21, PT, PT, R216, -0x98, RZ ;  /* 0xffffff68d8157810 */ /* 0x000fe40007ffe0ff */
[----:B------:R-:W-:Y:S02]  /*c6c0*/  FSEL R171, R29, -INF , !P5 ;  /* 0xff8000001dab7808 */ /* 0x000fe40006800000 */
[----:B------:R-:W-:-:S02]  /*c6d0*/  FSEL R174, R33, -INF , !P1 ;  /* 0xff80000021ae7808 */ /* 0x000fc40004800000 */
[-C--:B------:R-:W-:Y:S02]  /*c6e0*/  ISETP.GE.AND P5, PT, R22, R2.reuse, PT ;  /* 0x000000021600720c */ /* 0x080fe40003fa6270 */
[----:B------:R-:W-:Y:S02]  /*c6f0*/  FMNMX3.FTZ R24, R24, R3, R165, !PT ;  /* 0x0000000318187276 */ /* 0x000fe400078100a5 */
[----:B------:R-:W-:Y:S02]  /*c700*/  FSEL R221, R12, -INF , !P0 ;  /* 0xff8000000cdd7808 */ /* 0x000fe40004000000 */
[----:B------:R-:W-:Y:S02]  /*c710*/  ISETP.GE.AND P0, PT, R21, R2, PT ;  /* 0x000000021500720c */ /* 0x000fe40003f06270 */
[----:B------:R-:W-:Y:S01]  /*c720*/  ISETP.GE.AND P2, PT, R18, R0, PT ;  /* 0x000000001200720c */ /* 0x000fe20003f46270 */
[----:B------:R-:W-:Y:S01]  /*c730*/  VIADD R18, R216, 0xffffff71 ;  /* 0xffffff71d8127836 */ /* 0x000fe20000000000 */
[----:B------:R-:W-:-:S02]  /*c740*/  FSEL R220, R13, -INF , !P5 ;  /* 0xff8000000ddc7808 */ /* 0x000fc40006800000 */
[----:B------:R-:W-:Y:S02]  /*c750*/  FMNMX3.FTZ R24, R24, R175, R174, !PT ;  /* 0x000000af18187276 */ /* 0x000fe400078100ae */
[----:B------:R-:W-:Y:S02]  /*c760*/  ISETP.GE.AND P5, PT, R20, R2, PT ;  /* 0x000000021400720c */ /* 0x000fe40003fa6270 */
[----:B------:R-:W-:Y:S02]  /*c770*/  IADD3 R19, PT, PT, R216, -0x90, RZ ;  /* 0xffffff70d8137810 */ /* 0x000fe40007ffe0ff */
[----:B------:R-:W-:Y:S02]  /*c780*/  FSEL R219, R8, -INF , !P0 ;  /* 0xff80000008db7808 */ /* 0x000fe40004000000 */
[----:B------:R-:W-:Y:S02]  /*c790*/  ISETP.GE.AND P1, PT, R17, R0, PT ;  /* 0x000000001100720c */ /* 0x000fe40003f26270 */
[----:B------:R-:W-:-:S02]  /*c7a0*/  FMNMX3.FTZ R8, R24, R173, R171, !PT ;  /* 0x000000ad18087276 */ /* 0x000fc400078100ab */
[C---:B------:R-:W-:Y:S01]  /*c7b0*/  IADD3 R17, PT, PT, R216.reuse, -0x88, RZ ;  /* 0xffffff78d8117810 */ /* 0x040fe20007ffe0ff */
[----:B------:R-:W-:Y:S01]  /*c7c0*/  VIADD R216, R216, 0xffffff79 ;  /* 0xffffff79d8d87836 */ /* 0x000fe20000000000 */
[----:B------:R-:W-:Y:S02]  /*c7d0*/  FSEL R218, R9, -INF , !P5 ;  /* 0xff80000009da7808 */ /* 0x000fe40006800000 */
[-C--:B------:R-:W-:Y:S02]  /*c7e0*/  ISETP.GE.AND P0, PT, R19, R2.reuse, PT ;  /* 0x000000021300720c */ /* 0x080fe40003f06270 */
[----:B------:R-:W-:Y:S02]  /*c7f0*/  ISETP.GE.AND P5, PT, R18, R2, PT ;  /* 0x000000021200720c */ /* 0x000fe40003fa6270 */
[----:B------:R-:W-:Y:S02]  /*c800*/  FMNMX3.FTZ R8, R8, R221, R220, !PT ;  /* 0x000000dd08087276 */ /* 0x000fe400078100dc */
[----:B------:R-:W-:-:S02]  /*c810*/  FSEL R191, R196, -INF , !P0 ;  /* 0xff800000c4bf7808 */ /* 0x000fc40004000000 */
[----:B------:R-:W-:Y:S02]  /*c820*/  FSEL R189, R197, -INF , !P5 ;  /* 0xff800000c5bd7808 */ /* 0x000fe40006800000 */
[-C--:B------:R-:W-:Y:S02]  /*c830*/  ISETP.GE.AND P0, PT, R17, R2.reuse, PT ;  /* 0x000000021100720c */ /* 0x080fe40003f06270 */
[----:B------:R-:W-:Y:S02]  /*c840*/  ISETP.GE.AND P5, PT, R216, R2, PT ;  /* 0x00000002d800720c */ /* 0x000fe40003fa6270 */
[----:B------:R-:W-:Y:S02]  /*c850*/  FMNMX3.FTZ R2, R8, R219, R218, !PT ;  /* 0x000000db08027276 */ /* 0x000fe400078100da */
[----:B------:R-:W-:Y:S02]  /*c860*/  FSEL R188, R192, -INF , !P0 ;  /* 0xff800000c0bc7808 */ /* 0x000fe40004000000 */
[----:B------:R-:W-:-:S02]  /*c870*/  FSEL R183, R193, -INF , !P5 ;  /* 0xff800000c1b77808 */ /* 0x000fc40006800000 */
[----:B------:R-:W-:Y:S02]  /*c880*/  FMNMX3.FTZ R2, R2, R191, R189, !PT ;  /* 0x000000bf02027276 */ /* 0x000fe400078100bd */
[----:B------:R-:W-:Y:S02]  /*c890*/  FSEL R8, R167, -INF , !P4 ;  /* 0xff800000a7087808 */ /* 0x000fe40006000000 */
[----:B------:R-:W-:Y:S02]  /*c8a0*/  FMNMX3.FTZ R12, R185, R6, R4, !PT ;  /* 0x00000006b90c7276 */ /* 0x000fe40007810004 */
[----:B------:R-:W-:Y:S02]  /*c8b0*/  FMNMX3.FTZ R2, R2, R188, R183, !PT ;  /* 0x000000bc02027276 */ /* 0x000fe400078100b7 */
[----:B------:R-:W-:Y:S02]  /*c8c0*/  FSEL R172, R34, -INF , !P6 ;  /* 0xff80000022ac7808 */ /* 0x000fe40007000000 */
[----:B------:R-:W-:Y:S01]  /*c8d0*/  FSEL R168, R35, -INF , !P3 ;  /* 0xff80000023a87808 */ /* 0x000fe20005800000 */
[----:B------:R-:W2:Y:S01]  /*c8e0*/  SHFL.BFLY PT, R9, R2, 0x2, 0x1f ;  /* 0x0c401f0002097f89 */ /* 0x000ea200000e0000 */
        /* <DEDUP_REMOVED lines=21> */
[----:B------:R-:W-:Y:S02]  /*ca40*/  FSEL R180, R194, -INF , !P0 ;  /* 0xff800000c2b47808 */ /* 0x000fe40004000000 */
[----:B------:R-:W-:Y:S02]  /*ca50*/  FSEL R179, R195, -INF , !P2 ;  /* 0xff800000c3b37808 */ /* 0x000fe40005000000 */
[----:B------:R-:W-:Y:S02]  /*ca60*/  FMNMX3.FTZ R0, R12, R187, R182, !PT ;  /* 0x000000bb0c007276 */ /* 0x000fe400078100b6 */
[----:B--2---:R-:W-:Y:S01]  /*ca70*/  FMNMX.FTZ R10, R2, R9, !PT ;  /* 0x00000009020a7209 */ /* 0x004fe20007810000 */
[----:B------:R-:W-:Y:S01]  /*ca80*/  LDSM.16.MT88.4 R12, [R184+0x18000] ;  /* 0x01800000b80c783b */ /* 0x000fe20000004200 */
[----:B------:R-:W-:-:S02]  /*ca90*/  FMNMX3.FTZ R0, R0, R180, R179, !PT ;  /* 0x000000b400007276 */ /* 0x000fc400078100b3 */
[----:B------:R-:W-:Y:S01]  /*caa0*/  MOV R9, UR4 ;  /* 0x0000000400097c02 */ /* 0x000fe20008000f00 */
[----:B------:R-:W2:Y:S01]  /*cab0*/  SHFL.BFLY PT, R164, R10, 0x1, 0x1f ;  /* 0x0c201f000aa47f89 */ /* 0x000ea200000e0000 */
[----:B------:R-:W-:Y:S01]  /*cac0*/  MOV R205, 0x20 ;  /* 0x0000002000cd7802 */ /* 0x000fe20000000f00 */
[----:B------:R-:W-:Y:S01]  /*cad0*/  UIADD3 UR4, UPT, UPT, UR30, -0x4ab325aa, URZ ;  /* 0xb54cda561e047890 */ /* 0x000fe2000fffe0ff */
[----:B------:R-:W-:Y:S01]  /*cae0*/  LOP3.LUT R9, R9, UR31, R237, 0x96, !PT ;  /* 0x0000001f09097c12 */ /* 0x000fe2000f8e96ed */
[----:B------:R-:W3:Y:S01]  /*caf0*/  SHFL.BFLY PT, R2, R0, 0x2, 0x1f ;  /* 0x0c401f0000027f89 */ /* 0x000ee200000e0000 */
[----:B------:R-:W-:-:S03]  /*cb00*/  IADD3 R176, PT, PT, R184, 0x18040, RZ ;  /* 0x00018040b8b07810 */ /* 0x000fc60007ffe0ff */
[----:B------:R-:W-:-:S05]  /*cb10*/  IMAD.WIDE.U32 R198, R9, -0x326172a9, RZ ;  /* 0xcd9e8d5709c67825 */ /* 0x000fca00078e00ff */
[----:B------:R-:W-:Y:S02]  /*cb20*/  LOP3.LUT R9, R240, UR10, R199, 0x96, !PT ;  /* 0x0000000af0097c12 */ /* 0x000fe4000f8e96c7 */
[----:B------:R-:W-:-:S03]  /*cb30*/  LOP3.LUT R198, R198, UR9, R229, 0x96, !PT ;  /* 0x00000009c6c67c12 */ /* 0x000fc6000f8e96e5 */
[----:B------:R-:W-:Y:S02]  /*cb40*/  IMAD.WIDE.U32 R212, R9, -0x2daee0ad, RZ ;  /* 0xd2511f5309d47825 */ /* 0x000fe400078e00ff */
[----:B------:R-:W4:Y:S02]  /*cb50*/  LDC R9, c[0x0][0x4f8] ;  /* 0x00013e00ff097b82 */ /* 0x000f240000000800 */
[----:B------:R-:W-:Y:S01]  /*cb60*/  IMAD.WIDE.U32 R198, R198, -0x2daee0ad, RZ ;  /* 0xd2511f53c6c67825 */ /* 0x000fe200078e00ff */
[----:B--2---:R-:W-:-:S04]  /*cb70*/  FMNMX.FTZ R164, R10, R164, !PT ;  /* 0x000000a40aa47209 */ /* 0x004fc80007810000 */
[----:B------:R-:W-:Y:S02]  /*cb80*/  LOP3.LUT R212, R212, UR14, R199, 0x96, !PT ;  /* 0x0000000ed4d47c12 */ /* 0x000fe4000f8e96c7 */
[----:B---3--:R-:W-:Y:S01]  /*cb90*/  FMNMX.FTZ R2, R0, R2, !PT ;  /* 0x0000000200027209 */ /* 0x008fe20007810000 */
[C---:B-1----:R-:W-:Y:S01]  /*cba0*/  FMUL.FTZ R190, R164.reuse, UR16 ;  /* 0x00000010a4be7c20 */ /* 0x042fe20008410000 */
[----:B------:R-:W-:-:S03]  /*cbb0*/  FSETP.NEU.FTZ.AND P1, PT, R164, -INF , PT ;  /* 0xff800000a400780b */ /* 0x000fc60003f3d000 */
[----:B------:R-:W1:Y:S01]  /*cbc0*/  SHFL.BFLY PT, R0, R2, 0x1, 0x1f ;  /* 0x0c201f0002007f89 */ /* 0x000e6200000e0000 */
[----:B------:R-:W-:Y:S02]  /*cbd0*/  FSEL R190, R190, RZ, P1 ;  /* 0x000000ffbebe7208 */ /* 0x000fe40000800000 */
[----:B------:R-:W-:-:S03]  /*cbe0*/  FSEL R204, R164, RZ, P1 ;  /* 0x000000ffa4cc7208 */ /* 0x000fc60000800000 */
[--C-:B------:R-:W-:Y:S01]  /*cbf0*/  FFMA.FTZ R167, R3, UR16, -R190.reuse ;  /* 0x0000001003a77c23 */ /* 0x100fe200080108be */
[----:B------:R-:W-:Y:S01]  /*cc00*/  FFMA.FTZ R203, R7, UR16, -R190 ;  /* 0x0000001007cb7c23 */ /* 0x000fe200080108be */
[----:B------:R-:W-:Y:S01]  /*cc10*/  LOP3.LUT R7, R234, UR15, R213, 0x96, !PT ;  /* 0x0000000fea077c12 */ /* 0x000fe2000f8e96d5 */
[----:B------:R-:W-:Y:S01]  /*cc20*/  FADD.FTZ R204, R186, -R204 ;  /* 0x800000ccbacc7221 */ /* 0x000fe20000010000 */
[----:B------:R-:W-:-:S04]  /*cc30*/  IMAD.WIDE.U32 R212, R212, -0x326172a9, RZ ;  /* 0xcd9e8d57d4d47825 */ /* 0x000fc800078e00ff */
[--C-:B------:R-:W-:Y:S01]  /*cc40*/  FFMA.FTZ R200, R16, UR16, -R190.reuse ;  /* 0x0000001010c87c23 */ /* 0x100fe200080108be */
[--C-:B------:R-:W-:Y:S01]  /*cc50*/  FFMA.FTZ R166, R165, UR16, -R190.reuse ;  /* 0x00000010a5a67c23 */ /* 0x100fe200080108be */
[----:B------:R-:W-:Y:S01]  /*cc60*/  FMUL.FTZ R204, R204, UR16 ;  /* 0x00000010cccc7c20 */ /* 0x000fe20008410000 */
[----:B------:R-:W-:Y:S01]  /*cc70*/  IMAD.WIDE.U32 R194, R7, -0x326172a9, RZ ;  /* 0xcd9e8d5707c27825 */ /* 0x000fe200078e00ff */
[----:B------:R-:W-:Y:S01]  /*cc80*/  MUFU.EX2 R203, R203 ;  /* 0x000000cb00cb7308 */ /* 0x000fe20000000800 */
[----:B----4-:R-:W-:Y:S02]  /*cc90*/  LOP3.LUT R9, R9, 0xff, RZ, 0xc0, !PT ;  /* 0x000000ff09097812 */ /* 0x010fe400078ec0ff */
[--C-:B------:R-:W-:Y:S01]  /*cca0*/  FFMA.FTZ R216, R175, UR16, -R190.reuse ;  /* 0x00000010afd87c23 */ /* 0x100fe200080108be */
[----:B------:R-:W-:Y:S01]  /*ccb0*/  VIADD R16, R184, 0x18000 ;  /* 0x00018000b8107836 */ /* 0x000fe20000000000 */
[----:B------:R-:W-:Y:S01]  /*ccc0*/  LOP3.LUT R7, R228, UR8, R195, 0x96, !PT ;  /* 0x00000008e4077c12 */ /* 0x000fe2000f8e96c3 */
[----:B------:R-:W-:Y:S01]  /*ccd0*/  FFMA.FTZ R214, R173, UR16, -R190 ;  /* 0x00000010add67c23 */ /* 0x000fe200080108be */
[----:B------:R-:W-:Y:S01]  /*cce0*/  LOP3.LUT R194, R194, UR7, R213, 0x96, !PT ;  /* 0x00000007c2c27c12 */ /* 0x000fe2000f8e96d5 */
[----:B------:R-:W-:Y:S01]  /*ccf0*/  IMAD R178, R9, 0x10000, R9 ;  /* 0x0001000009b27824 */ /* 0x000fe200078e0209 */
[----:B------:R-:W2:Y:S01]  /*cd00*/  MUFU.EX2 R204, R204 ;  /* 0x000000cc00cc7308 */ /* 0x000ea20000000800 */
[----:B-1----:R-:W-:Y:S01]  /*cd10*/  FMNMX.FTZ R3, R2, R0, !PT ;  /* 0x0000000002037209 */ /* 0x002fe20007810000 */
[----:B------:R-:W-:-:S04]  /*cd20*/  IMAD.WIDE.U32 R10, R7, -0x2daee0ad, RZ ;  /* 0xd2511f53070a7825 */ /* 0x000fc800078e00ff */
[--C-:B------:R-:W-:Y:S01]  /*cd30*/  FFMA.FTZ R206, R171, UR16, -R190.reuse ;  /* 0x00000010abce7c23 */ /* 0x100fe200080108be */
[--C-:B------:R-:W-:Y:S01]  /*cd40*/  FFMA.FTZ R219, R219, UR16, -R190.reuse ;  /* 0x00000010dbdb7c23 */ /* 0x100fe200080108be */
[C---:B------:R-:W-:Y:S01]  /*cd50*/  FSETP.NEU.FTZ.AND P0, PT, R3.reuse, -INF , PT ;  /* 0xff8000000300780b */ /* 0x040fe20003f1d000 */
[C---:B------:R-:W-:Y:S01]  /*cd60*/  FMUL.FTZ R181, R3.reuse, UR16 ;  /* 0x0000001003b57c20 */ /* 0x040fe20008410000 */
[----:B------:R-:W-:Y:S01]  /*cd70*/  IMAD.WIDE.U32 R194, R194, -0x2daee0ad, RZ ;  /* 0xd2511f53c2c27825 */ /* 0x000fe200078e00ff */
[----:B------:R-:W-:Y:S01]  /*cd80*/  LOP3.LUT R198, R198, UR13, R11, 0x96, !PT ;  /* 0x0000000dc6c67c12 */ /* 0x000fe2000f8e960b */
[----:B------:R-:W-:Y:S01]  /*cd90*/  MUFU.EX2 R200, R200 ;  /* 0x000000c800c87308 */ /* 0x000fe20000000800 */
[----:B------:R-:W-:Y:S01]  /*cda0*/  FSEL R202, R3, RZ, P0 ;  /* 0x000000ff03ca7208 */ /* 0x000fe20000000000 */
[----:B------:R-:W-:Y:S01]  /*cdb0*/  FFMA.FTZ R218, R218, UR16, -R190 ;  /* 0x00000010dada7c23 */ /* 0x000fe200080108be */
[----:B------:R-:W-:Y:S01]  /*cdc0*/  R2P PR, R208, 0x6 ;  /* 0x00000006d0007804 */ /* 0x000fe20000000000 */
[----:B------:R-:W-:Y:S01]  /*cdd0*/  IMAD.WIDE.U32 R198, R198, -0x326172a9, RZ ;  /* 0xcd9e8d57c6c67825 */ /* 0x000fe200078e00ff */
[----:B------:R-:W-:-:S03]  /*cde0*/  FSEL R181, R181, RZ, P0 ;  /* 0x000000ffb5b57208 */ /* 0x000fc60000000000 */
[----:B------:R-:W-:Y:S01]  /*cdf0*/  FADD.FTZ R202, R185, -R202 ;  /* 0x800000cab9ca7221 */ /* 0x000fe20000010000 */
[----:B------:R-:W-:Y:S01]  /*ce00*/  LOP3.LUT R7, R10, UR12, R195, 0x96, !PT ;  /* 0x0000000c0a077c12 */ /* 0x000fe2000f8e96c3 */
[----:B--2---:R-:W-:Y:S01]  /*ce10*/  FMUL.FTZ R17, R37, R204 ;  /* 0x000000cc25117220 */ /* 0x004fe20000410000 */
[----:B------:R-:W-:Y:S01]  /*ce20*/  SEL R205, R205, 0xffffffe0, !P1 ;  /* 0xffffffe0cdcd7807 */ /* 0x000fe20004800000 */
[----:B------:R-:W-:Y:S01]  /*ce30*/  FMUL.FTZ R202, R202, UR16 ;  /* 0x00000010caca7c20 */ /* 0x000fe20008410000 */
[----:B------:R-:W-:Y:S01]  /*ce40*/  FFMA.FTZ R165, R6, UR16, -R181 ;  /* 0x0000001006a57c23 */ /* 0x000fe200080108b5 */
[----:B------:R-:W-:Y:S01]  /*ce50*/  IMAD.WIDE.U32 R6, R7, -0x326172a9, RZ ;  /* 0xcd9e8d5707067825 */ /* 0x000fe200078e00ff */
[----:B------:R-:W-:-:S03]  /*ce60*/  IADD3 R177, PT, PT, R184, R205, RZ ;  /* 0x000000cdb8b17210 */ /* 0x000fc60007ffe0ff */
[--C-:B------:R-:W-:Y:S01]  /*ce70*/  FFMA.FTZ R2, R4, UR16, -R181.reuse ;  /* 0x0000001004027c23 */ /* 0x100fe200080108b5 */
[----:B------:R-:W-:Y:S01]  /*ce80*/  FFMA.FTZ R201, R8, UR16, -R181 ;  /* 0x0000001008c97c23 */ /* 0x000fe200080108b5 */
[----:B------:R-:W1:Y:S01]  /*ce90*/  MUFU.EX2 R202, R202 ;  /* 0x000000ca00ca7308 */ /* 0x000e620000000800 */
[----:B------:R-:W-:Y:S02]  /*cea0*/  @P2 VIADD R176, R16, 0xffffffc0 ;  /* 0xffffffc010b02836 */ /* 0x000fe40000000000 */
[----:B------:R-:W-:Y:S01]  /*ceb0*/  FMUL.FTZ R16, R36, R204 ;  /* 0x000000cc24107220 */ /* 0x000fe20000410000 */
[----:B------:R-:W-:Y:S01]  /*cec0*/  LOP3.LUT R10, R198, UR4, R7, 0x96, !PT ;  /* 0x00000004c60a7c12 */ /* 0x000fe2000f8e9607 */
[----:B------:R-:W-:Y:S01]  /*ced0*/  IMAD.MOV.U32 R11, RZ, RZ, R6 ;  /* 0x000000ffff0b7224 */ /* 0x000fe200078e0006 */
[C---:B------:R-:W-:Y:S01]  /*cee0*/  PRMT R0, R6.reuse, 0x7773, RZ ;  /* 0x0000777306007816 */ /* 0x040fe200000000ff */
[----:B------:R-:W-:Y:S01]  /*cef0*/  LDSM.16.MT88.4 R20, [R177+0x18000] ;  /* 0x01800000b114783b */ /* 0x000fe20000004200 */
[----:B------:R-:W-:Y:S01]  /*cf00*/  IADD3 R205, PT, PT, R205, R176, RZ ;  /* 0x000000b0cdcd7210 */ /* 0x000fe20007ffe0ff */
[----:B------:R-:W-:Y:S01]  /*cf10*/  MUFU.EX2 R167, R167 ;  /* 0x000000a700a77308 */ /* 0x000fe20000000800 */
[----:B------:R-:W-:Y:S01]  /*cf20*/  PRMT R7, R6, 0x7772, RZ ;  /* 0x0000777206077816 */ /* 0x000fe200000000ff */
[----:B------:R-:W-:Y:S01]  /*cf30*/  LDSM.16.MT88.4 R28, [R176] ;  /* 0x00000000b01c783b */ /* 0x000fe20000004200 */
[----:B------:R-:W-:Y:S01]  /*cf40*/  LOP3.LUT R4, R10, 0xffff, RZ, 0xc0, !PT ;  /* 0x0000ffff0a047812 */ /* 0x000fe200078ec0ff */
[----:B------:R-:W-:Y:S01]  /*cf50*/  FMUL.FTZ R24, R44, R204 ;  /* 0x000000cc2c187220 */ /* 0x000fe20000410000 */
[----:B------:R-:W-:Y:S01]  /*cf60*/  PRMT R7, R7, 0x5410, R0 ;  /* 0x0000541007077816 */ /* 0x000fe20000000000 */
[----:B------:R-:W-:Y:S01]  /*cf70*/  FFMA.FTZ R0, R5, UR16, -R181 ;  /* 0x0000001005007c23 */ /* 0x000fe200080108b5 */
[----:B------:R-:W-:Y:S01]  /*cf80*/  LOP3.LUT R5, R10, 0xff, RZ, 0xc0, !PT ;  /* 0x000000ff0a057812 */ /* 0x000fe200078ec0ff */
[----:B------:R-:W2:Y:S01]  /*cf90*/  MUFU.EX2 R166, R166 ;  /* 0x000000a600a67308 */ /* 0x000ea20000000800 */
[-C--:B-1----:R-:W-:Y:S01]  /*cfa0*/  FMUL.FTZ R18, R38, R202.reuse ;  /* 0x000000ca26127220 */ /* 0x082fe20000410000 */
[----:B------:R-:W-:Y:S01]  /*cfb0*/  FMUL.FTZ R19, R39, R202 ;  /* 0x000000ca27137220 */ /* 0x000fe20000410000 */
[----:B------:R-:W-:Y:S01]  /*cfc0*/  SHF.R.U32.HI R4, RZ, 0x8, R4 ;  /* 0x00000008ff047819 */ /* 0x000fe20000011604 */
[----:B------:R-:W1:Y:S01]  /*cfd0*/  LDSM.16.MT88.4 R36, [R205] ;  /* 0x00000000cd24783b */ /* 0x000e620000004200 */
[----:B------:R-:W-:Y:S01]  /*cfe0*/  PRMT R8, R10, 0x7632, R8 ;  /* 0x000076320a087816 */ /* 0x000fe20000000008 */
[----:B------:R-:W-:Y:S01]  /*cff0*/  FMUL.FTZ R25, R45, R204 ;  /* 0x000000cc2d197220 */ /* 0x000fe20000410000 */
[----:B------:R-:W-:Y:S01]  /*d000*/  PRMT R4, R5, 0x5410, R4 ;  /* 0x0000541005047816 */ /* 0x000fe20000000004 */
[----:B------:R-:W-:Y:S01]  /*d010*/  MUFU.EX2 R165, R165 ;  /* 0x000000a500a57308 */ /* 0x000fe20000000800 */
[----:B------:R-:W-:Y:S01]  /*d020*/  PRMT R6, R6, 0x7771, RZ ;  /* 0x0000777106067816 */ /* 0x000fe200000000ff */
[-C--:B------:R-:W-:Y:S01]  /*d030*/  FMUL.FTZ R26, R46, R202.reuse ;  /* 0x000000ca2e1a7220 */ /* 0x080fe20000410000 */
[----:B------:R-:W-:Y:S01]  /*d040*/  LOP3.LUT R11, R11, 0xff, RZ, 0xc0, !PT ;  /* 0x000000ff0b0b7812 */ /* 0x000fe200078ec0ff */
[----:B------:R-:W-:Y:S01]  /*d050*/  FMUL.FTZ R27, R47, R202 ;  /* 0x000000ca2f1b7220 */ /* 0x000fe20000410000 */
[----:B------:R-:W-:Y:S01]  /*d060*/  SHF.R.U32.HI R5, RZ, 0x18, R10 ;  /* 0x00000018ff057819 */ /* 0x000fe2000001160a */
[----:B------:R-:W3:Y:S01]  /*d070*/  LDSM.16.MT88.4 R44, [R184+0x1a000] ;  /* 0x01a00000b82c783b */ /* 0x000ee20000004200 */
[----:B------:R-:W-:Y:S01]  /*d080*/  LOP3.LUT R8, R8, 0xff, RZ, 0xc0, !PT ;  /* 0x000000ff08087812 */ /* 0x000fe200078ec0ff */
[----:B------:R-:W4:Y:S01]  /*d090*/  MUFU.EX2 R2, R2 ;  /* 0x0000000200027308 */ /* 0x000f220000000800 */
[----:B------:R-:W-:Y:S01]  /*d0a0*/  PRMT R6, R11, 0x5410, R6 ;  /* 0x000054100b067816 */ /* 0x000fe20000000006 */
[-C--:B------:R-:W-:Y:S01]  /*d0b0*/  FMUL.FTZ R32, R52, R204.reuse ;  /* 0x000000cc34207220 */ /* 0x080fe20000410000 */
[----:B------:R-:W-:Y:S01]  /*d0c0*/  LOP3.LUT R7, R7, 0xff00ff, RZ, 0xc0, !PT ;  /* 0x00ff00ff07077812 */ /* 0x000fe200078ec0ff */
[----:B------:R-:W-:Y:S01]  /*d0d0*/  FMUL.FTZ R33, R53, R204 ;  /* 0x000000cc35217220 */ /* 0x000fe20000410000 */
[----:B------:R-:W-:Y:S01]  /*d0e0*/  PRMT R5, R8, 0x5410, R5 ;  /* 0x0000541008057816 */ /* 0x000fe20000000005 */
[-C--:B------:R-:W-:Y:S01]  /*d0f0*/  FMUL.FTZ R34, R54, R202.reuse ;  /* 0x000000ca36227220 */ /* 0x080fe20000410000 */
[--C-:B------:R-:W-:Y:S01]  /*d100*/  HSET2.LE.AND R6, R6, R178.reuse, PT ;  /* 0x000000b206067233 */ /* 0x100fe20003803000 */
[----:B------:R-:W-:Y:S01]  /*d110*/  MUFU.EX2 R0, R0 ;  /* 0x0000000000007308 */ /* 0x000fe20000000800 */
[--C-:B------:R-:W-:Y:S01]  /*d120*/  HSET2.LE.AND R7, R7, R178.reuse, PT ;  /* 0x000000b207077233 */ /* 0x100fe20003803000 */
[----:B------:R-:W-:Y:S01]  /*d130*/  FMUL.FTZ R35, R55, R202 ;  /* 0x000000ca37237220 */ /* 0x000fe20000410000 */
[--C-:B------:R-:W-:Y:S01]  /*d140*/  HSET2.LE.AND R4, R4, R178.reuse, PT ;  /* 0x000000b204047233 */ /* 0x100fe20003803000 */
[-C--:B------:R-:W-:Y:S01]  /*d150*/  FMUL.FTZ R56, R56, R204.reuse ;  /* 0x000000cc38387220 */ /* 0x080fe20000410000 */
[----:B------:R-:W-:Y:S01]  /*d160*/  HSET2.LE.AND R5, R5, R178, PT ;  /* 0x000000b205057233 */ /* 0x000fe20003803000 */
[----:B------:R-:W-:Y:S01]  /*d170*/  FMUL.FTZ R57, R57, R204 ;  /* 0x000000cc39397220 */ /* 0x000fe20000410000 */
[----:B--2---:R-:W-:Y:S01]  /*d180*/  F2FP.F16.F32.PACK_AB R11, R166, R167 ;  /* 0x000000a7a60b723e */ /* 0x004fe200000000ff */
[----:B------:R-:W2:Y:S01]  /*d190*/  MUFU.EX2 R201, R201 ;  /* 0x000000c900c97308 */ /* 0x000ea20000000800 */
[----:B------:R-:W-:Y:S01]  /*d1a0*/  F2FP.F16.F32.PACK_AB R9, R200, R203 ;  /* 0x000000cbc809723e */ /* 0x000fe200000000ff */
[-C--:B------:R-:W-:Y:S01]  /*d1b0*/  FMUL.FTZ R58, R58, R202.reuse ;  /* 0x000000ca3a3a7220 */ /* 0x080fe20000410000 */
[----:B----4-:R-:W-:Y:S01]  /*d1c0*/  F2FP.F16.F32.PACK_AB R8, R2, R165 ;  /* 0x000000a50208723e */ /* 0x010fe200000000ff */
[----:B------:R-:W-:Y:S01]  /*d1d0*/  FMUL.FTZ R59, R59, R202 ;  /* 0x000000ca3b3b7220 */ /* 0x000fe20000410000 */
[----:B------:R-:W-:Y:S01]  /*d1e0*/  LOP3.LUT R6, R11, R6, RZ, 0xc0, !PT ;  /* 0x000000060b067212 */ /* 0x000fe200078ec0ff */
[----:B------:R-:W4:Y:S01]  /*d1f0*/  LDSM.16.MT88.4 R52, [R177+0x1a000] ;  /* 0x01a00000b134783b */ /* 0x000f220000004200 */
[----:B------:R-:W-:Y:S01]  /*d200*/  LOP3.LUT R4, R9, R4, RZ, 0xc0, !PT ;  /* 0x0000000409047212 */ /* 0x000fe200078ec0ff */
[-C--:B------:R-:W-:Y:S01]  /*d210*/  FMUL.FTZ R40, R40, R204.reuse ;  /* 0x000000cc28287220 */ /* 0x080fe20000410000 */
[----:B------:R-:W-:Y:S01]  /*d220*/  LOP3.LUT R5, R8, R5, RZ, 0xc0, !PT ;  /* 0x0000000508057212 */ /* 0x000fe200078ec0ff */
[----:B------:R-:W-:Y:S01]  /*d230*/  FMUL.FTZ R41, R41, R204 ;  /* 0x000000cc29297220 */ /* 0x000fe20000410000 */
[-C--:B------:R-:W-:Y:S01]  /*d240*/  FMUL.FTZ R42, R42, R202.reuse ;  /* 0x000000ca2a2a7220 */ /* 0x080fe20000410000 */
[----:B------:R-:W-:Y:S01]  /*d250*/  FMUL.FTZ R43, R43, R202 ;  /* 0x000000ca2b2b7220 */ /* 0x000fe20000410000 */
[-C--:B------:R-:W-:Y:S01]  /*d260*/  FMUL.FTZ R48, R48, R204.reuse ;  /* 0x000000cc30307220 */ /* 0x080fe20000410000 */
[----:B------:R-:W-:Y:S01]  /*d270*/  FMUL.FTZ R49, R49, R204 ;  /* 0x000000cc31317220 */ /* 0x000fe20000410000 */
[-C--:B------:R-:W-:Y:S01]  /*d280*/  FMUL.FTZ R50, R50, R202.reuse ;  /* 0x000000ca32327220 */ /* 0x080fe20000410000 */
[----:B------:R-:W-:Y:S01]  /*d290*/  FMUL.FTZ R51, R51, R202 ;  /* 0x000000ca33337220 */ /* 0x000fe20000410000 */
[----:B--2---:R-:W-:Y:S01]  /*d2a0*/  F2FP.F16.F32.PACK_AB R10, R201, R0 ;  /* 0x00000000c90a723e */ /* 0x004fe200000000ff */
[-C--:B------:R-:W-:Y:S01]  /*d2b0*/  FMUL.FTZ R64, R64, R204.reuse ;  /* 0x000000cc40407220 */ /* 0x080fe20000410000 */
[----:B------:R-:W-:Y:S01]  /*d2c0*/  FMUL.FTZ R65, R65, R204 ;  /* 0x000000cc41417220 */ /* 0x000fe20000410000 */
        /* <DEDUP_REMOVED lines=46> */
[-C--:B------:R-:W-:Y:S01]  /*d5b0*/  FMUL.FTZ R120, R120, R204.reuse ;  /* 0x000000cc78787220 */ /* 0x080fe20000410000 */
[-C--:B------:R-:W-:Y:S01]  /*d5c0*/  FMUL.FTZ R121, R121, R204.reuse ;  /* 0x000000cc79797220 */ /* 0x080fe20000410000 */
[C---:B------:R-:W-:Y:S01]  /*d5d0*/  HMMA.16816.F32 R28, R4.reuse, R30, R48 ;  /* 0x0000001e041c723c */ /* 0x040fe20000001830 */
[-C--:B------:R-:W-:Y:S01]  /*d5e0*/  FMUL.FTZ R48, R68, R204.reuse ;  /* 0x000000cc44307220 */ /* 0x080fe20000410000 */
[----:B------:R-:W-:Y:S01]  /*d5f0*/  FMUL.FTZ R49, R69, R204 ;  /* 0x000000cc45317220 */ /* 0x000fe20000410000 */
[-C--:B------:R-:W-:Y:S01]  /*d600*/  FMUL.FTZ R50, R70, R202.reuse ;  /* 0x000000ca46327220 */ /* 0x080fe20000410000 */
[-C--:B------:R-:W-:Y:S01]  /*d610*/  FMUL.FTZ R51, R71, R202.reuse ;  /* 0x000000ca47337220 */ /* 0x080fe20000410000 */
[-C--:B------:R-:W-:Y:S01]  /*d620*/  FMUL.FTZ R122, R122, R202.reuse ;  /* 0x000000ca7a7a7220 */ /* 0x080fe20000410000 */
[----:B------:R-:W2:Y:S01]  /*d630*/  LDSM.16.MT88.4 R68, [R205+0x2000] ;  /* 0x00200000cd44783b */ /* 0x000ea20000004200 */
[----:B------:R-:W-:Y:S01]  /*d640*/  FMUL.FTZ R123, R123, R202 ;  /* 0x000000ca7b7b7220 */ /* 0x000fe20000410000 */
[C---:B---3--:R-:W-:Y:S01]  /*d650*/  HMMA.16816.F32 R40, R4.reuse, R44, R40 ;  /* 0x0000002c0428723c */ /* 0x048fe20000001828 */
[-C--:B------:R-:W-:Y:S01]  /*d660*/  FMUL.FTZ R128, R128, R204.reuse ;  /* 0x000000cc80807220 */ /* 0x080fe20000410000 */
[----:B------:R-:W-:Y:S01]  /*d670*/  FMUL.FTZ R129, R129, R204 ;  /* 0x000000cc81817220 */ /* 0x000fe20000410000 */
[-C--:B------:R-:W-:Y:S01]  /*d680*/  FMUL.FTZ R130, R130, R202.reuse ;  /* 0x000000ca82827220 */ /* 0x080fe20000410000 */
[----:B------:R-:W-:Y:S01]  /*d690*/  FMUL.FTZ R131, R131, R202 ;  /* 0x000000ca83837220 */ /* 0x000fe20000410000 */
[-C--:B------:R-:W-:Y:S01]  /*d6a0*/  FMUL.FTZ R140, R140, R204.reuse ;  /* 0x000000cc8c8c7220 */ /* 0x080fe20000410000 */
[----:B------:R-:W-:Y:S01]  /*d6b0*/  FMUL.FTZ R141, R141, R204 ;  /* 0x000000cc8d8d7220 */ /* 0x000fe20000410000 */
[----:B------:R-:W-:Y:S01]  /*d6c0*/  FMUL.FTZ R142, R142, R202 ;  /* 0x000000ca8e8e7220 */ /* 0x000fe20000410000 */
[C---:B------:R-:W-:Y:S01]  /*d6d0*/  HMMA.16816.F32 R44, R4.reuse, R46, R64 ;  /* 0x0000002e042c723c */ /* 0x040fe20000001840 */
[-C--:B------:R-:W-:Y:S01]  /*d6e0*/  FMUL.FTZ R64, R84, R204.reuse ;  /* 0x000000cc54407220 */ /* 0x080fe20000410000 */
[----:B------:R-:W-:Y:S01]  /*d6f0*/  FMUL.FTZ R65, R85, R204 ;  /* 0x000000cc55417220 */ /* 0x000fe20000410000 */
[-C--:B------:R-:W-:Y:S01]  /*d700*/  FMUL.FTZ R66, R86, R202.reuse ;  /* 0x000000ca56427220 */ /* 0x080fe20000410000 */
[-C--:B------:R-:W-:Y:S01]  /*d710*/  FMUL.FTZ R67, R87, R202.reuse ;  /* 0x000000ca57437220 */ /* 0x080fe20000410000 */
[----:B------:R-:W-:Y:S01]  /*d720*/  FMUL.FTZ R143, R143, R202 ;  /* 0x000000ca8f8f7220 */ /* 0x000fe20000410000 */
[----:B------:R-:W3:Y:S01]  /*d730*/  LDSM.16.MT88.4 R84, [R177+0x1c000] ;  /* 0x01c00000b154783b */ /* 0x000ee20000004200 */
[--C-:B------:R-:W-:Y:S01]  /*d740*/  FFMA.FTZ R215, R172, UR16, -R181.reuse ;  /* 0x00000010acd77c23 */ /* 0x100fe200080108b5 */
[C---:B----4-:R-:W-:Y:S01]  /*d750*/  HMMA.16816.F32 R48, R4.reuse, R52, R48 ;  /* 0x000000340430723c */ /* 0x050fe20000001830 */
[--C-:B------:R-:W-:Y:S01]  /*d760*/  FFMA.FTZ R209, R170, UR16, -R181.reuse ;  /* 0x00000010aad17c23 */ /* 0x100fe200080108b5 */
[--C-:B------:R-:W-:Y:S01]  /*d770*/  FFMA.FTZ R213, R169, UR16, -R181.reuse ;  /* 0x00000010a9d57c23 */ /* 0x100fe200080108b5 */
[--C-:B------:R-:W-:Y:S01]  /*d780*/  FFMA.FTZ R217, R168, UR16, -R181.reuse ;  /* 0x00000010a8d97c23 */ /* 0x100fe200080108b5 */
[----:B------:R-:W-:Y:S01]  /*d790*/  MUFU.EX2 R216, R216 ;  /* 0x000000d800d87308 */ /* 0x000fe20000000800 */
        /* <DEDUP_REMOVED lines=20> */
[----:B------:R-:W1:Y:S01]  /*d8e0*/  MUFU.EX2 R215, R215 ;  /* 0x000000d700d77308 */ /* 0x000e620000000800 */
[----:B------:R-:W-:Y:S01]  /*d8f0*/  LDSM.16.MT88.4 R168, [R176+0x800] ;  /* 0x00080000b0a8783b */ /* 0x000fe20000004200 */
[--C-:B------:R-:W-:Y:S01]  /*d900*/  FFMA.FTZ R221, R221, UR16, -R190.reuse ;  /* 0x00000010dddd7c23 */ /* 0x100fe200080108be */
[--C-:B------:R-:W-:Y:S01]  /*d910*/  FFMA.FTZ R220, R220, UR16, -R190.reuse ;  /* 0x00000010dcdc7c23 */ /* 0x100fe200080108be */
[--C-:B------:R-:W-:Y:S01]  /*d920*/  FFMA.FTZ R222, R197, UR16, -R181.reuse ;  /* 0x00000010c5de7c23 */ /* 0x100fe200080108b5 */
[----:B------:R-:W-:Y:S01]  /*d930*/  LDSM.16.MT88.4 R160, [R205+0x800] ;  /* 0x00080000cda0783b */ /* 0x000fe20000004200 */
[--C-:B------:R-:W-:Y:S01]  /*d940*/  FFMA.FTZ R242, R196, UR16, -R181.reuse ;  /* 0x00000010c4f27c23 */ /* 0x100fe200080108b5 */
[C---:B------:R-:W-:Y:S01]  /*d950*/  HMMA.16816.F32 R76, R4.reuse, R78, R96 ;  /* 0x0000004e044c723c */ /* 0x040fe20000001860 */
[-C--:B------:R-:W-:Y:S01]  /*d960*/  FMUL.FTZ R96, R116, R204.reuse ;  /* 0x000000cc74607220 */ /* 0x080fe20000410000 */
[----:B------:R-:W-:Y:S01]  /*d970*/  FMUL.FTZ R97, R117, R204 ;  /* 0x000000cc75617220 */ /* 0x000fe20000410000 */
[-C--:B------:R-:W-:Y:S01]  /*d980*/  FMUL.FTZ R98, R118, R202.reuse ;  /* 0x000000ca76627220 */ /* 0x080fe20000410000 */
[----:B------:R-:W-:Y:S01]  /*d990*/  FMUL.FTZ R99, R119, R202 ;  /* 0x000000ca77637220 */ /* 0x000fe20000410000 */
[----:B------:R-:W-:Y:S01]  /*d9a0*/  MUFU.EX2 R209, R209 ;  /* 0x000000d100d17308 */ /* 0x000fe20000000800 */
        /* <DEDUP_REMOVED lines=8> */
[----:B------:R-:W5:Y:S01]  /*da30*/  LDSM.16.MT88.4 R100, [R205+0x4000] ;  /* 0x00400000cd64783b */ /* 0x000f620000004200 */
[--C-:B------:R-:W-:Y:S01]  /*da40*/  FFMA.FTZ R244, R192, UR16, -R181.reuse ;  /* 0x00000010c0f47c23 */ /* 0x100fe200080108b5 */
[C---:B--2---:R-:W-:Y:S01]  /*da50*/  HMMA.16816.F32 R64, R4.reuse, R68, R64 ;  /* 0x000000440440723c */ /* 0x044fe20000001840 */
[--C-:B------:R-:W-:Y:S01]  /*da60*/  FFMA.FTZ R246, R191, UR16, -R190.reuse ;  /* 0x00000010bff67c23 */ /* 0x100fe200080108be */
[--C-:B------:R-:W-:Y:S01]  /*da70*/  FFMA.FTZ R245, R189, UR16, -R190.reuse ;  /* 0x00000010bdf57c23 */ /* 0x100fe200080108be */
[----:B------:R-:W-:Y:S01]  /*da80*/  FFMA.FTZ R247, R188, UR16, -R190 ;  /* 0x00000010bcf77c23 */ /* 0x000fe200080108be */
[--C-:B------:R-:W-:Y:S01]  /*da90*/  FFMA.FTZ R250, R182, UR16, -R181.reuse ;  /* 0x00000010b6fa7c23 */ /* 0x100fe200080108b5 */
[----:B------:R-:W-:Y:S01]  /*daa0*/  MUFU.EX2 R217, R217 ;  /* 0x000000d900d97308 */ /* 0x000fe20000000800 */
[--C-:B------:R-:W-:Y:S01]  /*dab0*/  FFMA.FTZ R252, R180, UR16, -R181.reuse ;  /* 0x00000010b4fc7c23 */ /* 0x100fe200080108b5 */
[----:B------:R-:W-:Y:S01]  /*dac0*/  FFMA.FTZ R251, R179, UR16, -R181 ;  /* 0x00000010b3fb7c23 */ /* 0x000fe200080108b5 */
[C---:B------:R-:W-:Y:S01]  /*dad0*/  HMMA.16816.F32 R68, R4.reuse, R70, R88 ;  /* 0x000000460444723c */ /* 0x040fe20000001858 */
[-C--:B------:R-:W-:Y:S01]  /*dae0*/  FMUL.FTZ R88, R108, R204.reuse ;  /* 0x000000cc6c587220 */ /* 0x080fe20000410000 */
[----:B------:R-:W-:Y:S01]  /*daf0*/  FMUL.FTZ R89, R109, R204 ;  /* 0x000000cc6d597220 */ /* 0x000fe20000410000 */
[-C--:B------:R-:W-:Y:S01]  /*db00*/  FMUL.FTZ R90, R110, R202.reuse ;  /* 0x000000ca6e5a7220 */ /* 0x080fe20000410000 */
[----:B------:R-:W-:Y:S01]  /*db10*/  FMUL.FTZ R91, R111, R202 ;  /* 0x000000ca6f5b7220 */ /* 0x000fe20000410000 */
[----:B------:R-:W-:Y:S01]  /*db20*/  MUFU.EX2 R214, R214 ;  /* 0x000000d600d67308 */ /* 0x000fe20000000800 */
[----:B------:R-:W2:Y:S01]  /*db30*/  LDSM.16.MT88.4 R108, [R184+0x1e000] ;  /* 0x01e00000b86c783b */ /* 0x000ea20000004200 */
[----:B------:R-:W-:Y:S01]  /*db40*/  FFMA.FTZ R203, R239, R204, R203 ;  /* 0x000000ccefcb7223 */ /* 0x000fe200000100cb */
[----:B---3--:R-:W-:Y:S01]  /*db50*/  HMMA.16816.F32 R80, R4, R84, R80 ;  /* 0x000000540450723c */ /* 0x008fe20000001850 */
[----:B------:R-:W-:-:S02]  /*db60*/  FFMA.FTZ R165, R238, R202, R165 ;  /* 0x000000caeea57223 */ /* 0x000fc400000100a5 */
[----:B------:R-:W-:Y:S02]  /*db70*/  FADD.FTZ R203, R200, R203 ;  /* 0x000000cbc8cb7221 */ /* 0x000fe40000010000 */
[----:B------:R-:W3:Y:S01]  /*db80*/  MUFU.EX2 R206, R206 ;  /* 0x000000ce00ce7308 */ /* 0x000ee20000000800 */
[----:B------:R-:W-:Y:S01]  /*db90*/  FADD.FTZ R2, R2, R165 ;  /* 0x000000a502027221 */ /* 0x000fe20000010000 */
[----:B------:R-:W-:Y:S01]  /*dba0*/  FADD.FTZ R167, R167, R203 ;  /* 0x000000cba7a77221 */ /* 0x000fe20000010000 */
[C---:B------:R-:W-:Y:S01]  /*dbb0*/  HMMA.16816.F32 R84, R4.reuse, R86, R104 ;  /* 0x000000560454723c */ /* 0x040fe20000001868 */
[-C--:B------:R-:W-:Y:S01]  /*dbc0*/  FMUL.FTZ R104, R124, R204.reuse ;  /* 0x000000cc7c687220 */ /* 0x080fe20000410000 */
[----:B------:R-:W-:Y:S01]  /*dbd0*/  FMUL.FTZ R105, R125, R204 ;  /* 0x000000cc7d697220 */ /* 0x000fe20000410000 */
[-C--:B------:R-:W-:Y:S01]  /*dbe0*/  FMUL.FTZ R106, R126, R202.reuse ;  /* 0x000000ca7e6a7220 */ /* 0x080fe20000410000 */
[----:B------:R-:W-:Y:S01]  /*dbf0*/  FMUL.FTZ R107, R127, R202 ;  /* 0x000000ca7f6b7220 */ /* 0x000fe20000410000 */
[----:B------:R-:W-:Y:S01]  /*dc00*/  MUFU.EX2 R219, R219 ;  /* 0x000000db00db7308 */ /* 0x000fe20000000800 */
[----:B------:R-:W3:Y:S01]  /*dc10*/  LDSM.16.MT88.4 R124, [R176+0x6000] ;  /* 0x00600000b07c783b */ /* 0x000ee20000004200 */
[----:B------:R-:W-:Y:S01]  /*dc20*/  FADD.FTZ R2, R0, R2 ;  /* 0x0000000200027221 */ /* 0x000fe20000010000 */
[----:B----4-:R-:W-:Y:S01]  /*dc30*/  HMMA.16816.F32 R88, R4, R92, R88 ;  /* 0x0000005c0458723c */ /* 0x010fe20000001858 */
[----:B------:R-:W-:-:S02]  /*dc40*/  FADD.FTZ R167, R166, R167 ;  /* 0x000000a7a6a77221 */ /* 0x000fc40000010000 */
[----:B------:R-:W-:Y:S02]  /*dc50*/  FADD.FTZ R201, R201, R2 ;  /* 0x00000002c9c97221 */ /* 0x000fe40000010000 */
[----:B------:R-:W-:Y:S02]  /*dc60*/  MUFU.EX2 R218, R218 ;  /* 0x000000da00da7308 */ /* 0x000fe40000000800 */
[----:B-1----:R-:W-:Y:S01]  /*dc70*/  FADD.FTZ R201, R215, R201 ;  /* 0x000000c9d7c97221 */ /* 0x002fe20000010000 */
[C---:B------:R-:W-:Y:S01]  /*dc80*/  HMMA.16816.F32 R92, R4.reuse, R94, R112 ;  /* 0x0000005e045c723c */ /* 0x040fe20000001870 */
[-C--:B------:R-:W-:Y:S01]  /*dc90*/  FMUL.FTZ R112, R132, R204.reuse ;  /* 0x000000cc84707220 */ /* 0x080fe20000410000 */
[----:B------:R-:W-:Y:S01]  /*dca0*/  FMUL.FTZ R113, R133, R204 ;  /* 0x000000cc85717220 */ /* 0x000fe20000410000 */
[-C--:B------:R-:W-:Y:S01]  /*dcb0*/  FMUL.FTZ R114, R134, R202.reuse ;  /* 0x000000ca86727220 */ /* 0x080fe20000410000 */
[----:B------:R-:W-:Y:S01]  /*dcc0*/  FMUL.FTZ R115, R135, R202 ;  /* 0x000000ca87737220 */ /* 0x000fe20000410000 */
[----:B------:R-:W-:Y:S01]  /*dcd0*/  LOP3.LUT R132, R212, UR6, R199, 0x96, !PT ;  /* 0x00000006d4847c12 */ /* 0x000fe2000f8e96c7 */
[----:B------:R-:W-:Y:S01]  /*dce0*/  FFMA.FTZ R212, R174, UR16, -R190 ;  /* 0x00000010aed47c23 */ /* 0x000fe200080108be */
[----:B------:R-:W-:Y:S01]  /*dcf0*/  MUFU.EX2 R221, R221 ;  /* 0x000000dd00dd7308 */ /* 0x000fe20000000800 */
[----:B-----5:R-:W-:Y:S01]  /*dd00*/  HMMA.16816.F32 R96, R4, R100, R96 ;  /* 0x000000640460723c */ /* 0x020fe20000001860 */
[----:B------:R-:W-:Y:S01]  /*dd10*/  LDSM.16.MT88.4 R172, [R184+0x18800] ;  /* 0x01880000b8ac783b */ /* 0x000fe20000004200 */
[----:B------:R-:W-:-:S05]  /*dd20*/  IMAD.WIDE.U32 R132, R132, -0x2daee0ad, RZ ;  /* 0xd2511f5384847825 */ /* 0x000fca00078e00ff */
[----:B------:R-:W-:Y:S01]  /*dd30*/  LOP3.LUT R194, R194, UR11, R133, 0x96, !PT ;  /* 0x0000000bc2c27c12 */ /* 0x000fe2000f8e9685 */
[C---:B------:R-:W-:Y:S01]  /*dd40*/  HMMA.16816.F32 R112, R4.reuse, R116, R112 ;  /* 0x000000740470723c */ /* 0x040fe20000001870 */
[----:B------:R-:W-:Y:S01]  /*dd50*/  PRMT R134, R132, 0x7772, RZ ;  /* 0x0000777284867816 */ /* 0x000fe200000000ff */
[----:B------:R-:W1:Y:S01]  /*dd60*/  MUFU.EX2 R212, R212 ;  /* 0x000000d400d47308 */ /* 0x000e620000000800 */
[----:B------:R-:W-:Y:S02]  /*dd70*/  PRMT R135, R194, 0x7632, R135 ;  /* 0x00007632c2877816 */ /* 0x000fe40000000087 */
[----:B------:R-:W-:Y:S02]  /*dd80*/  SHF.R.U32.HI R133, RZ, 0x18, R194 ;  /* 0x00000018ff857819 */ /* 0x000fe400000116c2 */
[----:B------:R-:W-:Y:S01]  /*dd90*/  LOP3.LUT R135, R135, 0xff, RZ, 0xc0, !PT ;  /* 0x000000ff87877812 */ /* 0x000fe200078ec0ff */
[----:B------:R-:W-:Y:S01]  /*dda0*/  HMMA.16816.F32 R116, R4, R118, R136 ;  /* 0x000000760474723c */ /* 0x000fe20000001888 */
[----:B------:R-:W4:Y:S01]  /*ddb0*/  LDSM.16.MT88.4 R136, [R205+0x6000] ;  /* 0x00600000cd88783b */ /* 0x000f220000004200 */
[----:B------:R-:W-:Y:S01]  /*ddc0*/  MUFU.EX2 R220, R220 ;  /* 0x000000dc00dc7308 */ /* 0x000fe20000000800 */
[----:B------:R-:W-:-:S05]  /*ddd0*/  PRMT R133, R135, 0x5410, R133 ;  /* 0x0000541087857816 */ /* 0x000fca0000000085 */
[C---:B------:R-:W-:Y:S01]  /*dde0*/  HMMA.16816.F32 R100, R4.reuse, R102, R120 ;  /* 0x000000660464723c */ /* 0x040fe20000001878 */
[-C--:B------:R-:W-:Y:S01]  /*ddf0*/  FMUL.FTZ R120, R152, R204.reuse ;  /* 0x000000cc98787220 */ /* 0x080fe20000410000 */
[----:B------:R-:W-:Y:S01]  /*de00*/  FMUL.FTZ R121, R153, R204 ;  /* 0x000000cc99797220 */ /* 0x000fe20000410000 */
[-C--:B------:R-:W-:Y:S01]  /*de10*/  FMUL.FTZ R122, R154, R202.reuse ;  /* 0x000000ca9a7a7220 */ /* 0x080fe20000410000 */
[-C--:B------:R-:W-:Y:S01]  /*de20*/  FMUL.FTZ R123, R155, R202.reuse ;  /* 0x000000ca9b7b7220 */ /* 0x080fe20000410000 */
[----:B------:R-:W-:Y:S01]  /*de30*/  HSET2.LE.AND R133, R133, R178, PT ;  /* 0x000000b285857233 */ /* 0x000fe20003803000 */
[----:B------:R-:W5:Y:S02]  /*de40*/  MUFU.EX2 R222, R222 ;  /* 0x000000de00de7308 */ /* 0x000f640000000800 */
[C---:B--2---:R-:W-:Y:S06]  /*de50*/  HMMA.16816.F32 R104, R4.reuse, R108, R104 ;  /* 0x0000006c0468723c */ /* 0x044fec0000001868 */
[----:B------:R-:W-:Y:S02]  /*de60*/  MUFU.EX2 R242, R242 ;  /* 0x000000f200f27308 */ /* 0x000fe40000000800 */
[----:B------:R-:W-:Y:S01]  /*de70*/  HMMA.16816.F32 R108, R4, R110, R128 ;  /* 0x0000006e046c723c */ /* 0x000fe20000001880 */
[----:B------:R-:W-:Y:S01]  /*de80*/  IMAD.MOV.U32 R130, RZ, RZ, R132 ;  /* 0x000000ffff827224 */ /* 0x000fe200078e0084 */
[C---:B------:R-:W-:Y:S01]  /*de90*/  PRMT R128, R132.reuse, 0x7771, RZ ;  /* 0x0000777184807816 */ /* 0x040fe200000000ff */
[----:B------:R-:W-:Y:S01]  /*dea0*/  FMUL.FTZ R131, R151, R202 ;  /* 0x000000ca97837220 */ /* 0x000fe20000410000 */
[----:B------:R-:W-:-:S02]  /*deb0*/  PRMT R129, R132, 0x7773, RZ ;  /* 0x0000777384817816 */ /* 0x000fc400000000ff */
[----:B------:R-:W-:Y:S01]  /*dec0*/  LOP3.LUT R132, R194, 0xffff, RZ, 0xc0, !PT ;  /* 0x0000ffffc2847812 */ /* 0x000fe200078ec0ff */
[----:B------:R-:W2:Y:S01]  /*ded0*/  MUFU.EX2 R243, R243 ;  /* 0x000000f300f37308 */ /* 0x000ea20000000800 */
[----:B------:R-:W-:Y:S01]  /*dee0*/  LOP3.LUT R130, R130, 0xff, RZ, 0xc0, !PT ;  /* 0x000000ff82827812 */ /* 0x000fe200078ec0ff */
[C---:B---3--:R-:W-:Y:S01]  /*def0*/  HMMA.16816.F32 R120, R4.reuse, R124, R120 ;  /* 0x0000007c0478723c */ /* 0x048fe20000001878 */
[----:B------:R-:W-:Y:S02]  /*df00*/  LOP3.LUT R124, R194, 0xff, RZ, 0xc0, !PT ;  /* 0x000000ffc27c7812 */ /* 0x000fe400078ec0ff */
[----:B------:R-:W-:Y:S02]  /*df10*/  SHF.R.U32.HI R132, RZ, 0x8, R132 ;  /* 0x00000008ff847819 */ /* 0x000fe40000011684 */
[----:B------:R-:W-:Y:S01]  /*df20*/  PRMT R128, R130, 0x5410, R128 ;  /* 0x0000541082807816 */ /* 0x000fe20000000080 */
[----:B------:R-:W-:Y:S01]  /*df30*/  FMUL.FTZ R130, R150, R202 ;  /* 0x000000ca96827220 */ /* 0x000fe20000410000 */
[----:B------:R-:W-:Y:S01]  /*df40*/  PRMT R132, R124, 0x5410, R132 ;  /* 0x000054107c847816 */ /* 0x000fe20000000084 */
[C---:B------:R-:W-:Y:S01]  /*df50*/  HMMA.16816.F32 R8, R4.reuse, R12, R8 ;  /* 0x0000000c0408723c */ /* 0x040fe20000001808 */
[----:B------:R-:W-:Y:S01]  /*df60*/  PRMT R134, R134, 0x5410, R129 ;  /* 0x0000541086867816 */ /* 0x000fe20000000081 */
[-C--:B------:R-:W-:Y:S01]  /*df70*/  FMUL.FTZ R129, R149, R204.reuse ;  /* 0x000000cc95817220 */ /* 0x080fe20000410000 */
[--C-:B------:R-:W-:Y:S01]  /*df80*/  HSET2.LE.AND R152, R128, R178.reuse, PT ;  /* 0x000000b280987233 */ /* 0x100fe20003803000 */
[----:B------:R-:W-:Y:S01]  /*df90*/  FMUL.FTZ R128, R148, R204 ;  /* 0x000000cc94807220 */ /* 0x000fe20000410000 */
[----:B------:R-:W-:Y:S01]  /*dfa0*/  HSET2.LE.AND R132, R132, R178, PT ;  /* 0x000000b284847233 */ /* 0x000fe20003803000 */
[----:B------:R-:W3:Y:S01]  /*dfb0*/  MUFU.EX2 R244, R244 ;  /* 0x000000f400f47308 */ /* 0x000ee20000000800 */
[----:B------:R-:W-:Y:S01]  /*dfc0*/  LOP3.LUT R135, R134, 0xff00ff, RZ, 0xc0, !PT ;  /* 0x00ff00ff86877812 */ /* 0x000fe200078ec0ff */
[----:B------:R-:W-:Y:S01]  /*dfd0*/  HMMA.16816.F32 R124, R4, R126, R140 ;  /* 0x0000007e047c723c */ /* 0x000fe2000000188c */
[----:B------:R-:W5:Y:S01]  /*dfe0*/  LDSM.16.MT88.4 R140, [R177+0x18800] ;  /* 0x01880000b18c783b */ /* 0x000f620000004200 */
[----:B------:R-:W-:-:S02]  /*dff0*/  F2FP.F16.F32.PACK_AB R148, R206, R214 ;  /* 0x000000d6ce94723e */ /* 0x000fc400000000ff */
[----:B------:R-:W-:Y:S02]  /*e000*/  HSET2.LE.AND R135, R135, R178, PT ;  /* 0x000000b287877233 */ /* 0x000fe40003803000 */
[----:B------:R-:W-:Y:S01]  /*e010*/  LOP3.LUT R134, R148, R152, RZ, 0xc0, !PT ;  /* 0x0000009894867212 */ /* 0x000fe200078ec0ff */
[----:B------:R-:W-:Y:S01]  /*e020*/  MUFU.EX2 R246, R246 ;  /* 0x000000f600f67308 */ /* 0x000fe20000000800 */
[C---:B------:R-:W-:Y:S01]  /*e030*/  HMMA.16816.F32 R12, R4.reuse, R14, R156 ;  /* 0x0000000e040c723c */ /* 0x040fe2000000189c */
[----:B------:R-:W2:Y:S04]  /*e040*/  LDSM.16.MT88.4 R148, [R176+0x2800] ;  /* 0x00280000b094783b */ /* 0x000ea80000004200 */
[----:B------:R-:W-:Y:S02]  /*e050*/  LDSM.16.MT88.4 R156, [R184+0x1a800] ;  /* 0x01a80000b89c783b */ /* 0x000fe40000004200 */
[----:B------:R-:W-:Y:S01]  /*e060*/  MUFU.EX2 R245, R245 ;  /* 0x000000f500f57308 */ /* 0x000fe20000000800 */
[----:B----4-:R-:W-:Y:S01]  /*e070*/  HMMA.16816.F32 R128, R4, R136, R128 ;  /* 0x000000880480723c */ /* 0x010fe20000001880 */
[----:B-1----:R-:W-:Y:S01]  /*e080*/  F2FP.F16.F32.PACK_AB R136, R212, R216 ;  /* 0x000000d8d488723e */ /* 0x002fe200000000ff */
[----:B------:R-:W-:Y:S01]  /*e090*/  LDSM.16.MT88.4 R152, [R177+0x1a800] ;  /* 0x01a80000b198783b */ /* 0x000fe20000004200 */
[----:B------:R-:W-:Y:S01]  /*e0a0*/  F2FP.F16.F32.PACK_AB R137, R213, R209 ;  /* 0x000000d1d589723e */ /* 0x000fe200000000ff */
[----:B------:R-:W-:Y:S01]  /*e0b0*/  FADD.FTZ R216, R216, R167 ;  /* 0x000000a7d8d87221 */ /* 0x000fe20000010000 */
[----:B------:R-:W-:-:S02]  /*e0c0*/  LOP3.LUT R132, R136, R132, RZ, 0xc0, !PT ;  /* 0x0000008488847212 */ /* 0x000fc400078ec0ff */
[----:B------:R-:W-:Y:S01]  /*e0d0*/  F2FP.F16.F32.PACK_AB R136, R217, R215 ;  /* 0x000000d7d988723e */ /* 0x000fe200000000ff */
[----:B------:R-:W-:Y:S01]  /*e0e0*/  HMMA.16816.F32 R4, R4, R138, R144 ;  /* 0x0000008a0404723c */ /* 0x000fe20000001890 */
[----:B------:R-:W1:Y:S01]  /*e0f0*/  LDSM.16.MT88.4 R144, [R205+0x2800] ;  /* 0x00280000cd90783b */ /* 0x000e620000004200 */
[----:B------:R-:W-:Y:S01]  /*e100*/  LOP3.LUT R135, R137, R135, RZ, 0xc0, !PT ;  /* 0x0000008789877212 */ /* 0x000fe200078ec0ff */
[----:B------:R-:W-:Y:S01]  /*e110*/  MUFU.EX2 R247, R247 ;  /* 0x000000f700f77308 */ /* 0x000fe20000000800 */
[----:B------:R-:W-:Y:S01]  /*e120*/  LOP3.LUT R133, R136, R133, RZ, 0xc0, !PT ;  /* 0x0000008588857212 */ /* 0x000fe200078ec0ff */
[----:B------:R-:W-:Y:S01]  /*e130*/  FADD.FTZ R216, R212, R216 ;  /* 0x000000d8d4d87221 */ /* 0x000fe20000010000 */
[----:B------:R-:W4:Y:S01]  /*e140*/  LDSM.16.MT88.4 R136, [R184+0x1c800] ;  /* 0x01c80000b888783b */ /* 0x000f220000004200 */
[----:B------:R-:W-:Y:S02]  /*e150*/  FADD.FTZ R217, R217, R201 ;  /* 0x000000c9d9d97221 */ /* 0x000fe40000010000 */
[----:B------:R-:W-:-:S02]  /*e160*/  FADD.FTZ R214, R214, R216 ;  /* 0x000000d8d6d67221 */ /* 0x000fc40000010000 */
[----:B------:R-:W-:Y:S01]  /*e170*/  HMMA.16816.F32 R24, R132, R168, R24 ;  /* 0x000000a88418723c */ /* 0x000fe20000001818 */
[----:B------:R-:W-:Y:S01]  /*e180*/  MUFU.EX2 R250, R250 ;  /* 0x000000fa00fa7308 */ /* 0x000fe20000000800 */
[----:B------:R-:W-:Y:S01]  /*e190*/  FADD.FTZ R217, R209, R217 ;  /* 0x000000d9d1d97221 */ /* 0x000fe20000010000 */
[----:B------:R-:W-:-:S03]  /*e1a0*/  FADD.FTZ R214, R206, R214 ;  /* 0x000000d6ced67221 */ /* 0x000fc60000010000 */
[----:B------:R-:W-:Y:S02]  /*e1b0*/  FADD.FTZ R213, R213, R217 ;  /* 0x000000d9d5d57221 */ /* 0x000fe40000010000 */
[----:B-----5:R-:W-:Y:S01]  /*e1c0*/  HMMA.16816.F32 R16, R132, R140, R16 ;  /* 0x0000008c8410723c */ /* 0x020fe20000001810 */
[----:B------:R-:W-:Y:S01]  /*e1d0*/  MUFU.EX2 R252, R252 ;  /* 0x000000fc00fc7308 */ /* 0x000fe20000000800 */
[----:B------:R-:W-:-:S06]  /*e1e0*/  FADD.FTZ R213, R222, R213 ;  /* 0x000000d5ded57221 */ /* 0x000fcc0000010000 */
[C---:B------:R-:W-:Y:S01]  /*e1f0*/  HMMA.16816.F32 R20, R132.reuse, R142, R20 ;  /* 0x0000008e8414723c */ /* 0x040fe20000001814 */
[----:B------:R-:W5:Y:S01]  /*e200*/  LDSM.16.MT88.4 R140, [R177+0x1c800] ;  /* 0x01c80000b18c783b */ /* 0x000f620000004200 */
[----:B------:R-:W-:Y:S06]  /*e210*/  MUFU.EX2 R251, R251 ;  /* 0x000000fb00fb7308 */ /* 0x000fec0000000800 */
[C---:B--2---:R-:W-:Y:S08]  /*e220*/  HMMA.16816.F32 R56, R132.reuse, R148, R56 ;  /* 0x000000948438723c */ /* 0x044ff00000001838 */
[C---:B-1----:R-:W-:Y:S08]  /*e230*/  HMMA.16816.F32 R64, R132.reuse, R144, R64 ;  /* 0x000000908440723c */ /* 0x042ff00000001840 */
[C---:B------:R-:W-:Y:S01]  /*e240*/  HMMA.16816.F32 R68, R132.reuse, R146, R68 ;  /* 0x000000928444723c */ /* 0x040fe20000001844 */
[----:B------:R-:W1:Y:S07]  /*e250*/  LDSM.16.MT88.4 R144, [R205+0x4800] ;  /* 0x00480000cd90783b */ /* 0x000e6e0000004200 */
[----:B----4-:R-:W-:Y:S01]  /*e260*/  HMMA.16816.F32 R72, R132, R136, R72 ;  /* 0x000000888448723c */ /* 0x010fe20000001848 */
[----:B------:R-:W-:-:S04]  /*e270*/  MOV R136, UR17 ;  /* 0x0000001100887c02 */ /* 0x000fc80008000f00 */
[----:B------:R-:W-:-:S03]  /*e280*/  LOP3.LUT R136, R136, UR31, R237, 0x96, !PT ;  /* 0x0000001f88887c12 */ /* 0x000fc6000f8e96ed */
[----:B------:R-:W-:Y:S01]  /*e290*/  HMMA.16816.F32 R60, R132, R150, R60 ;  /* 0x00000096843c723c */ /* 0x000fe2000000183c */
[----:B------:R-:W2:Y:S01]  /*e2a0*/  LDSM.16.MT88.4 R148, [R184+0x1e800] ;  /* 0x01e80000b894783b */ /* 0x000ea20000004200 */
[----:B------:R-:W-:-:S05]  /*e2b0*/  IMAD.WIDE.U32 R136, R136, -0x326172a9, RZ ;  /* 0xcd9e8d5788887825 */ /* 0x000fca00078e00ff */
[----:B------:R-:W-:Y:S01]  /*e2c0*/  LOP3.LUT R194, R240, UR10, R137, 0x96, !PT ;  /* 0x0000000af0c27c12 */ /* 0x000fe2000f8e9689 */
[----:B-----5:R-:W-:Y:S01]  /*e2d0*/  HMMA.16816.F32 R80, R132, R140, R80 ;  /* 0x0000008c8450723c */ /* 0x020fe20000001850 */
[----:B------:R-:W-:-:S03]  /*e2e0*/  LOP3.LUT R140, R136, UR9, R229, 0x96, !PT ;  /* 0x00000009888c7c12 */ /* 0x000fc6000f8e96e5 */
[----:B------:R-:W-:-:S04]  /*e2f0*/  IMAD.WIDE.U32 R194, R194, -0x2daee0ad, RZ ;  /* 0xd2511f53c2c27825 */ /* 0x000fc800078e00ff */
[----:B------:R-:W-:Y:S01]  /*e300*/  HMMA.16816.F32 R76, R132, R138, R76 ;  /* 0x0000008a844c723c */ /* 0x000fe2000000184c */
[----:B------:R-:W4:Y:S01]  /*e310*/  LDSM.16.MT88.4 R136, [R177+0x1e800] ;  /* 0x01e80000b188783b */ /* 0x000f220000004200 */
[----:B------:R-:W-:-:S05]  /*e320*/  IMAD.WIDE.U32 R140, R140, -0x2daee0ad, RZ ;  /* 0xd2511f538c8c7825 */ /* 0x000fca00078e00ff */
[----:B------:R-:W-:Y:S01]  /*e330*/  LOP3.LUT R194, R194, UR14, R141, 0x96, !PT ;  /* 0x0000000ec2c27c12 */ /* 0x000fe2000f8e968d */
[----:B------:R-:W-:Y:S01]  /*e340*/  HMMA.16816.F32 R84, R132, R142, R84 ;  /* 0x0000008e8454723c */ /* 0x000fe20000001854 */
[----:B------:R-:W-:-:S03]  /*e350*/  LOP3.LUT R142, R234, UR15, R195, 0x96, !PT ;  /* 0x0000000fea8e7c12 */ /* 0x000fc6000f8e96c3 */
[----:B------:R-:W-:-:S04]  /*e360*/  IMAD.WIDE.U32 R194, R194, -0x326172a9, RZ ;  /* 0xcd9e8d57c2c27825 */ /* 0x000fc800078e00ff */
[----:B-1----:R-:W-:Y:S01]  /*e370*/  HMMA.16816.F32 R96, R132, R144, R96 ;  /* 0x000000908460723c */ /* 0x002fe20000001860 */
[----:B------:R-:W-:-:S03]  /*e380*/  IMAD.WIDE.U32 R142, R142, -0x326172a9, RZ ;  /* 0xcd9e8d578e8e7825 */ /* 0x000fc600078e00ff */
[----:B------:R-:W-:-:S04]  /*e390*/  LOP3.LUT R198, R142, UR7, R195, 0x96, !PT ;  /* 0x000000078ec67c12 */ /* 0x000fc8000f8e96c3 */
[----:B------:R-:W-:Y:S01]  /*e3a0*/  HMMA.16816.F32 R100, R132, R146, R100 ;  /* 0x000000928464723c */ /* 0x000fe20000001864 */
[----:B------:R-:W1:Y:S01]  /*e3b0*/  LDSM.16.MT88.4 R144, [R176+0x6800] ;  /* 0x00680000b090783b */ /* 0x000e620000004200 */
[----:B------:R-:W-:-:S06]  /*e3c0*/  IMAD.WIDE.U32 R198, R198, -0x2daee0ad, RZ ;  /* 0xd2511f53c6c67825 */ /* 0x000fcc00078e00ff */
[C---:B------:R-:W-:Y:S08]  /*e3d0*/  HMMA.16816.F32 R40, R132.reuse, R156, R40 ;  /* 0x0000009c8428723c */ /* 0x040ff00000001828 */
[C---:B------:R-:W-:Y:S01]  /*e3e0*/  HMMA.16816.F32 R44, R132.reuse, R158, R44 ;  /* 0x0000009e842c723c */ /* 0x040fe2000000182c */
[----:B------:R-:W5:Y:S07]  /*e3f0*/  LDSM.16.MT88.4 R156, [R176+0x4800] ;  /* 0x00480000b09c783b */ /* 0x000f6e0000004200 */
[----:B------:R-:W-:Y:S01]  /*e400*/  HMMA.16816.F32 R52, R132, R154, R52 ;  /* 0x0000009a8434723c */ /* 0x000fe20000001834 */
[----:B------:R-:W-:-:S05]  /*e410*/  LOP3.LUT R154, R228, UR8, R143, 0x96, !PT ;  /* 0x00000008e49a7c12 */ /* 0x000fca000f8e968f */
[----:B------:R-:W-:Y:S02]  /*e420*/  IMAD.WIDE.U32 R154, R154, -0x2daee0ad, RZ ;  /* 0xd2511f539a9a7825 */ /* 0x000fe400078e00ff */
[----:B--2---:R-:W-:Y:S03]  /*e430*/  HMMA.16816.F32 R104, R132, R148, R104 ;  /* 0x000000948468723c */ /* 0x004fe60000001868 */
[----:B------:R-:W-:Y:S02]  /*e440*/  LOP3.LUT R248, R140, UR13, R155, 0x96, !PT ;  /* 0x0000000d8cf87c12 */ /* 0x000fe4000f8e969b */
[----:B------:R-:W-:-:S03]  /*e450*/  LOP3.LUT R154, R154, UR12, R199, 0x96, !PT ;  /* 0x0000000c9a9a7c12 */ /* 0x000fc6000f8e96c7 */
[----:B------:R-:W-:Y:S01]  /*e460*/  HMMA.16816.F32 R108, R132, R150, R108 ;  /* 0x00000096846c723c */ /* 0x000fe2000000186c */
[----:B------:R-:W-:Y:S01]  /*e470*/  IMAD.WIDE.U32 R248, R248, -0x326172a9, RZ ;  /* 0xcd9e8d57f8f87825 */ /* 0x000fe200078e00ff */
[----:B------:R-:W2:Y:S03]  /*e480*/  LDSM.16.MT88.4 R148, [R205+0x6800] ;  /* 0x00680000cd94783b */ /* 0x000ea60000004200 */
[----:B------:R-:W-:Y:S01]  /*e490*/  IMAD.WIDE.U32 R154, R154, -0x326172a9, RZ ;  /* 0xcd9e8d579a9a7825 */ /* 0x000fe200078e00ff */
[----:B------:R-:W-:-:S03]  /*e4a0*/  LOP3.LUT R194, R194, UR6, R249, 0x96, !PT ;  /* 0x00000006c2c27c12 */ /* 0x000fc6000f8e96f9 */
[----:B------:R-:W-:Y:S01]  /*e4b0*/  FFMA.FTZ R249, R187, UR16, -R181 ;  /* 0x00000010bbf97c23 */ /* 0x000fe200080108b5 */
[C---:B------:R-:W-:Y:S01]  /*e4c0*/  HMMA.16816.F32 R48, R132.reuse, R152, R48 ;  /* 0x000000988430723c */ /* 0x040fe20000001830 */
[----:B------:R-:W-:Y:S01]  /*e4d0*/  IMAD.MOV.U32 R143, RZ, RZ, R154 ;  /* 0x000000ffff8f7224 */ /* 0x000fe200078e009a */
[----:B------:R-:W-:Y:S01]  /*e4e0*/  LOP3.LUT R152, R248, UR4, R155, 0x96, !PT ;  /* 0x00000004f8987c12 */ /* 0x000fe2000f8e969b */
[----:B------:R-:W-:Y:S01]  /*e4f0*/  FFMA.FTZ R248, R183, UR16, -R190 ;  /* 0x00000010b7f87c23 */ /* 0x000fe200080108be */
[C---:B------:R-:W-:Y:S01]  /*e500*/  PRMT R140, R154.reuse, 0x7771, RZ ;  /* 0x000077719a8c7816 */ /* 0x040fe200000000ff */
[----:B------:R-:W2:Y:S01]  /*e510*/  MUFU.EX2 R249, R249 ;  /* 0x000000f900f97308 */ /* 0x000ea20000000800 */
[C---:B------:R-:W-:Y:S01]  /*e520*/  PRMT R142, R154.reuse, 0x7773, RZ ;  /* 0x000077739a8e7816 */ /* 0x040fe200000000ff */
[----:B------:R-:W-:Y:S01]  /*e530*/  LDSM.16.MT88.4 R188, [R177+0x1f800] ;  /* 0x01f80000b1bc783b */ /* 0x000fe20000004200 */
[C---:B----4-:R-:W-:Y:S01]  /*e540*/  HMMA.16816.F32 R112, R132.reuse, R136, R112 ;  /* 0x000000888470723c */ /* 0x050fe20000001870 */
[----:B------:R-:W-:Y:S01]  /*e550*/  PRMT R141, R154, 0x7772, RZ ;  /* 0x000077729a8d7816 */ /* 0x000fe200000000ff */
[----:B------:R-:W-:Y:S01]  /*e560*/  UIADD3 UR6, UPT, UPT, UR20, -0x4, URZ ;  /* 0xfffffffc14067890 */ /* 0x000fe2000fffe0ff */
[----:B------:R-:W-:Y:S02]  /*e570*/  LDSM.16.MT88.4 R180, [R176+0x5800] ;  /* 0x00580000b0b4783b */ /* 0x000fe40000004200 */
[----:B------:R-:W4:Y:S03]  /*e580*/  MUFU.EX2 R248, R248 ;  /* 0x000000f800f87308 */ /* 0x000f260000000800 */
[----:B------:R-:W-:Y:S01]  /*e590*/  HMMA.16816.F32 R136, R132, R138, R116 ;  /* 0x0000008a8488723c */ /* 0x000fe20000001874 */
[----:B------:R-:W-:-:S02]  /*e5a0*/  LOP3.LUT R118, R152, 0xffff, RZ, 0xc0, !PT ;  /* 0x0000ffff98767812 */ /* 0x000fc400078ec0ff */
[----:B------:R-:W-:Y:S02]  /*e5b0*/  LOP3.LUT R116, R143, 0xff, RZ, 0xc0, !PT ;  /* 0x000000ff8f747812 */ /* 0x000fe400078ec0ff */
[----:B------:R-:W-:Y:S02]  /*e5c0*/  LOP3.LUT R119, R152, 0xff, RZ, 0xc0, !PT ;  /* 0x000000ff98777812 */ /* 0x000fe400078ec0ff */
[----:B------:R-:W-:Y:S01]  /*e5d0*/  SHF.R.U32.HI R118, RZ, 0x8, R118 ;  /* 0x00000008ff767819 */ /* 0x000fe20000011676 */
[----:B------:R-:W-:Y:S01]  /*e5e0*/  HMMA.16816.F32 R28, R132, R170, R28 ;  /* 0x000000aa841c723c */ /* 0x000fe2000000181c */
[----:B------:R-:W4:Y:S01]  /*e5f0*/  LDSM.16.MT88.4 R168, [R177+0x19000] ;  /* 0x01900000b1a8783b */ /* 0x000f220000004200 */
[----:B------:R-:W-:Y:S02]  /*e600*/  PRMT R117, R141, 0x5410, R142 ;  /* 0x000054108d757816 */ /* 0x000fe4000000008e */
[----:B------:R-:W-:Y:S02]  /*e610*/  PRMT R116, R116, 0x5410, R140 ;  /* 0x0000541074747816 */ /* 0x000fe4000000008c */
[----:B------:R-:W-:-:S02]  /*e620*/  LOP3.LUT R117, R117, 0xff00ff, RZ, 0xc0, !PT ;  /* 0x00ff00ff75757812 */ /* 0x000fc400078ec0ff */
[C---:B-1----:R-:W-:Y:S01]  /*e630*/  HMMA.16816.F32 R140, R132.reuse, R144, R120 ;  /* 0x00000090848c723c */ /* 0x042fe20000001878 */
[--C-:B------:R-:W-:Y:S01]  /*e640*/  PRMT R144, R119, 0x5410, R118.reuse ;  /* 0x0000541077907816 */ /* 0x100fe20000000076 */
[----:B------:R-:W-:Y:S01]  /*e650*/  LDSM.16.MT88.4 R120, [R176+0x1000] ;  /* 0x00100000b078783b */ /* 0x000fe20000004200 */
[----:B------:R-:W-:Y:S02]  /*e660*/  PRMT R118, R152, 0x7632, R118 ;  /* 0x0000763298767816 */ /* 0x000fe40000000076 */
[----:B------:R-:W-:Y:S02]  /*e670*/  HSET2.LE.AND R116, R116, R178, PT ;  /* 0x000000b274747233 */ /* 0x000fe40003803000 */
[----:B------:R-:W-:Y:S01]  /*e680*/  LOP3.LUT R118, R118, 0xff, RZ, 0xc0, !PT ;  /* 0x000000ff76767812 */ /* 0x000fe200078ec0ff */
[----:B------:R-:W-:Y:S01]  /*e690*/  HMMA.16816.F32 R124, R132, R146, R124 ;  /* 0x00000092847c723c */ /* 0x000fe2000000187c */
[----:B------:R-:W-:Y:S02]  /*e6a0*/  SHF.R.U32.HI R145, RZ, 0x18, R152 ;  /* 0x00000018ff917819 */ /* 0x000fe40000011698 */
[----:B------:R-:W-:-:S02]  /*e6b0*/  F2FP.F16.F32.PACK_AB R146, R218, R219 ;  /* 0x000000dbda92723e */ /* 0x000fc400000000ff */
[----:B------:R-:W-:Y:S02]  /*e6c0*/  PRMT R145, R118, 0x5410, R145 ;  /* 0x0000541076917816 */ /* 0x000fe40000000091 */
[--C-:B------:R-:W-:Y:S01]  /*e6d0*/  HSET2.LE.AND R147, R117, R178.reuse, PT ;  /* 0x000000b275937233 */ /* 0x100fe20003803000 */
[C---:B-----5:R-:W-:Y:S01]  /*e6e0*/  HMMA.16816.F32 R88, R132.reuse, R156, R88 ;  /* 0x0000009c8458723c */ /* 0x060fe20000001858 */
[----:B------:R-:W-:Y:S02]  /*e6f0*/  LOP3.LUT R146, R146, R116, RZ, 0xc0, !PT ;  /* 0x0000007492927212 */ /* 0x000fe400078ec0ff */
[----:B------:R-:W-:Y:S01]  /*e700*/  LDSM.16.MT88.4 R116, [R205+0x1000] ;  /* 0x00100000cd74783b */ /* 0x000fe20000004200 */
[--C-:B------:R-:W-:Y:S02]  /*e710*/  HSET2.LE.AND R144, R144, R178.reuse, PT ;  /* 0x000000b290907233 */ /* 0x100fe40003803000 */
[----:B------:R-:W-:Y:S02]  /*e720*/  HSET2.LE.AND R145, R145, R178, PT ;  /* 0x000000b291917233 */ /* 0x000fe40003803000 */
[----:B------:R-:W-:Y:S01]  /*e730*/  HMMA.16816.F32 R92, R132, R158, R92 ;  /* 0x0000009e845c723c */ /* 0x000fe2000000185c */
[----:B------:R-:W1:Y:S01]  /*e740*/  LDSM.16.MT88.4 R156, [R184+0x19000] ;  /* 0x01900000b89c783b */ /* 0x000e620000004200 */
[----:B------:R-:W-:-:S04]  /*e750*/  F2FP.F16.F32.PACK_AB R152, R243, R242 ;  /* 0x000000f2f398723e */ /* 0x000fc800000000ff */
[----:B------:R-:W-:Y:S02]  /*e760*/  LOP3.LUT R147, R152, R147, RZ, 0xc0, !PT ;  /* 0x0000009398937212 */ /* 0x000fe400078ec0ff */
[C---:B------:R-:W-:Y:S01]  /*e770*/  HMMA.16816.F32 R32, R132.reuse, R160, R32 ;  /* 0x000000a08420723c */ /* 0x040fe20000001820 */
[C---:B---3--:R-:W-:Y:S01]  /*e780*/  F2FP.F16.F32.PACK_AB R160, R244.reuse, R222 ;  /* 0x000000def4a0723e */ /* 0x048fe200000000ff */
[----:B------:R-:W-:Y:S01]  /*e790*/  LDSM.16.MT88.4 R152, [R184+0x1b000] ;  /* 0x01b00000b898783b */ /* 0x000fe20000004200 */
[----:B------:R-:W-:Y:S02]  /*e7a0*/  FADD.FTZ R244, R244, R213 ;  /* 0x000000d5f4f47221 */ /* 0x000fe40000010000 */
[----:B------:R-:W-:Y:S02]  /*e7b0*/  LOP3.LUT R145, R160, R145, RZ, 0xc0, !PT ;  /* 0x00000091a0917212 */ /* 0x000fe400078ec0ff */
[----:B------:R-:W-:Y:S01]  /*e7c0*/  FADD.FTZ R244, R242, R244 ;  /* 0x000000f4f2f47221 */ /* 0x000fe20000010000 */
[----:B--2---:R-:W-:Y:S01]  /*e7d0*/  HMMA.16816.F32 R128, R132, R148, R128 ;  /* 0x000000948480723c */ /* 0x004fe20000001880 */
[----:B------:R-:W-:Y:S01]  /*e7e0*/  F2FP.F16.F32.PACK_AB R148, R220, R221 ;  /* 0x000000dddc94723e */ /* 0x000fe200000000ff */
[----:B------:R-:W-:Y:S01]  /*e7f0*/  FADD.FTZ R221, R221, R214 ;  /* 0x000000d6dddd7221 */ /* 0x000fe20000010000 */
[----:B------:R-:W-:-:S02]  /*e800*/  FADD.FTZ R243, R243, R244 ;  /* 0x000000f4f3f37221 */ /* 0x000fc40000010000 */
[----:B------:R-:W-:Y:S01]  /*e810*/  LOP3.LUT R144, R148, R144, RZ, 0xc0, !PT ;  /* 0x0000009094907212 */ /* 0x000fe200078ec0ff */
[----:B------:R-:W-:Y:S01]  /*e820*/  FADD.FTZ R221, R220, R221 ;  /* 0x000000dddcdd7221 */ /* 0x000fe20000010000 */
[----:B------:R-:W-:Y:S01]  /*e830*/  FADD.FTZ R243, R249, R243 ;  /* 0x000000f3f9f37221 */ /* 0x000fe20000010000 */
[----:B------:R-:W-:Y:S02]  /*e840*/  HMMA.16816.F32 R8, R132, R172, R8 ;  /* 0x000000ac8408723c */ /* 0x000fe40000001808 */
[----:B------:R-:W-:Y:S01]  /*e850*/  FADD.FTZ R219, R219, R221 ;  /* 0x000000dddbdb7221 */ /* 0x000fe20000010000 */
[----:B------:R-:W-:-:S03]  /*e860*/  FADD.FTZ R243, R250, R243 ;  /* 0x000000f3faf37221 */ /* 0x000fc60000010000 */
[----:B------:R-:W-:Y:S01]  /*e870*/  FADD.FTZ R219, R218, R219 ;  /* 0x000000dbdadb7221 */ /* 0x000fe20000010000 */
[----:B------:R-:W-:Y:S01]  /*e880*/  FADD.FTZ R243, R252, R243 ;  /* 0x000000f3fcf37221 */ /* 0x000fe20000010000 */
[----:B------:R-:W-:Y:S01]  /*e890*/  HMMA.16816.F32 R12, R132, R174, R12 ;  /* 0x000000ae840c723c */ /* 0x000fe2000000180c */
[----:B------:R-:W-:Y:S02]  /*e8a0*/  LDSM.16.MT88.4 R172, [R184+0x1d000] ;  /* 0x01d00000b8ac783b */ /* 0x000fe40000004200 */
[----:B------:R-:W-:-:S05]  /*e8b0*/  FADD.FTZ R238, R251, R243 ;  /* 0x000000f3fbee7221 */ /* 0x000fca0000010000 */
[C---:B------:R-:W-:Y:S08]  /*e8c0*/  HMMA.16816.F32 R36, R132.reuse, R162, R36 ;  /* 0x000000a28424723c */ /* 0x040ff00000001824 */
[----:B------:R-:W-:Y:S08]  /*e8d0*/  HMMA.16816.F32 R148, R132, R150, R4 ;  /* 0x000000968494723c */ /* 0x000ff00000001804 */
[C---:B----4-:R-:W-:Y:S01]  /*e8e0*/  HMMA.16816.F32 R132, R144.reuse, R168, R16 ;  /* 0x000000a89084723c */ /* 0x050fe20000001810 */
[----:B------:R-:W2:Y:S07]  /*e8f0*/  LDSM.16.MT88.4 R16, [R176+0x3000] ;  /* 0x00300000b010783b */ /* 0x000eae0000004200 */
[C---:B-1----:R-:W-:Y:S01]  /*e900*/  HMMA.16816.F32 R160, R144.reuse, R156, R8 ;  /* 0x0000009c90a0723c */ /* 0x042fe20000001808 */
[----:B------:R-:W-:Y:S07]  /*e910*/  LDSM.16.MT88.4 R8, [R205+0x3000] ;  /* 0x00300000cd08783b */ /* 0x000fee0000004200 */
        /* <DEDUP_REMOVED lines=17> */
[C---:B---3--:R-:W-:Y:S01]  /*ea30*/  HMMA.16816.F32 R52, R144.reuse, R118, R92 ;  /* 0x000000769034723c */ /* 0x048fe2000000185c */
[----:B------:R-:W3:Y:S07]  /*ea40*/  LDSM.16.MT88.4 R92, [R176+0x7000] ;  /* 0x00700000b05c783b */ /* 0x000eee0000004200 */
[C---:B------:R-:W-:Y:S08]  /*ea50*/  HMMA.16816.F32 R88, R144.reuse, R116, R88 ;  /* 0x000000749058723c */ /* 0x040ff00000001858 */
[C---:B----4-:R-:W-:Y:S08]  /*ea60*/  HMMA.16816.F32 R116, R144.reuse, R120, R96 ;  /* 0x000000789074723c */ /* 0x050ff00000001860 */
[C---:B------:R-:W-:Y:S01]  /*ea70*/  HMMA.16816.F32 R120, R144.reuse, R122, R100 ;  /* 0x0000007a9078723c */ /* 0x040fe20000001864 */
[----:B------:R-:W4:Y:S07]  /*ea80*/  LDSM.16.MT88.4 R100, [R205+0x7000] ;  /* 0x00700000cd64783b */ /* 0x000f2e0000004200 */
        /* <DEDUP_REMOVED lines=9> */
[C---:B------:R-:W-:Y:S01]  /*eb20*/  HMMA.16816.F32 R12, R144.reuse, R8, R64 ;  /* 0x00000008900c723c */ /* 0x040fe20000001840 */
[----:B------:R-:W-:Y:S02]  /*eb30*/  MOV R64, R60 ;  /* 0x0000003c00407202 */ /* 0x000fe40000000f00 */
[----:B------:R-:W-:Y:S02]  /*eb40*/  SHF.R.U32.HI R97, RZ, 0x8, R97 ;  /* 0x00000008ff617819 */ /* 0x000fe40000011661 */
[----:B------:R-:W-:Y:S02]  /*eb50*/  LOP3.LUT R98, R64, 0xff, RZ, 0xc0, !PT ;  /* 0x000000ff40627812 */ /* 0x000fe400078ec0ff */
[----:B------:R-:W-:Y:S01]  /*eb60*/  LDSM.16.MT88.4 R64, [R184+0x1b800] ;  /* 0x01b80000b840783b */ /* 0x000fe20000004200 */
[C---:B------:R-:W-:Y:S08]  /*eb70*/  HMMA.16816.F32 R8, R144.reuse, R10, R68 ;  /* 0x0000000a9008723c */ /* 0x040ff00000001844 */
[C---:B-----5:R-:W-:Y:S08]  /*eb80*/  HMMA.16816.F32 R104, R144.reuse, R152, R104 ;  /* 0x000000989068723c */ /* 0x060ff00000001868 */
[C---:B------:R-:W-:Y:S01]  /*eb90*/  HMMA.16816.F32 R68, R144.reuse, R154, R108 ;  /* 0x0000009a9044723c */ /* 0x040fe2000000186c */
[----:B------:R-:W-:Y:S07]  /*eba0*/  LDSM.16.MT88.4 R108, [R176+0x3800] ;  /* 0x00380000b06c783b */ /* 0x000fee0000004200 */
[----:B-1----:R-:W-:Y:S01]  /*ebb0*/  HMMA.16816.F32 R84, R144, R170, R84 ;  /* 0x000000aa9054723c */ /* 0x002fe20000001854 */
[----:B------:R-:W-:-:S02]  /*ebc0*/  PRMT R170, R60, 0x7771, RZ ;  /* 0x000077713caa7816 */ /* 0x000fc400000000ff */
[----:B------:R-:W-:Y:S02]  /*ebd0*/  LOP3.LUT R171, R96, 0xff00ff, RZ, 0xc0, !PT ;  /* 0x00ff00ff60ab7812 */ /* 0x000fe400078ec0ff */
[----:B------:R-:W-:-:S03]  /*ebe0*/  PRMT R170, R98, 0x5410, R170 ;  /* 0x0000541062aa7816 */ /* 0x000fc600000000aa */
[C---:B---3--:R-:W-:Y:S01]  /*ebf0*/  HMMA.16816.F32 R152, R144.reuse, R92, R140 ;  /* 0x0000005c9098723c */ /* 0x048fe2000000188c */
[C---:B------:R-:W-:Y:S02]  /*ec00*/  LOP3.LUT R92, R198.reuse, 0xff, RZ, 0xc0, !PT ;  /* 0x000000ffc65c7812 */ /* 0x040fe400078ec0ff */
[----:B------:R-:W-:Y:S02]  /*ec10*/  PRMT R93, R198, 0x7632, R93 ;  /* 0x00007632c65d7816 */ /* 0x000fe4000000005d */
[----:B------:R-:W-:Y:S02]  /*ec20*/  PRMT R92, R92, 0x5410, R97 ;  /* 0x000054105c5c7816 */ /* 0x000fe40000000061 */
[----:B------:R-:W1:Y:S01]  /*ec30*/  LDSM.16.MT88.4 R96, [R184+0x1d800] ;  /* 0x01d80000b860783b */ /* 0x000e620000004200 */
[----:B------:R-:W-:Y:S01]  /*ec40*/  HMMA.16816.F32 R72, R144, R172, R72 ;  /* 0x000000ac9048723c */ /* 0x000fe20000001848 */
[----:B------:R-:W-:Y:S02]  /*ec50*/  LOP3.LUT R93, R93, 0xff, RZ, 0xc0, !PT ;  /* 0x000000ff5d5d7812 */ /* 0x000fe400078ec0ff */
[----:B------:R-:W-:-:S02]  /*ec60*/  HSET2.LE.AND R92, R92, R178, PT ;  /* 0x000000b25c5c7233 */ /* 0x000fc40003803000 */
[--C-:B------:R-:W-:Y:S02]  /*ec70*/  HSET2.LE.AND R170, R170, R178.reuse, PT ;  /* 0x000000b2aaaa7233 */ /* 0x100fe40003803000 */
[----:B------:R-:W-:Y:S01]  /*ec80*/  HSET2.LE.AND R171, R171, R178, PT ;  /* 0x000000b2abab7233 */ /* 0x000fe20003803000 */
[C---:B------:R-:W-:Y:S08]  /*ec90*/  HMMA.16816.F32 R76, R144.reuse, R174, R76 ;  /* 0x000000ae904c723c */ /* 0x040ff0000000184c */
[----:B------:R-:W-:Y:S01]  /*eca0*/  HMMA.16816.F32 R80, R144, R168, R80 ;  /* 0x000000a89050723c */ /* 0x000fe20000001850 */
[----:B------:R-:W-:-:S02]  /*ecb0*/  SHF.R.U32.HI R169, RZ, 0x18, R198 ;  /* 0x00000018ffa97819 */ /* 0x000fc400000116c6 */
[----:B------:R-:W-:Y:S01]  /*ecc0*/  LDSM.16.MT88.4 R196, [R177+0x19800] ;  /* 0x01980000b1c4783b */ /* 0x000fe20000004200 */
[----:B------:R-:W-:Y:S01]  /*ecd0*/  F2FP.F16.F32.PACK_AB R168, R245, R246 ;  /* 0x000000f6f5a8723e */ /* 0x000fe200000000ff */
[----:B------:R-:W-:Y:S01]  /*ece0*/  FADD.FTZ R246, R246, R219 ;  /* 0x000000dbf6f67221 */ /* 0x000fe20000010000 */
[----:B------:R-:W-:Y:S02]  /*ecf0*/  PRMT R169, R93, 0x5410, R169 ;  /* 0x000054105da97816 */ /* 0x000fe400000000a9 */
[C---:B------:R-:W-:Y:S01]  /*ed00*/  HMMA.16816.F32 R136, R144.reuse, R62, R136 ;  /* 0x0000003e9088723c */ /* 0x040fe20000001888 */
[----:B------:R-:W2:Y:S01]  /*ed10*/  LDSM.16.MT88.4 R60, [R184+0x19800] ;  /* 0x01980000b83c783b */ /* 0x000ea20000004200 */
[----:B------:R-:W-:Y:S01]  /*ed20*/  LOP3.LUT R168, R168, R92, RZ, 0xc0, !PT ;  /* 0x0000005ca8a87212 */ /* 0x000fe200078ec0ff */
[----:B------:R-:W-:Y:S01]  /*ed30*/  FADD.FTZ R246, R245, R246 ;  /* 0x000000f6f5f67221 */ /* 0x000fe20000010000 */
[----:B------:R-:W-:Y:S02]  /*ed40*/  HSET2.LE.AND R169, R169, R178, PT ;  /* 0x000000b2a9a97233 */ /* 0x000fe40003803000 */
[----:B------:R-:W-:Y:S01]  /*ed50*/  F2FP.F16.F32.PACK_AB R93, R248, R247 ;  /* 0x000000f7f85d723e */ /* 0x000fe200000000ff */
[----:B------:R-:W-:Y:S01]  /*ed60*/  FADD.FTZ R246, R247, R246 ;  /* 0x000000f6f7f67221 */ /* 0x000fe20000010000 */
[----:B------:R-:W-:Y:S01]  /*ed70*/  HMMA.16816.F32 R140, R144, R94, R124 ;  /* 0x0000005e908c723c */ /* 0x000fe2000000187c */
[----:B------:R-:W-:-:S02]  /*ed80*/  F2FP.F16.F32.PACK_AB R94, R250, R249 ;  /* 0x000000f9fa5e723e */ /* 0x000fc400000000ff */
[----:B------:R-:W-:Y:S01]  /*ed90*/  F2FP.F16.F32.PACK_AB R92, R251, R252 ;  /* 0x000000fcfb5c723e */ /* 0x000fe200000000ff */
[----:B------:R-:W-:Y:S01]  /*eda0*/  FADD.FTZ R239, R248, R246 ;  /* 0x000000f6f8ef7221 */ /* 0x000fe20000010000 */
[----:B------:R-:W-:Y:S02]  /*edb0*/  LOP3.LUT R169, R94, R169, RZ, 0xc0, !PT ;  /* 0x000000a95ea97212 */ /* 0x000fe400078ec0ff */
[----:B------:R-:W-:Y:S01]  /*edc0*/  LOP3.LUT R170, R93, R170, RZ, 0xc0, !PT ;  /* 0x000000aa5daa7212 */ /* 0x000fe200078ec0ff */
[----:B----4-:R-:W-:Y:S01]  /*edd0*/  HMMA.16816.F32 R172, R144, R100, R128 ;  /* 0x0000006490ac723c */ /* 0x010fe20000001880 */
[----:B------:R-:W-:Y:S01]  /*ede0*/  LDSM.16.MT88.4 R128, [R184+0x1f800] ;  /* 0x01f80000b880783b */ /* 0x000fe20000004200 */
[----:B------:R-:W-:-:S03]  /*edf0*/  LOP3.LUT R171, R92, R171, RZ, 0xc0, !PT ;  /* 0x000000ab5cab7212 */ /* 0x000fc600078ec0ff */
[----:B------:R-:W-:Y:S03]  /*ee00*/  LDSM.16.MT88.4 R184, [R176+0x1800] ;  /* 0x00180000b0b8783b */ /* 0x000fe60000004200 */
[----:B------:R-:W-:Y:S01]  /*ee10*/  HMMA.16816.F32 R144, R144, R102, R148 ;  /* 0x000000669090723c */ /* 0x000fe20000001894 */
[----:B------:R-:W3:Y:S04]  /*ee20*/  LDSM.16.MT88.4 R100, [R177+0x1b800] ;  /* 0x01b80000b164783b */ /* 0x000ee80000004200 */
[----:B------:R-:W4:Y:S03]  /*ee30*/  LDSM.16.MT88.4 R148, [R205+0x1800] ;  /* 0x00180000cd94783b */ /* 0x000f260000004200 */
[C---:B-1----:R-:W-:Y:S01]  /*ee40*/  HMMA.16816.F32 R92, R168.reuse, R96, R72 ;  /* 0x00000060a85c723c */ /* 0x042fe20000001848 */
[----:B------:R-:W1:Y:S07]  /*ee50*/  LDSM.16.MT88.4 R176, [R176+0x7800] ;  /* 0x00780000b0b0783b */ /* 0x000e6e0000004200 */
[C---:B------:R-:W-:Y:S08]  /*ee60*/  HMMA.16816.F32 R96, R168.reuse, R98, R76 ;  /* 0x00000062a860723c */ /* 0x040ff0000000184c */
[C---:B--2---:R-:W-:Y:S08]  /*ee70*/  HMMA.16816.F32 R160, R168.reuse, R60, R160 ;  /* 0x0000003ca8a0723c */ /* 0x044ff000000018a0 */
[C---:B------:R-:W-:Y:S08]  /*ee80*/  HMMA.16816.F32 R156, R168.reuse, R62, R156 ;  /* 0x0000003ea89c723c */ /* 0x040ff0000000189c */
[C---:B------:R-:W-:Y:S08]  /*ee90*/  HMMA.16816.F32 R60, R168.reuse, R64, R40 ;  /* 0x00000040a83c723c */ /* 0x040ff00000001828 */
[C---:B---3--:R-:W-:Y:S08]  /*eea0*/  HMMA.16816.F32 R72, R168.reuse, R102, R44 ;  /* 0x00000066a848723c */ /* 0x048ff0000000182c */
[C---:B------:R-:W-:Y:S08]  /*eeb0*/  HMMA.16816.F32 R76, R168.reuse, R108, R56 ;  /* 0x0000006ca84c723c */ /* 0x040ff00000001838 */
[C---:B------:R-:W-:Y:S01]  /*eec0*/  HMMA.16816.F32 R40, R168.reuse, R198, R20 ;  /* 0x000000c6a828723c */ /* 0x040fe20000001814 */
[----:B------:R-:W2:Y:S07]  /*eed0*/  LDSM.16.MT88.4 R20, [R205+0x3800] ;  /* 0x00380000cd14783b */ /* 0x000eae0000004200 */
[C---:B------:R-:W-:Y:S01]  /*eee0*/  HMMA.16816.F32 R44, R168.reuse, R184, R24 ;  /* 0x000000b8a82c723c */ /* 0x040fe20000001818 */
[----:B------:R-:W3:Y:S07]  /*eef0*/  LDSM.16.MT88.4 R24, [R205+0x5800] ;  /* 0x00580000cd18783b */ /* 0x000eee0000004200 */
[C---:B----4-:R-:W-:Y:S01]  /*ef00*/  HMMA.16816.F32 R56, R168.reuse, R150, R4 ;  /* 0x00000096a838723c */ /* 0x050fe20000001804 */
        /* <DEDUP_REMOVED lines=24> */
.L_x_808:
[----:B------:R-:W-:-:S09]  /*f090*/  UISETP.GE.AND UP0, UPT, UR6, URZ, UPT ;  /* 0x000000ff0600728c */ /* 0x000fd2000bf06270 */
[----:B------:R-:W-:Y:S05]  /*f0a0*/  BRA.U !UP0, `(.L_x_811) ;  /* 0x0000003d08c47547 */ /* 0x000fea000b800000 */
[----:B------:R-:W1:Y:S01]  /*f0b0*/  S2R R208, SR_TID.X ;  /* 0x0000000000d07919 */ /* 0x000e620000002100 */
[----:B------:R-:W2:Y:S01]  /*f0c0*/  S2UR UR5, SR_CgaCtaId ;  /* 0x00000000000579c3 */ /* 0x000ea20000008800 */
[----:B------:R-:W3:Y:S01]  /*f0d0*/  LDCU UR4, c[0x0][0x440] ;  /* 0x00008800ff0477ac */ /* 0x000ee20008000800 */
[----:B------:R-:W-:Y:S02]  /*f0e0*/  IMAD.MOV.U32 R209, RZ, RZ, 0x40 ;  /* 0x00000040ffd17424 */ /* 0x000fe400078e00ff */
[----:B------:R-:W-:Y:S01]  /*f0f0*/  IMAD.MOV.U32 R204, RZ, RZ, 0x20 ;  /* 0x00000020ffcc7424 */ /* 0x000fe200078e00ff */
[----:B------:R-:W-:Y:S01]  /*f100*/  UMOV UR7, 0x400 ;  /* 0x0000040000077882 */ /* 0x000fe20000000000 */
[----:B------:R-:W-:Y:S01]  /*f110*/  IMAD.MOV.U32 R2, RZ, RZ, R3 ;  /* 0x000000ffff027224 */ /* 0x000fe200078e0003 */
[----:B------:R-:W4:Y:S01]  /*f120*/  LDCU UR20, c[0x0][0x440] ;  /* 0x00008800ff1477ac */ /* 0x000f220008000800 */
[----:B------:R-:W4:Y:S01]  /*f130*/  LDC.64 R220, c[0x0][0x3c0] ;  /* 0x0000f000ffdc7b82 */ /* 0x000f220000000a00 */
[----:B------:R-:W-:Y:S01]  /*f140*/  IMAD.MOV.U32 R0, RZ, RZ, R164 ;  /* 0x000000ffff007224 */ /* 0x000fe200078e00a4 */
[----:B---3--:R-:W-:Y:S01]  /*f150*/  ISETP.GE.AND P2, PT, R207, UR4, PT ;  /* 0x00000004cf007c0c */ /* 0x008fe2000bf46270 */
[----:B------:R-:W3:Y:S01]  /*f160*/  LDCU UR4, c[0x0][0x45c] ;  /* 0x00008b80ff0477ac */ /* 0x000ee20008000800 */
[----:B--2---:R-:W-:Y:S01]  /*f170*/  ULEA UR5, UR5, UR7, 0x18 ;  /* 0x0000000705057291 */ /* 0x004fe2000f8ec0ff */
[C---:B-1----:R-:W-:Y:S01]  /*f180*/  IMAD.SHL.U32 R206, R208.reuse, 0x40, RZ ;  /* 0x00000040d0ce7824 */ /* 0x042fe200078e00ff */
[C---:B------:R-:W-:Y:S01]  /*f190*/  LOP3.LUT P1, RZ, R208.reuse, 0x4, RZ, 0xc0, !PT ;  /* 0x00000004d0ff7812 */ /* 0x040fe2000782c0ff */
[C---:B------:R-:W-:Y:S01]  /*f1a0*/  IMAD.SHL.U32 R222, R208.reuse, 0x20, RZ ;  /* 0x00000020d0de7824 */ /* 0x040fe200078e00ff */
[----:B------:R-:W-:-:S02]  /*f1b0*/  LOP3.LUT P0, RZ, R208, 0x2, RZ, 0xc0, !PT ;  /* 0x00000002d0ff7812 */ /* 0x000fc4000780c0ff */
[----:B------:R-:W-:Y:S02]  /*f1c0*/  SEL R209, R209, 0xffffffc0, !P1 ;  /* 0xffffffc0d1d17807 */ /* 0x000fe40004800000 */
[----:B------:R-:W-:Y:S02]  /*f1d0*/  SEL R204, R204, 0xffffffe0, !P0 ;  /* 0xffffffe0cccc7807 */ /* 0x000fe40004000000 */
[----:B------:R-:W-:Y:S01]  /*f1e0*/  LOP3.LUT R205, R206, 0x400, RZ, 0xc0, !PT ;  /* 0x00000400cecd7812 */ /* 0x000fe200078ec0ff */
[----:B---3--:R-:W-:Y:S06]  /*f1f0*/  BRA `(.L_x_812) ;  /* 0x0000000000ec7947 */ /* 0x008fec0003800000 */
.L_x_814:
        /* <DEDUP_REMOVED lines=8> */
[----:B------:R-:W-:Y:S02]  /*f280*/  IMAD R170, R165, UR7, R173 ;  /* 0x00000007a5aa7c24 */ /* 0x000fe4000f8e02ad */
[C---:B------:R-:W-:Y:S03]  /*f290*/  IMAD.SHL.U32 R3, R172.reuse, 0x40, RZ ;  /* 0x00000040ac037824 */ /* 0x040fe600078e00ff */
[--C-:B------:R-:W-:Y:S02]  /*f2a0*/  SHF.L.U64.HI R169, R172, 0x6, R170.reuse ;  /* 0x00000006aca97819 */ /* 0x100fe400000102aa */
[C---:B------:R-:W-:Y:S04]  /*f2b0*/  LEA R3, P5, R164.reuse, R3, 0x5 ;  /* 0x00000003a4037211 */ /* 0x040fe800078a28ff */
[----:B------:R-:W-:Y:S02]  /*f2c0*/  LEA.HI.X R169, R164, R169, R165, 0x5, P5 ;  /* 0x000000a9a4a97211 */ /* 0x000fe400028f2ca5 */
[CC--:B------:R-:W-:Y:S02]  /*f2d0*/  LEA R164, P6, R172.reuse, R226.reuse, 0x7 ;  /* 0x000000e2aca47211 */ /* 0x0c0fe400078c38ff */
[C---:B------:R-:W-:Y:S02]  /*f2e0*/  LEA R174, P5, R3.reuse, R226, 0x1 ;  /* 0x000000e203ae7211 */ /* 0x040fe400078a08ff */
[-C--:B------:R-:W-:Y:S02]  /*f2f0*/  LEA.HI.X R165, R172, R225.reuse, R170, 0x7, P6 ;  /* 0x000000e1aca57211 */ /* 0x080fe400030f3caa */
[----:B------:R-:W-:Y:S03]  /*f300*/  LEA.HI.X R175, R3, R225, R169, 0x1, P5 ;  /* 0x000000e103af7211 */ /* 0x000fe600028f0ca9 */
        /* <DEDUP_REMOVED lines=42> */
.L_x_812:
[----:B------:R-:W-:Y:S04]  /*f5b0*/  DEPBAR.LE SB0, 0x0 ;  /* 0x000080000000791a */ /* 0x000fe80000000000 */
[----:B------:R-:W-:Y:S01]  /*f5c0*/  BAR.SYNC.DEFER_BLOCKING 0x0 ;  /* 0x0000000000007b1d */ /* 0x000fe20000010000 */
[----:B------:R-:W-:Y:S01]  /*f5d0*/  IMAD.SHL.U32 R233, R208, 0x8, RZ ;  /* 0x00000008d0e97824 */ /* 0x000fe200078e00ff */
[----:B------:R-:W-:Y:S01]  /*f5e0*/  SHF.R.U32.HI R211, RZ, 0x1, R208 ;  /* 0x00000001ffd37819 */ /* 0x000fe200000116d0 */
[----:B----4-:R-:W-:Y:S01]  /*f5f0*/  IMAD.WIDE.U32 R8, R220, UR6, RZ ;  /* 0x00000006dc087c25 */ /* 0x010fe2000f8e00ff */
[----:B------:R-:W-:Y:S01]  /*f600*/  LOP3.LUT R210, R222, 0x7c00, RZ, 0xc0, !PT ;  /* 0x00007c00ded27812 */ /* 0x000fe200078ec0ff */
[----:B------:R-:W-:Y:S01]  /*f610*/  UISETP.NE.AND UP0, UPT, UR6, URZ, UPT ;  /* 0x000000ff0600728c */ /* 0x000fe2000bf05270 */
[----:B------:R-:W-:Y:S01]  /*f620*/  LOP3.LUT R207, R233, 0x38, RZ, 0xc0, !PT ;  /* 0x00000038e9cf7812 */ /* 0x000fe200078ec0ff */
[----:B------:R-:W-:Y:S01]  /*f630*/  IMAD R7, R221, UR6, R9 ;  /* 0x00000006dd077c24 */ /* 0x000fe2000f8e0209 */
[CC--:B------:R-:W-:Y:S01]  /*f640*/  LEA R6, P3, R8.reuse, R224.reuse, 0x7 ;  /* 0x000000e008067211 */ /* 0x0c0fe200078638ff */
[C---:B------:R-:W-:Y:S01]  /*f650*/  IMAD.SHL.U32 R5, R8.reuse, 0x40, RZ ;  /* 0x0000004008057824 */ /* 0x040fe200078e00ff */
[C---:B------:R-:W-:Y:S02]  /*f660*/  LOP3.LUT R232, R207.reuse, 0x40, RZ, 0xfc, !PT ;  /* 0x00000040cfe87812 */ /* 0x040fe400078efcff */
[C-C-:B------:R-:W-:Y:S02]  /*f670*/  SHF.L.U64.HI R3, R8.reuse, 0x6, R7.reuse ;  /* 0x0000000608037819 */ /* 0x140fe40000010207 */
[----:B------:R-:W-:Y:S02]  /*f680*/  LEA.HI.X R7, R8, R223, R7, 0x7, P3 ;  /* 0x000000df08077211 */ /* 0x000fe400018f3c07 */
[----:B------:R-:W-:Y:S02]  /*f690*/  ISETP.GE.AND P4, PT, R232, UR20, PT ;  /* 0x00000014e8007c0c */ /* 0x000fe4000bf86270 */
[----:B------:R-:W-:Y:S02]  /*f6a0*/  LOP3.LUT R231, R207, 0x80, RZ, 0xfc, !PT ;  /* 0x00000080cfe77812 */ /* 0x000fe400078efcff */
[C---:B------:R-:W-:Y:S02]  /*f6b0*/  LEA R5, P0, R220.reuse, R5, 0x5 ;  /* 0x00000005dc057211 */ /* 0x040fe400078028ff */
[----:B------:R-:W-:Y:S01]  /*f6c0*/  ISETP.GE.AND P3, PT, R231, UR20, PT ;  /* 0x00000014e7007c0c */ /* 0x000fe2000bf66270 */
[----:B------:R-:W-:Y:S01]  /*f6d0*/  @!PT LDS RZ, [RZ] ;  /* 0x00000000fffff984 */ /* 0x000fe20000000800 */
[----:B------:R-:W-:Y:S01]  /*f6e0*/  @!PT LDS RZ, [RZ] ;  /* 0x00000000fffff984 */ /* 0x000fe20000000800 */
[----:B------:R-:W-:Y:S01]  /*f6f0*/  @!PT LDS RZ, [RZ] ;  /* 0x00000000fffff984 */ /* 0x000fe20000000800 */
[----:B------:R-:W-:Y:S01]  /*f700*/  @!P2 LDGSTS.E.BYPASS.LTC128B.128 [R227+0x18000], desc[UR24][R6.64] ;  /* 0x1800000006e3afae */ /* 0x000fe2000b981a18 */
[----:B------:R-:W-:Y:S02]  /*f710*/  LEA.HI.X R3, R220, R3, R221, 0x5, P0 ;  /* 0x00000003dc037211 */ /* 0x000fe400000f2cdd */
[----:B------:R-:W-:Y:S02]  /*f720*/  LEA R4, P0, R5, R224, 0x1 ;  /* 0x000000e005047211 */ /* 0x000fe400078008ff */
[----:B------:R-:W-:Y:S01]  /*f730*/  @P2 STS.128 [R227+0x18000], RZ ;  /* 0x018000ffe3002388 */ /* 0x000fe20000000c00 */
[----:B------:R-:W-:Y:S02]  /*f740*/  LOP3.LUT R230, R207, 0xc0, RZ, 0xfc, !PT ;  /* 0x000000c0cfe67812 */ /* 0x000fe400078efcff */
[----:B------:R-:W-:Y:S02]  /*f750*/  LEA.HI.X R5, R5, R223, R3, 0x1, P0 ;  /* 0x000000df05057211 */ /* 0x000fe400000f0c03 */
[----:B------:R-:W-:Y:S01]  /*f760*/  @!PT LDS RZ, [RZ] ;  /* 0x00000000fffff984 */ /* 0x000fe20000000800 */
[----:B------:R-:W-:Y:S01]  /*f770*/  @!PT LDS RZ, [RZ] ;  /* 0x00000000fffff984 */ /* 0x000fe20000000800 */
[----:B------:R-:W-:Y:S01]  /*f780*/  @!PT LDS RZ, [RZ] ;  /* 0x00000000fffff984 */ /* 0x000fe20000000800 */
[----:B------:R-:W-:Y:S01]  /*f790*/  @!P4 LDGSTS.E.BYPASS.LTC128B.128 [R227+0x1a000], desc[UR24][R6.64+0x80] ;  /* 0x1a00008006e3cfae */ /* 0x000fe2000b981a18 */
[----:B------:R-:W-:Y:S02]  /*f7a0*/  ISETP.GE.AND P0, PT, R230, UR20, PT ;  /* 0x00000014e6007c0c */ /* 0x000fe4000bf06270 */
[--C-:B------:R-:W-:Y:S02]  /*f7b0*/  LOP3.LUT R218, R207, 0x1c0, R206.reuse, 0xf8, !PT ;  /* 0x000001c0cfda7812 */ /* 0x100fe400078ef8ce */
[----:B------:R-:W-:Y:S01]  /*f7c0*/  @P4 STS.128 [R227+0x1a000], RZ ;  /* 0x01a000ffe3004388 */ /* 0x000fe20000000c00 */
[----:B------:R-:W-:Y:S02]  /*f7d0*/  LOP3.LUT R212, R211, 0x8, RZ, 0xc0, !PT ;  /* 0x00000008d3d47812 */ /* 0x000fe400078ec0ff */
[----:B------:R-:W-:Y:S02]  /*f7e0*/  LOP3.LUT R219, R210, 0x200, R206, 0xf8, !PT ;  /* 0x00000200d2db7812 */ /* 0x000fe400078ef8ce */
[----:B------:R-:W-:Y:S01]  /*f7f0*/  @!PT LDS RZ, [RZ] ;  /* 0x00000000fffff984 */ /* 0x000fe20000000800 */
[----:B------:R-:W-:Y:S01]  /*f800*/  @!PT LDS RZ, [RZ] ;  /* 0x00000000fffff984 */ /* 0x000fe20000000800 */
[----:B------:R-:W-:Y:S01]  /*f810*/  @!PT LDS RZ, [RZ] ;  /* 0x00000000fffff984 */ /* 0x000fe20000000800 */
[----:B------:R-:W-:Y:S01]  /*f820*/  @!P3 LDGSTS.E.BYPASS.LTC128B.128 [R227+0x1c000], desc[UR24][R6.64+0x100] ;  /* 0x1c00010006e3bfae */ /* 0x000fe2000b981a18 */
[C---:B------:R-:W-:Y:S02]  /*f830*/  LOP3.LUT R212, R218.reuse, R212, RZ, 0x3c, !PT ;  /* 0x000000d4dad47212 */ /* 0x040fe400078e3cff */
[----:B------:R-:W-:Y:S02]  /*f840*/  LOP3.LUT R218, R218, 0x8, R208, 0x78, !PT ;  /* 0x00000008dada7812 */ /* 0x000fe400078e78d0 */
[----:B------:R-:W-:Y:S01]  /*f850*/  @P3 STS.128 [R227+0x1c000], RZ ;  /* 0x01c000ffe3003388 */ /* 0x000fe20000000c00 */
[----:B------:R-:W-:Y:S04]  /*f860*/  LOP3.LUT R219, R219, R212, RZ, 0xfc, !PT ;  /* 0x000000d4dbdb7212 */ /* 0x000fe800078efcff */
[----:B------:R-:W-:Y:S01]  /*f870*/  @!PT LDS RZ, [RZ] ;  /* 0x00000000fffff984 */ /* 0x000fe20000000800 */
[----:B------:R-:W-:Y:S01]  /*f880*/  @!PT LDS RZ, [RZ] ;  /* 0x00000000fffff984 */ /* 0x000fe20000000800 */
[----:B------:R-:W-:Y:S01]  /*f890*/  @!PT LDS RZ, [RZ] ;  /* 0x00000000fffff984 */ /* 0x000fe20000000800 */
[----:B------:R-:W-:Y:S01]  /*f8a0*/  @!P0 LDGSTS.E.BYPASS.LTC128B.128 [R227+0x1e000], desc[UR24][R6.64+0x180] ;  /* 0x1e00018006e38fae */ /* 0x000fe2000b981a18 */
[----:B------:R-:W-:Y:S01]  /*f8b0*/  IMAD R218, R218, 0x2, R205 ;  /* 0x00000002dada7824 */ /* 0x000fe200078e02cd */
[----:B------:R-:W-:Y:S03]  /*f8c0*/  LEA R219, R219, UR5, 0x1 ;  /* 0x00000005dbdb7c11 */ /* 0x000fe6000f8e08ff */
[----:B------:R-:W-:Y:S01]  /*f8d0*/  @P0 STS.128 [R227+0x1e000], RZ ;  /* 0x01e000ffe3000388 */ /* 0x000fe20000000c00 */
[----:B------:R-:W-:Y:S02]  /*f8e0*/  VIADD R3, R218, UR5 ;  /* 0x00000005da037c36 */ /* 0x000fe40008000000 */
[--C-:B------:R-:W-:Y:S02]  /*f8f0*/  IMAD.IADD R217, R219, 0x1, R204.reuse ;  /* 0x00000001dbd97824 */ /* 0x100fe400078e02cc */
[----:B------:R-:W-:Y:S01]  /*f900*/  @!PT LDS RZ, [RZ] ;  /* 0x00000000fffff984 */ /* 0x000fe20000000800 */
[----:B------:R-:W-:Y:S01]  /*f910*/  @!PT LDS RZ, [RZ] ;  /* 0x00000000fffff984 */ /* 0x000fe20000000800 */
[----:B------:R-:W-:Y:S01]  /*f920*/  @!PT LDS RZ, [RZ] ;  /* 0x00000000fffff984 */ /* 0x000fe20000000800 */
[----:B------:R-:W-:Y:S01]  /*f930*/  @!P2 LDGSTS.E.BYPASS.LTC128B.128 [R227+0x19000], desc[UR24][R4.64] ;  /* 0x1900000004e3afae */ /* 0x000fe2000b981a18 */
[----:B------:R-:W-:Y:S02]  /*f940*/  IMAD.IADD R216, R3, 0x1, R204 ;  /* 0x0000000103d87824 */ /* 0x000fe400078e02cc */
[--C-:B------:R-:W-:Y:S02]  /*f950*/  IMAD.IADD R215, R219, 0x1, R209.reuse ;  /* 0x00000001dbd77824 */ /* 0x100fe400078e02d1 */
[----:B------:R-:W-:Y:S01]  /*f960*/  @P2 STS.128 [R227+0x19000], RZ ;  /* 0x019000ffe3002388 */ /* 0x000fe20000000c00 */
[----:B------:R-:W-:Y:S02]  /*f970*/  IMAD.IADD R3, R3, 0x1, R209 ;  /* 0x0000000103037824 */ /* 0x000fe400078e02d1 */
[C---:B------:R-:W-:Y:S02]  /*f980*/  IMAD.IADD R214, R204.reuse, 0x1, R215 ;  /* 0x00000001ccd67824 */ /* 0x040fe400078e02d7 */
[----:B------:R-:W-:Y:S01]  /*f990*/  @!PT LDS RZ, [RZ] ;  /* 0x00000000fffff984 */ /* 0x000fe20000000800 */
[----:B------:R-:W-:Y:S01]  /*f9a0*/  @!PT LDS RZ, [RZ] ;  /* 0x00000000fffff984 */ /* 0x000fe20000000800 */
[----:B------:R-:W-:Y:S01]  /*f9b0*/  @!PT LDS RZ, [RZ] ;  /* 0x00000000fffff984 */ /* 0x000fe20000000800 */
[----:B------:R-:W-:Y:S01]  /*f9c0*/  @!P4 LDGSTS.E.BYPASS.LTC128B.128 [R227+0x1b000], desc[UR24][R4.64+0x80] ;  /* 0x1b00008004e3cfae */ /* 0x000fe2000b981a18 */
[----:B------:R-:W-:Y:S04]  /*f9d0*/  IMAD.IADD R213, R204, 0x1, R3 ;  /* 0x00000001ccd57824 */ /* 0x000fe800078e0203 */
        /* <DEDUP_REMOVED lines=12> */
[----:B------:R-:W1:Y:S05]  /*faa0*/  LDSM.16.M88.4 R8, [R218+UR5+0x10000] ;  /* 0x01000005da08783b */ /* 0x000e6a0008000200 */
[----:B------:R-:W2:Y:S05]  /*fab0*/  LDSM.16.M88.4 R16, [R218+UR5+0x10800] ;  /* 0x01080005da10783b */ /* 0x000eaa0008000200 */
[----:B------:R-:W3:Y:S05]  /*fac0*/  LDSM.16.M88.4 R24, [R218+UR5+0x11000] ;  /* 0x01100005da18783b */ /* 0x000eea0008000200 */
[----:B------:R-:W0:Y:S05]  /*fad0*/  LDGDEPBAR ;  /* 0x00000000000079af */ /* 0x000e2a0000000000 */
[----:B------:R-:W4:Y:S05]  /*fae0*/  LDSM.16.M88.4 R164, [R218+UR5+0x11800] ;  /* 0x01180005daa4783b */ /* 0x000f2a0008000200 */
[----:B------:R-:W-:Y:S05]  /*faf0*/  LDSM.16.M88.4 R168, [R217] ;  /* 0x00000000d9a8783b */ /* 0x000fea0000000200 */
[----:B------:R-:W5:Y:S05]  /*fb00*/  LDSM.16.M88.4 R172, [R216+0x10000] ;  /* 0x01000000d8ac783b */ /* 0x000f6a0000000200 */
[----:B------:R-:W5:Y:S05]  /*fb10*/  LDSM.16.M88.4 R176, [R216+0x10800] ;  /* 0x01080000d8b0783b */ /* 0x000f6a0000000200 */
[----:B------:R-:W5:Y:S01]  /*fb20*/  LDSM.16.M88.4 R180, [R216+0x11000] ;  /* 0x01100000d8b4783b */ /* 0x000f620000000200 */
[C---:B-1----:R-:W-:Y:S04]  /*fb30*/  HMMA.16816.F32 R4, R32.reuse, R8, RZ ;  /* 0x000000082004723c */ /* 0x042fe800000018ff */
[----:B------:R-:W1:Y:S04]  /*fb40*/  LDSM.16.M88.4 R184, [R216+0x11800] ;  /* 0x01180000d8b8783b */ /* 0x000e680000000200 */
[C---:B------:R-:W-:Y:S01]  /*fb50*/  HMMA.16816.F32 R8, R32.reuse, R10, RZ ;  /* 0x0000000a2008723c */ /* 0x040fe200000018ff */
[----:B------:R-:W-:Y:S05]  /*fb60*/  LDSM.16.M88.4 R188, [R3+0x10000] ;  /* 0x0100000003bc783b */ /* 0x000fea0000000200 */
[----:B------:R-:W-:Y:S02]  /*fb70*/  LDSM.16.M88.4 R192, [R214] ;  /* 0x00000000d6c0783b */ /* 0x000fe40000000200 */
[C---:B--2---:R-:W-:Y:S03]  /*fb80*/  HMMA.16816.F32 R12, R32.reuse, R16, RZ ;  /* 0x00000010200c723c */ /* 0x044fe600000018ff */
[----:B------:R-:W-:Y:S05]  /*fb90*/  LDSM.16.M88.4 R196, [R213+0x10000] ;  /* 0x01000000d5c4783b */ /* 0x000fea0000000200 */
[C---:B------:R-:W-:Y:S01]  /*fba0*/  HMMA.16816.F32 R16, R32.reuse, R18, RZ ;  /* 0x000000122010723c */ /* 0x040fe200000018ff */
[----:B------:R-:W-:Y:S07]  /*fbb0*/  LDSM.16.M88.4 R200, [R218+UR5+0x12000] ;  /* 0x01200005dac8783b */ /* 0x000fee0008000200 */
[C---:B---3--:R-:W-:Y:S08]  /*fbc0*/  HMMA.16816.F32 R20, R32.reuse, R24, RZ ;  /* 0x000000182014723c */ /* 0x048ff000000018ff */
[C---:B------:R-:W-:Y:S08]  /*fbd0*/  HMMA.16816.F32 R24, R32.reuse, R26, RZ ;  /* 0x0000001a2018723c */ /* 0x040ff000000018ff */
[C---:B----4-:R-:W-:Y:S08]  /*fbe0*/  HMMA.16816.F32 R28, R32.reuse, R164, RZ ;  /* 0x000000a4201c723c */ /* 0x050ff000000018ff */
[----:B------:R-:W-:Y:S01]  /*fbf0*/  HMMA.16816.F32 R32, R32, R166, RZ ;  /* 0x000000a62020723c */ /* 0x000fe200000018ff */
[----:B------:R-:W2:Y:S07]  /*fc00*/  LDSM.16.M88.4 R164, [R215] ;  /* 0x00000000d7a4783b */ /* 0x000eae0000000200 */
[C---:B-----5:R-:W-:Y:S08]  /*fc10*/  HMMA.16816.F32 R4, R168.reuse, R172, R4 ;  /* 0x000000aca804723c */ /* 0x060ff00000001804 */
[C---:B------:R-:W-:Y:S01]  /*fc20*/  HMMA.16816.F32 R8, R168.reuse, R174, R8 ;  /* 0x000000aea808723c */ /* 0x040fe20000001808 */
[----:B------:R-:W3:Y:S07]  /*fc30*/  LDSM.16.M88.4 R172, [R3+0x10800] ;  /* 0x0108000003ac783b */ /* 0x000eee0000000200 */
[C---:B------:R-:W-:Y:S08]  /*fc40*/  HMMA.16816.F32 R12, R168.reuse, R176, R12 ;  /* 0x000000b0a80c723c */ /* 0x040ff0000000180c */
[C---:B------:R-:W-:Y:S01]  /*fc50*/  HMMA.16816.F32 R16, R168.reuse, R178, R16 ;  /* 0x000000b2a810723c */ /* 0x040fe20000001810 */
[----:B------:R-:W4:Y:S07]  /*fc60*/  LDSM.16.M88.4 R176, [R3+0x11000] ;  /* 0x0110000003b0783b */ /* 0x000f2e0000000200 */
[C---:B------:R-:W-:Y:S08]  /*fc70*/  HMMA.16816.F32 R20, R168.reuse, R180, R20 ;  /* 0x000000b4a814723c */ /* 0x040ff00000001814 */
[C---:B------:R-:W-:Y:S01]  /*fc80*/  HMMA.16816.F32 R24, R168.reuse, R182, R24 ;  /* 0x000000b6a818723c */ /* 0x040fe20000001818 */
[----:B------:R-:W5:Y:S07]  /*fc90*/  LDSM.16.M88.4 R180, [R3+0x11800] ;  /* 0x0118000003b4783b */ /* 0x000f6e0000000200 */
[C---:B-1----:R-:W-:Y:S08]  /*fca0*/  HMMA.16816.F32 R28, R168.reuse, R184, R28 ;  /* 0x000000b8a81c723c */ /* 0x042ff0000000181c */
[----:B------:R-:W-:Y:S01]  /*fcb0*/  HMMA.16816.F32 R32, R168, R186, R32 ;  /* 0x000000baa820723c */ /* 0x000fe20000001820 */
[----:B------:R-:W1:Y:S05]  /*fcc0*/  LDSM.16.M88.4 R168, [R213+0x10800] ;  /* 0x01080000d5a8783b */ /* 0x000e6a0000000200 */
        /* <DEDUP_REMOVED lines=9> */
[----:B------:R-:W-:Y:S07]  /*fd60*/  LDSM.16.M88.4 R176, [R218+UR5+0x13000] ;  /* 0x01300005dab0783b */ /* 0x000fee0008000200 */
[C---:B-----5:R-:W-:Y:S08]  /*fd70*/  HMMA.16816.F32 R28, R164.reuse, R180, R28 ;  /* 0x000000b4a41c723c */ /* 0x060ff0000000181c */
[----:B------:R-:W-:Y:S01]  /*fd80*/  HMMA.16816.F32 R32, R164, R182, R32 ;  /* 0x000000b6a420723c */ /* 0x000fe20000001820 */
[----:B------:R-:W3:Y:S05]  /*fd90*/  LDSM.16.M88.4 R164, [R218+UR5+0x12800] ;  /* 0x01280005daa4783b */ /* 0x000eea0008000200 */
[----:B------:R-:W4:Y:S02]  /*fda0*/  LDSM.16.M88.4 R180, [R218+UR5+0x13800] ;  /* 0x01380005dab4783b */ /* 0x000f240008000200 */
[C---:B------:R-:W-:Y:S08]  /*fdb0*/  HMMA.16816.F32 R4, R192.reuse, R196, R4 ;  /* 0x000000c4c004723c */ /* 0x040ff00000001804 */
[C---:B------:R-:W-:Y:S01]  /*fdc0*/  HMMA.16816.F32 R8, R192.reuse, R198, R8 ;  /* 0x000000c6c008723c */ /* 0x040fe20000001808 */
[----:B------:R-:W-:Y:S07]  /*fdd0*/  LDSM.16.M88.4 R196, [R213+0x12000] ;  /* 0x01200000d5c4783b */ /* 0x000fee0000000200 */
        /* <DEDUP_REMOVED lines=8> */
[----:B------:R-:W-:Y:S05]  /*fe60*/  LDSM.16.M88.4 R184, [R216+0x13000] ;  /* 0x01300000d8b8783b */ /* 0x000fea0000000200 */
        /* <DEDUP_REMOVED lines=163> */
.L_x_813:
[----:B-1----:R-:W-:Y:S01]  /*108a0*/  SHFL.BFLY PT, R164, R166, 0x2, 0x1f ;  /* 0x0c401f00a6a47f89 */ /* 0x002fe200000e0000 */
[----:B------:R-:W-:Y:S01]  /*108b0*/  FMNMX3.FTZ R3, R167, R26, R27, !PT ;  /* 0x0000001aa7037276 */ /* 0x000fe2000781001b */
[----:B------:R-:W-:Y:S01]  /*108c0*/  USHF.L.U32 UR21, UR6, 0x1, URZ ;  /* 0x0000000106157899 */ /* 0x000fe200080006ff */
[----:B------:R-:W1:Y:S01]  /*108d0*/  LDC R201, c[0x0][0x4f8] ;  /* 0x00013e00ffc97b82 */ /* 0x000e620000000800 */
        /* <DEDUP_REMOVED lines=9> */
[----:B------:R-:W2:Y:S01]  /*10970*/  SHFL.BFLY PT, R165, R3, 0x2, 0x1f ;  /* 0x0c401f0003a57f89 */ /* 0x000ea200000e0000 */
        /* <DEDUP_REMOVED lines=15> */
[----:B--2---:R-:W-:Y:S02]  /*10a70*/  FMNMX.FTZ R165, R3, R165, !PT ;  /* 0x000000a503a57209 */ /* 0x004fe40007810000 */
[----:B------:R-:W-:Y:S02]  /*10a80*/  FMNMX.FTZ R166, R166, R164, !PT ;  /* 0x000000a4a6a67209 */ /* 0x000fe40007810000 */
[----:B-1----:R-:W-:Y:S01]  /*10a90*/  LOP3.LUT R201, R201, 0xff, RZ, 0xc0, !PT ;  /* 0x000000ffc9c97812 */ /* 0x002fe200078ec0ff */
[----:B------:R-:W1:Y:S03]  /*10aa0*/  SHFL.BFLY PT, R3, R165, 0x1, 0x1f ;  /* 0x0c201f00a5037f89 */ /* 0x000e6600000e0000 */
[----:B------:R-:W-:Y:S05]  /*10ab0*/  LEA R201, R201, R201, 0x10 ;  /* 0x000000c9c9c97211 */ /* 0x000fea00078e80ff */
[----:B------:R-:W2:Y:S01]  /*10ac0*/  SHFL.BFLY PT, R164, R166, 0x1, 0x1f ;  /* 0x0c201f00a6a47f89 */ /* 0x000ea200000e0000 */
[----:B-1----:R-:W-:Y:S02]  /*10ad0*/  FMNMX.FTZ R3, R165, R3, !PT ;  /* 0x00000003a5037209 */ /* 0x002fe40007810000 */
[----:B--2---:R-:W-:Y:S03]  /*10ae0*/  FMNMX.FTZ R164, R166, R164, !PT ;  /* 0x000000a4a6a47209 */ /* 0x004fe60007810000 */
[----:B------:R-:W-:Y:S01]  /*10af0*/  FMUL.FTZ R202, R3, UR4 ;  /* 0x0000000403ca7c20 */ /* 0x000fe20008410000 */
[----:B------:R-:W-:Y:S02]  /*10b00*/  LOP3.LUT R166, R212, 0x200, R206, 0xf8, !PT ;  /* 0x00000200d4a67812 */ /* 0x000fe400078ef8ce */
[C---:B------:R-:W-:Y:S01]  /*10b10*/  FSETP.NEU.FTZ.AND P0, PT, R164.reuse, -INF , PT ;  /* 0xff800000a400780b */ /* 0x040fe20003f1d000 */
[----:B------:R-:W-:Y:S01]  /*10b20*/  FMUL.FTZ R203, R164, UR4 ;  /* 0x00000004a4cb7c20 */ /* 0x000fe20008410000 */
[----:B------:R-:W-:Y:S01]  /*10b30*/  LEA R166, R166, UR5, 0x1 ;  /* 0x00000005a6a67c11 */ /* 0x000fe2000f8e08ff */
[----:B------:R-:W-:Y:S03]  /*10b40*/  FADD.FTZ R0, -R164, R0 ;  /* 0x00000000a4007221 */ /* 0x000fe60000010100 */
[----:B------:R-:W-:Y:S01]  /*10b50*/  FSEL R203, R203, RZ, P0 ;  /* 0x000000ffcbcb7208 */ /* 0x000fe20000000000 */
[----:B------:R-:W1:Y:S01]  /*10b60*/  LDSM.16.MT88.4 R172, [R166+0x18000] ;  /* 0x01800000a6ac783b */ /* 0x000e620000004200 */
        /* <DEDUP_REMOVED lines=581> */
.L_x_811:
[----:B------:R-:W1:Y:S01]  /*12fc0*/  SHFL.BFLY PT, R0, R238, 0x2, 0x1f ;  /* 0x0c401f00ee007f89 */ /* 0x000e6200000e0000 */
[----:B------:R-:W2:Y:S01]  /*12fd0*/  LDCU UR4, c[0x0][0x4fc] ;  /* 0x00009f80ff0477ac */ /* 0x000ea20008000800 */
[C---:B------:R-:W-:Y:S01]  /*12fe0*/  SHF.L.U32 R6, R208.reuse, 0x4, RZ ;  /* 0x00000004d0067819 */ /* 0x040fe200000006ff */
[----:B------:R-:W3:Y:S01]  /*12ff0*/  S2UR UR12, SR_CTAID.Y ;  /* 0x00000000000c79c3 */ /* 0x000ee20000002600 */
[----:B------:R-:W4:Y:S01]  /*13000*/  SHFL.BFLY PT, R5, R239, 0x2, 0x1f ;  /* 0x0c401f00ef057f89 */ /* 0x000f2200000e0000 */
[----:B------:R-:W-:Y:S01]  /*13010*/  LOP3.LUT P1, RZ, R208, 0x10, RZ, 0xc0, !PT ;  /* 0x00000010d0ff7812 */ /* 0x000fe2000782c0ff */
[----:B------:R-:W-:Y:S01]  /*13020*/  UISETP.NE.AND UP3, UPT, UR19, -0x1, UPT ;  /* 0xffffffff1300788c */ /* 0x000fe2000bf65270 */
[----:B------:R-:W-:Y:S01]  /*13030*/  LOP3.LUT R6, R6, 0x1c0, RZ, 0xc0, !PT ;  /* 0x000001c006067812 */ /* 0x000fe200078ec0ff */
[----:B------:R-:W5:Y:S01]  /*13040*/  LDCU UR10, c[0x0][0x434] ;  /* 0x00008680ff0a77ac */ /* 0x000f620008000800 */
[C---:B------:R-:W-:Y:S02]  /*13050*/  LOP3.LUT P2, RZ, R208.reuse, 0x8, RZ, 0xc0, !PT ;  /* 0x00000008d0ff7812 */ /* 0x040fe4000784c0ff */
[----:B------:R-:W-:Y:S01]  /*13060*/  LOP3.LUT P0, RZ, R208, 0x4, RZ, 0xc0, !PT ;  /* 0x00000004d0ff7812 */ /* 0x000fe2000780c0ff */
[----:B------:R-:W2:Y:S01]  /*13070*/  LDCU.U8 UR11, c[0x0][0x548] ;  /* 0x0000a900ff0b77ac */ /* 0x000ea20008000000 */
[----:B------:R-:W-:Y:S01]  /*13080*/  MOV R8, 0x10 ;  /* 0x0000001000087802 */ /* 0x000fe20000000f00 */
[----:B------:R-:W-:-:S03]  /*13090*/  UISETP.NE.AND UP2, UPT, UR19, -0x1, UPT ;  /* 0xffffffff1300788c */ /* 0x000fc6000bf45270 */
[----:B------:R-:W-:Y:S01]  /*130a0*/  SEL R8, R8, 0xfffffff0, !P0 ;  /* 0xfffffff008087807 */ /* 0x000fe20004000000 */
[----:B------:R-:W3:Y:S01]  /*130b0*/  @!UP3 LDCU.64 UR8, c[0x0][0x400] ;  /* 0x00008000ff08b7ac */ /* 0x000ee20008000a00 */
[----:B------:R-:W5:Y:S01]  /*130c0*/  @UP3 LDCU.64 UR6, c[0x0][0x408] ;  /* 0x00008100ff0637ac */ /* 0x000f620008000a00 */
[----:B-1----:R-:W-:Y:S01]  /*130d0*/  FADD.FTZ R238, R0, R238 ;  /* 0x000000ee00ee7221 */ /* 0x002fe20000010000 */
[----:B------:R-:W1:Y:S01]  /*130e0*/  LDCU UR13, c[0x0][0x434] ;  /* 0x00008680ff0d77ac */ /* 0x000e620008000800 */
[----:B----4-:R-:W-:-:S03]  /*130f0*/  FADD.FTZ R5, R5, R239 ;  /* 0x000000ef05057221 */ /* 0x010fc60000010000 */
[----:B------:R-:W4:Y:S04]  /*13100*/  SHFL.BFLY PT, R4, R238, 0x1, 0x1f ;  /* 0x0c201f00ee047f89 */ /* 0x000f2800000e0000 */
[----:B------:R-:W2:Y:S01]  /*13110*/  SHFL.BFLY PT, R0, R5, 0x1, 0x1f ;  /* 0x0c201f0005007f89 */ /* 0x000ea200000e0000 */
[----:B---3--:R-:W-:Y:S01]  /*13120*/  @!UP3 UIMAD.WIDE.U32 UR14, UR12, UR8, URZ ;  /* 0x000000080c0eb2a5 */ /* 0x008fe2000f8e00ff */
[----:B------:R-:W3:Y:S01]  /*13130*/  S2UR UR8, SR_CTAID.X ;  /* 0x00000000000879c3 */ /* 0x000ee20000002500 */
[----:B-----5:R-:W-:Y:S02]  /*13140*/  @UP3 UIMAD.WIDE.U32 UR16, UR19, UR6, URZ ;  /* 0x00000006131032a5 */ /* 0x020fe4000f8e00ff */
[----:B------:R-:W-:Y:S02]  /*13150*/  @!UP3 UIMAD UR9, UR12, UR9, UR15 ;  /* 0x000000090c09b2a4 */ /* 0x000fe4000f8e020f */
[----:B------:R-:W-:-:S03]  /*13160*/  @UP3 UIMAD UR9, UR19, UR7, UR17 ;  /* 0x00000007130932a4 */ /* 0x000fc6000f8e0211 */
[----:B------:R-:W1:Y:S01]  /*13170*/  S2UR UR6, SR_CTAID.Z ;  /* 0x00000000000679c3 */ /* 0x000e620000002700 */
[----:B------:R-:W-:Y:S01]  /*13180*/  @!UP2 UIMAD UR19, UR12, UR10, URZ ;  /* 0x0000000a0c13a2a4 */ /* 0x000fe2000f8e02ff */
[----:B------:R-:W-:Y:S01]  /*13190*/  @UP3 UMOV UR14, UR16 ;  /* 0x00000010000e3c82 */ /* 0x000fe20008000000 */
[----:B----4-:R-:W-:Y:S01]  /*131a0*/  FADD.FTZ R4, R238, R4 ;  /* 0x00000004ee047221 */ /* 0x010fe20000010000 */
[----:B--2---:R-:W-:-:S03]  /*131b0*/  FADD.FTZ R5, R5, R0 ;  /* 0x0000000005057221 */ /* 0x004fc60000010000 */
[----:B------:R-:W2:Y:S01]  /*131c0*/  MUFU.RCP R7, R4 ;  /* 0x0000000400077308 */ /* 0x000ea20000001000 */
[----:B------:R-:W-:Y:S02]  /*131d0*/  FSETP.NE.FTZ.AND P3, PT, R4, RZ, PT ;  /* 0x000000ff0400720b */ /* 0x000fe40003f75000 */
[----:B------:R-:W-:Y:S02]  /*131e0*/  SHF.L.U32 R0, R208, 0x1, RZ ;  /* 0x00000001d0007819 */ /* 0x000fe400000006ff */
[----:B------:R-:W-:Y:S02]  /*131f0*/  FSETP.NE.FTZ.AND P4, PT, R5, RZ, PT ;  /* 0x000000ff0500720b */ /* 0x000fe40003f95000 */
[--C-:B------:R-:W-:Y:S01]  /*13200*/  LOP3.LUT R210, R210, 0x6, R0.reuse, 0xf8, !PT ;  /* 0x00000006d2d27812 */ /* 0x100fe200078ef800 */
[----:B------:R-:W4:Y:S01]  /*13210*/  MUFU.RCP R2, R5 ;  /* 0x0000000500027308 */ /* 0x000f220000001000 */
[----:B------:R-:W-:Y:S02]  /*13220*/  LOP3.LUT R6, R6, 0x38, R0, 0xf8, !PT ;  /* 0x0000003806067812 */ /* 0x000fe400078ef800 */
[----:B------:R-:W-:-:S02]  /*13230*/  MOV R0, 0x20 ;  /* 0x0000002000007802 */ /* 0x000fc40000000f00 */
[----:B------:R-:W-:Y:S02]  /*13240*/  LOP3.LUT R6, R210, R6, RZ, 0xfc, !PT ;  /* 0x00000006d2067212 */ /* 0x000fe400078efcff */
[----:B------:R-:W-:Y:S02]  /*13250*/  SEL R0, R0, 0xffffffe0, !P2 ;  /* 0xffffffe000007807 */ /* 0x000fe40005000000 */
[----:B--2---:R-:W-:Y:S02]  /*13260*/  FSEL R7, R7, 1, P3 ;  /* 0x3f80000007077808 */ /* 0x004fe40001800000 */
[----:B------:R-:W-:-:S03]  /*13270*/  LEA R6, R6, UR5, 0x1 ;  /* 0x0000000506067c11 */ /* 0x000fc6000f8e08ff */
[----:B------:R-:W-:Y:S01]  /*13280*/  FMUL.FTZ R7, R7, UR4 ;  /* 0x0000000407077c20 */ /* 0x000fe20008410000 */
        /* <DEDUP_REMOVED lines=144> */
[----:B------:R-:W2:Y:S01]  /*13b90*/  LDCU.U8 UR4, c[0x0][0x549] ;  /* 0x0000a920ff0477ac */ /* 0x000ea20008000000 */
[C---:B------:R-:W-:Y:S01]  /*13ba0*/  FMUL.FTZ R96, R2.reuse, R96 ;  /* 0x0000006002607220 */ /* 0x040fe20000410000 */
        /* <DEDUP_REMOVED lines=82> */
[----:B------:R-:W-:Y:S01]  /*140d0*/  UISETP.NE.AND UP0, UPT, UR11, URZ, !UP1 ;  /* 0x000000ff0b00728c */ /* 0x000fe2000cf05270 */
[----:B------:R-:W-:Y:S01]  /*140e0*/  F2FP.F16.F32.PACK_AB R138, R139, R138 ;  /* 0x0000008a8b8a723e */ /* 0x000fe200000000ff */
[----:B------:R-:W-:Y:S01]  /*140f0*/  STS [R6+0x8000], R92 ;  /* 0x0080005c06007388 */ /* 0x000fe20000000800 */
[----:B------:R-:W-:-:S02]  /*14100*/  F2FP.F16.F32.PACK_AB R152, R153, R152 ;  /* 0x000000989998723e */ /* 0x000fc400000000ff */
[----:B------:R-:W-:Y:S01]  /*14110*/  F2FP.F16.F32.PACK_AB R154, R155, R154 ;  /* 0x0000009a9b9a723e */ /* 0x000fe200000000ff */
[----:B------:R-:W-:Y:S01]  /*14120*/  STS [R6+0x8400], R94 ;  /* 0x0084005e06007388 */ /* 0x000fe20000000800 */
[----:B------:R-:W-:Y:S01]  /*14130*/  F2FP.F16.F32.PACK_AB R140, R141, R140 ;  /* 0x0000008c8d8c723e */ /* 0x000fe200000000ff */
[----:B------:R-:W1:Y:S01]  /*14140*/  @UP1 LDCU UR4, c[0x0][0x430] ;  /* 0x00008600ff0417ac */ /* 0x000e620008000800 */
[----:B------:R-:W-:Y:S01]  /*14150*/  F2FP.F16.F32.PACK_AB R142, R143, R142 ;  /* 0x0000008e8f8e723e */ /* 0x000fe200000000ff */
[----:B------:R-:W-:Y:S01]  /*14160*/  STS [R7+0x8000], R96 ;  /* 0x0080006007007388 */ /* 0x000fe20000000800 */
[----:B------:R-:W-:Y:S01]  /*14170*/  F2FP.F16.F32.PACK_AB R148, R149, R148 ;  /* 0x000000949594723e */ /* 0x000fe200000000ff */
[----:B------:R-:W2:Y:S01]  /*14180*/  @UP1 LDCU UR15, c[0x0][0x430] ;  /* 0x00008600ff0f17ac */ /* 0x000ea20008000800 */
[----:B------:R-:W-:Y:S01]  /*14190*/  F2FP.F16.F32.PACK_AB R150, R151, R150 ;  /* 0x000000969796723e */ /* 0x000fe200000000ff */
[----:B------:R-:W-:Y:S01]  /*141a0*/  STS [R7+0x8400], R98 ;  /* 0x0084006207007388 */ /* 0x000fe20000000800 */
[----:B------:R-:W-:Y:S01]  /*141b0*/  F2FP.F16.F32.PACK_AB R2, R2, R144 ;  /* 0x000000900202723e */ /* 0x000fe200000000ff */
[----:B------:R-:W-:-:S02]  /*141c0*/  @UP1 UMOV UR7, 0x1 ;  /* 0x0000000100071882 */ /* 0x000fc40000000000 */
[----:B------:R-:W-:Y:S04]  /*141d0*/  STS [R9+0x8000], R100 ;  /* 0x0080006409007388 */ /* 0x000fe80000000800 */
[----:B------:R-:W-:Y:S04]  /*141e0*/  STS [R9+0x8400], R102 ;  /* 0x0084006609007388 */ /* 0x000fe80000000800 */
[----:B------:R-:W-:Y:S01]  /*141f0*/  STS [R11+0x8000], R104 ;  /* 0x008000680b007388 */ /* 0x000fe20000000800 */
[----:B-1----:R-:W-:Y:S02]  /*14200*/  @UP1 UIMAD UR13, UR4, UR10, URZ ;  /* 0x0000000a040d12a4 */ /* 0x002fe4000f8e02ff */
[----:B------:R-:W-:Y:S01]  /*14210*/  USHF.R.S32.HI UR4, URZ, 0x1f, UR19 ;  /* 0x0000001fff047899 */ /* 0x000fe20008011413 */
        /* <DEDUP_REMOVED lines=25> */
[----:B-1----:R-:W-:-:S04]  /*143b0*/  LOP3.LUT R0, R233, 0x1f8, RZ, 0xc0, !PT ;  /* 0x000001f8e9007812 */ /* 0x002fc800078ec0ff */
[----:B------:R-:W-:-:S04]  /*143c0*/  LOP3.LUT R0, R0, 0x38, R208, 0x78, !PT ;  /* 0x0000003800007812 */ /* 0x000fc800078e78d0 */
[----:B------:R-:W-:-:S04]  /*143d0*/  LOP3.LUT R0, R0, 0x1e00, R233, 0xf8, !PT ;  /* 0x00001e0000007812 */ /* 0x000fc800078ef8e9 */
[----:B------:R-:W-:Y:S01]  /*143e0*/  LEA R0, R0, UR5, 0x1 ;  /* 0x0000000500007c11 */ /* 0x000fe2000f8e08ff */
[----:B--234-:R-:W-:Y:S06]  /*143f0*/  BRA.U UP1, `(.L_x_815) ;  /* 0x0000000101207547 */ /* 0x01cfec000b800000 */
        /* <DEDUP_REMOVED lines=8> */
.L_x_815:
        /* <DEDUP_REMOVED lines=8> */
[----:B------:R-:W-:Y:S01]  /*14500*/  @!UP0 UIMAD UR13, UR12, UR7, UR13 ;  /* 0x000000070c0d82a4 */ /* 0x000fe2000f8e020d */
[----:B------:R-:W-:Y:S01]  /*14510*/  SHF.R.U32.HI R13, RZ, 0x2, R208 ;  /* 0x00000002ff0d7819 */ /* 0x000fe200000116d0 */
[----:B------:R-:W-:Y:S01]  /*14520*/  USHF.L.U32 UR10, UR10, 0x7, URZ ;  /* 0x000000070a0a7899 */ /* 0x000fe200080006ff */
[----:B------:R-:W-:Y:S01]  /*14530*/  BSSY.RECONVERGENT B0, `(.L_x_816) ;  /* 0x0000022000007945 */ /* 0x000fe20003800200 */
[----:B------:R-:W-:Y:S01]  /*14540*/  USEL UR4, UR4, URZ, UP0 ;  /* 0x000000ff04047287 */ /* 0x000fe20008000000 */
[----:B------:R-:W-:Y:S01]  /*14550*/  MOV R12, 0x7f800000 ;  /* 0x7f800000000c7802 */ /* 0x000fe20000000f00 */
[----:B------:R-:W4:Y:S01]  /*14560*/  @P3 MUFU.LG2 R4, R4 ;  /* 0x0000000400043308 */ /* 0x000f220000000c00 */
[----:B------:R-:W-:Y:S01]  /*14570*/  USHF.R.S32.HI UR7, URZ, 0x1f, UR13 ;  /* 0x0000001fff077899 */ /* 0x000fe2000801140d */
[----:B------:R-:W-:Y:S01]  /*14580*/  MOV R7, 0x7f800000 ;  /* 0x7f80000000077802 */ /* 0x000fe20000000f00 */
[----:B------:R-:W-:-:S02]  /*14590*/  USHF.R.S32.HI UR5, URZ, 0x1f, UR10 ;  /* 0x0000001fff057899 */ /* 0x000fc4000801140a */
[----:B------:R-:W-:Y:S01]  /*145a0*/  UIADD3 UR19, UP1, UP0, UR10, UR19, UR13 ;  /* 0x000000130a137290 */ /* 0x000fe2000f83e00d */
[----:B-1----:R-:W1:Y:S01]  /*145b0*/  @P4 LDC R5, c[0x0][0x458] ;  /* 0x00011600ff054b82 */ /* 0x002e620000000800 */
[----:B------:R1:W1:Y:S01]  /*145c0*/  LDS.128 R8, [R0+0x3000] ;  /* 0x0030000000087984 */ /* 0x0002620000000c00 */
[----:B--2---:R-:W-:Y:S01]  /*145d0*/  @P4 FMUL.FTZ R14, R6, 0.69314718246459960938 ;  /* 0x3f317218060e4820 */ /* 0x004fe20000410000 */
[----:B------:R-:W-:Y:S01]  /*145e0*/  UIADD3.X UR4, UPT, UPT, UR5, UR4, UR7, UP1, UP0 ;  /* 0x0000000405047290 */ /* 0x000fe20008fe0407 */
[----:B------:R-:W-:Y:S01]  /*145f0*/  LOP3.LUT R6, R211, 0x7, R13, 0xf8, !PT ;  /* 0x00000007d3067812 */ /* 0x000fe200078ef80d */
[----:B----4-:R-:W-:-:S04]  /*14600*/  @P3 FMUL.FTZ R4, R4, 0.69314718246459960938 ;  /* 0x3f31721804043820 */ /* 0x010fc80000410000 */
[----:B---3--:R-:W-:Y:S01]  /*14610*/  @P3 FFMA.FTZ R7, R3, R2, R4 ;  /* 0x0000000203073223 */ /* 0x008fe20000010004 */
[----:B-1----:R-:W-:Y:S01]  /*14620*/  @P4 FFMA.FTZ R12, R164, R5, R14 ;  /* 0x00000005a40c4223 */ /* 0x002fe2000001000e */
        /* <DEDUP_REMOVED lines=18> */
.L_x_817:
[----:B------:R-:W-:Y:S05]  /*14750*/  BSYNC.RECONVERGENT B0 ;  /* 0x0000000000007941 */ /* 0x000fea0003800200 */
.L_x_816:
        /* <DEDUP_REMOVED lines=42> */
.L_x_819:
[----:B------:R-:W-:Y:S05]  /*14a00*/  BSYNC.RECONVERGENT B0 ;  /* 0x0000000000007941 */ /* 0x000fea0003800200 */
.L_x_818:
        /* <DEDUP_REMOVED lines=27> */
.L_x_821:
[----:B------:R-:W-:Y:S05]  /*14bc0*/  BSYNC.RECONVERGENT B0 ;  /* 0x0000000000007941 */ /* 0x000fea0003800200 */
.L_x_820:
        /* <DEDUP_REMOVED lines=27> */
.L_x_823:
[----:B------:R-:W-:Y:S05]  /*14d80*/  BSYNC.RECONVERGENT B0 ;  /* 0x0000000000007941 */ /* 0x000fea0003800200 */
.L_x_822:
[----:B-12---:R1:W2:Y:S04]  /*14d90*/  LDS.128 R12, [R0+0x7000] ;  /* 0x00700000000c7984 */ /* 0x0062a80000000c00 */
[----:B------:R1:W1:Y:S01]  /*14da0*/  LDS.128 R4, [R0+0xb000] ;  /* 0x00b0000000047984 */ /* 0x0002620000000c00 */
[----:B------:R-:W-:Y:S05]  /*14db0*/  @P0 EXIT ;  /* 0x000000000000094d */ /* 0x000fea0003800000 */
[----:B------:R-:W5:Y:S01]  /*14dc0*/  LDCU.64 UR6, c[0x0][0x408] ;  /* 0x00008100ff0677ac */ /* 0x000f620008000a00 */
[----:B------:R-:W-:Y:S01]  /*14dd0*/  IADD3 R2, P0, PT, R2, 0x60, RZ ;  /* 0x0000006002027810 */ /* 0x000fe20007f1e0ff */
[----:B----4-:R1:W4:Y:S01]  /*14de0*/  LDS.128 R16, [R0+0xf000] ;  /* 0x00f0000000107984 */ /* 0x0103220000000c00 */
[----:B---3--:R-:W-:Y:S01]  /*14df0*/  IMAD.MOV.U32 R20, RZ, RZ, R24 ;  /* 0x000000ffff147224 */ /* 0x008fe200078e0018 */
[----:B------:R-:W3:Y:S01]  /*14e00*/  LDCU.64 UR4, c[0x0][0x3f0] ;  /* 0x00007e00ff0477ac */ /* 0x000ee20008000a00 */
[----:B------:R-:W-:Y:S01]  /*14e10*/  IMAD.MOV.U32 R21, RZ, RZ, R27 ;  /* 0x000000ffff157224 */ /* 0x000fe200078e001b */
[----:B------:R-:W3:Y:S01]  /*14e20*/  LDCU UR10, c[0x0][0x440] ;  /* 0x00008800ff0a77ac */ /* 0x000ee20008000800 */
[----:B-----5:R-:W-:-:S04]  /*14e30*/  IMAD.WIDE.U32 R20, R2, UR6, R20 ;  /* 0x0000000602147c25 */ /* 0x020fc8000f8e0014 */
[----:B-1----:R-:W-:Y:S01]  /*14e40*/  IMAD.X R0, RZ, RZ, UR9, P0 ;  /* 0x00000009ff007e24 */ /* 0x002fe200080e06ff */
[----:B---3--:R-:W-:Y:S02]  /*14e50*/  ISETP.GE.AND P3, PT, R207, UR10, PT ;  /* 0x0000000acf007c0c */ /* 0x008fe4000bf66270 */
[----:B------:R-:W-:Y:S01]  /*14e60*/  ISETP.GE.AND P2, PT, R232, UR10, PT ;  /* 0x0000000ae8007c0c */ /* 0x000fe2000bf46270 */
[----:B------:R-:W-:Y:S01]  /*14e70*/  IMAD R0, R0, UR6, RZ ;  /* 0x0000000600007c24 */ /* 0x000fe2000f8e02ff */
[----:B------:R-:W-:-:S03]  /*14e80*/  ISETP.GE.AND P1, PT, R231, UR10, PT ;  /* 0x0000000ae7007c0c */ /* 0x000fc6000bf26270 */
[----:B------:R-:W-:Y:S01]  /*14e90*/  IMAD R0, R2, UR7, R0 ;  /* 0x0000000702007c24 */ /* 0x000fe2000f8e0200 */
[----:B------:R-:W-:-:S03]  /*14ea0*/  LEA R2, P0, R20, UR4, 0x1 ;  /* 0x0000000414027c11 */ /* 0x000fc6000f8008ff */
[----:B------:R-:W-:-:S05]  /*14eb0*/  IMAD.IADD R0, R0, 0x1, R21 ;  /* 0x0000000100007824 */ /* 0x000fca00078e0215 */
[----:B------:R-:W-:Y:S02]  /*14ec0*/  LEA.HI.X R3, R20, UR5, R0, 0x1, P0 ;  /* 0x0000000514037c11 */ /* 0x000fe400080f0c00 */
[----:B------:R-:W-:-:S03]  /*14ed0*/  ISETP.GE.AND P0, PT, R230, UR10, PT ;  /* 0x0000000ae6007c0c */ /* 0x000fc6000bf06270 */
[----:B------:R1:W-:Y:S04]  /*14ee0*/  @!P3 STG.E.128 desc[UR24][R2.64], R8 ;  /* 0x000000080200b986 */ /* 0x0003e8000c101d18 */
[----:B--2---:R1:W-:Y:S04]  /*14ef0*/  @!P2 STG.E.128 desc[UR24][R2.64+0x80], R12 ;  /* 0x0000800c0200a986 */ /* 0x0043e8000c101d18 */
[----:B------:R1:W-:Y:S02]  /*14f00*/  @!P1 STG.E.128 desc[UR24][R2.64+0x100], R4 ;  /* 0x0001000402009986 */ /* 0x0003e4000c101d18 */
[----:B----4-:R-:W-:Y:S05]  /*14f10*/  @P0 EXIT ;  /* 0x000000000000094d */ /* 0x010fea0003800000 */
[----:B------:R-:W-:Y:S01]  /*14f20*/  STG.E.128 desc[UR24][R2.64+0x180], R16 ;  /* 0x0001801002007986 */ /* 0x000fe2000c101d18 */
[----:B------:R-:W-:Y:S05]  /*14f30*/  EXIT ;  /* 0x000000000000794d */ /* 0x000fea0003800000 */
.L_x_824:
        /* <DEDUP_REMOVED lines=12> */
.L_x_1197:


//--------------------- .text._ZN5flash16flash_fwd_kernelI23Flash_fwd_kernel_traitsILi256ELi128ELi64ELi8ELb0ELb0EN7cutlass6half_tE19Flash_kernel_traitsILi256ELi128ELi64ELi8ES3_EELb1ELb1ELb0ELb0ELb0ELb1ELb0ELb0EEEvNS_16Flash_fwd_paramsE --------------------------
	.section	.text._ZN5flash16flash_fwd_kernelI23Flash_fwd_kernel_traitsILi256ELi128ELi64ELi8ELb0ELb0EN7cutlass6half_tE19Flash_kernel_traitsILi256ELi128ELi64ELi8ES3_EELb1ELb1ELb0ELb0ELb0ELb1ELb0ELb0EEEvNS_16Flash_fwd_paramsE,"ax",@progbits
	.align	128
        .global         _ZN5flash16flash_fwd_kernelI23Flash_fwd_kernel_traitsILi256ELi128ELi64ELi8ELb0ELb0EN7cutlass6half_tE19Flash_kernel_traitsILi256ELi128ELi64ELi8ES3_EELb1ELb1ELb0ELb0ELb0ELb1ELb0ELb0EEEvNS_16Flash_fwd_paramsE
        .type           _ZN5flash16flash_fwd_kernelI23Flash_fwd_kernel_traitsILi256ELi128ELi64ELi8ELb0ELb0EN7cutlass6half_tE19Flash_kernel_traitsILi256ELi128ELi64ELi8ES3_EELb1ELb1ELb0ELb0ELb0ELb1ELb0ELb0EEEvNS_16Flash_fwd_paramsE,@function
        .size           _ZN5flash16flash_fwd_kernelI23Flash_fwd_kernel_traitsILi256ELi128ELi64ELi8ELb0ELb0EN7cutlass6half_tE19Flash_kernel_traitsILi256ELi128ELi64ELi8ES3_EELb1ELb1ELb0ELb0ELb0ELb1ELb0ELb0EEEvNS_16Flash_fwd_paramsE,(.L_x_1198 - _ZN5flash16flash_fwd_kernelI23Flash_fwd_kernel_traitsILi256ELi128ELi64ELi8ELb0ELb0EN7cutlass6half_tE19Flash_kernel_traitsILi256ELi128ELi64ELi8ES3_EELb1ELb1ELb0ELb0ELb0ELb1ELb0ELb0EEEvNS_16Flash_fwd_paramsE)
        .other          _ZN5flash16flash_fwd_kernelI23Flash_fwd_kernel_traitsILi256ELi128ELi64ELi8ELb0ELb0EN7cutlass6half_tE19Flash_kernel_traitsILi256ELi128ELi64ELi8ES3_EELb1ELb1ELb0ELb0ELb0ELb1ELb0ELb0EEEvNS_16Flash_fwd_paramsE,@"STO_CUDA_ENTRY STV_DEFAULT"
_ZN5flash16flash_fwd_kernelI23Flash_fwd_kernel_traitsILi256ELi128ELi64ELi8ELb0ELb0EN7cutlass6half_tE19Flash_kernel_traitsILi256ELi128ELi64ELi8ES3_EELb1ELb1ELb0ELb0ELb0ELb1ELb0ELb0EEEvNS_16Flash_fwd_paramsE:
.text._ZN5flash16flash_fwd_kernelI23Flash_fwd_kernel_traitsILi256ELi128ELi64ELi8ELb0ELb0EN7cutlass6half_tE19Flash_kernel_traitsILi256ELi128ELi64ELi8ES3_EELb1ELb1ELb0ELb0ELb0ELb1ELb0ELb0EEEvNS_16Flash_fwd_paramsE:
        /* <DEDUP_REMOVED lines=54> */
[----:B------:R-:W3:Y:S03]  /*0360*/  @!UP0 LDCU.64 UR4, c[0x0][0x488] ;  /* 0x00009100ff0487ac */ /* 0x000ee60008000a00 */
[----:B------:R-:W-:-:S02]  /*0370*/  IMAD.U32 R8, RZ, RZ, UR24 ;  /* 0x00000018ff087e24 */ /* 0x000fc4000f8e00ff */
        /* <DEDUP_REMOVED lines=18> */
[----:B------:R-:W-:Y:S01]  /*04a0*/  UMOV UR14, 0xffffffff ;  /* 0xffffffff000e7882 */ /* 0x000fe20000000000 */
        /* <DEDUP_REMOVED lines=22> */
.L_x_825:
        /* <DEDUP_REMOVED lines=22> */
[----:B------:R-:W-:-:S11]  /*0770*/  UISETP.NE.AND UP0, UPT, UR14, -0x1, UPT ;  /* 0xffffffff0e00788c */ /* 0x000fd6000bf05270 */
[----:B------:R-:W2:Y:S01]  /*0780*/  @!UP0 LDCU.64 UR8, c[0x0][0x400] ;  /* 0x00008000ff0887ac */ /* 0x000ea20008000a00 */
[----:B-1----:R-:W-:Y:S01]  /*0790*/  UISETP.NE.AND UP1, UPT, UR4, URZ, UPT ;  /* 0x000000ff0400728c */ /* 0x002fe2000bf25270 */
[----:B------:R-:W1:Y:S10]  /*07a0*/  @UP0 LDCU.64 UR6, c[0x0][0x408] ;  /* 0x00008100ff0607ac */ /* 0x000e740008000a00 */
[----:B------:R-:W3:Y:S01]  /*07b0*/  @UP1 LDCU.64 UR4, c[0x0][0x430] ;  /* 0x00008600ff0417ac */ /* 0x000ee20008000a00 */
[----:B--2---:R-:W-:Y:S01]  /*07c0*/  @!UP0 UIMAD.WIDE.U32 UR10, UR18, UR8, URZ ;  /* 0x00000008120a82a5 */ /* 0x004fe2000f8e00ff */
[----:B------:R-:W2:Y:S01]  /*07d0*/  @UP1 LDCU UR8, c[0x0][0x430] ;  /* 0x00008600ff0817ac */ /* 0x000ea20008000800 */
[----:B-1----:R-:W-:-:S02]  /*07e0*/  @UP0 UIMAD.WIDE.U32 UR24, UR14, UR6, URZ ;  /* 0x000000060e1802a5 */ /* 0x002fc4000f8e00ff */
[----:B------:R-:W-:Y:S02]  /*07f0*/  @!UP0 UIMAD UR9, UR18, UR9, UR11 ;  /* 0x00000009120982a4 */ /* 0x000fe4000f8e020b */
[----:B------:R-:W-:-:S05]  /*0800*/  @UP0 UIMAD UR9, UR14, UR7, UR25 ;  /* 0x000000070e0902a4 */ /* 0x000fca000f8e0219 */
[----:B------:R-:W1:Y:S01]  /*0810*/  LDCU.U8 UR11, c[0x0][0x548] ;  /* 0x0000a900ff0b77ac */ /* 0x000e620008000000 */
[----:B---3--:R-:W-:Y:S01]  /*0820*/  @UP1 UIMAD UR12, UR4, UR5, URZ ;  /* 0x00000005040c12a4 */ /* 0x008fe2000f8e02ff */
[----:B------:R-:W-:Y:S01]  /*0830*/  @UP1 UMOV UR7, 0x1 ;  /* 0x0000000100071882 */ /* 0x000fe20000000000 */
[----:B------:R-:W-:Y:S01]  /*0840*/  @UP0 UMOV UR10, UR24 ;  /* 0x00000018000a0c82 */ /* 0x000fe20008000000 */
[----:B--2---:R-:W-:Y:S09]  /*0850*/  BRA.U UP1, `(.L_x_827) ;  /* 0x0000000101287547 */ /* 0x004ff2000b800000 */
[----:B-1----:R-:W-:Y:S01]  /*0860*/  UISETP.NE.AND UP0, UPT, UR11, URZ, UPT ;  /* 0x000000ff0b00728c */ /* 0x002fe2000bf05270 */
        /* <DEDUP_REMOVED lines=9> */
.L_x_827:
[----:B------:R-:W2:Y:S01]  /*0900*/  LDCU.64 UR4, c[0x0][0x410] ;  /* 0x00008200ff0477ac */ /* 0x000ea20008000a00 */
[C---:B------:R-:W-:Y:S01]  /*0910*/  IMAD.SHL.U32 R2, R165.reuse, 0x8, RZ ;  /* 0x00000008a5027824 */ /* 0x040fe200078e00ff */
[----:B------:R-:W-:Y:S01]  /*0920*/  SHF.R.U32.HI R0, RZ, 0x3, R165 ;  /* 0x00000003ff007819 */ /* 0x000fe200000116a5 */
[----:B------:R-:W-:Y:S01]  /*0930*/  BSSY.RECONVERGENT B0, `(.L_x_828) ;  /* 0x0000033000007945 */ /* 0x000fe20003800200 */
[----:B------:R-:W4:Y:S01]  /*0940*/  LDCU UR6, c[0x0][0x434] ;  /* 0x00008680ff0677ac */ /* 0x000f220008000800 */
[----:B------:R-:W-:Y:S02]  /*0950*/  LOP3.LUT P6, R165, R165, 0x7, RZ, 0xc0, !PT ;  /* 0x00000007a5a57812 */ /* 0x000fe400078cc0ff */
[----:B------:R-:W-:Y:S01]  /*0960*/  LOP3.LUT R2, R2, 0x38, RZ, 0xc0, !PT ;  /* 0x0000003802027812 */ /* 0x000fe200078ec0ff */
[----:B-1----:R-:W-:Y:S01]  /*0970*/  UISETP.NE.AND UP1, UPT, UR11, URZ, !UP1 ;  /* 0x000000ff0b00728c */ /* 0x002fe2000cf25270 */
[----:B------:R-:W-:Y:S01]  /*0980*/  VIADD R6, R0, 0x20 ;  /* 0x0000002000067836 */ /* 0x000fe20000000000 */
[----:B------:R-:W-:Y:S01]  /*0990*/  UISETP.NE.AND UP0, UPT, UR14, -0x1, UPT ;  /* 0xffffffff0e00788c */ /* 0x000fe2000bf05270 */
[----:B------:R-:W-:Y:S01]  /*09a0*/  IADD3 R2, P1, PT, R2, UR10, RZ ;  /* 0x0000000a02027c10 */ /* 0x000fe2000ff3e0ff */
[----:B---3--:R-:W-:Y:S01]  /*09b0*/  UIMAD UR12, UR17, UR12, URZ ;  /* 0x0000000c110c72a4 */ /* 0x008fe2000f8e02ff */
[C---:B------:R-:W-:Y:S01]  /*09c0*/  VIADD R5, R0.reuse, 0x40 ;  /* 0x0000004000057836 */ /* 0x040fe20000000000 */
[----:B------:R-:W-:Y:S01]  /*09d0*/  UIMAD.WIDE.U32 UR26, UR26, 0x80, URZ ;  /* 0x000000801a1a78a5 */ /* 0x000fe2000f8e00ff */
[----:B------:R-:W-:-:S02]  /*09e0*/  VIADD R4, R0, 0x60 ;  /* 0x0000006000047836 */ /* 0x000fc40000000000 */
[----:B------:R-:W-:Y:S02]  /*09f0*/  IMAD.X R3, RZ, RZ, UR9, P1 ;  /* 0x00000009ff037e24 */ /* 0x000fe400088e06ff */
[----:B--2---:R-:W-:Y:S01]  /*0a00*/  IMAD.U32 R8, RZ, RZ, UR4 ;  /* 0x00000004ff087e24 */ /* 0x004fe2000f8e00ff */
[----:B------:R-:W-:Y:S01]  /*0a10*/  UIMAD UR4, UR19, UR8, URZ ;  /* 0x00000008130472a4 */ /* 0x000fe2000f8e02ff */
[----:B------:R-:W-:Y:S01]  /*0a20*/  IMAD.U32 R10, RZ, RZ, UR5 ;  /* 0x00000005ff0a7e24 */ /* 0x000fe2000f8e00ff */
[----:B------:R-:W-:Y:S01]  /*0a30*/  UIADD3 UR19, UPT, UPT, -UR19, UR23, URZ ;  /* 0x0000001713137290 */ /* 0x000fe2000fffe1ff */
[----:B------:R-:W-:Y:S01]  /*0a40*/  IMAD.WIDE.U32 R8, R8, UR17, R2 ;  /* 0x0000001108087c25 */ /* 0x000fe2000f8e0002 */
[----:B----4-:R-:W-:Y:S01]  /*0a50*/  UIMAD UR6, UR18, UR6, URZ ;  /* 0x00000006120672a4 */ /* 0x010fe2000f8e02ff */
[----:B------:R-:W-:Y:S01]  /*0a60*/  LOP3.LUT R3, R0, UR26, RZ, 0xfc, !PT ;  /* 0x0000001a00037c12 */ /* 0x000fe2000f8efcff */
        /* <DEDUP_REMOVED lines=14> */
[----:B------:R-:W-:-:S04]  /*0b50*/  UIADD3 UR9, UP1, UP0, UR4, UR9, UR12 ;  /* 0x0000000904097290 */ /* 0x000fc8000f83e00c */
[----:B------:R-:W-:Y:S01]  /*0b60*/  UIADD3.X UR10, UPT, UPT, UR10, UR5, UR6, UP1, UP0 ;  /* 0x000000050a0a7290 */ /* 0x000fe20008fe0406 */
[----:B------:R-:W-:Y:S11]  /*0b70*/  @P3 BRA `(.L_x_829) ;  /* 0x0000000000383947 */ /* 0x000ff60003800000 */
[----:B------:R-:W1:Y:S01]  /*0b80*/  LDCU.64 UR4, c[0x0][0x408] ;  /* 0x00008100ff0477ac */ /* 0x000e620008000a00 */
[----:B------:R-:W-:Y:S01]  /*0b90*/  MOV R10, R8 ;  /* 0x00000008000a7202 */ /* 0x000fe20000000f00 */
[----:B------:R-:W2:Y:S01]  /*0ba0*/  LDCU.64 UR6, c[0x0][0x3f0] ;  /* 0x00007e00ff0677ac */ /* 0x000ea20008000a00 */
[----:B-1----:R-:W-:-:S03]  /*0bb0*/  UIMAD UR11, UR27, UR4, URZ ;  /* 0x000000041b0b72a4 */ /* 0x002fc6000f8e02ff */
[----:B------:R-:W-:-:S03]  /*0bc0*/  IMAD.WIDE.U32 R12, R3, UR4, R10 ;  /* 0x00000004030c7c25 */ /* 0x000fc6000f8e000a */
[----:B------:R-:W-:Y:S02]  /*0bd0*/  MOV R2, UR11 ;  /* 0x0000000b00027c02 */ /* 0x000fe40008000f00 */
[----:B--2---:R-:W-:-:S03]  /*0be0*/  LEA R14, P3, R12, UR6, 0x1 ;  /* 0x000000060c0e7c11 */ /* 0x004fc6000f8608ff */
[----:B------:R-:W-:-:S05]  /*0bf0*/  IMAD R2, R3, UR5, R2 ;  /* 0x0000000503027c24 */ /* 0x000fca000f8e0202 */
[----:B------:R-:W-:-:S04]  /*0c00*/  IADD3 R2, PT, PT, R13, R2, RZ ;  /* 0x000000020d027210 */ /* 0x000fc80007ffe0ff */
[----:B------:R-:W-:-:S05]  /*0c10*/  LEA.HI.X R15, R12, UR7, R2, 0x1, P3 ;  /* 0x000000070c0f7c11 */ /* 0x000fca00098f0c02 */
[----:B------:R1:W-:Y:S04]  /*0c20*/  STG.E.128 desc[UR20][R14.64], RZ ;  /* 0x000000ff0e007986 */ /* 0x0003e8000c101d14 */
[----:B------:R1:W-:Y:S04]  /*0c30*/  STG.E.128 desc[UR20][R14.64+0x80], RZ ;  /* 0x000080ff0e007986 */ /* 0x0003e8000c101d14 */
[----:B------:R1:W-:Y:S04]  /*0c40*/  STG.E.128 desc[UR20][R14.64+0x100], RZ ;  /* 0x000100ff0e007986 */ /* 0x0003e8000c101d14 */
[----:B------:R1:W-:Y:S02]  /*0c50*/  STG.E.128 desc[UR20][R14.64+0x180], RZ ;  /* 0x000180ff0e007986 */ /* 0x0003e4000c101d14 */
.L_x_829:
[----:B------:R-:W-:Y:S05]  /*0c60*/  BSYNC.RECONVERGENT B0 ;  /* 0x0000000000007941 */ /* 0x000fea0003800200 */
.L_x_828:
        /* <DEDUP_REMOVED lines=9> */
[----:B------:R-:W-:-:S04]  /*0d00*/  IMAD.X R2, RZ, RZ, UR27, P0 ;  /* 0x0000001bff027e24 */ /* 0x000fc800080e06ff */
        /* <DEDUP_REMOVED lines=10> */
.L_x_831:
[----:B------:R-:W-:Y:S05]  /*0db0*/  BSYNC.RECONVERGENT B0 ;  /* 0x0000000000007941 */ /* 0x000fea0003800200 */
.L_x_830:
[----:B------:R-:W-:Y:S04]  /*0dc0*/  BSSY.RECONVERGENT B0, `(.L_x_832) ;  /* 0x0000012000007945 */ /* 0x000fe80003800200 */
[----:B------:R-:W-:Y:S05]  /*0dd0*/  @P2 BRA `(.L_x_833) ;  /* 0x0000000000402947 */ /* 0x000fea0003800000 */
[----:B------:R-:W3:Y:S01]  /*0de0*/  LDCU.64 UR6, c[0x0][0x408] ;  /* 0x00008100ff0677ac */ /* 0x000ee20008000a00 */
[----:B------:R-:W-:Y:S01]  /*0df0*/  IADD3 R7, P0, PT, R3, 0x40, RZ ;  /* 0x0000004003077810 */ /* 0x000fe20007f1e0ff */
[----:B------:R-:W-:Y:S01]  /*0e00*/  IMAD.MOV.U32 R12, RZ, RZ, R8 ;  /* 0x000000ffff0c7224 */ /* 0x000fe200078e0008 */
[----:B------:R-:W-:Y:S01]  /*0e10*/  MOV R13, R11 ;  /* 0x0000000b000d7202 */ /* 0x000fe20000000f00 */
[----:B------:R-:W1:Y:S02]  /*0e20*/  LDCU.64 UR4, c[0x0][0x3f0] ;  /* 0x00007e00ff0477ac */ /* 0x000e640008000a00 */
[----:B------:R-:W-:-:S04]  /*0e30*/  IMAD.X R2, RZ, RZ, UR27, P0 ;  /* 0x0000001bff027e24 */ /* 0x000fc800080e06ff */
        /* <DEDUP_REMOVED lines=10> */
.L_x_833:
[----:B------:R-:W-:Y:S05]  /*0ee0*/  BSYNC.RECONVERGENT B0 ;  /* 0x0000000000007941 */ /* 0x000fea0003800200 */
.L_x_832:
[----:B------:R-:W-:Y:S04]  /*0ef0*/  BSSY.RECONVERGENT B0, `(.L_x_834) ;  /* 0x0000011000007945 */ /* 0x000fe80003800200 */
[----:B------:R-:W-:Y:S05]  /*0f00*/  @P1 BRA `(.L_x_835) ;  /* 0x00000000003c1947 */ /* 0x000fea0003800000 */
[----:B------:R-:W4:Y:S01]  /*0f10*/  LDCU.64 UR6, c[0x0][0x408] ;  /* 0x00008100ff0677ac */ /* 0x000f220008000a00 */
[----:B------:R-:W-:Y:S02]  /*0f20*/  IADD3 R3, P0, PT, R3, 0x60, RZ ;  /* 0x0000006003037810 */ /* 0x000fe40007f1e0ff */
[----:B------:R-:W-:Y:S01]  /*0f30*/  MOV R9, R11 ;  /* 0x0000000b00097202 */ /* 0x000fe20000000f00 */
[----:B------:R-:W5:Y:S01]  /*0f40*/  LDCU.64 UR4, c[0x0][0x3f0] ;  /* 0x00007e00ff0477ac */ /* 0x000f620008000a00 */
[----:B------:R-:W-:-:S05]  /*0f50*/  IADD3.X R2, PT, PT, RZ, UR27, RZ, P0, !PT ;  /* 0x0000001bff027c10 */ /* 0x000fca00087fe4ff */
        /* <DEDUP_REMOVED lines=10> */
.L_x_835:
[----:B------:R-:W-:Y:S05]  /*1000*/  BSYNC.RECONVERGENT B0 ;  /* 0x0000000000007941 */ /* 0x000fea0003800200 */
.L_x_834:
        /* <DEDUP_REMOVED lines=10> */
.L_x_837:
[----:B------:R-:W-:Y:S05]  /*10b0*/  BSYNC.RECONVERGENT B0 ;  /* 0x0000000000007941 */ /* 0x000fea0003800200 */
.L_x_836:
[----:B------:R-:W-:Y:S04]  /*10c0*/  BSSY.RECONVERGENT B0, `(.L_x_838) ;  /* 0x000000a000007945 */ /* 0x000fe80003800200 */
[----:B------:R-:W-:Y:S05]  /*10d0*/  @P5 BRA `(.L_x_839) ;  /* 0x0000000000205947 */ /* 0x000fea0003800000 */
[----:B------:R-:W5:Y:S01]  /*10e0*/  LDCU.64 UR4, c[0x0][0x420] ;  /* 0x00008400ff0477ac */ /* 0x000f620008000a00 */
[----:B-1----:R-:W-:-:S05]  /*10f0*/  IMAD R0, R6, UR8, RZ ;  /* 0x0000000806007c24 */ /* 0x002fca000f8e02ff */
[----:B------:R-:W-:-:S04]  /*1100*/  IADD3 R2, P0, PT, R0, UR9, RZ ;  /* 0x0000000900027c10 */ /* 0x000fc8000ff1e0ff */
[----:B------:R-:W-:Y:S02]  /*1110*/  LEA.HI.X.SX32 R0, R0, UR10, 0x1, P0 ;  /* 0x0000000a00007c11 */ /* 0x000fe400080f0eff */
[----:B-----5:R-:W-:-:S04]  /*1120*/  LEA R6, P0, R2, UR4, 0x2 ;  /* 0x0000000402067c11 */ /* 0x020fc8000f8010ff */
[----:B------:R-:W-:Y:S01]  /*1130*/  LEA.HI.X R7, R2, UR5, R0, 0x2, P0 ;  /* 0x0000000502077c11 */ /* 0x000fe200080f1400 */
[----:B------:R-:W-:-:S05]  /*1140*/  IMAD.MOV.U32 R0, RZ, RZ, 0x7f800000 ;  /* 0x7f800000ff007424 */ /* 0x000fca00078e00ff */
[----:B------:R1:W-:Y:S03]  /*1150*/  STG.E desc[UR20][R6.64], R0 ;  /* 0x0000000006007986 */ /* 0x0003e6000c101914 */
.L_x_839:
[----:B------:R-:W-:Y:S05]  /*1160*/  BSYNC.RECONVERGENT B0 ;  /* 0x0000000000007941 */ /* 0x000fea0003800200 */
.L_x_838:
        /* <DEDUP_REMOVED lines=10> */
.L_x_841:
[----:B------:R-:W-:Y:S05]  /*1210*/  BSYNC.RECONVERGENT B0 ;  /* 0x0000000000007941 */ /* 0x000fea0003800200 */
.L_x_840:
[----:B------:R-:W-:Y:S05]  /*1220*/  @P3 EXIT ;  /* 0x000000000000394d */ /* 0x000fea0003800000 */
[----:B------:R-:W5:Y:S01]  /*1230*/  LDCU.64 UR4, c[0x0][0x420] ;  /* 0x00008400ff0477ac */ /* 0x000f620008000a00 */
[----:B-1----:R-:W-:-:S05]  /*1240*/  IMAD R0, R4, UR8, RZ ;  /* 0x0000000804007c24 */ /* 0x002fca000f8e02ff */
[----:B------:R-:W-:-:S04]  /*1250*/  IADD3 R2, P0, PT, R0, UR9, RZ ;  /* 0x0000000900027c10 */ /* 0x000fc8000ff1e0ff */
[----:B------:R-:W-:Y:S02]  /*1260*/  LEA.HI.X.SX32 R0, R0, UR10, 0x1, P0 ;  /* 0x0000000a00007c11 */ /* 0x000fe400080f0eff */
[----:B-----5:R-:W-:-:S04]  /*1270*/  LEA R4, P0, R2, UR4, 0x2 ;  /* 0x0000000402047c11 */ /* 0x020fc8000f8010ff */
[----:B------:R-:W-:Y:S01]  /*1280*/  LEA.HI.X R5, R2, UR5, R0, 0x2, P0 ;  /* 0x0000000502057c11 */ /* 0x000fe200080f1400 */
[----:B------:R-:W-:-:S05]  /*1290*/  IMAD.MOV.U32 R0, RZ, RZ, 0x7f800000 ;  /* 0x7f800000ff007424 */ /* 0x000fca00078e00ff */
[----:B------:R-:W-:Y:S01]  /*12a0*/  STG.E desc[UR20][R4.64], R0 ;  /* 0x0000000004007986 */ /* 0x000fe2000c101914 */
[----:B------:R-:W-:Y:S05]  /*12b0*/  EXIT ;  /* 0x000000000000794d */ /* 0x000fea0003800000 */
.L_x_826:
        /* <DEDUP_REMOVED lines=21> */
.L_x_842:
[----:B------:R-:W1:Y:S01]  /*1410*/  LDCU.64 UR10, c[0x0][0x3b8] ;  /* 0x00007700ff0a77ac */ /* 0x000e620008000a00 */
[----:B------:R-:W-:-:S04]  /*1420*/  UIADD3 UR31, UPT, UPT, UR12, UR13, URZ ;  /* 0x0000000d0c1f7290 */ /* 0x000fc8000fffe0ff */
[----:B-1----:R-:W-:Y:S02]  /*1430*/  UIMAD.WIDE.U32 UR6, UR31, UR10, URZ ;  /* 0x0000000a1f0672a5 */ /* 0x002fe4000f8e00ff */
[----:B------:R-:W-:-:S04]  /*1440*/  UIMAD UR31, UR31, UR11, URZ ;  /* 0x0000000b1f1f72a4 */ /* 0x000fc8000f8e02ff */
[----:B------:R-:W-:Y:S02]  /*1450*/  UIADD3 UR31, UPT, UPT, UR7, UR31, URZ ;  /* 0x0000001f071f7290 */ /* 0x000fe4000fffe0ff */
.L_x_843:
        /* <DEDUP_REMOVED lines=38> */
.L_x_844:
[----:B------:R-:W1:Y:S01]  /*16c0*/  LDCU.64 UR8, c[0x0][0x3c0] ;  /* 0x00007800ff0877ac */ /* 0x000e620008000a00 */
[----:B------:R-:W-:-:S04]  /*16d0*/  UIADD3 UR12, UPT, UPT, UR12, UR13, URZ ;  /* 0x0000000d0c0c7290 */ /* 0x000fc8000fffe0ff */
[----:B-1----:R-:W-:Y:S02]  /*16e0*/  UIMAD.WIDE.U32 UR32, UR12, UR8, URZ ;  /* 0x000000080c2072a5 */ /* 0x002fe4000f8e00ff */
[----:B------:R-:W-:-:S04]  /*16f0*/  UIMAD UR12, UR12, UR9, URZ ;  /* 0x000000090c0c72a4 */ /* 0x000fc8000f8e02ff */
[----:B------:R-:W-:-:S12]  /*1700*/  UIADD3 UR29, UPT, UPT, UR33, UR12, URZ ;  /* 0x0000000c211d7290 */ /* 0x000fd8000fffe0ff */
.L_x_845:
[----:B------:R-:W-:Y:S01]  /*1710*/  UIADD3 UR27, UPT, UPT, -UR19, UR23, URZ ;  /* 0x00000017131b7290 */ /* 0x000fe2000fffe1ff */
[--C-:B------:R-:W-:Y:S01]  /*1720*/  SHF.R.U32.HI R12, RZ, 0x3, R165.reuse ;  /* 0x00000003ff0c7819 */ /* 0x100fe200000116a5 */
[C---:B------:R-:W-:Y:S01]  /*1730*/  IMAD.SHL.U32 R198, R165.reuse, 0x8, RZ ;  /* 0x00000008a5c67824 */ /* 0x040fe200078e00ff */
[----:B------:R-:W1:Y:S01]  /*1740*/  LDCU.64 UR12, c[0x0][0x3c8] ;  /* 0x00007900ff0c77ac */ /* 0x000e620008000a00 */
[----:B------:R-:W-:Y:S01]  /*1750*/  IMAD.SHL.U32 R176, R165, 0x20, RZ ;  /* 0x00000020a5b07824 */ /* 0x000fe200078e00ff */
[----:B------:R-:W-:Y:S01]  /*1760*/  SHF.R.U32.HI R167, RZ, 0x1, R165 ;  /* 0x00000001ffa77819 */ /* 0x000fe200000116a5 */
[C---:B------:R-:W-:Y:S01]  /*1770*/  VIADD R13, R12.reuse, 0x20 ;  /* 0x000000200c0d7836 */ /* 0x040fe20000000000 */
[C---:B------:R-:W-:Y:S01]  /*1780*/  ISETP.GE.AND P2, PT, R12.reuse, UR27, PT ;  /* 0x0000001b0c007c0c */ /* 0x040fe2000bf46270 */
[----:B------:R-:W-:Y:S01]  /*1790*/  VIADD R2, R12, 0x60 ;  /* 0x000000600c027836 */ /* 0x000fe20000000000 */
[----:B------:R-:W-:Y:S01]  /*17a0*/  LOP3.LUT R166, R198, 0x38, RZ, 0xc0, !PT ;  /* 0x00000038c6a67812 */ /* 0x000fe200078ec0ff */
[----:B------:R-:W-:Y:S01]  /*17b0*/  VIADD R4, R12, 0x40 ;  /* 0x000000400c047836 */ /* 0x000fe20000000000 */
[----:B------:R-:W-:Y:S01]  /*17c0*/  ISETP.GE.AND P1, PT, R13, UR27, PT ;  /* 0x0000001b0d007c0c */ /* 0x000fe2000bf26270 */
[----:B------:R-:W-:Y:S01]  /*17d0*/  IMAD.MOV.U32 R212, RZ, RZ, 0x20 ;  /* 0x00000020ffd47424 */ /* 0x000fe200078e00ff */
[----:B------:R-:W-:Y:S01]  /*17e0*/  IADD3 R22, P0, PT, R166, UR6, RZ ;  /* 0x00000006a6167c10 */ /* 0x000fe2000ff1e0ff */
[----:B------:R-:W2:Y:S01]  /*17f0*/  LDCU.128 UR4, c[0x0][0x3d0] ;  /* 0x00007a00ff0477ac */ /* 0x000ea20008000c00 */
[----:B------:R-:W-:Y:S01]  /*1800*/  ISETP.GE.AND P5, PT, R2, UR27, PT ;  /* 0x0000001b02007c0c */ /* 0x000fe2000bfa6270 */
[----:B------:R-:W-:Y:S01]  /*1810*/  IMAD.MOV.U32 R188, RZ, RZ, 0x40 ;  /* 0x00000040ffbc7424 */ /* 0x000fe200078e00ff */
[----:B------:R-:W-:Y:S01]  /*1820*/  SHF.R.S32.HI R2, RZ, 0x1f, R0 ;  /* 0x0000001fff027819 */ /* 0x000fe20000011400 */
[----:B------:R-:W-:Y:S01]  /*1830*/  IMAD.X R23, RZ, RZ, UR31, P0 ;  /* 0x0000001fff177e24 */ /* 0x000fe200080e06ff */
[----:B------:R-:W-:Y:S01]  /*1840*/  IADD3 R6, P0, PT, R166, UR30, RZ ;  /* 0x0000001ea6067c10 */ /* 0x000fe2000ff1e0ff */
[----:B------:R-:W3:Y:S01]  /*1850*/  @!P2 LDC.64 R10, c[0x0][0x3b0] ;  /* 0x0000ec00ff0aab82 */ /* 0x000ee20000000a00 */
[----:B-1----:R-:W-:Y:S01]  /*1860*/  IMAD.U32 R14, RZ, RZ, UR12 ;  /* 0x0000000cff0e7e24 */ /* 0x002fe2000f8e00ff */
[----:B------:R-:W-:Y:S01]  /*1870*/  UIMAD.WIDE.U32 UR30, UR26, 0x80, URZ ;  /* 0x000000801a1e78a5 */ /* 0x000fe2000f8e00ff */
[----:B------:R-:W-:Y:S01]  /*1880*/  IMAD.U32 R20, RZ, RZ, UR13 ;  /* 0x0000000dff147e24 */ /* 0x000fe2000f8e00ff */
[----:B------:R-:W1:Y:S01]  /*1890*/  LDCU.64 UR12, c[0x0][0x388] ;  /* 0x00007100ff0c77ac */ /* 0x000e620008000a00 */
[----:B------:R-:W-:Y:S01]  /*18a0*/  IMAD.X R7, RZ, RZ, UR28, P0 ;  /* 0x0000001cff077e24 */ /* 0x000fe200080e06ff */
[----:B------:R-:W-:Y:S01]  /*18b0*/  ISETP.GE.AND P6, PT, R4, UR27, PT ;  /* 0x0000001b04007c0c */ /* 0x000fe2000bfc6270 */
[C---:B------:R-:W-:Y:S01]  /*18c0*/  IMAD.WIDE.U32 R22, R12.reuse, UR10, R22 ;  /* 0x0000000a0c167c25 */ /* 0x040fe2000f8e0016 */
[----:B------:R-:W4:Y:S01]  /*18d0*/  S2UR UR26, SR_CgaCtaId ;  /* 0x00000000001a79c3 */ /* 0x000f220000008800 */
[----:B------:R-:W-:-:S02]  /*18e0*/  LOP3.LUT R17, R12, UR30, RZ, 0xfc, !PT ;  /* 0x0000001e0c117c12 */ /* 0x000fc4000f8efcff */
[----:B------:R-:W-:Y:S01]  /*18f0*/  IMAD.WIDE.U32 R14, R14, UR17, R6 ;  /* 0x000000110e0e7c25 */ /* 0x000fe2000f8e0006 */
[----:B------:R-:W-:Y:S02]  /*1900*/  LOP3.LUT R218, R198, 0x1f8, RZ, 0xc0, !PT ;  /* 0x000001f8c6da7812 */ /* 0x000fe400078ec0ff */
[----:B------:R-:W-:Y:S01]  /*1910*/  @!P1 IADD3 R16, P0, PT, R17, 0x20, RZ ;  /* 0x0000002011109810 */ /* 0x000fe20007f1e0ff */
[----:B------:R-:W-:Y:S01]  /*1920*/  IMAD R23, R12, UR11, R23 ;  /* 0x0000000b0c177c24 */ /* 0x000fe2000f8e0217 */
[----:B------:R-:W5:Y:S01]  /*1930*/  @!P1 LDC.64 R6, c[0x0][0x3b0] ;  /* 0x0000ec00ff069b82 */ /* 0x000f620000000a00 */
[----:B--2---:R-:W-:Y:S01]  /*1940*/  IMAD R216, R2, UR4, RZ ;  /* 0x0000000402d87c24 */ /* 0x004fe2000f8e02ff */
[----:B------:R-:W-:Y:S01]  /*1950*/  LOP3.LUT R19, R198, 0x1e00, RZ, 0xc0, !PT ;  /* 0x00001e00c6137812 */ /* 0x000fe200078ec0ff */
[----:B------:R-:W-:Y:S01]  /*1960*/  IMAD R15, R20, UR17, R15 ;  /* 0x00000011140f7c24 */ /* 0x000fe2000f8e020f */
[----:B------:R-:W-:Y:S01]  /*1970*/  LOP3.LUT R218, R218, 0x38, R165, 0x78, !PT ;  /* 0x00000038dada7812 */ /* 0x000fe200078e78a5 */
[C---:B------:R-:W-:Y:S01]  /*1980*/  IMAD R216, R0.reuse, UR5, R216 ;  /* 0x0000000500d87c24 */ /* 0x040fe2000f8e02d8 */
[----:B------:R-:W-:Y:S01]  /*1990*/  UMOV UR5, 0x400 ;  /* 0x0000040000057882 */ /* 0x000fe20000000000 */
[----:B------:R-:W-:Y:S01]  /*19a0*/  IMAD.WIDE.U32 R20, R0, UR4, R22 ;  /* 0x0000000400147c25 */ /* 0x000fe2000f8e0016 */
[----:B------:R-:W2:Y:S01]  /*19b0*/  @!P2 LDC.64 R8, c[0x0][0x380] ;  /* 0x0000e000ff08ab82 */ /* 0x000ea20000000a00 */
[----:B------:R-:W-:-:S02]  /*19c0*/  LOP3.LUT R218, R218, R19, RZ, 0xfc, !PT ;  /* 0x00000013dada7212 */ /* 0x000fc400078efcff */
[----:B---3--:R-:W-:Y:S01]  /*19d0*/  @!P2 IMAD R18, R10, UR31, RZ ;  /* 0x0000001f0a12ac24 */ /* 0x008fe2000f8e02ff */
[----:B------:R-:W-:Y:S01]  /*19e0*/  LOP3.LUT R177, R167, 0x8, RZ, 0xc0, !PT ;  /* 0x00000008a7b17812 */ /* 0x000fe200078ec0ff */
[----:B------:R-:W-:Y:S02]  /*19f0*/  IMAD.IADD R216, R21, 0x1, R216 ;  /* 0x0000000115d87824 */ /* 0x000fe400078e02d8 */
[C---:B------:R-:W-:Y:S01]  /*1a00*/  @!P2 IMAD R11, R17.reuse, R11, R18 ;  /* 0x0000000b110ba224 */ /* 0x040fe200078e0212 */
[----:B------:R-:W3:Y:S01]  /*1a10*/  @!P1 LDC.64 R4, c[0x0][0x380] ;  /* 0x0000e000ff049b82 */ /* 0x000ee20000000a00 */
[----:B------:R-:W-:Y:S01]  /*1a20*/  @!P1 IMAD.X R18, RZ, RZ, UR31, P0 ;  /* 0x0000001fff129e24 */ /* 0x000fe200080e06ff */
[C---:B-1----:R-:W-:Y:S01]  /*1a30*/  LEA R217, P0, R20.reuse, UR12, 0x1 ;  /* 0x0000000c14d97c11 */ /* 0x042fe2000f8008ff */
[----:B------:R-:W-:Y:S01]  /*1a40*/  @!P2 IMAD.WIDE.U32 R22, R17, R10, R14 ;  /* 0x0000000a1116a225 */ /* 0x000fe200078e000e */
[----:B------:R-:W-:Y:S02]  /*1a50*/  UIADD3 UR12, UPT, UPT, UR15, -0x1, URZ ;  /* 0xffffffff0f0c7890 */ /* 0x000fe4000fffe0ff */
[----:B------:R-:W-:Y:S01]  /*1a60*/  LEA.HI.X R216, R20, UR13, R216, 0x1, P0 ;  /* 0x0000000d14d87c11 */ /* 0x000fe200080f0cd8 */
[----:B------:R-:W-:Y:S01]  /*1a70*/  @!P2 IMAD.IADD R11, R23, 0x1, R11 ;  /* 0x00000001170ba824 */ /* 0x000fe200078e020b */
[----:B----4-:R-:W-:Y:S01]  /*1a80*/  ULEA UR5, UR26, UR5, 0x18 ;  /* 0x000000051a057291 */ /* 0x010fe2000f8ec0ff */
[----:B-----5:R-:W-:Y:S01]  /*1a90*/  @!P1 IMAD R18, R18, R6, RZ ;  /* 0x0000000612129224 */ /* 0x020fe200078e02ff */
[----:B------:R-:W-:Y:S01]  /*1aa0*/  USHF.L.U32 UR4, UR12, 0x6, URZ ;  /* 0x000000060c047899 */ /* 0x000fe200080006ff */
[----:B------:R-:W-:Y:S01]  /*1ab0*/  @!P1 IMAD.MOV.U32 R19, RZ, RZ, R15 ;  /* 0x000000ffff139224 */ /* 0x000fe200078e000f */
[----:B------:R-:W-:Y:S01]  /*1ac0*/  USHF.L.U64.HI UR13, UR10, 0x6, UR11 ;  /* 0x000000060a0d7899 */ /* 0x000fe2000801020b */
[----:B------:R-:W-:Y:S01]  /*1ad0*/  @!P1 IMAD R7, R16, R7, R18 ;  /* 0x0000000710079224 */ /* 0x000fe200078e0212 */
[----:B------:R-:W-:Y:S01]  /*1ae0*/  LEA R218, R218, UR5, 0x1 ;  /* 0x00000005dada7c11 */ /* 0x000fe2000f8e08ff */
[--C-:B------:R-:W-:Y:S01]  /*1af0*/  @!P1 IMAD.MOV.U32 R18, RZ, RZ, R14.reuse ;  /* 0x000000ffff129224 */ /* 0x100fe200078e000e */
[C---:B--2---:R-:W-:Y:S01]  /*1b00*/  @!P2 LEA R8, P0, R22.reuse, R8, 0x1 ;  /* 0x000000081608a211 */ /* 0x044fe200078008ff */
[----:B------:R-:W-:Y:S01]  /*1b10*/  UIADD3 UR28, UPT, UPT, -UR4, UR22, URZ ;  /* 0x00000016041c7290 */ /* 0x000fe2000fffe1ff */
[----:B------:R-:W-:Y:S01]  /*1b20*/  @!P6 IMAD.MOV.U32 R28, RZ, RZ, R14 ;  /* 0x000000ffff1ce224 */ /* 0x000fe200078e000e */
[----:B------:R-:W-:Y:S01]  /*1b30*/  USHF.L.U32 UR26, UR10, 0x6, URZ ;  /* 0x000000060a1a7899 */ /* 0x000fe200080006ff */
[----:B------:R-:W-:Y:S01]  /*1b40*/  @!P2 LEA.HI.X R9, R22, R9, R11, 0x1, P0 ;  /* 0x000000091609a211 */ /* 0x000fe200000f0c0b */
[----:B------:R-:W-:Y:S01]  /*1b50*/  @!P1 IMAD.WIDE.U32 R18, R16, R6, R18 ;  /* 0x0000000610129225 */ /* 0x000fe200078e0012 */
[----:B------:R-:W1:Y:S01]  /*1b60*/  @!P6 LDC.64 R10, c[0x0][0x3b0] ;  /* 0x0000ec00ff0aeb82 */ /* 0x000e620000000a00 */
[----:B------:R-:W-:Y:S01]  /*1b70*/  ISETP.GE.AND P4, PT, R12, UR28, PT ;  /* 0x0000001c0c007c0c */ /* 0x000fe2000bf86270 */
[----:B------:R-:W-:Y:S01]  /*1b80*/  UIMAD.WIDE.U32 UR34, UR26, UR12, URZ ;  /* 0x0000000c1a2272a5 */ /* 0x000fe2000f8e00ff */
[----:B------:R-:W-:Y:S01]  /*1b90*/  @!PT LDS RZ, [RZ] ;  /* 0x00000000fffff984 */ /* 0x000fe20000000800 */
[----:B------:R-:W-:Y:S01]  /*1ba0*/  @!PT LDS RZ, [RZ] ;  /* 0x00000000fffff984 */ /* 0x000fe20000000800 */
[----:B------:R-:W-:Y:S01]  /*1bb0*/  @!PT LDS RZ, [RZ] ;  /* 0x00000000fffff984 */ /* 0x000fe20000000800 */
[----:B------:R-:W-:Y:S01]  /*1bc0*/  @!P2 LDGSTS.E.BYPASS.LTC128B.128 [R218], desc[UR20][R8.64] ;  /* 0x0000000008daafae */ /* 0x000fe2000b981a14 */
[----:B------:R-:W-:Y:S01]  /*1bd0*/  @!P1 IMAD.IADD R7, R19, 0x1, R7 ;  /* 0x0000000113079824 */ /* 0x000fe200078e0207 */
[C---:B---3--:R-:W-:Y:S01]  /*1be0*/  @!P1 LEA R20, P0, R18.reuse, R4, 0x1 ;  /* 0x0000000412149211 */ /* 0x048fe200078008ff */
[----:B------:R-:W-:Y:S01]  /*1bf0*/  UIMAD UR30, UR13, UR12, URZ ;  /* 0x0000000c0d1e72a4 */ /* 0x000fe2000f8e02ff */
[----:B------:R-:W-:Y:S01]  /*1c00*/  @!P2 LDGSTS.E.BYPASS.LTC128B.128 [R218+0x4000], desc[UR20][R8.64+0x80] ;  /* 0x0400008008daafae */ /* 0x000fe2000b981a14 */
[----:B------:R-:W-:Y:S01]  /*1c10*/  IMAD.U32 R22, RZ, RZ, UR34 ;  /* 0x00000022ff167e24 */ /* 0x000fe2000f8e00ff */
[----:B------:R-:W-:Y:S01]  /*1c20*/  @!P1 LEA.HI.X R21, R18, R5, R7, 0x1, P0 ;  /* 0x0000000512159211 */ /* 0x000fe200000f0c07 */
[----:B------:R-:W-:Y:S01]  /*1c30*/  UIADD3 UR30, UPT, UPT, UR35, UR30, URZ ;  /* 0x0000001e231e7290 */ /* 0x000fe2000fffe0ff */
[----:B------:R-:W-:Y:S01]  /*1c40*/  @!P2 LDGSTS.E.BYPASS.LTC128B.128 [R218+0x8000], desc[UR20][R8.64+0x100] ;  /* 0x0800010008daafae */ /* 0x000fe2000b981a14 */
[C---:B------:R-:W-:Y:S01]  /*1c50*/  @!P6 IADD3 R18, P3, PT, R17.reuse, 0x40, RZ ;  /* 0x000000401112e810 */ /* 0x040fe20007f7e0ff */
[----:B------:R-:W2:Y:S01]  /*1c60*/  @!P5 LDC.64 R6, c[0x0][0x3b0] ;  /* 0x0000ec00ff06db82 */ /* 0x000ea20000000a00 */
[----:B------:R-:W-:Y:S01]  /*1c70*/  @!P5 IADD3 R17, P0, PT, R17, 0x60, RZ ;  /* 0x000000601111d810 */ /* 0x000fe20007f1e0ff */
[----:B------:R3:W-:Y:S01]  /*1c80*/  @!P2 LDGSTS.E.BYPASS.LTC128B.128 [R218+0xc000], desc[UR20][R8.64+0x180] ;  /* 0x0c00018008daafae */ /* 0x0007e2000b981a14 */
[----:B------:R-:W-:Y:S01]  /*1c90*/  IADD3 R24, P2, PT, R166, UR32, RZ ;  /* 0x00000020a6187c10 */ /* 0x000fe2000ff5e0ff */
[----:B------:R-:W-:Y:S01]  /*1ca0*/  @!P6 IMAD.X R4, RZ, RZ, UR31, P3 ;  /* 0x0000001fff04ee24 */ /* 0x000fe200098e06ff */
[C---:B------:R-:W-:Y:S01]  /*1cb0*/  ISETP.GE.AND P3, PT, R13.reuse, UR28, PT ;  /* 0x0000001c0d007c0c */ /* 0x040fe2000bf66270 */
[----:B------:R-:W-:Y:S01]  /*1cc0*/  @!P5 IMAD.X R16, RZ, RZ, UR31, P0 ;  /* 0x0000001fff10de24 */ /* 0x000fe200080e06ff */
[----:B------:R-:W-:Y:S01]  /*1cd0*/  @!P4 LEA R26, P0, R22, R217, 0x1 ;  /* 0x000000d9161ac211 */ /* 0x000fe200078008ff */
[----:B------:R-:W-:Y:S01]  /*1ce0*/  IMAD.X R25, RZ, RZ, UR29, P2 ;  /* 0x0000001dff197e24 */ /* 0x000fe200090e06ff */
[----:B------:R-:W-:Y:S01]  /*1cf0*/  USHF.L.U32 UR29, UR10, 0x5, URZ ;  /* 0x000000050a1d7899 */ /* 0x000fe200080006ff */
[----:B------:R-:W-:Y:S01]  /*1d00*/  IMAD.U32 R5, RZ, RZ, UR30 ;  /* 0x0000001eff057e24 */ /* 0x000fe2000f8e00ff */
[----:B------:R-:W-:Y:S01]  /*1d10*/  ISETP.GE.AND P2, PT, R13, UR28, PT ;  /* 0x0000001c0d007c0c */ /* 0x000fe2000bf46270 */
[----:B------:R-:W-:Y:S01]  /*1d20*/  IMAD.WIDE.U32 R24, R12, UR8, R24 ;  /* 0x000000080c187c25 */ /* 0x000fe2000f8e0018 */
[----:B------:R-:W-:Y:S01]  /*1d30*/  @!P1 LDGSTS.E.BYPASS.LTC128B.128 [R218+0x1000], desc[UR20][R20.64] ;  /* 0x0100000014da9fae */ /* 0x000fe2000b981a14 */
[----:B------:R-:W-:Y:S01]  /*1d40*/  USHF.L.U64.HI UR28, UR10, 0x5, UR11 ;  /* 0x000000050a1c7899 */ /* 0x000fe2000801020b */
[----:B------:R-:W-:Y:S01]  /*1d50*/  @!P4 LEA.HI.X R27, R22, R216, R5, 0x1, P0 ;  /* 0x000000d8161bc211 */ /* 0x000fe200000f0c05 */
[----:B------:R-:W-:Y:S01]  /*1d60*/  IMAD R25, R12, UR9, R25 ;  /* 0x000000090c197c24 */ /* 0x000fe2000f8e0219 */
[----:B------:R-:W-:Y:S01]  /*1d70*/  @!P1 LDGSTS.E.BYPASS.LTC128B.128 [R218+0x5000], desc[UR20][R20.64+0x80] ;  /* 0x0500008014da9fae */ /* 0x000fe2000b981a14 */
[-C--:B-1----:R-:W-:Y:S01]  /*1d80*/  @!P6 IMAD R12, R4, R10.reuse, RZ ;  /* 0x0000000a040ce224 */ /* 0x082fe200078e02ff */
[----:B------:R-:W-:Y:S01]  /*1d90*/  VOTEU.ALL UP0, P3 ;  /* 0x0000000000ff7886 */ /* 0x000fe20001800000 */
[----:B------:R-:W1:Y:S01]  /*1da0*/  @!P5 LDC.64 R4, c[0x0][0x380] ;  /* 0x0000e000ff04db82 */ /* 0x000e620000000a00 */
[----:B------:R-:W-:Y:S01]  /*1db0*/  @!P6 IMAD.MOV.U32 R29, RZ, RZ, R15 ;  /* 0x000000ffff1de224 */ /* 0x000fe200078e000f */
[----:B------:R-:W-:Y:S01]  /*1dc0*/  @!P1 LDGSTS.E.BYPASS.LTC128B.128 [R218+0x9000], desc[UR20][R20.64+0x100] ;  /* 0x0900010014da9fae */ /* 0x000fe2000b981a14 */
[C---:B------:R-:W-:Y:S01]  /*1dd0*/  @!P6 IMAD R11, R18.reuse, R11, R12 ;  /* 0x0000000b120be224 */ /* 0x040fe200078e020c */
[----:B------:R-:W-:Y:S01]  /*1de0*/  @!UP0 UIADD3 UR34, UP1, UPT, UR29, UR34, URZ ;  /* 0x000000221d228290 */ /* 0x000fe2000ff3e0ff */
[----:B------:R-:W-:Y:S01]  /*1df0*/  @!P6 IMAD.WIDE.U32 R28, R18, R10, R28 ;  /* 0x0000000a121ce225 */ /* 0x000fe200078e001c */
[----:B------:R-:W-:Y:S01]  /*1e00*/  @!P1 LDGSTS.E.BYPASS.LTC128B.128 [R218+0xd000], desc[UR20][R20.64+0x180] ;  /* 0x0d00018014da9fae */ /* 0x000fe2000b981a14 */
[----:B------:R-:W-:Y:S01]  /*1e10*/  USHF.L.U32 UR31, UR8, 0x6, URZ ;  /* 0x00000006081f7899 */ /* 0x000fe200080006ff */
[----:B---3--:R-:W3:Y:S01]  /*1e20*/  @!P6 LDC.64 R8, c[0x0][0x380] ;  /* 0x0000e000ff08eb82 */ /* 0x008ee20000000a00 */
[-C--:B--2---:R-:W-:Y:S01]  /*1e30*/  @!P5 IMAD R16, R16, R6.reuse, RZ ;  /* 0x000000061010d224 */ /* 0x084fe200078e02ff */
[----:B------:R-:W-:Y:S01]  /*1e40*/  @!UP0 UIADD3.X UR30, UPT, UPT, UR28, UR30, URZ, UP1, !UPT ;  /* 0x0000001e1c1e8290 */ /* 0x000fe20008ffe4ff */
[----:B------:R-:W-:Y:S01]  /*1e50*/  @!P6 IMAD.IADD R11, R29, 0x1, R11 ;  /* 0x000000011d0be824 */ /* 0x000fe200078e020b */
[----:B------:R-:W-:Y:S01]  /*1e60*/  UIMAD.WIDE.U32 UR32, UR31, UR12, URZ ;  /* 0x0000000c1f2072a5 */ /* 0x000fe2000f8e00ff */
[C---:B------:R-:W-:Y:S01]  /*1e70*/  @!P5 IMAD R7, R17.reuse, R7, R16 ;  /* 0x000000071107d224 */ /* 0x040fe200078e0210 */
[----:B------:R-:W-:Y:S01]  /*1e80*/  UISETP.NE.AND UP1, UPT, UR15, 0x1, UPT ;  /* 0x000000010f00788c */ /* 0x000fe2000bf25270 */
[----:B------:R-:W-:-:S04]  /*1e90*/  @!P5 IMAD.WIDE.U32 R14, R17, R6, R14 ;  /* 0x00000006110ed225 */ /* 0x000fc800078e000e */
[----:B------:R-:W-:Y:S02]  /*1ea0*/  @!P5 IMAD.IADD R7, R15, 0x1, R7 ;  /* 0x000000010f07d824 */ /* 0x000fe400078e0207 */
[----:B------:R-:W-:Y:S01]  /*1eb0*/  IMAD.U32 R6, RZ, RZ, UR34 ;  /* 0x00000022ff067e24 */ /* 0x000fe2000f8e00ff */
[----:B-1----:R-:W-:Y:S01]  /*1ec0*/  @!P5 LEA R4, P1, R14, R4, 0x1 ;  /* 0x000000040e04d211 */ /* 0x002fe200078208ff */
[----:B------:R-:W-:Y:S02]  /*1ed0*/  IMAD R10, R2, UR6, RZ ;  /* 0x00000006020a7c24 */ /* 0x000fe4000f8e02ff */
[----:B------:R-:W-:Y:S01]  /*1ee0*/  IMAD.U32 R2, RZ, RZ, UR30 ;  /* 0x0000001eff027e24 */ /* 0x000fe2000f8e00ff */
[----:B------:R-:W-:Y:S01]  /*1ef0*/  @!P5 LEA.HI.X R5, R14, R5, R7, 0x1, P1 ;  /* 0x000000050e05d211 */ /* 0x000fe200008f0c07 */
[C---:B------:R-:W-:Y:S01]  /*1f00*/  IMAD R10, R0.reuse, UR7, R10 ;  /* 0x00000007000a7c24 */ /* 0x040fe2000f8e020a */
[----:B------:R-:W-:Y:S01]  /*1f10*/  USHF.L.U64.HI UR30, UR8, 0x6, UR9 ;  /* 0x00000006081e7899 */ /* 0x000fe20008010209 */
[----:B------:R-:W-:Y:S01]  /*1f20*/  IMAD.WIDE.U32 R24, R0, UR6, R24 ;  /* 0x0000000600187c25 */ /* 0x000fe2000f8e0018 */
[----:B------:R-:W1:Y:S01]  /*1f30*/  LDCU.64 UR6, c[0x0][0x390] ;  /* 0x00007200ff0677ac */ /* 0x000e620008000a00 */
[----:B---3--:R-:W-:-:S02]  /*1f40*/  @!P6 LEA R8, P0, R28, R8, 0x1 ;  /* 0x000000081c08e211 */ /* 0x008fc400078008ff */
[----:B------:R-:W-:Y:S02]  /*1f50*/  IMAD.SHL.U32 R0, R165, 0x40, RZ ;  /* 0x00000040a5007824 */ /* 0x000fe400078e00ff */
[----:B------:R-:W-:Y:S01]  /*1f60*/  @!P6 LEA.HI.X R9, R28, R9, R11, 0x1, P0 ;  /* 0x000000091c09e211 */ /* 0x000fe200000f0c0b */
[----:B------:R-:W-:Y:S01]  /*1f70*/  IMAD.IADD R214, R25, 0x1, R10 ;  /* 0x0000000119d67824 */ /* 0x000fe200078e020a */
[----:B------:R-:W-:Y:S01]  /*1f80*/  @!P3 LEA R12, P0, R6, R217, 0x1 ;  /* 0x000000d9060cb211 */ /* 0x000fe200078008ff */
[----:B------:R-:W-:Y:S01]  /*1f90*/  IMAD.U32 R10, RZ, RZ, UR32 ;  /* 0x00000020ff0a7e24 */ /* 0x000fe2000f8e00ff */
[----:B------:R-:W-:Y:S01]  /*1fa0*/  LOP3.LUT R199, R166, 0x1c0, R0, 0xf8, !PT ;  /* 0x000001c0a6c77812 */ /* 0x000fe200078ef800 */
[----:B------:R-:W-:Y:S01]  /*1fb0*/  @!P6 LDGSTS.E.BYPASS.LTC128B.128 [R218+0x2000], desc[UR20][R8.64] ;  /* 0x0200000008daefae */ /* 0x000fe2000b981a14 */
[----:B------:R-:W-:Y:S01]  /*1fc0*/  @!P3 LEA.HI.X R13, R6, R216, R2, 0x1, P0 ;  /* 0x000000d8060db211 */ /* 0x000fe200000f0c02 */
[----:B------:R-:W-:Y:S01]  /*1fd0*/  IMAD.U32 R2, RZ, RZ, UR8 ;  /* 0x00000008ff027e24 */ /* 0x000fe2000f8e00ff */
[----:B------:R-:W-:Y:S01]  /*1fe0*/  LOP3.LUT R6, R0, 0x200, RZ, 0xc0, !PT ;  /* 0x0000020000067812 */ /* 0x000fe200078ec0ff */
[----:B------:R-:W-:Y:S01]  /*1ff0*/  @!P6 LDGSTS.E.BYPASS.LTC128B.128 [R218+0x6000], desc[UR20][R8.64+0x80] ;  /* 0x0600008008daefae */ /* 0x000fe2000b981a14 */
[----:B------:R-:W-:Y:S01]  /*2000*/  LOP3.LUT R177, R199, R177, RZ, 0x3c, !PT ;  /* 0x000000b1c7b17212 */ /* 0x000fe200078e3cff */
[----:B------:R-:W-:Y:S01]  /*2010*/  IMAD.U32 R23, RZ, RZ, UR35 ;  /* 0x00000023ff177e24 */ /* 0x000fe2000f8e00ff */
[----:B------:R-:W-:Y:S01]  /*2020*/  @!P2 LEA R2, P0, R2, UR32, 0x5 ;  /* 0x000000200202ac11 */ /* 0x000fe2000f8028ff */
[----:B------:R-:W-:Y:S01]  /*2030*/  @!P6 LDGSTS.E.BYPASS.LTC128B.128 [R218+0xa000], desc[UR20][R8.64+0x100] ;  /* 0x0a00010008daefae */ /* 0x000fe2000b981a14 */
[----:B-1----:R-:W-:Y:S01]  /*2040*/  LEA R215, P1, R24, UR6, 0x1 ;  /* 0x0000000618d77c11 */ /* 0x002fe2000f8208ff */
[----:B------:R-:W-:Y:S01]  /*2050*/  IMAD.U32 R11, RZ, RZ, UR33 ;  /* 0x00000021ff0b7e24 */ /* 0x000fe2000f8e00ff */
[----:B------:R-:W-:Y:S01]  /*2060*/  LOP3.LUT R176, R6, 0x7c00, R176, 0xf8, !PT ;  /* 0x00007c0006b07812 */ /* 0x000fe200078ef8b0 */
[----:B------:R-:W-:Y:S01]  /*2070*/  @!P6 LDGSTS.E.BYPASS.LTC128B.128 [R218+0xe000], desc[UR20][R8.64+0x180] ;  /* 0x0e00018008daefae */ /* 0x000fe2000b981a14 */
[----:B------:R-:W-:Y:S01]  /*2080*/  LEA.HI.X R214, R24, UR7, R214, 0x1, P1 ;  /* 0x0000000718d67c11 */ /* 0x000fe200088f0cd6 */
[----:B------:R-:W-:Y:S01]  /*2090*/  IMAD.U32 R196, RZ, RZ, UR22 ;  /* 0x00000016ffc47e24 */ /* 0x000fe2000f8e00ff */
[----:B------:R-:W-:Y:S01]  /*20a0*/  LOP3.LUT R81, R0, 0x400, RZ, 0xc0, !PT ;  /* 0x0000040000517812 */ /* 0x000fe200078ec0ff */
[----:B------:R-:W-:Y:S01]  /*20b0*/  @!P5 LDGSTS.E.BYPASS.LTC128B.128 [R218+0x3000], desc[UR20][R4.64] ;  /* 0x0300000004dadfae */ /* 0x000fe2000b981a14 */
[----:B------:R-:W-:Y:S01]  /*20c0*/  IMAD.IADD R82, R177, 0x1, R176 ;  /* 0x00000001b1527824 */ /* 0x000fe200078e02b0 */
[C---:B------:R-:W-:Y:S01]  /*20d0*/  LOP3.LUT P6, RZ, R165.reuse, 0x2, RZ, 0xc0, !PT ;  /* 0x00000002a5ff7812 */ /* 0x040fe200078cc0ff */
[----:B------:R-:W-:Y:S01]  /*20e0*/  IMAD.SHL.U32 R227, R165, 0x2, RZ ;  /* 0x00000002a5e37824 */ /* 0x000fe200078e00ff */
[----:B------:R-:W-:Y:S02]  /*20f0*/  @!P5 LDGSTS.E.BYPASS.LTC128B.128 [R218+0x7000], desc[UR20][R4.64+0x80] ;  /* 0x0700008004dadfae */ /* 0x000fe4000b981a14 */
[----:B------:R-:W-:-:S02]  /*2100*/  LEA R82, R82, UR5, 0x1 ;  /* 0x0000000552527c11 */ /* 0x000fc4000f8e08ff */
[----:B------:R-:W-:Y:S01]  /*2110*/  @!P5 LDGSTS.E.BYPASS.LTC128B.128 [R218+0xb000], desc[UR20][R4.64+0x100] ;  /* 0x0b00010004dadfae */ /* 0x000fe2000b981a14 */
[----:B------:R-:W-:Y:S02]  /*2120*/  SEL R234, R212, 0xffffffe0, !P6 ;  /* 0xffffffe0d4ea7807 */ /* 0x000fe40007000000 */
[----:B------:R-:W-:Y:S01]  /*2130*/  LOP3.LUT R227, R227, 0x6, RZ, 0xc0, !PT ;  /* 0x00000006e3e37812 */ /* 0x000fe200078ec0ff */
[----:B------:R1:W-:Y:S02]  /*2140*/  @!P5 LDGSTS.E.BYPASS.LTC128B.128 [R218+0xf000], desc[UR20][R4.64+0x180] ;  /* 0x0f00018004dadfae */ /* 0x0003e4000b981a14 */
[----:B------:R-:W-:Y:S02]  /*2150*/  IMAD.IADD R80, R82, 0x1, R234 ;  /* 0x0000000152507824 */ /* 0x000fe400078e02ea */
[----:B------:R-:W-:Y:S04]  /*2160*/  @!P4 LDGSTS.E.BYPASS.LTC128B.128 [R218+0x10000], desc[UR20][R26.64] ;  /* 0x100000001adacfae */ /* 0x000fe8000b981a14 */
[----:B------:R-:W-:Y:S04]  /*2170*/  @!P4 LDGSTS.E.BYPASS.LTC128B.128 [R218+0x12000], desc[UR20][R26.64+0x80] ;  /* 0x120000801adacfae */ /* 0x000fe8000b981a14 */
[----:B------:R-:W-:Y:S04]  /*2180*/  @!P4 LDGSTS.E.BYPASS.LTC128B.128 [R218+0x14000], desc[UR20][R26.64+0x100] ;  /* 0x140001001adacfae */ /* 0x000fe8000b981a14 */
[----:B------:R-:W-:Y:S04]  /*2190*/  @!P4 LDGSTS.E.BYPASS.LTC128B.128 [R218+0x16000], desc[UR20][R26.64+0x180] ;  /* 0x160001801adacfae */ /* 0x000fe8000b981a14 */
[----:B------:R-:W-:Y:S04]  /*21a0*/  @!P3 LDGSTS.E.BYPASS.LTC128B.128 [R218+0x11000], desc[UR20][R12.64] ;  /* 0x110000000cdabfae */ /* 0x000fe8000b981a14 */
[----:B------:R-:W-:Y:S01]  /*21b0*/  @!P3 LDGSTS.E.BYPASS.LTC128B.128 [R218+0x13000], desc[UR20][R12.64+0x80] ;  /* 0x130000800cdabfae */ /* 0x000fe2000b981a14 */
[----:B-1----:R-:W-:-:S03]  /*21c0*/  IMAD.U32 R5, RZ, RZ, UR9 ;  /* 0x00000009ff057e24 */ /* 0x002fc6000f8e00ff */
[----:B------:R-:W-:Y:S01]  /*21d0*/  @!P3 LDGSTS.E.BYPASS.LTC128B.128 [R218+0x15000], desc[UR20][R12.64+0x100] ;  /* 0x150001000cdabfae */ /* 0x000fe2000b981a14 */
[----:B------:R-:W-:Y:S01]  /*21e0*/  UIMAD UR9, UR30, UR12, URZ ;  /* 0x0000000c1e0972a4 */ /* 0x000fe2000f8e02ff */
[----:B------:R-:W-:Y:S02]  /*21f0*/  IMAD.U32 R4, RZ, RZ, UR8 ;  /* 0x00000008ff047e24 */ /* 0x000fe4000f8e00ff */
[----:B------:R1:W-:Y:S01]  /*2200*/  @!P3 LDGSTS.E.BYPASS.LTC128B.128 [R218+0x17000], desc[UR20][R12.64+0x180] ;  /* 0x170001800cdabfae */ /* 0x0003e2000b981a14 */
[----:B------:R-:W-:-:S03]  /*2210*/  UIADD3 UR9, UPT, UPT, UR33, UR9, URZ ;  /* 0x0000000921097290 */ /* 0x000fc6000fffe0ff */
[----:B------:R-:W0:Y:S03]  /*2220*/  LDGDEPBAR ;  /* 0x00000000000079af */ /* 0x000e260000000000 */
[----:B------:R-:W-:Y:S01]  /*2230*/  @!P2 LEA.HI.X R4, R4, UR9, R5, 0x5, P0 ;  /* 0x000000090404ac11 */ /* 0x000fe200080f2c05 */
[----:B------:R-:W-:Y:S01]  /*2240*/  IMAD.U32 R6, RZ, RZ, UR9 ;  /* 0x00000009ff067e24 */ /* 0x000fe2000f8e00ff */
[CC--:B------:R-:W-:Y:S02]  /*2250*/  @!P4 LEA R8, P0, R10.reuse, R215.reuse, 0x1 ;  /* 0x000000d70a08c211 */ /* 0x0c0fe400078008ff */
[----:B------:R-:W-:Y:S02]  /*2260*/  LOP3.LUT R5, R165, 0x8, RZ, 0xc0, !PT ;  /* 0x00000008a5057812 */ /* 0x000fe400078ec0ff */
[----:B------:R-:W-:Y:S02]  /*2270*/  @!P4 LEA.HI.X R9, R10, R214, R6, 0x1, P0 ;  /* 0x000000d60a09c211 */ /* 0x000fe400000f0c06 */
[----:B------:R-:W-:-:S02]  /*2280*/  @!P2 LEA R6, P0, R2, R215, 0x1 ;  /* 0x000000d70206a211 */ /* 0x000fc400078008ff */
[----:B------:R-:W-:Y:S02]  /*2290*/  LOP3.LUT R5, R199, R5, RZ, 0x3c, !PT ;  /* 0x00000005c7057212 */ /* 0x000fe400078e3cff */
[----:B------:R-:W-:Y:S02]  /*22a0*/  @!P2 LEA.HI.X R7, R2, R214, R4, 0x1, P0 ;  /* 0x000000d60207a211 */ /* 0x000fe400000f0c04 */
[----:B------:R-:W-:Y:S01]  /*22b0*/  LOP3.LUT R2, R165, 0x4, RZ, 0xc0, !PT ;  /* 0x00000004a5027812 */ /* 0x000fe200078ec0ff */
[----:B------:R-:W-:-:S03]  /*22c0*/  IMAD R81, R5, 0x2, R81 ;  /* 0x0000000205517824 */ /* 0x000fc600078e0251 */
[----:B------:R-:W-:Y:S01]  /*22d0*/  ISETP.NE.AND P0, PT, R2, RZ, PT ;  /* 0x000000ff0200720c */ /* 0x000fe20003f05270 */
[----:B------:R-:W-:Y:S01]  /*22e0*/  VIADD R233, R81, UR5 ;  /* 0x0000000551e97c36 */ /* 0x000fe20008000000 */
[----:B------:R-:W-:-:S04]  /*22f0*/  DEPBAR.LE SB0, 0x0 ;  /* 0x000080000000791a */ /* 0x000fc80000000000 */
[----:B------:R-:W-:Y:S01]  /*2300*/  BAR.SYNC.DEFER_BLOCKING 0x0 ;  /* 0x0000000000007b1d */ /* 0x000fe20000010000 */
[----:B------:R-:W-:Y:S01]  /*2310*/  IMAD.IADD R77, R233, 0x1, R234 ;  /* 0x00000001e94d7824 */ /* 0x000fe200078e02ea */
[----:B------:R-:W-:-:S05]  /*2320*/  SEL R188, R188, 0xffffffc0, !P0 ;  /* 0xffffffc0bcbc7807 */ /* 0x000fca0004000000 */
[--C-:B------:R-:W-:Y:S02]  /*2330*/  IMAD.IADD R79, R82, 0x1, R188.reuse ;  /* 0x00000001524f7824 */ /* 0x100fe400078e02bc */
        /* <DEDUP_REMOVED lines=27> */
[----:B-1----:R-:W1:Y:S04]  /*24f0*/  LDSM.16.M88.4 R12, [R81+UR5+0x10800] ;  /* 0x01080005510c783b */ /* 0x002e680008000200 */
[----:B------:R-:W5:Y:S04]  /*2500*/  LDSM.16.M88.4 R56, [R81+UR5+0x11000] ;  /* 0x011000055138783b */ /* 0x000f680008000200 */
[----:B------:R-:W5:Y:S04]  /*2510*/  LDSM.16.M88.4 R28, [R81+UR5+0x11800] ;  /* 0x01180005511c783b */ /* 0x000f680008000200 */
[----:B------:R-:W-:Y:S04]  /*2520*/  LDSM.16.M88.4 R72, [R80] ;  /* 0x000000005048783b */ /* 0x000fe80000000200 */
[----:B--2---:R-:W2:Y:S04]  /*2530*/  LDSM.16.M88.4 R8, [R77+0x10000] ;  /* 0x010000004d08783b */ /* 0x004ea80000000200 */
[----:B---3--:R-:W3:Y:S04]  /*2540*/  LDSM.16.M88.4 R4, [R77+0x10800] ;  /* 0x010800004d04783b */ /* 0x008ee80000000200 */
[----:B------:R-:W3:Y:S04]  /*2550*/  LDSM.16.M88.4 R68, [R77+0x11000] ;  /* 0x011000004d44783b */ /* 0x000ee80000000200 */
[----:B------:R-:W3:Y:S04]  /*2560*/  LDSM.16.M88.4 R64, [R77+0x11800] ;  /* 0x011800004d40783b */ /* 0x000ee80000000200 */
[----:B------:R-:W-:Y:S01]  /*2570*/  LDSM.16.M88.4 R44, [R79] ;  /* 0x000000004f2c783b */ /* 0x000fe20000000200 */
[C---:B----4-:R-:W-:Y:S03]  /*2580*/  HMMA.16816.F32 R24, R48.reuse, R20, RZ ;  /* 0x000000143018723c */ /* 0x050fe600000018ff */
[----:B------:R-:W4:Y:S04]  /*2590*/  LDSM.16.M88.4 R36, [R230+0x10800] ;  /* 0x01080000e624783b */ /* 0x000f280000000200 */
[----:B------:R-:W4:Y:S01]  /*25a0*/  LDSM.16.M88.4 R32, [R230+0x11000] ;  /* 0x01100000e620783b */ /* 0x000f220000000200 */
[C---:B-1----:R-:W-:Y:S03]  /*25b0*/  HMMA.16816.F32 R16, R48.reuse, R12, RZ ;  /* 0x0000000c3010723c */ /* 0x042fe600000018ff */
[----:B------:R-:W1:Y:S04]  /*25c0*/  LDSM.16.M88.4 R40, [R230+0x10000] ;  /* 0x01000000e628783b */ /* 0x000e680000000200 */
[----:B------:R-:W0:Y:S01]  /*25d0*/  LDGDEPBAR ;  /* 0x00000000000079af */ /* 0x000e220000000000 */
[C---:B-----5:R-:W-:Y:S08]  /*25e0*/  HMMA.16816.F32 R60, R48.reuse, R56, RZ ;  /* 0x00000038303c723c */ /* 0x060ff000000018ff */
[C---:B------:R-:W-:Y:S08]  /*25f0*/  HMMA.16816.F32 R20, R48.reuse, R22, RZ ;  /* 0x000000163014723c */ /* 0x040ff000000018ff */
[C---:B------:R-:W-:Y:S08]  /*2600*/  HMMA.16816.F32 R12, R48.reuse, R14, RZ ;  /* 0x0000000e300c723c */ /* 0x040ff000000018ff */
[C---:B------:R-:W-:Y:S08]  /*2610*/  HMMA.16816.F32 R56, R48.reuse, R58, RZ ;  /* 0x0000003a3038723c */ /* 0x040ff000000018ff */
[C---:B------:R-:W-:Y:S08]  /*2620*/  HMMA.16816.F32 R52, R48.reuse, R28, RZ ;  /* 0x0000001c3034723c */ /* 0x040ff000000018ff */
[----:B------:R-:W-:Y:S01]  /*2630*/  HMMA.16816.F32 R48, R48, R30, RZ ;  /* 0x0000001e3030723c */ /* 0x000fe200000018ff */
[----:B------:R-:W5:Y:S07]  /*2640*/  LDSM.16.M88.4 R28, [R230+0x11800] ;  /* 0x01180000e61c783b */ /* 0x000f6e0000000200 */
[C---:B--2---:R-:W-:Y:S08]  /*2650*/  HMMA.16816.F32 R24, R72.reuse, R8, R24 ;  /* 0x000000084818723c */ /* 0x044ff00000001818 */
[C---:B------:R-:W-:Y:S01]  /*2660*/  HMMA.16816.F32 R20, R72.reuse, R10, R20 ;  /* 0x0000000a4814723c */ /* 0x040fe20000001814 */
[----:B------:R-:W-:Y:S07]  /*2670*/  LDSM.16.M88.4 R8, [R78] ;  /* 0x000000004e08783b */ /* 0x000fee0000000200 */
[C---:B---3--:R-:W-:Y:S08]  /*2680*/  HMMA.16816.F32 R16, R72.reuse, R4, R16 ;  /* 0x000000044810723c */ /* 0x048ff00000001810 */
[C---:B------:R-:W-:Y:S01]  /*2690*/  HMMA.16816.F32 R12, R72.reuse, R6, R12 ;  /* 0x00000006480c723c */ /* 0x040fe2000000180c */
[----:B------:R-:W2:Y:S07]  /*26a0*/  LDSM.16.M88.4 R4, [R2+0x10000] ;  /* 0x010000000204783b */ /* 0x000eae0000000200 */
[C---:B------:R-:W-:Y:S08]  /*26b0*/  HMMA.16816.F32 R60, R72.reuse, R68, R60 ;  /* 0x00000044483c723c */ /* 0x040ff0000000183c */
[C---:B------:R-:W-:Y:S08]  /*26c0*/  HMMA.16816.F32 R56, R72.reuse, R70, R56 ;  /* 0x000000464838723c */ /* 0x040ff00000001838 */
[C---:B------:R-:W-:Y:S08]  /*26d0*/  HMMA.16816.F32 R52, R72.reuse, R64, R52 ;  /* 0x000000404834723c */ /* 0x040ff00000001834 */
[----:B------:R-:W-:Y:S01]  /*26e0*/  HMMA.16816.F32 R48, R72, R66, R48 ;  /* 0x000000424830723c */ /* 0x000fe20000001830 */
[----:B------:R-:W-:Y:S04]  /*26f0*/  LDSM.16.M88.4 R64, [R2+0x11800] ;  /* 0x011800000240783b */ /* 0x000fe80000000200 */
[----:B------:R-:W-:Y:S03]  /*2700*/  LDSM.16.M88.4 R72, [R2+0x13800] ;  /* 0x013800000248783b */ /* 0x000fe60000000200 */
[C---:B----4-:R-:W-:Y:S08]  /*2710*/  HMMA.16816.F32 R16, R44.reuse, R36, R16 ;  /* 0x000000242c10723c */ /* 0x050ff00000001810 */
[C---:B------:R-:W-:Y:S01]  /*2720*/  HMMA.16816.F32 R12, R44.reuse, R38, R12 ;  /* 0x000000262c0c723c */ /* 0x040fe2000000180c */
[----:B------:R-:W3:Y:S07]  /*2730*/  LDSM.16.M88.4 R36, [R2+0x10800] ;  /* 0x010800000224783b */ /* 0x000eee0000000200 */
[C---:B------:R-:W-:Y:S08]  /*2740*/  HMMA.16816.F32 R60, R44.reuse, R32, R60 ;  /* 0x000000202c3c723c */ /* 0x040ff0000000183c */
[C---:B------:R-:W-:Y:S01]  /*2750*/  HMMA.16816.F32 R56, R44.reuse, R34, R56 ;  /* 0x000000222c38723c */ /* 0x040fe20000001838 */
[----:B------:R-:W4:Y:S07]  /*2760*/  LDSM.16.M88.4 R32, [R2+0x11000] ;  /* 0x011000000220783b */ /* 0x000f2e0000000200 */
[C---:B-1----:R-:W-:Y:S08]  /*2770*/  HMMA.16816.F32 R24, R44.reuse, R40, R24 ;  /* 0x000000282c18723c */ /* 0x042ff00000001818 */
[C---:B------:R-:W-:Y:S01]  /*2780*/  HMMA.16816.F32 R20, R44.reuse, R42, R20 ;  /* 0x0000002a2c14723c */ /* 0x040fe20000001814 */
[----:B------:R-:W-:Y:S07]  /*2790*/  LDSM.16.M88.4 R40, [R81+UR5+0x12000] ;  /* 0x012000055128783b */ /* 0x000fee0008000200 */
[C---:B-----5:R-:W-:Y:S08]  /*27a0*/  HMMA.16816.F32 R52, R44.reuse, R28, R52 ;  /* 0x0000001c2c34723c */ /* 0x060ff00000001834 */
[----:B------:R-:W-:Y:S01]  /*27b0*/  HMMA.16816.F32 R48, R44, R30, R48 ;  /* 0x0000001e2c30723c */ /* 0x000fe20000001830 */
[----:B------:R-:W1:Y:S04]  /*27c0*/  LDSM.16.M88.4 R44, [R82+0x4000] ;  /* 0x00400000522c783b */ /* 0x000e680000000200 */
[----:B------:R-:W5:Y:S03]  /*27d0*/  LDSM.16.M88.4 R28, [R81+UR5+0x12800] ;  /* 0x01280005511c783b */ /* 0x000f660008000200 */
        /* <DEDUP_REMOVED lines=8> */
[----:B------:R-:W-:Y:S04]  /*2860*/  LDSM.16.M88.4 R56, [R80+0x4000] ;  /* 0x004000005038783b */ /* 0x000fe80000000200 */
[----:B------:R-:W-:Y:S03]  /*2870*/  LDSM.16.M88.4 R32, [R77+0x12000] ;  /* 0x012000004d20783b */ /* 0x000fe60000000200 */
[C---:B------:R-:W-:Y:S08]  /*2880*/  HMMA.16816.F32 R52, R8.reuse, R64, R52 ;  /* 0x000000400834723c */ /* 0x040ff00000001834 */
[----:B------:R-:W-:Y:S01]  /*2890*/  HMMA.16816.F32 R48, R8, R66, R48 ;  /* 0x000000420830723c */ /* 0x000fe20000001830 */
[----:B------:R-:W4:Y:S07]  /*28a0*/  LDSM.16.M88.4 R8, [R77+0x13000] ;  /* 0x013000004d08783b */ /* 0x000f2e0000000200 */
[C---:B-1----:R-:W-:Y:S08]  /*28b0*/  HMMA.16816.F32 R24, R44.reuse, R40, R24 ;  /* 0x000000282c18723c */ /* 0x042ff00000001818 */
[C---:B------:R-:W-:Y:S01]  /*28c0*/  HMMA.16816.F32 R20, R44.reuse, R42, R20 ;  /* 0x0000002a2c14723c */ /* 0x040fe20000001814 */
[----:B------:R-:W-:Y:S07]  /*28d0*/  LDSM.16.M88.4 R40, [R77+0x13800] ;  /* 0x013800004d28783b */ /* 0x000fee0000000200 */
[C---:B-----5:R-:W-:Y:S08]  /*28e0*/  HMMA.16816.F32 R16, R44.reuse, R28, R16 ;  /* 0x0000001c2c10723c */ /* 0x060ff00000001810 */
[C---:B------:R-:W-:Y:S01]  /*28f0*/  HMMA.16816.F32 R12, R44.reuse, R30, R12 ;  /* 0x0000001e2c0c723c */ /* 0x040fe2000000180c */
[----:B------:R-:W1:Y:S07]  /*2900*/  LDSM.16.M88.4 R28, [R77+0x12800] ;  /* 0x012800004d1c783b */ /* 0x000e6e0000000200 */
[C---:B--2---:R-:W-:Y:S08]  /*2910*/  HMMA.16816.F32 R60, R44.reuse, R4, R60 ;  /* 0x000000042c3c723c */ /* 0x044ff0000000183c */
[C---:B------:R-:W-:Y:S01]  /*2920*/  HMMA.16816.F32 R68, R44.reuse, R6, R68 ;  /* 0x000000062c44723c */ /* 0x040fe20000001844 */
[----:B------:R-:W-:Y:S07]  /*2930*/  LDSM.16.M88.4 R4, [R230+0x12000] ;  /* 0x01200000e604783b */ /* 0x000fee0000000200 */
[C---:B---3--:R-:W-:Y:S01]  /*2940*/  HMMA.16816.F32 R64, R44.reuse, R36, R52 ;  /* 0x000000242c40723c */ /* 0x048fe20000001834 */
[----:B------:R-:W2:Y:S07]  /*2950*/  LDSM.16.M88.4 R52, [R79+0x4000] ;  /* 0x004000004f34783b */ /* 0x000eae0000000200 */
        /* <DEDUP_REMOVED lines=8> */
[----:B------:R-:W5:Y:S07]  /*29e0*/  LDSM.16.M88.4 R32, [R230+0x13000] ;  /* 0x01300000e620783b */ /* 0x000f6e0000000200 */
        /* <DEDUP_REMOVED lines=12> */
[----:B------:R-:W3:Y:S07]  /*2ab0*/  LDSM.16.M88.4 R36, [R81+UR5+0x14000] ;  /* 0x014000055124783b */ /* 0x000eee0008000200 */
[C---:B----4-:R-:W-:Y:S08]  /*2ac0*/  HMMA.16816.F32 R64, R52.reuse, R8, R64 ;  /* 0x000000083440723c */ /* 0x050ff00000001840 */
[C---:B------:R-:W-:Y:S01]  /*2ad0*/  HMMA.16816.F32 R48, R52.reuse, R10, R48 ;  /* 0x0000000a3430723c */ /* 0x040fe20000001830 */
[----:B------:R-:W4:Y:S07]  /*2ae0*/  LDSM.16.M88.4 R8, [R81+UR5+0x14800] ;  /* 0x014800055108783b */ /* 0x000f2e0008000200 */
[C---:B-----5:R-:W-:Y:S08]  /*2af0*/  HMMA.16816.F32 R60, R52.reuse, R32, R60 ;  /* 0x00000020343c723c */ /* 0x060ff0000000183c */
[----:B------:R-:W-:Y:S01]  /*2b00*/  HMMA.16816.F32 R68, R52, R34, R68 ;  /* 0x000000223444723c */ /* 0x000fe20000001844 */
[----:B------:R-:W5:Y:S04]  /*2b10*/  LDSM.16.M88.4 R32, [R81+UR5+0x15000] ;  /* 0x015000055120783b */ /* 0x000f680008000200 */
[----:B------:R-:W-:Y:S03]  /*2b20*/  LDSM.16.M88.4 R52, [R78+0x8000] ;  /* 0x008000004e34783b */ /* 0x000fe60000000200 */
[C---:B-1----:R-:W-:Y:S08]  /*2b30*/  HMMA.16816.F32 R24, R44.reuse, R28, R24 ;  /* 0x0000001c2c18723c */ /* 0x042ff00000001818 */
[C---:B------:R-:W-:Y:S01]  /*2b40*/  HMMA.16816.F32 R20, R44.reuse, R30, R20 ;  /* 0x0000001e2c14723c */ /* 0x040fe20000001814 */
[----:B------:R-:W-:Y:S07]  /*2b50*/  LDSM.16.M88.4 R28, [R81+UR5+0x15800] ;  /* 0x01580005511c783b */ /* 0x000fee0008000200 */
[C---:B------:R-:W-:Y:S08]  /*2b60*/  HMMA.16816.F32 R16, R44.reuse, R40, R16 ;  /* 0x000000282c10723c */ /* 0x040ff00000001810 */
[C---:B------:R-:W-:Y:S01]  /*2b70*/  HMMA.16816.F32 R12, R44.reuse, R42, R12 ;  /* 0x0000002a2c0c723c */ /* 0x040fe2000000180c */
[----:B------:R-:W-:Y:S07]  /*2b80*/  LDSM.16.M88.4 R40, [R77+0x15000] ;  /* 0x015000004d28783b */ /* 0x000fee0000000200 */
[C---:B--2---:R-:W-:Y:S08]  /*2b90*/  HMMA.16816.F32 R60, R44.reuse, R4, R60 ;  /* 0x000000042c3c723c */ /* 0x044ff0000000183c */
[----:B------:R-:W-:Y:S01]  /*2ba0*/  HMMA.16816.F32 R68, R44, R6, R68 ;  /* 0x000000062c44723c */ /* 0x000fe20000001844 */
[----:B------:R-:W-:Y:S07]  /*2bb0*/  LDSM.16.M88.4 R4, [R77+0x14000] ;  /* 0x014000004d04783b */ /* 0x000fee0000000200 */
[C---:B---3--:R-:W-:Y:S08]  /*2bc0*/  HMMA.16816.F32 R24, R56.reuse, R36, R24 ;  /* 0x000000243818723c */ /* 0x048ff00000001818 */
[C---:B------:R-:W-:Y:S01]  /*2bd0*/  HMMA.16816.F32 R20, R56.reuse, R38, R20 ;  /* 0x000000263814723c */ /* 0x040fe20000001814 */
[----:B------:R-:W1:Y:S07]  /*2be0*/  LDSM.16.M88.4 R36, [R80+0x8000] ;  /* 0x008000005024783b */ /* 0x000e6e0000000200 */
[C---:B----4-:R-:W-:Y:S08]  /*2bf0*/  HMMA.16816.F32 R16, R56.reuse, R8, R16 ;  /* 0x000000083810723c */ /* 0x050ff00000001810 */
[C---:B------:R-:W-:Y:S01]  /*2c00*/  HMMA.16816.F32 R12, R56.reuse, R10, R12 ;  /* 0x0000000a380c723c */ /* 0x040fe2000000180c */
[----:B------:R-:W2:Y:S07]  /*2c10*/  LDSM.16.M88.4 R8, [R77+0x14800] ;  /* 0x014800004d08783b */ /* 0x000eae0000000200 */
[C---:B-----5:R-:W-:Y:S08]  /*2c20*/  HMMA.16816.F32 R60, R56.reuse, R32, R60 ;  /* 0x00000020383c723c */ /* 0x060ff0000000183c */
[----:B------:R-:W-:Y:S01]  /*2c30*/  HMMA.16816.F32 R68, R56, R34, R68 ;  /* 0x000000223844723c */ /* 0x000fe20000001844 */
[----:B------:R-:W3:Y:S07]  /*2c40*/  LDSM.16.M88.4 R32, [R77+0x15800] ;  /* 0x015800004d20783b */ /* 0x000eee0000000200 */
[C---:B------:R-:W-:Y:S08]  /*2c50*/  HMMA.16816.F32 R64, R44.reuse, R72, R64 ;  /* 0x000000482c40723c */ /* 0x040ff00000001840 */
[----:B------:R-:W-:Y:S01]  /*2c60*/  HMMA.16816.F32 R48, R44, R74, R48 ;  /* 0x0000004a2c30723c */ /* 0x000fe20000001830 */
[----:B------:R-:W-:Y:S07]  /*2c70*/  LDSM.16.M88.4 R44, [R79+0x8000] ;  /* 0x008000004f2c783b */ /* 0x000fee0000000200 */
[----:B-1----:R-:W-:Y:S08]  /*2c80*/  HMMA.16816.F32 R24, R36, R4, R24 ;  /* 0x000000042418723c */ /* 0x002ff00000001818 */
[C---:B------:R-:W-:Y:S08]  /*2c90*/  HMMA.16816.F32 R64, R56.reuse, R28, R64 ;  /* 0x0000001c3840723c */ /* 0x040ff00000001840 */
[----:B------:R-:W-:Y:S01]  /*2ca0*/  HMMA.16816.F32 R48, R56, R30, R48 ;  /* 0x0000001e3830723c */ /* 0x000fe20000001830 */
[----:B------:R-:W1:Y:S04]  /*2cb0*/  LDSM.16.M88.4 R28, [R230+0x14000] ;  /* 0x01400000e61c783b */ /* 0x000e680000000200 */
[----:B------:R-:W-:Y:S03]  /*2cc0*/  LDSM.16.M88.4 R56, [R230+0x15800] ;  /* 0x01580000e638783b */ /* 0x000fe60000000200 */
[C---:B--2---:R-:W-:Y:S08]  /*2cd0*/  HMMA.16816.F32 R16, R36.reuse, R8, R16 ;  /* 0x000000082410723c */ /* 0x044ff00000001810 */
[C---:B------:R-:W-:Y:S01]  /*2ce0*/  HMMA.16816.F32 R12, R36.reuse, R10, R12 ;  /* 0x0000000a240c723c */ /* 0x040fe2000000180c */
[----:B------:R-:W2:Y:S07]  /*2cf0*/  LDSM.16.M88.4 R8, [R230+0x15000] ;  /* 0x01500000e608783b */ /* 0x000eae0000000200 */
[C---:B------:R-:W-:Y:S01]  /*2d00*/  HMMA.16816.F32 R20, R36.reuse, R6, R20 ;  /* 0x000000062414723c */ /* 0x040fe20000001814 */
[----:B------:R-:W4:Y:S07]  /*2d10*/  LDSM.16.M88.4 R4, [R230+0x14800] ;  /* 0x01480000e604783b */ /* 0x000f2e0000000200 */
[C---:B---3--:R-:W-:Y:S01]  /*2d20*/  HMMA.16816.F32 R72, R36.reuse, R32, R64 ;  /* 0x000000202448723c */ /* 0x048fe20000001840 */
[----:B------:R-:W-:Y:S07]  /*2d30*/  LDSM.16.M88.4 R64, [R2+0x14800] ;  /* 0x014800000240783b */ /* 0x000fee0000000200 */
[C---:B------:R-:W-:Y:S01]  /*2d40*/  HMMA.16816.F32 R48, R36.reuse, R34, R48 ;  /* 0x000000222430723c */ /* 0x040fe20000001830 */
[----:B------:R-:W3:Y:S07]  /*2d50*/  LDSM.16.M88.4 R32, [R2+0x15000] ;  /* 0x015000000220783b */ /* 0x000eee0000000200 */
[C---:B------:R-:W-:Y:S08]  /*2d60*/  HMMA.16816.F32 R60, R36.reuse, R40, R60 ;  /* 0x00000028243c723c */ /* 0x040ff0000000183c */
[----:B------:R-:W-:Y:S01]  /*2d70*/  HMMA.16816.F32 R68, R36, R42, R68 ;  /* 0x0000002a2444723c */ /* 0x000fe20000001844 */
[----:B------:R-:W5:Y:S04]  /*2d80*/  LDSM.16.M88.4 R40, [R2+0x14000] ;  /* 0x014000000228783b */ /* 0x000f680000000200 */
[----:B------:R-:W-:Y:S03]  /*2d90*/  LDSM.16.M88.4 R36, [R81+UR5+0x16800] ;  /* 0x016800055124783b */ /* 0x000fe60008000200 */
[C---:B-1----:R-:W-:Y:S08]  /*2da0*/  HMMA.16816.F32 R24, R44.reuse, R28, R24 ;  /* 0x0000001c2c18723c */ /* 0x042ff00000001818 */
[C---:B--2---:R-:W-:Y:S08]  /*2db0*/  HMMA.16816.F32 R60, R44.reuse, R8, R60 ;  /* 0x000000082c3c723c */ /* 0x044ff0000000183c */
[C---:B------:R-:W-:Y:S01]  /*2dc0*/  HMMA.16816.F32 R68, R44.reuse, R10, R68 ;  /* 0x0000000a2c44723c */ /* 0x040fe20000001844 */
[----:B------:R-:W-:Y:S07]  /*2dd0*/  LDSM.16.M88.4 R8, [R82+0xc000] ;  /* 0x00c000005208783b */ /* 0x000fee0000000200 */
[C---:B------:R-:W-:Y:S01]  /*2de0*/  HMMA.16816.F32 R20, R44.reuse, R30, R20 ;  /* 0x0000001e2c14723c */ /* 0x040fe20000001814 */
[----:B------:R-:W1:Y:S07]  /*2df0*/  LDSM.16.M88.4 R28, [R2+0x15800] ;  /* 0x01580000021c783b */ /* 0x000e6e0000000200 */
[C---:B----4-:R-:W-:Y:S08]  /*2e00*/  HMMA.16816.F32 R16, R44.reuse, R4, R16 ;  /* 0x000000042c10723c */ /* 0x050ff00000001810 */
[----:B------:R-:W-:Y:S01]  /*2e10*/  HMMA.16816.F32 R12, R44, R6, R12 ;  /* 0x000000062c0c723c */ /* 0x000fe2000000180c */
[----:B------:R-:W2:Y:S07]  /*2e20*/  LDSM.16.M88.4 R4, [R81+UR5+0x16000] ;  /* 0x016000055104783b */ /* 0x000eae0008000200 */
[C---:B---3--:R-:W-:Y:S08]  /*2e30*/  HMMA.16816.F32 R60, R52.reuse, R32, R60 ;  /* 0x00000020343c723c */ /* 0x048ff0000000183c */
[----:B------:R-:W-:Y:S01]  /*2e40*/  HMMA.16816.F32 R68, R52, R34, R68 ;  /* 0x000000223444723c */ /* 0x000fe20000001844 */
[----:B------:R-:W3:Y:S07]  /*2e50*/  LDSM.16.M88.4 R32, [R81+UR5+0x17000] ;  /* 0x017000055120783b */ /* 0x000eee0008000200 */
[C---:B------:R-:W-:Y:S08]  /*2e60*/  HMMA.16816.F32 R72, R44.reuse, R56, R72 ;  /* 0x000000382c48723c */ /* 0x040ff00000001848 */
[----:B------:R-:W-:Y:S01]  /*2e70*/  HMMA.16816.F32 R48, R44, R58, R48 ;  /* 0x0000003a2c30723c */ /* 0x000fe20000001830 */
[----:B------:R-:W-:Y:S04]  /*2e80*/  LDSM.16.M88.4 R44, [R230+0x16000] ;  /* 0x01600000e62c783b */ /* 0x000fe80000000200 */
[----:B------:R-:W-:Y:S03]  /*2e90*/  LDSM.16.M88.4 R56, [R230+0x16800] ;  /* 0x01680000e638783b */ /* 0x000fe60000000200 */
[C---:B-----5:R-:W-:Y:S08]  /*2ea0*/  HMMA.16816.F32 R24, R52.reuse, R40, R24 ;  /* 0x000000283418723c */ /* 0x060ff00000001818 */
[C---:B------:R-:W-:Y:S01]  /*2eb0*/  HMMA.16816.F32 R20, R52.reuse, R42, R20 ;  /* 0x0000002a3414723c */ /* 0x040fe20000001814 */
[----:B------:R-:W4:Y:S04]  /*2ec0*/  LDSM.16.M88.4 R40, [R81+UR5+0x17800] ;  /* 0x017800055128783b */ /* 0x000f280008000200 */
[----:B------:R-:W-:Y:S03]  /*2ed0*/  LDSM.16.M88.4 R80, [R80+0xc000] ;  /* 0x00c000005050783b */ /* 0x000fe60000000200 */
[C---:B------:R-:W-:Y:S08]  /*2ee0*/  HMMA.16816.F32 R16, R52.reuse, R64, R16 ;  /* 0x000000403410723c */ /* 0x040ff00000001810 */
[C---:B------:R-:W-:Y:S08]  /*2ef0*/  HMMA.16816.F32 R12, R52.reuse, R66, R12 ;  /* 0x00000042340c723c */ /* 0x040ff0000000180c */
[C---:B-1----:R-:W-:Y:S08]  /*2f00*/  HMMA.16816.F32 R72, R52.reuse, R28, R72 ;  /* 0x0000001c3448723c */ /* 0x042ff00000001848 */
[----:B------:R-:W-:Y:S01]  /*2f10*/  HMMA.16816.F32 R48, R52, R30, R48 ;  /* 0x0000001e3430723c */ /* 0x000fe20000001830 */
[----:B------:R-:W1:Y:S04]  /*2f20*/  LDSM.16.M88.4 R28, [R77+0x16000] ;  /* 0x016000004d1c783b */ /* 0x000e680000000200 */
[----:B------:R-:W-:Y:S03]  /*2f30*/  LDSM.16.M88.4 R52, [R79+0xc000] ;  /* 0x00c000004f34783b */ /* 0x000fe60000000200 */
        /* <DEDUP_REMOVED lines=11> */
[----:B------:R-:W4:Y:S07]  /*2ff0*/  LDSM.16.M88.4 R8, [R230+0x17000] ;  /* 0x01700000e608783b */ /* 0x000f2e0000000200 */
        /* <DEDUP_REMOVED lines=11> */
[----:B------:R-:W3:Y:S07]  /*30b0*/  LDSM.16.M88.4 R32, [R2+0x16800] ;  /* 0x016800000220783b */ /* 0x000eee0000000200 */
[C---:B------:R-:W-:Y:S08]  /*30c0*/  HMMA.16816.F32 R24, R52.reuse, R44, R24 ;  /* 0x0000002c3418723c */ /* 0x040ff00000001818 */
[----:B----4-:R-:W-:Y:S01]  /*30d0*/  HMMA.16816.F32 R60, R52, R8, R60 ;  /* 0x00000008343c723c */ /* 0x010fe2000000183c */
[----:B------:R-:W-:Y:S01]  /*30e0*/  IMAD.U32 R8, RZ, RZ, UR19 ;  /* 0x00000013ff087e24 */ /* 0x000fe2000f8e00ff */
[----:B------:R-:W-:-:S06]  /*30f0*/  SHF.R.U32.HI R9, RZ, 0x2, R165 ;  /* 0x00000002ff097819 */ /* 0x000fcc00000116a5 */
[----:B------:R-:W-:Y:S01]  /*3100*/  HMMA.16816.F32 R68, R52, R10, R68 ;  /* 0x0000000a3444723c */ /* 0x000fe20000001844 */
[----:B------:R-:W-:-:S07]  /*3110*/  LOP3.LUT R10, R167, 0x1f0, RZ, 0xc0, !PT ;  /* 0x000001f0a70a7812 */ /* 0x000fce00078ec0ff */
[C---:B------:R-:W-:Y:S08]  /*3120*/  HMMA.16816.F32 R16, R52.reuse, R56, R16 ;  /* 0x000000383410723c */ /* 0x040ff00000001810 */
[----:B-1----:R-:W-:Y:S01]  /*3130*/  HMMA.16816.F32 R72, R52, R28, R72 ;  /* 0x0000001c3448723c */ /* 0x002fe20000001848 */
[----:B------:R-:W-:Y:S02]  /*3140*/  IADD3 R28, PT, PT, R10, 0x1, R8 ;  /* 0x000000010a1c7810 */ /* 0x000fe40007ffe008 */
[----:B------:R-:W-:-:S02]  /*3150*/  LOP3.LUT R29, R9, 0x7, RZ, 0xc0, !PT ;  /* 0x00000007091d7812 */ /* 0x000fc400078ec0ff */
[----:B------:R-:W1:Y:S02]  /*3160*/  LDSM.16.M88.4 R8, [R2+0x17000] ;  /* 0x017000000208783b */ /* 0x000e640000000200 */
[----:B------:R-:W-:Y:S01]  /*3170*/  IADD3 R28, PT, PT, R28, -UR23, R29 ;  /* 0x800000171c1c7c10 */ /* 0x000fe2000fffe01d */
[----:B--2---:R-:W-:Y:S01]  /*3180*/  HMMA.16816.F32 R24, R4, R36, R24 ;  /* 0x000000240418723c */ /* 0x004fe20000001818 */
[----:B------:R-:W-:Y:S02]  /*3190*/  IMAD.U32 R36, RZ, RZ, UR4 ;  /* 0x00000004ff247e24 */ /* 0x000fe4000f8e00ff */
[--C-:B------:R-:W-:Y:S02]  /*31a0*/  IADD3 R197, PT, PT, R28, UR16, R196.reuse ;  /* 0x000000101cc57c10 */ /* 0x100fe4000fffe0c4 */
[----:B------:R-:W-:Y:S02]  /*31b0*/  LOP3.LUT R28, R227, UR4, RZ, 0xfc, !PT ;  /* 0x00000004e31c7c12 */ /* 0x000fe4000f8efcff */
[C---:B------:R-:W-:Y:S01]  /*31c0*/  VIADDMNMX R196, R197.reuse, 0x8, R196, PT ;  /* 0x00000008c5c47846 */ /* 0x040fe200038001c4 */
[----:B------:R-:W-:Y:S01]  /*31d0*/  HMMA.16816.F32 R20, R52, R46, R20 ;  /* 0x0000002e3414723c */ /* 0x000fe20000001814 */
[----:B------:R-:W-:-:S02]  /*31e0*/  VIMNMX R197, PT, PT, R197, UR22, PT ;  /* 0x00000016c5c57c48 */ /* 0x000fc4000bfe0100 */
[--C-:B------:R-:W-:Y:S02]  /*31f0*/  LOP3.LUT R29, R36, 0x1, R227.reuse, 0xfe, !PT ;  /* 0x00000001241d7812 */ /* 0x100fe400078efee3 */
[CC--:B------:R-:W-:Y:S02]  /*3200*/  ISETP.GE.AND P5, PT, R28.reuse, R197.reuse, PT ;  /* 0x000000c51c00720c */ /* 0x0c0fe40003fa6270 */
[-C--:B------:R-:W-:Y:S01]  /*3210*/  ISETP.GE.AND P1, PT, R28, R196.reuse, PT ;  /* 0x000000c41c00720c */ /* 0x080fe20003f26270 */
[----:B------:R-:W-:Y:S01]  /*3220*/  HMMA.16816.F32 R48, R52, R30, R48 ;  /* 0x0000001e3430723c */ /* 0x000fe20000001830 */
[C---:B------:R-:W-:Y:S02]  /*3230*/  ISETP.GE.AND P4, PT, R29.reuse, R197, PT ;  /* 0x000000c51d00720c */ /* 0x040fe40003f86270 */
[----:B------:R-:W-:Y:S02]  /*3240*/  ISETP.GE.AND P2, PT, R29, R196, PT ;  /* 0x000000c41d00720c */ /* 0x000fe40003f46270 */
[----:B------:R-:W-:-:S02]  /*3250*/  LOP3.LUT R37, R36, 0x8, R227, 0xfe, !PT ;  /* 0x0000000824257812 */ /* 0x000fc400078efee3 */
[----:B------:R-:W-:Y:S01]  /*3260*/  FSEL R26, R26, -INF , !P1 ;  /* 0xff8000001a1a7808 */ /* 0x000fe20004800000 */
[----:B---3--:R-:W-:Y:S01]  /*3270*/  HMMA.16816.F32 R28, R4, R32, R16 ;  /* 0x00000020041c723c */ /* 0x008fe20000001810 */
[----:B------:R-:W2:Y:S01]  /*3280*/  LDSM.16.M88.4 R16, [R2+0x17800] ;  /* 0x017800000210783b */ /* 0x000ea20000000200 */
[----:B------:R-:W-:Y:S01]  /*3290*/  LOP3.LUT R33, R36, 0x9, R227, 0xfe, !PT ;  /* 0x0000000924217812 */ /* 0x000fe200078efee3 */
[----:B------:R-:W-:-:S04]  /*32a0*/  DEPBAR.LE SB0, 0x0 ;  /* 0x000080000000791a */ /* 0x000fc80000000000 */
[-C--:B------:R-:W-:Y:S01]  /*32b0*/  ISETP.GE.AND P3, PT, R37, R197.reuse, PT ;  /* 0x000000c52500720c */ /* 0x080fe20003f66270 */
[----:B------:R-:W-:Y:S01]  /*32c0*/  HMMA.16816.F32 R12, R52, R58, R12 ;  /* 0x0000003a340c723c */ /* 0x000fe2000000180c */
[----:B------:R-:W-:Y:S02]  /*32d0*/  FSEL R32, R24, -INF , !P5 ;  /* 0xff80000018207808 */ /* 0x000fe40006800000 */
[C---:B------:R-:W-:Y:S02]  /*32e0*/  ISETP.GE.AND P5, PT, R33.reuse, R197, PT ;  /* 0x000000c52100720c */ /* 0x040fe40003fa6270 */
[-C--:B------:R-:W-:Y:S02]  /*32f0*/  ISETP.GE.AND P1, PT, R33, R196.reuse, PT ;  /* 0x000000c42100720c */ /* 0x080fe40003f26270 */
[----:B------:R-:W-:Y:S01]  /*3300*/  ISETP.GE.AND P0, PT, R37, R196, PT ;  /* 0x000000c42500720c */ /* 0x000fe20003f06270 */
[----:B------:R-:W-:Y:S01]  /*3310*/  HMMA.16816.F32 R20, R4, R38, R20 ;  /* 0x000000260414723c */ /* 0x000fe20000001814 */
[----:B------:R-:W-:-:S02]  /*3320*/  FSEL R33, R25, -INF , !P4 ;  /* 0xff80000019217808 */ /* 0x000fc40006000000 */
[----:B------:R-:W-:Y:S02]  /*3330*/  LOP3.LUT R24, R36, 0x11, R227, 0xfe, !PT ;  /* 0x0000001124187812 */ /* 0x000fe400078efee3 */
[----:B------:R-:W-:-:S03]  /*3340*/  FSEL R27, R27, -INF , !P2 ;  /* 0xff8000001b1b7808 */ /* 0x000fc60005000000 */
[----:B-1----:R-:W-:Y:S01]  /*3350*/  HMMA.16816.F32 R60, R4, R8, R60 ;  /* 0x00000008043c723c */ /* 0x002fe2000000183c */
[----:B------:R-:W-:-:S07]  /*3360*/  LOP3.LUT R9, R36, 0x19, R227, 0xfe, !PT ;  /* 0x0000001924097812 */ /* 0x000fce00078efee3 */
[C---:B------:R-:W-:Y:S01]  /*3370*/  HMMA.16816.F32 R12, R4.reuse, R34, R12 ;  /* 0x00000022040c723c */ /* 0x040fe2000000180c */
[--C-:B------:R-:W-:Y:S02]  /*3380*/  LOP3.LUT R34, R36, 0x10, R227.reuse, 0xfe, !PT ;  /* 0x0000001024227812 */ /* 0x100fe400078efee3 */
[----:B------:R-:W-:Y:S02]  /*3390*/  FSEL R25, R20, -INF , !P3 ;  /* 0xff80000014197808 */ /* 0x000fe40005800000 */
[----:B------:R-:W-:Y:S02]  /*33a0*/  LOP3.LUT R20, R36, 0x18, R227, 0xfe, !PT ;  /* 0x0000001824147812 */ /* 0x000fe400078efee3 */
[C---:B------:R-:W-:Y:S01]  /*33b0*/  ISETP.GE.AND P4, PT, R34.reuse, R197, PT ;  /* 0x000000c52200720c */ /* 0x040fe20003f86270 */
[----:B------:R-:W-:Y:S01]  /*33c0*/  HMMA.16816.F32 R68, R4, R10, R68 ;  /* 0x0000000a0444723c */ /* 0x000fe20000001844 */
[----:B------:R-:W-:Y:S02]  /*33d0*/  ISETP.GE.AND P2, PT, R34, R196, PT ;  /* 0x000000c42200720c */ /* 0x000fe40003f46270 */
[----:B------:R-:W-:-:S02]  /*33e0*/  FSEL R22, R22, -INF , !P0 ;  /* 0xff80000016167808 */ /* 0x000fc40004000000 */
[CC--:B------:R-:W-:Y:S01]  /*33f0*/  ISETP.GE.AND P3, PT, R24.reuse, R197.reuse, PT ;  /* 0x000000c51800720c */ /* 0x0c0fe20003f66270 */
[----:B------:R-:W-:Y:S01]  /*3400*/  BAR.SYNC.DEFER_BLOCKING 0x0 ;  /* 0x0000000000007b1d */ /* 0x000fe20000010000 */
[-C--:B------:R-:W-:Y:S01]  /*3410*/  ISETP.GE.AND P0, PT, R24, R196.reuse, PT ;  /* 0x000000c41800720c */ /* 0x080fe20003f06270 */
[C---:B--2---:R-:W-:Y:S01]  /*3420*/  HMMA.16816.F32 R72, R4.reuse, R16, R72 ;  /* 0x000000100448723c */ /* 0x044fe20000001848 */
[----:B------:R-:W-:Y:S02]  /*3430*/  FSEL R8, R21, -INF , !P5 ;  /* 0xff80000015087808 */ /* 0x000fe40006800000 */
[----:B------:R-:W-:Y:S02]  /*3440*/  FSEL R23, R23, -INF , !P1 ;  /* 0xff80000017177808 */ /* 0x000fe40004800000 */
[C---:B------:R-:W-:Y:S02]  /*3450*/  ISETP.GE.AND P1, PT, R20.reuse, R197, PT ;  /* 0x000000c51400720c */ /* 0x040fe40003f26270 */
[----:B------:R-:W-:Y:S01]  /*3460*/  ISETP.GE.AND P5, PT, R20, R196, PT ;  /* 0x000000c41400720c */ /* 0x000fe20003fa6270 */
[----:B------:R-:W-:Y:S01]  /*3470*/  HMMA.16816.F32 R48, R4, R18, R48 ;  /* 0x000000120430723c */ /* 0x000fe20000001830 */
[----:B------:R-:W-:-:S02]  /*3480*/  LOP3.LUT R11, R36, 0x20, R227, 0xfe, !PT ;  /* 0x00000020240b7812 */ /* 0x000fc400078efee3 */
[----:B------:R-:W-:Y:S02]  /*3490*/  FSEL R20, R28, -INF , !P4 ;  /* 0xff8000001c147808 */ /* 0x000fe40006000000 */
[----:B------:R-:W-:Y:S02]  /*34a0*/  FSEL R24, R30, -INF , !P2 ;  /* 0xff8000001e187808 */ /* 0x000fe40005000000 */
[C---:B------:R-:W-:Y:S02]  /*34b0*/  ISETP.GE.AND P4, PT, R9.reuse, R197, PT ;  /* 0x000000c50900720c */ /* 0x040fe40003f86270 */
[----:B------:R-:W-:Y:S02]  /*34c0*/  ISETP.GE.AND P2, PT, R9, R196, PT ;  /* 0x000000c40900720c */ /* 0x000fe40003f46270 */
[----:B------:R-:W-:Y:S02]  /*34d0*/  FSEL R21, R29, -INF , !P3 ;  /* 0xff8000001d157808 */ /* 0x000fe40005800000 */
[----:B------:R-:W-:-:S02]  /*34e0*/  FSEL R9, R31, -INF , !P0 ;  /* 0xff8000001f097808 */ /* 0x000fc40004000000 */
[C---:B------:R-:W-:Y:S02]  /*34f0*/  ISETP.GE.AND P0, PT, R11.reuse, R197, PT ;  /* 0x000000c50b00720c */ /* 0x040fe40003f06270 */
[----:B------:R-:W-:Y:S02]  /*3500*/  ISETP.GE.AND P3, PT, R11, R196, PT ;  /* 0x000000c40b00720c */ /* 0x000fe40003f66270 */
[----:B------:R-:W-:Y:S02]  /*3510*/  FSEL R11, R14, -INF , !P5 ;  /* 0xff8000000e0b7808 */ /* 0x000fe40006800000 */
[C-C-:B------:R-:W-:Y:S02]  /*3520*/  LOP3.LUT R10, R36.reuse, 0x21, R227.reuse, 0xfe, !PT ;  /* 0x00000021240a7812 */ /* 0x140fe400078efee3 */
[----:B------:R-:W-:Y:S02]  /*3530*/  LOP3.LUT R14, R36, 0x29, R227, 0xfe, !PT ;  /* 0x00000029240e7812 */ /* 0x000fe400078efee3 */
[----:B------:R-:W-:-:S02]  /*3540*/  FMNMX3.FTZ R6, R32, R33, R25, !PT ;  /* 0x0000002120067276 */ /* 0x000fc40007810019 */
[----:B------:R-:W-:Y:S02]  /*3550*/  FSEL R12, R12, -INF , !P1 ;  /* 0xff8000000c0c7808 */ /* 0x000fe40004800000 */
[----:B------:R-:W-:Y:S02]  /*3560*/  FSEL R202, R60, -INF , !P0 ;  /* 0xff8000003cca7808 */ /* 0x000fe40004000000 */
[----:B------:R-:W-:Y:S02]  /*3570*/  FSEL R209, R62, -INF , !P3 ;  /* 0xff8000003ed17808 */ /* 0x000fe40005800000 */
[-C--:B------:R-:W-:Y:S02]  /*3580*/  ISETP.GE.AND P1, PT, R10, R197.reuse, PT ;  /* 0x000000c50a00720c */ /* 0x080fe40003f26270 */
[----:B------:R-:W-:Y:S02]  /*3590*/  LOP3.LUT R16, R36, 0x28, R227, 0xfe, !PT ;  /* 0x0000002824107812 */ /* 0x000fe400078efee3 */
[----:B------:R-:W-:-:S02]  /*35a0*/  ISETP.GE.AND P0, PT, R14, R197, PT ;  /* 0x000000c50e00720c */ /* 0x000fc40003f06270 */
[----:B------:R-:W-:Y:S02]  /*35b0*/  ISETP.GE.AND P3, PT, R14, R196, PT ;  /* 0x000000c40e00720c */ /* 0x000fe40003f66270 */
[----:B------:R-:W-:Y:S02]  /*35c0*/  FMNMX3.FTZ R6, R6, R8, R20, !PT ;  /* 0x0000000806067276 */ /* 0x000fe40007810014 */
[----:B------:R-:W-:Y:S02]  /*35d0*/  LOP3.LUT R14, R36, 0x30, R227, 0xfe, !PT ;  /* 0x00000030240e7812 */ /* 0x000fe400078efee3 */
[----:B------:R-:W-:Y:S02]  /*35e0*/  ISETP.GE.AND P5, PT, R10, R196, PT ;  /* 0x000000c40a00720c */ /* 0x000fe40003fa6270 */
[----:B------:R-:W-:Y:S02]  /*35f0*/  FSEL R10, R15, -INF , !P2 ;  /* 0xff8000000f0a7808 */ /* 0x000fe40005000000 */
[----:B------:R-:W-:-:S02]  /*3600*/  FSEL R13, R13, -INF , !P4 ;  /* 0xff8000000d0d7808 */ /* 0x000fc40006000000 */
[----:B------:R-:W-:Y:S02]  /*3610*/  ISETP.GE.AND P2, PT, R16, R197, PT ;  /* 0x000000c51000720c */ /* 0x000fe40003f46270 */
[----:B------:R-:W-:Y:S02]  /*3620*/  FSEL R203, R61, -INF , !P1 ;  /* 0xff8000003dcb7808 */ /* 0x000fe40004800000 */
[----:B------:R-:W-:Y:S02]  /*3630*/  FMNMX3.FTZ R6, R6, R21, R12, !PT ;  /* 0x0000001506067276 */ /* 0x000fe4000781000c */
[----:B------:R-:W-:Y:S02]  /*3640*/  ISETP.GE.AND P1, PT, R14, R197, PT ;  /* 0x000000c50e00720c */ /* 0x000fe40003f26270 */
[C-C-:B------:R-:W-:Y:S02]  /*3650*/  LOP3.LUT R4, R36.reuse, 0x38, R227.reuse, 0xfe, !PT ;  /* 0x0000003824047812 */ /* 0x140fe400078efee3 */
[----:B------:R-:W-:-:S02]  /*3660*/  LOP3.LUT R5, R36, 0x31, R227, 0xfe, !PT ;  /* 0x0000003124057812 */ /* 0x000fc400078efee3 */
[----:B------:R-:W-:Y:S02]  /*3670*/  FSEL R204, R68, -INF , !P2 ;  /* 0xff80000044cc7808 */ /* 0x000fe40005000000 */
[----:B------:R-:W-:Y:S02]  /*3680*/  FMNMX3.FTZ R6, R6, R13, R202, !PT ;  /* 0x0000000d06067276 */ /* 0x000fe400078100ca */
[----:B------:R-:W-:Y:S02]  /*3690*/  FSEL R235, R72, -INF , !P1 ;  /* 0xff80000048eb7808 */ /* 0x000fe40004800000 */
[----:B------:R-:W-:Y:S02]  /*36a0*/  FSEL R205, R69, -INF , !P0 ;  /* 0xff80000045cd7808 */ /* 0x000fe40004000000 */
[-C--:B------:R-:W-:Y:S02]  /*36b0*/  ISETP.GE.AND P1, PT, R4, R197.reuse, PT ;  /* 0x000000c50400720c */ /* 0x080fe40003f26270 */
[----:B------:R-:W-:-:S02]  /*36c0*/  ISETP.GE.AND P0, PT, R5, R197, PT ;  /* 0x000000c50500720c */ /* 0x000fc40003f06270 */
[----:B------:R-:W-:Y:S02]  /*36d0*/  LOP3.LUT R36, R36, 0x39, R227, 0xfe, !PT ;  /* 0x0000003924247812 */ /* 0x000fe400078efee3 */
[----:B------:R-:W-:Y:S02]  /*36e0*/  FMNMX3.FTZ R6, R6, R203, R204, !PT ;  /* 0x000000cb06067276 */ /* 0x000fe400078100cc */
[----:B------:R-:W-:Y:S02]  /*36f0*/  FSEL R231, R48, -INF , !P1 ;  /* 0xff80000030e77808 */ /* 0x000fe40004800000 */
[----:B------:R-:W-:Y:S02]  /*3700*/  FSEL R232, R73, -INF , !P0 ;  /* 0xff80000049e87808 */ /* 0x000fe40004000000 */
[----:B------:R-:W-:Y:S02]  /*3710*/  ISETP.GE.AND P1, PT, R5, R196, PT ;  /* 0x000000c40500720c */ /* 0x000fe40003f26270 */
[----:B------:R-:W-:-:S02]  /*3720*/  ISETP.GE.AND P0, PT, R36, R197, PT ;  /* 0x000000c52400720c */ /* 0x000fc40003f06270 */
[----:B------:R-:W-:Y:S02]  /*3730*/  FMNMX3.FTZ R5, R6, R205, R235, !PT ;  /* 0x000000cd06057276 */ /* 0x000fe400078100eb */
[----:B------:R-:W-:Y:S02]  /*3740*/  ISETP.GE.AND P2, PT, R14, R196, PT ;  /* 0x000000c40e00720c */ /* 0x000fe40003f46270 */
[----:B------:R-:W-:Y:S02]  /*3750*/  FSEL R226, R49, -INF , !P0 ;  /* 0xff80000031e27808 */ /* 0x000fe40004000000 */
[----:B------:R-:W-:Y:S02]  /*3760*/  FMNMX3.FTZ R14, R26, R27, R22, !PT ;  /* 0x0000001b1a0e7276 */ /* 0x000fe40007810016 */
[----:B------:R-:W-:Y:S02]  /*3770*/  FMNMX3.FTZ R5, R5, R232, R231, !PT ;  /* 0x000000e805057276 */ /* 0x000fe400078100e7 */
[----:B------:R-:W-:-:S02]  /*3780*/  ISETP.GE.AND P4, PT, R16, R196, PT ;  /* 0x000000c41000720c */ /* 0x000fc40003f86270 */
[----:B------:R-:W-:Y:S02]  /*3790*/  FMNMX3.FTZ R14, R14, R23, R24, !PT ;  /* 0x000000170e0e7276 */ /* 0x000fe40007810018 */
        /* <DEDUP_REMOVED lines=11> */
[----:B------:R-:W-:-:S02]  /*3850*/  MOV R6, UR4 ;  /* 0x0000000400067c02 */ /* 0x000fc40008000f00 */
[----:B------:R-:W-:-:S04]  /*3860*/  LEA R16, P0, R18, R217, 0x1 ;  /* 0x000000d912107211 */ /* 0x000fc800078008ff */
[-C--:B------:R-:W-:Y:S02]  /*3870*/  LEA.HI.X R17, R18, R216.reuse, R6, 0x1, P0 ;  /* 0x000000d812117211 */ /* 0x080fe400000f0c06 */
[C---:B------:R-:W-:Y:S02]  /*3880*/  LEA R18, P0, R7.reuse, R217, 0x1 ;  /* 0x000000d907127211 */ /* 0x040fe400078008ff */
[----:B------:R-:W-:Y:S01]  /*3890*/  MOV R6, UR28 ;  /* 0x0000001c00067c02 */ /* 0x000fe20008000f00 */
[----:B------:R-:W-:Y:S01]  /*38a0*/  @!PT LDS RZ, [RZ] ;  /* 0x00000000fffff984 */ /* 0x000fe20000000800 */
[----:B------:R-:W-:Y:S01]  /*38b0*/  @!PT LDS RZ, [RZ] ;  /* 0x00000000fffff984 */ /* 0x000fe20000000800 */
[----:B------:R-:W-:Y:S01]  /*38c0*/  @!PT LDS RZ, [RZ] ;  /* 0x00000000fffff984 */ /* 0x000fe20000000800 */
        /* <DEDUP_REMOVED lines=10> */
.L_x_846:
[----:B------:R-:W2:Y:S01]  /*3970*/  S2R R6, SR_CTAID.X ;  /* 0x0000000000067919 */ /* 0x000ea20000002500 */
[----:B------:R-:W-:Y:S01]  /*3980*/  ISETP.GE.AND P0, PT, R4, R196, PT ;  /* 0x000000c40400720c */ /* 0x000fe20003f06270 */
[----:B------:R-:W3:Y:S01]  /*3990*/  LDCU UR4, c[0x0][0x3e0] ;  /* 0x00007c00ff0477ac */ /* 0x000ee20008000800 */
[----:B------:R-:W-:Y:S01]  /*39a0*/  FMNMX3.FTZ R7, R14, R9, R11, !PT ;  /* 0x000000090e077276 */ /* 0x000fe2000781000b */
[----:B------:R-:W4:Y:S01]  /*39b0*/  SHFL.BFLY PT, R4, R5, 0x2, 0x1f ;  /* 0x0c401f0005047f89 */ /* 0x000f2200000e0000 */
[----:B------:R-:W-:Y:S01]  /*39c0*/  FSEL R211, R63, -INF , !P5 ;  /* 0xff8000003fd37808 */ /* 0x000fe20006800000 */
[----:B------:R-:W-:Y:S01]  /*39d0*/  USHF.L.U32 UR6, UR12, 0x1, URZ ;  /* 0x000000010c067899 */ /* 0x000fe200080006ff */
[----:B------:R-:W-:Y:S01]  /*39e0*/  FSEL R206, R70, -INF , !P4 ;  /* 0xff80000046ce7808 */ /* 0x000fe20006000000 */
[----:B------:R-:W-:Y:S01]  /*39f0*/  UIADD3 UR26, UPT, UPT, UR25, 0x76cf5d0a, URZ ;  /* 0x76cf5d0a191a7890 */ /* 0x000fe2000fffe0ff */
[----:B------:R-:W-:Y:S01]  /*3a00*/  FMNMX3.FTZ R7, R7, R10, R209, !PT ;  /* 0x0000000a07077276 */ /* 0x000fe200078100d1 */
[----:B------:R-:W-:Y:S01]  /*3a10*/  UIADD3 UR23, UPT, UPT, UR25, 0x32370b8f, URZ ;  /* 0x32370b8f19177890 */ /* 0x000fe2000fffe0ff */
[----:B------:R-:W-:Y:S01]  /*3a20*/  FSEL R207, R71, -INF , !P3 ;  /* 0xff80000047cf7808 */ /* 0x000fe20005800000 */
[----:B------:R-:W-:Y:S01]  /*3a30*/  UIADD3 UR16, UPT, UPT, UR24, -0x255992d5, URZ ;  /* 0xdaa66d2b18107890 */ /* 0x000fe2000fffe0ff */
[----:B------:R-:W-:Y:S01]  /*3a40*/  FSEL R210, R74, -INF , !P2 ;  /* 0xff8000004ad27808 */ /* 0x000fe20005000000 */
[----:B------:R-:W-:Y:S01]  /*3a50*/  UIADD3 UR13, UPT, UPT, UR24, 0x78dde6e4, URZ ;  /* 0x78dde6e4180d7890 */ /* 0x000fe2000fffe0ff */
[----:B------:R-:W-:Y:S01]  /*3a60*/  FMNMX3.FTZ R7, R7, R211, R206, !PT ;  /* 0x000000d307077276 */ /* 0x000fe200078100ce */
[----:B------:R-:W5:Y:S01]  /*3a70*/  LDC R172, c[0x0][0x4f8] ;  /* 0x00013e00ffac7b82 */ /* 0x000f620000000800 */
[----:B------:R-:W-:Y:S01]  /*3a80*/  ISETP.GE.AND P4, PT, R36, R196, PT ;  /* 0x000000c42400720c */ /* 0x000fe20003f86270 */
[----:B------:R-:W-:Y:S01]  /*3a90*/  UIADD3 UR19, UPT, UPT, UR25, -0x56f99767, URZ ;  /* 0xa906689919137890 */ /* 0x000fe2000fffe0ff */
[----:B------:R-:W-:Y:S01]  /*3aa0*/  FSEL R208, R75, -INF , !P1 ;  /* 0xff8000004bd07808 */ /* 0x000fe20004800000 */
[----:B---3--:R-:W-:Y:S01]  /*3ab0*/  UIMAD UR4, UR18, UR4, UR17 ;  /* 0x00000004120472a4 */ /* 0x008fe2000f8e0211 */
[----:B------:R-:W-:Y:S01]  /*3ac0*/  FSEL R175, R50, -INF , !P0 ;  /* 0xff80000032af7808 */ /* 0x000fe20004000000 */
[----:B------:R-:W-:Y:S01]  /*3ad0*/  UIADD3 UR18, UPT, UPT, UR24, -0x61c88647, URZ ;  /* 0x9e3779b918127890 */ /* 0x000fe2000fffe0ff */
[----:B------:R-:W-:Y:S01]  /*3ae0*/  FMNMX3.FTZ R7, R7, R207, R210, !PT ;  /* 0x000000cf07077276 */ /* 0x000fe200078100d2 */
[----:B------:R-:W-:Y:S01]  /*3af0*/  USHF.L.U32 UR4, UR4, 0x5, URZ ;  /* 0x0000000504047899 */ /* 0x000fe200080006ff */
[----:B------:R-:W-:Y:S01]  /*3b00*/  FSEL R174, R51, -INF , !P4 ;  /* 0xff80000033ae7808 */ /* 0x000fe20006000000 */
[----:B------:R-:W-:Y:S01]  /*3b10*/  UIADD3 UR17, UPT, UPT, UR24, 0x3c6ef372, URZ ;  /* 0x3c6ef37218117890 */ /* 0x000fe2000fffe0ff */
[----:B------:R-:W-:Y:S01]  /*3b20*/  FMNMX3.FTZ R7, R7, R208, R175, !PT ;  /* 0x000000d007077276 */ /* 0x000fe200078100af */
[----:B------:R-:W-:Y:S01]  /*3b30*/  USHF.R.S32.HI UR7, URZ, 0x1f, UR4 ;  /* 0x0000001fff077899 */ /* 0x000fe20008011404 */
[----:B----4-:R-:W-:Y:S01]  /*3b40*/  FMNMX.FTZ R5, R5, R4, !PT ;  /* 0x0000000405057209 */ /* 0x010fe20007810000 */
[----:B------:R-:W-:Y:S01]  /*3b50*/  UIADD3 UR22, UPT, UPT, UR25, -0x126145ec, URZ ;  /* 0xed9eba1419167890 */ /* 0x000fe2000fffe0ff */
[----:B------:R-:W-:Y:S01]  /*3b60*/  FMNMX.FTZ R7, R174, R7, !PT ;  /* 0x00000007ae077209 */ /* 0x000fe20007810000 */
[----:B------:R-:W-:Y:S01]  /*3b70*/  UIADD3 UR9, UPT, UPT, UR24, -0x4ab325aa, URZ ;  /* 0xb54cda5618097890 */ /* 0x000fe2000fffe0ff */
[----:B------:R-:W-:Y:S01]  /*3b80*/  SHF.R.U32.HI R14, RZ, 0x5, R165 ;  /* 0x00000005ff0e7819 */ /* 0x000fe200000116a5 */
[----:B------:R-:W3:Y:S01]  /*3b90*/  SHFL.BFLY PT, R164, R5, 0x1, 0x1f ;  /* 0x0c201f0005a47f89 */ /* 0x000ee200000e0000 */
[----:B------:R-:W-:Y:S01]  /*3ba0*/  LOP3.LUT R224, R165, 0x1f, RZ, 0xc0, !PT ;  /* 0x0000001fa5e07812 */ /* 0x000fe200078ec0ff */
[----:B------:R-:W-:Y:S01]  /*3bb0*/  UIADD3 UR12, UPT, UPT, UR24, 0x1715609d, URZ ;  /* 0x1715609d180c7890 */ /* 0x000fe2000fffe0ff */
[----:B------:R-:W-:Y:S01]  /*3bc0*/  LOP3.LUT R213, R177, 0x200, R0, 0xf8, !PT ;  /* 0x00000200b1d57812 */ /* 0x000fe200078ef800 */
[----:B------:R-:W4:Y:S01]  /*3bd0*/  SHFL.BFLY PT, R4, R7, 0x2, 0x1f ;  /* 0x0c401f0007047f89 */ /* 0x000f2200000e0000 */
[----:B--2---:R-:W-:Y:S01]  /*3be0*/  IMAD R6, R6, 0x8, R14 ;  /* 0x0000000806067824 */ /* 0x004fe200078e020e */
[----:B------:R-:W-:Y:S01]  /*3bf0*/  IADD3 R224, P1, P0, R76, UR4, R224 ;  /* 0x000000044ce07c10 */ /* 0x000fe2000f83e0e0 */
[----:B------:R-:W2:Y:S01]  /*3c00*/  LDCU UR4, c[0x0][0x45c] ;  /* 0x00008b80ff0477ac */ /* 0x000ea20008000800 */
[----:B-----5:R-:W-:Y:S01]  /*3c10*/  LOP3.LUT R172, R172, 0xff, RZ, 0xc0, !PT ;  /* 0x000000ffacac7812 */ /* 0x020fe200078ec0ff */
[----:B------:R-:W-:Y:S01]  /*3c20*/  IMAD.WIDE.U32 R228, R6, -0x326172a9, RZ ;  /* 0xcd9e8d5706e47825 */ /* 0x000fe200078e00ff */
[----:B------:R-:W-:Y:S01]  /*3c30*/  IADD3.X R222, PT, PT, R3, UR7, RZ, P1, P0 ;  /* 0x0000000703de7c10 */ /* 0x000fe20008fe04ff */
[----:B------:R-:W-:Y:S01]  /*3c40*/  UIADD3 UR7, UPT, UPT, UR25, -0x4498517b, URZ ;  /* 0xbb67ae8519077890 */ /* 0x000fe2000fffe0ff */
[----:B------:R-:W-:Y:S01]  /*3c50*/  LEA R201, R213, UR5, 0x1 ;  /* 0x00000005d5c97c11 */ /* 0x000fe2000f8e08ff */
[----:B------:R-:W-:Y:S01]  /*3c60*/  IMAD.WIDE.U32 R224, R224, -0x2daee0ad, RZ ;  /* 0xd2511f53e0e07825 */ /* 0x000fe200078e00ff */
[----:B------:R-:W-:-:S03]  /*3c70*/  LOP3.LUT R222, R222, UR24, R229, 0x96, !PT ;  /* 0x00000018dede7c12 */ /* 0x000fc6000f8e96e5 */
[----:B------:R-:W-:Y:S01]  /*3c80*/  IMAD.U32 R6, RZ, RZ, UR6 ;  /* 0x00000006ff067e24 */ /* 0x000fe2000f8e00ff */
[----:B------:R-:W-:Y:S01]  /*3c90*/  LDSM.16.MT88.4 R156, [R201+0x18000] ;  /* 0x01800000c99c783b */ /* 0x000fe20000004200 */
[----:B------:R-:W-:Y:S01]  /*3ca0*/  IMAD.WIDE.U32 R222, R222, -0x2daee0ad, RZ ;  /* 0xd2511f53dede7825 */ /* 0x000fe200078e00ff */
[----:B------:R-:W-:Y:S02]  /*3cb0*/  UIADD3 UR6, UPT, UPT, UR6, 0x1, URZ ;  /* 0x0000000106067890 */ /* 0x000fe4000fffe0ff */
[----:B------:R-:W-:Y:S01]  /*3cc0*/  LOP3.LUT R6, R6, UR25, R225, 0x96, !PT ;  /* 0x0000001906067c12 */ /* 0x000fe2000f8e96e1 */
[----:B------:R-:W-:Y:S01]  /*3cd0*/  IMAD R172, R172, 0x10000, R172 ;  /* 0x00010000acac7824 */ /* 0x000fe200078e02ac */
[----:B------:R-:W-:Y:S01]  /*3ce0*/  LOP3.LUT R220, R224, UR7, R223, 0x96, !PT ;  /* 0x00000007e0dc7c12 */ /* 0x000fe2000f8e96df */
[----:B------:R-:W-:Y:S01]  /*3cf0*/  IMAD.IADD R200, R188, 0x1, R201 ;  /* 0x00000001bcc87824 */ /* 0x000fe200078e02c9 */
[----:B---3--:R-:W-:Y:S01]  /*3d00*/  FMNMX.FTZ R164, R5, R164, !PT ;  /* 0x000000a405a47209 */ /* 0x008fe20007810000 */
[----:B------:R-:W-:Y:S01]  /*3d10*/  LDSM.16.MT88.4 R64, [R201+0x1a000] ;  /* 0x01a00000c940783b */ /* 0x000fe20000004200 */
[----:B----4-:R-:W-:Y:S01]  /*3d20*/  FMNMX.FTZ R4, R7, R4, !PT ;  /* 0x0000000407047209 */ /* 0x010fe20007810000 */
[----:B------:R-:W-:Y:S01]  /*3d30*/  IMAD.WIDE.U32 R6, R6, -0x326172a9, RZ ;  /* 0xcd9e8d5706067825 */ /* 0x000fe200078e00ff */
[----:B------:R-:W-:-:S03]  /*3d40*/  FSETP.NEU.FTZ.AND P0, PT, R164, -INF , PT ;  /* 0xff800000a400780b */ /* 0x000fc60003f1d000 */
[----:B--2---:R-:W-:Y:S01]  /*3d50*/  FMUL.FTZ R219, R164, UR4 ;  /* 0x00000004a4db7c20 */ /* 0x004fe20008410000 */
[----:B------:R-:W-:Y:S01]  /*3d60*/  LDSM.16.MT88.4 R96, [R201+0x1c000] ;  /* 0x01c00000c960783b */ /* 0x000fe20000004200 */
[----:B------:R-:W-:Y:S01]  /*3d70*/  IMAD.WIDE.U32 R220, R220, -0x326172a9, RZ ;  /* 0xcd9e8d57dcdc7825 */ /* 0x000fe200078e00ff */
[----:B------:R-:W-:Y:S01]  /*3d80*/  LOP3.LUT R14, R228, UR18, R7, 0x96, !PT ;  /* 0x00000012e40e7c12 */ /* 0x000fe2000f8e9607 */
[----:B------:R-:W-:Y:S01]  /*3d90*/  UIADD3 UR7, UPT, UPT, UR25, 0x646e171e, URZ ;  /* 0x646e171e19077890 */ /* 0x000fe2000fffe0ff */
[----:B------:R-:W2:Y:S01]  /*3da0*/  SHFL.BFLY PT, R3, R4, 0x1, 0x1f ;  /* 0x0c201f0004037f89 */ /* 0x000ea200000e0000 */
[----:B------:R-:W-:Y:S01]  /*3db0*/  FSEL R219, R219, RZ, P0 ;  /* 0x000000ffdbdb7208 */ /* 0x000fe20000000000 */
[----:B------:R-:W-:Y:S01]  /*3dc0*/  IMAD.IADD R195, R234, 0x1, R200 ;  /* 0x00000001eac37824 */ /* 0x000fe200078e02c8 */
[----:B------:R-:W-:Y:S01]  /*3dd0*/  LOP3.LUT R6, R6, UR17, R221, 0x96, !PT ;  /* 0x0000001106067c12 */ /* 0x000fe2000f8e96dd */
[----:B------:R-:W-:Y:S01]  /*3de0*/  IMAD.WIDE.U32 R14, R14, -0x2daee0ad, RZ ;  /* 0xd2511f530e0e7825 */ /* 0x000fe200078e00ff */
[----:B------:R-:W-:Y:S03]  /*3df0*/  LDSM.16.MT88.4 R128, [R201+0x1e000] ;  /* 0x01e00000c980783b */ /* 0x000fe60000004200 */
[--C-:B------:R-:W-:Y:S01]  /*3e00*/  FFMA.FTZ R194, R32, UR4, -R219.reuse ;  /* 0x0000000420c27c23 */ /* 0x100fe200080108db */
[----:B------:R-:W-:Y:S01]  /*3e10*/  FFMA.FTZ R193, R33, UR4, -R219 ;  /* 0x0000000421c17c23 */ /* 0x000fe200080108db */
[----:B------:R-:W-:Y:S01]  /*3e20*/  IMAD.WIDE.U32 R6, R6, -0x2daee0ad, RZ ;  /* 0xd2511f5306067825 */ /* 0x000fe200078e00ff */
[----:B------:R-:W-:-:S03]  /*3e30*/  LOP3.LUT R5, R222, UR26, R15, 0x96, !PT ;  /* 0x0000001ade057c12 */ /* 0x000fc6000f8e960f */
[--C-:B------:R-:W-:Y:S01]  /*3e40*/  FFMA.FTZ R192, R25, UR4, -R219.reuse ;  /* 0x0000000419c07c23 */ /* 0x100fe200080108db */
[----:B------:R-:W-:Y:S01]  /*3e50*/  FFMA.FTZ R189, R8, UR4, -R219 ;  /* 0x0000000408bd7c23 */ /* 0x000fe200080108db */
[----:B------:R-:W-:Y:S01]  /*3e60*/  MUFU.EX2 R194, R194 ;  /* 0x000000c200c27308 */ /* 0x000fe20000000800 */
[----:B------:R-:W-:Y:S01]  /*3e70*/  LOP3.LUT R14, R14, UR23, R7, 0x96, !PT ;  /* 0x000000170e0e7c12 */ /* 0x000fe2000f8e9607 */
[----:B-1----:R-:W-:-:S04]  /*3e80*/  IMAD.WIDE.U32 R18, R5, -0x326172a9, RZ ;  /* 0xcd9e8d5705127825 */ /* 0x002fc800078e00ff */
[--C-:B------:R-:W-:Y:S01]  /*3e90*/  FFMA.FTZ R187, R20, UR4, -R219.reuse ;  /* 0x0000000414bb7c23 */ /* 0x100fe200080108db */
[--C-:B------:R-:W-:Y:S01]  /*3ea0*/  FFMA.FTZ R184, R21, UR4, -R219.reuse ;  /* 0x0000000415b87c23 */ /* 0x100fe200080108db */
[----:B------:R-:W-:Y:S01]  /*3eb0*/  FFMA.FTZ R183, R12, UR4, -R219 ;  /* 0x000000040cb77c23 */ /* 0x000fe200080108db */
[----:B------:R-:W-:Y:S01]  /*3ec0*/  IMAD.WIDE.U32 R14, R14, -0x326172a9, RZ ;  /* 0xcd9e8d570e0e7825 */ /* 0x000fe200078e00ff */
[----:B------:R-:W-:Y:S01]  /*3ed0*/  LOP3.LUT R16, R220, UR16, R19, 0x96, !PT ;  /* 0x00000010dc107c12 */ /* 0x000fe2000f8e9613 */
[----:B------:R-:W1:Y:S02]  /*3ee0*/  MUFU.EX2 R193, R193 ;  /* 0x000000c100c17308 */ /* 0x000e640000000800 */
[----:B------:R-:W-:Y:S01]  /*3ef0*/  FFMA.FTZ R180, R13, UR4, -R219 ;  /* 0x000000040db47c23 */ /* 0x000fe200080108db */
[----:B------:R-:W-:Y:S01]  /*3f00*/  IMAD.IADD R8, R234, 0x1, R201 ;  /* 0x00000001ea087824 */ /* 0x000fe200078e02c9 */
[----:B------:R-:W-:Y:S01]  /*3f10*/  LDSM.16.MT88.4 R48, [R200+0x18000] ;  /* 0x01800000c830783b */ /* 0x000fe20000004200 */
[----:B--2---:R-:W-:Y:S01]  /*3f20*/  FMNMX.FTZ R3, R4, R3, !PT ;  /* 0x0000000304037209 */ /* 0x004fe20007810000 */
[----:B------:R-:W-:Y:S01]  /*3f30*/  IMAD.WIDE.U32 R16, R16, -0x2daee0ad, RZ ;  /* 0xd2511f5310107825 */ /* 0x000fe200078e00ff */
[----:B------:R-:W-:Y:S01]  /*3f40*/  LOP3.LUT R4, R18, UR13, R15, 0x96, !PT ;  /* 0x0000000d12047c12 */ /* 0x000fe2000f8e960f */
[----:B------:R-:W-:Y:S01]  /*3f50*/  LDSM.16.MT88.4 R40, [R8+0x18000] ;  /* 0x018000000828783b */ /* 0x000fe20000004200 */
[C---:B------:R-:W-:Y:S01]  /*3f60*/  FSETP.NEU.FTZ.AND P0, PT, R3.reuse, -INF , PT ;  /* 0xff8000000300780b */ /* 0x040fe20003f1d000 */
[----:B------:R-:W-:Y:S01]  /*3f70*/  FMUL.FTZ R173, R3, UR4 ;  /* 0x0000000403ad7c20 */ /* 0x000fe20008410000 */
[----:B------:R-:W-:Y:S01]  /*3f80*/  LOP3.LUT R6, R6, UR22, R17, 0x96, !PT ;  /* 0x0000001606067c12 */ /* 0x000fe2000f8e9611 */
[----:B------:R-:W-:Y:S01]  /*3f90*/  IMAD.WIDE.U32 R4, R4, -0x2daee0ad, RZ ;  /* 0xd2511f5304047825 */ /* 0x000fe200078e00ff */
[----:B------:R-:W-:Y:S01]  /*3fa0*/  MUFU.EX2 R192, R192 ;  /* 0x000000c000c07308 */ /* 0x000fe20000000800 */
[----:B------:R-:W-:Y:S01]  /*3fb0*/  LDSM.16.MT88.4 R72, [R8+0x1a000] ;  /* 0x01a000000848783b */ /* 0x000fe20000004200 */
[----:B------:R-:W-:Y:S01]  /*3fc0*/  FSEL R173, R173, RZ, P0 ;  /* 0x000000ffadad7208 */ /* 0x000fe20000000000 */
[----:B------:R-:W-:Y:S01]  /*3fd0*/  IMAD.WIDE.U32 R6, R6, -0x326172a9, RZ ;  /* 0xcd9e8d5706067825 */ /* 0x000fe200078e00ff */
[----:B------:R-:W-:Y:S01]  /*3fe0*/  LOP3.LUT R16, R16, UR19, R5, 0x96, !PT ;  /* 0x0000001310107c12 */ /* 0x000fe2000f8e9605 */
[----:B------:R-:W-:Y:S02]  /*3ff0*/  LDSM.16.MT88.4 R104, [R8+0x1c000] ;  /* 0x01c000000868783b */ /* 0x000fe40000004200 */
[----:B------:R-:W-:Y:S01]  /*4000*/  FFMA.FTZ R202, R202, UR4, -R219 ;  /* 0x00000004caca7c23 */ /* 0x000fe200080108db */
[--C-:B------:R-:W-:Y:S01]  /*4010*/  FFMA.FTZ R191, R26, UR4, -R173.reuse ;  /* 0x000000041abf7c23 */ /* 0x100fe200080108ad */
[----:B------:R-:W-:Y:S01]  /*4020*/  FFMA.FTZ R190, R27, UR4, -R173 ;  /* 0x000000041bbe7c23 */ /* 0x000fe200080108ad */
[----:B------:R-:W-:-:S04]  /*4030*/  IMAD.WIDE.U32 R16, R16, -0x326172a9, RZ ;  /* 0xcd9e8d5710107825 */ /* 0x000fc800078e00ff */
[--C-:B------:R-:W-:Y:S01]  /*4040*/  FFMA.FTZ R186, R22, UR4, -R173.reuse ;  /* 0x0000000416ba7c23 */ /* 0x100fe200080108ad */
[----:B------:R-:W-:Y:S01]  /*4050*/  FFMA.FTZ R185, R23, UR4, -R173 ;  /* 0x0000000417b97c23 */ /* 0x000fe200080108ad */
[----:B------:R-:W-:Y:S01]  /*4060*/  MUFU.EX2 R189, R189 ;  /* 0x000000bd00bd7308 */ /* 0x000fe20000000800 */
[----:B------:R-:W-:Y:S01]  /*4070*/  IMAD.MOV.U32 R5, RZ, RZ, R16 ;  /* 0x000000ffff057224 */ /* 0x000fe200078e0010 */
[----:B------:R-:W-:Y:S01]  /*4080*/  LOP3.LUT R145, R6, UR9, R17, 0x96, !PT ;  /* 0x0000000906917c12 */ /* 0x000fe2000f8e9611 */
[----:B------:R-:W2:Y:S01]  /*4090*/  LDSM.16.MT88.4 R20, [R195+0x1e000] ;  /* 0x01e00000c314783b */ /* 0x000ea20000004200 */
[----:B------:R-:W-:Y:S01]  /*40a0*/  PRMT R146, R16, 0x7771, RZ ;  /* 0x0000777110927816 */ /* 0x000fe200000000ff */
[--C-:B------:R-:W-:Y:S01]  /*40b0*/  FFMA.FTZ R179, R11, UR4, -R173.reuse ;  /* 0x000000040bb37c23 */ /* 0x100fe200080108ad */
[C---:B------:R-:W-:Y:S01]  /*40c0*/  LOP3.LUT R144, R145.reuse, 0xffff, RZ, 0xc0, !PT ;  /* 0x0000ffff91907812 */ /* 0x040fe200078ec0ff */
[----:B------:R-:W3:Y:S01]  /*40d0*/  LDSM.16.MT88.4 R136, [R8+0x1e000] ;  /* 0x01e000000888783b */ /* 0x000ee20000004200 */
[----:B------:R-:W-:Y:S01]  /*40e0*/  LOP3.LUT R6, R145, 0xff, RZ, 0xc0, !PT ;  /* 0x000000ff91067812 */ /* 0x000fe200078ec0ff */
[----:B------:R-:W-:Y:S01]  /*40f0*/  MUFU.EX2 R191, R191 ;  /* 0x000000bf00bf7308 */ /* 0x000fe20000000800 */
[----:B------:R-:W-:Y:S01]  /*4100*/  SHF.R.U32.HI R144, RZ, 0x8, R144 ;  /* 0x00000008ff907819 */ /* 0x000fe20000011690 */
[----:B------:R-:W4:Y:S01]  /*4110*/  LDSM.16.MT88.4 R56, [R195+0x18000] ;  /* 0x01800000c338783b */ /* 0x000f220000004200 */
[----:B------:R-:W-:Y:S01]  /*4120*/  LOP3.LUT R5, R5, 0xff, RZ, 0xc0, !PT ;  /* 0x000000ff05057812 */ /* 0x000fe200078ec0ff */
[----:B------:R-:W-:Y:S01]  /*4130*/  FFMA.FTZ R182, R24, UR4, -R173 ;  /* 0x0000000418b67c23 */ /* 0x000fe200080108ad */
[----:B------:R-:W-:Y:S01]  /*4140*/  PRMT R144, R6, 0x5410, R144 ;  /* 0x0000541006907816 */ /* 0x000fe20000000090 */
[----:B------:R-:W5:Y:S01]  /*4150*/  LDSM.16.MT88.4 R80, [R200+0x1a000] ;  /* 0x01a00000c850783b */ /* 0x000f620000004200 */
[----:B------:R-:W-:Y:S01]  /*4160*/  PRMT R146, R5, 0x5410, R146 ;  /* 0x0000541005927816 */ /* 0x000fe20000000092 */
[----:B------:R-:W2:Y:S01]  /*4170*/  MUFU.EX2 R190, R190 ;  /* 0x000000be00be7308 */ /* 0x000ea20000000800 */
[----:B------:R-:W-:Y:S01]  /*4180*/  PRMT R5, R145, 0x7632, R5 ;  /* 0x0000763291057816 */ /* 0x000fe20000000005 */
[----:B------:R-:W5:Y:S01]  /*4190*/  LDSM.16.MT88.4 R88, [R195+0x1a000] ;  /* 0x01a00000c358783b */ /* 0x000f620000004200 */
[--C-:B------:R-:W-:Y:S01]  /*41a0*/  HSET2.LE.AND R144, R144, R172.reuse, PT ;  /* 0x000000ac90907233 */ /* 0x100fe20003803000 */
[----:B------:R-:W-:Y:S01]  /*41b0*/  FFMA.FTZ R181, R9, UR4, -R173 ;  /* 0x0000000409b57c23 */ /* 0x000fe200080108ad */
[----:B------:R-:W-:Y:S01]  /*41c0*/  SHF.R.U32.HI R145, RZ, 0x18, R145 ;  /* 0x00000018ff917819 */ /* 0x000fe20000011691 */
[----:B------:R-:W5:Y:S01]  /*41d0*/  LDSM.16.MT88.4 R112, [R200+0x1c000] ;  /* 0x01c00000c870783b */ /* 0x000f620000004200 */
[----:B------:R-:W-:Y:S01]  /*41e0*/  LOP3.LUT R5, R5, 0xff, RZ, 0xc0, !PT ;  /* 0x000000ff05057812 */ /* 0x000fe200078ec0ff */
[----:B------:R-:W-:Y:S01]  /*41f0*/  MUFU.EX2 R186, R186 ;  /* 0x000000ba00ba7308 */ /* 0x000fe20000000800 */
[----:B-1----:R-:W-:Y:S01]  /*4200*/  F2FP.F16.F32.PACK_AB R6, R193, R194 ;  /* 0x000000c2c106723e */ /* 0x002fe200000000ff */
[----:B------:R-:W1:Y:S01]  /*4210*/  LDSM.16.MT88.4 R120, [R195+0x1c000] ;  /* 0x01c00000c378783b */ /* 0x000e620000004200 */
[----:B------:R-:W-:Y:S01]  /*4220*/  PRMT R145, R5, 0x5410, R145 ;  /* 0x0000541005917816 */ /* 0x000fe20000000091 */
[----:B------:R-:W-:Y:S01]  /*4230*/  FFMA.FTZ R178, R10, UR4, -R173 ;  /* 0x000000040ab27c23 */ /* 0x000fe200080108ad */
[----:B------:R-:W-:Y:S01]  /*4240*/  LOP3.LUT R144, R6, R144, RZ, 0xc0, !PT ;  /* 0x0000009006907212 */ /* 0x000fe200078ec0ff */
[----:B------:R-:W1:Y:S01]  /*4250*/  LDSM.16.MT88.4 R140, [R200+0x1e000] ;  /* 0x01e00000c88c783b */ /* 0x000e620000004200 */
[----:B------:R-:W-:Y:S01]  /*4260*/  LOP3.LUT R6, R14, UR12, R7, 0x96, !PT ;  /* 0x0000000c0e067c12 */ /* 0x000fe2000f8e9607 */
[----:B------:R-:W3:Y:S01]  /*4270*/  MUFU.EX2 R185, R185 ;  /* 0x000000b900b97308 */ /* 0x000ee20000000800 */
[--C-:B------:R-:W-:Y:S01]  /*4280*/  HSET2.LE.AND R145, R145, R172.reuse, PT ;  /* 0x000000ac91917233 */ /* 0x100fe20003803000 */
[----:B------:R-:W-:Y:S01]  /*4290*/  LDSM.16.MT88.4 R168, [R8+0x1c800] ;  /* 0x01c8000008a8783b */ /* 0x000fe20000004200 */
[----:B--2---:R-:W-:Y:S01]  /*42a0*/  F2FP.F16.F32.PACK_AB R5, R190, R191 ;  /* 0x000000bfbe05723e */ /* 0x004fe200000000ff */
[----:B------:R-:W-:Y:S01]  /*42b0*/  IMAD.WIDE.U32 R6, R6, -0x2daee0ad, RZ ;  /* 0xd2511f5306067825 */ /* 0x000fe200078e00ff */
[----:B------:R-:W-:Y:S01]  /*42c0*/  PRMT R15, R16, 0x7773, RZ ;  /* 0x00007773100f7816 */ /* 0x000fe200000000ff */
[----:B------:R-:W-:Y:S01]  /*42d0*/  LDSM.16.MT88.4 R32, [R201+0x18800] ;  /* 0x01880000c920783b */ /* 0x000fe20000004200 */
[----:B------:R-:W-:Y:S01]  /*42e0*/  LOP3.LUT R145, R5, R145, RZ, 0xc0, !PT ;  /* 0x0000009105917212 */ /* 0x000fe200078ec0ff */
[----:B------:R-:W-:Y:S01]  /*42f0*/  MUFU.EX2 R183, R183 ;  /* 0x000000b700b77308 */ /* 0x000fe20000000800 */
[----:B------:R-:W-:Y:S01]  /*4300*/  LOP3.LUT R5, R4, UR7, R7, 0x96, !PT ;  /* 0x0000000704057c12 */ /* 0x000fe2000f8e9607 */
[----:B------:R-:W-:Y:S01]  /*4310*/  IMAD.MOV.U32 R4, RZ, RZ, R6 ;  /* 0x000000ffff047224 */ /* 0x000fe200078e0006 */
[----:B------:R-:W-:Y:S01]  /*4320*/  PRMT R147, R16, 0x7772, RZ ;  /* 0x0000777210937816 */ /* 0x000fe200000000ff */
[----:B------:R-:W-:Y:S01]  /*4330*/  LDSM.16.MT88.4 R28, [R201+0x1a800] ;  /* 0x01a80000c91c783b */ /* 0x000fe20000004200 */
[C---:B------:R-:W-:Y:S01]  /*4340*/  PRMT R7, R6.reuse, 0x7773, RZ ;  /* 0x0000777306077816 */ /* 0x040fe200000000ff */
[----:B------:R-:W-:Y:S01]  /*4350*/  FFMA.FTZ R203, R203, UR4, -R219 ;  /* 0x00000004cbcb7c23 */ /* 0x000fe200080108db */
[----:B------:R-:W-:Y:S01]  /*4360*/  PRMT R147, R147, 0x5410, R15 ;  /* 0x0000541093937816 */ /* 0x000fe2000000000f */
[----:B------:R-:W2:Y:S01]  /*4370*/  MUFU.EX2 R180, R180 ;  /* 0x000000b400b47308 */ /* 0x000ea20000000800 */
[----:B------:R-:W-:Y:S01]  /*4380*/  PRMT R11, R6, 0x7772, RZ ;  /* 0x00007772060b7816 */ /* 0x000fe200000000ff */
[--C-:B------:R-:W-:Y:S01]  /*4390*/  FFMA.FTZ R204, R204, UR4, -R219.reuse ;  /* 0x00000004cccc7c23 */ /* 0x100fe200080108db */
[----:B------:R-:W-:Y:S01]  /*43a0*/  PRMT R6, R6, 0x7771, RZ ;  /* 0x0000777106067816 */ /* 0x000fe200000000ff */
[----:B------:R-:W-:Y:S01]  /*43b0*/  FFMA.FTZ R205, R205, UR4, -R219 ;  /* 0x00000004cdcd7c23 */ /* 0x000fe200080108db */
[----:B------:R-:W-:Y:S01]  /*43c0*/  LOP3.LUT R4, R4, 0xff, RZ, 0xc0, !PT ;  /* 0x000000ff04047812 */ /* 0x000fe200078ec0ff */
[--C-:B------:R-:W-:Y:S01]  /*43d0*/  FFMA.FTZ R206, R206, UR4, -R173.reuse ;  /* 0x00000004cece7c23 */ /* 0x100fe200080108ad */
[--C-:B------:R-:W-:Y:S01]  /*43e0*/  HSET2.LE.AND R146, R146, R172.reuse, PT ;  /* 0x000000ac92927233 */ /* 0x100fe20003803000 */
[----:B------:R-:W-:Y:S01]  /*43f0*/  MUFU.EX2 R187, R187 ;  /* 0x000000bb00bb7308 */ /* 0x000fe20000000800 */
[----:B------:R-:W-:Y:S01]  /*4400*/  F2FP.F16.F32.PACK_AB R16, R189, R192 ;  /* 0x000000c0bd10723e */ /* 0x000fe200000000ff */
[--C-:B------:R-:W-:Y:S01]  /*4410*/  FFMA.FTZ R207, R207, UR4, -R173.reuse ;  /* 0x00000004cfcf7c23 */ /* 0x100fe200080108ad */
[----:B------:R-:W-:Y:S01]  /*4420*/  LOP3.LUT R147, R147, 0xff00ff, RZ, 0xc0, !PT ;  /* 0x00ff00ff93937812 */ /* 0x000fe200078ec0ff */
[----:B------:R-:W-:Y:S01]  /*4430*/  FFMA.FTZ R209, R209, UR4, -R173 ;  /* 0x00000004d1d17c23 */ /* 0x000fe200080108ad */
[----:B------:R-:W-:Y:S01]  /*4440*/  PRMT R7, R11, 0x5410, R7 ;  /* 0x000054100b077816 */ /* 0x000fe20000000007 */
[----:B------:R-:W-:Y:S01]  /*4450*/  FFMA.FTZ R211, R211, UR4, -R173 ;  /* 0x00000004d3d37c23 */ /* 0x000fe200080108ad */
[----:B------:R-:W-:Y:S01]  /*4460*/  PRMT R6, R4, 0x5410, R6 ;  /* 0x0000541004067816 */ /* 0x000fe20000000006 */
[----:B------:R-:W4:Y:S01]  /*4470*/  MUFU.EX2 R184, R184 ;  /* 0x000000b800b87308 */ /* 0x000f220000000800 */
[----:B------:R-:W-:Y:S01]  /*4480*/  LOP3.LUT R11, R5, 0xffff, RZ, 0xc0, !PT ;  /* 0x0000ffff050b7812 */ /* 0x000fe200078ec0ff */
[--C-:B------:R-:W-:Y:S01]  /*4490*/  FFMA.FTZ R235, R235, UR4, -R219.reuse ;  /* 0x00000004ebeb7c23 */ /* 0x100fe200080108db */
[----:B------:R-:W-:Y:S01]  /*44a0*/  PRMT R10, R5, 0x7632, R10 ;  /* 0x00007632050a7816 */ /* 0x000fe2000000000a */
[--C-:B------:R-:W-:Y:S01]  /*44b0*/  FFMA.FTZ R232, R232, UR4, -R219.reuse ;  /* 0x00000004e8e87c23 */ /* 0x100fe200080108db */
[----:B------:R-:W-:Y:S01]  /*44c0*/  LOP3.LUT R146, R16, R146, RZ, 0xc0, !PT ;  /* 0x0000009210927212 */ /* 0x000fe200078ec0ff */
[--C-:B------:R-:W-:Y:S01]  /*44d0*/  FFMA.FTZ R231, R231, UR4, -R219.reuse ;  /* 0x00000004e7e77c23 */ /* 0x100fe200080108db */
[--C-:B------:R-:W-:Y:S01]  /*44e0*/  HSET2.LE.AND R147, R147, R172.reuse, PT ;  /* 0x000000ac93937233 */ /* 0x100fe20003803000 */
[----:B------:R-:W-:Y:S01]  /*44f0*/  MUFU.EX2 R182, R182 ;  /* 0x000000b600b67308 */ /* 0x000fe20000000800 */
[----:B---3--:R-:W-:Y:S01]  /*4500*/  F2FP.F16.F32.PACK_AB R15, R185, R186 ;  /* 0x000000bab90f723e */ /* 0x008fe200000000ff */
[----:B------:R-:W3:Y:S01]  /*4510*/  LDSM.16.MT88.4 R16, [R8+0x18800] ;  /* 0x018800000810783b */ /* 0x000ee20000004200 */
[----:B------:R-:W-:Y:S01]  /*4520*/  LOP3.LUT R4, R5, 0xff, RZ, 0xc0, !PT ;  /* 0x000000ff05047812 */ /* 0x000fe200078ec0ff */
[----:B------:R-:W-:Y:S01]  /*4530*/  FFMA.FTZ R226, R226, UR4, -R219 ;  /* 0x00000004e2e27c23 */ /* 0x000fe200080108db */
[----:B------:R-:W-:Y:S01]  /*4540*/  SHF.R.U32.HI R11, RZ, 0x8, R11 ;  /* 0x00000008ff0b7819 */ /* 0x000fe2000001160b */
[--C-:B------:R-:W-:Y:S01]  /*4550*/  FFMA.FTZ R210, R210, UR4, -R173.reuse ;  /* 0x00000004d2d27c23 */ /* 0x100fe200080108ad */
[----:B------:R-:W-:Y:S01]  /*4560*/  LOP3.LUT R10, R10, 0xff, RZ, 0xc0, !PT ;  /* 0x000000ff0a0a7812 */ /* 0x000fe200078ec0ff */
[----:B------:R-:W5:Y:S01]  /*4570*/  MUFU.EX2 R181, R181 ;  /* 0x000000b500b57308 */ /* 0x000f620000000800 */
[--C-:B------:R-:W-:Y:S01]  /*4580*/  HSET2.LE.AND R6, R6, R172.reuse, PT ;  /* 0x000000ac06067233 */ /* 0x100fe20003803000 */
[--C-:B------:R-:W-:Y:S01]  /*4590*/  FFMA.FTZ R208, R208, UR4, -R173.reuse ;  /* 0x00000004d0d07c23 */ /* 0x100fe200080108ad */
[----:B--2---:R-:W-:Y:S01]  /*45a0*/  F2FP.F16.F32.PACK_AB R9, R180, R183 ;  /* 0x000000b7b409723e */ /* 0x004fe200000000ff */
[----:B------:R-:W-:Y:S01]  /*45b0*/  FFMA.FTZ R219, R175, UR4, -R173 ;  /* 0x00000004afdb7c23 */ /* 0x000fe200080108ad */
[----:B------:R-:W-:Y:S01]  /*45c0*/  SHF.R.U32.HI R5, RZ, 0x18, R5 ;  /* 0x00000018ff057819 */ /* 0x000fe20000011605 */
[----:B------:R-:W-:Y:S01]  /*45d0*/  FFMA.FTZ R236, R174, UR4, -R173 ;  /* 0x00000004aeec7c23 */ /* 0x000fe200080108ad */
[----:B------:R-:W-:Y:S01]  /*45e0*/  LOP3.LUT R147, R15, R147, RZ, 0xc0, !PT ;  /* 0x000000930f937212 */ /* 0x000fe200078ec0ff */
[----:B------:R-:W-:Y:S01]  /*45f0*/  MUFU.EX2 R179, R179 ;  /* 0x000000b300b37308 */ /* 0x000fe20000000800 */
[----:B------:R-:W-:Y:S01]  /*4600*/  LDSM.16.MT88.4 R12, [R8+0x1a800] ;  /* 0x01a80000080c783b */ /* 0x000fe20000004200 */
[----:B------:R-:W-:Y:S01]  /*4610*/  PRMT R4, R4, 0x5410, R11 ;  /* 0x0000541004047816 */ /* 0x000fe2000000000b */
[----:B------:R-:W-:Y:S01]  /*4620*/  FADD.FTZ R193, R194, R193 ;  /* 0x000000c1c2c17221 */ /* 0x000fe20000010000 */
[----:B------:R-:W-:Y:S01]  /*4630*/  PRMT R5, R10, 0x5410, R5 ;  /* 0x000054100a057816 */ /* 0x000fe20000000005 */
[----:B------:R-:W-:Y:S01]  /*4640*/  FADD.FTZ R190, R191, R190 ;  /* 0x000000bebfbe7221 */ /* 0x000fe20000010000 */
[----:B------:R-:W-:Y:S01]  /*4650*/  LOP3.LUT R6, R9, R6, RZ, 0xc0, !PT ;  /* 0x0000000609067212 */ /* 0x000fe200078ec0ff */
[C---:B------:R-:W-:Y:S01]  /*4660*/  HMMA.16816.F32 R148, R144.reuse, R20, RZ ;  /* 0x000000149094723c */ /* 0x040fe200000018ff */
[----:B------:R-:W2:Y:S01]  /*4670*/  LDSM.16.MT88.4 R8, [R8+0x1e800] ;  /* 0x01e800000808783b */ /* 0x000ea20000004200 */
[----:B------:R-:W1:Y:S01]  /*4680*/  MUFU.EX2 R178, R178 ;  /* 0x000000b200b27308 */ /* 0x000e620000000800 */
[--C-:B------:R-:W-:Y:S01]  /*4690*/  HSET2.LE.AND R4, R4, R172.reuse, PT ;  /* 0x000000ac04047233 */ /* 0x100fe20003803000 */
[----:B------:R-:W-:Y:S01]  /*46a0*/  FADD.FTZ R192, R192, R193 ;  /* 0x000000c1c0c07221 */ /* 0x000fe20000010000 */
[----:B----4-:R-:W-:Y:S01]  /*46b0*/  F2FP.F16.F32.PACK_AB R21, R184, R187 ;  /* 0x000000bbb815723e */ /* 0x010fe200000000ff */
[----:B------:R-:W-:Y:S01]  /*46c0*/  FADD.FTZ R190, R186, R190 ;  /* 0x000000bebabe7221 */ /* 0x000fe20000010000 */
[--C-:B------:R-:W-:Y:S01]  /*46d0*/  HSET2.LE.AND R5, R5, R172.reuse, PT ;  /* 0x000000ac05057233 */ /* 0x100fe20003803000 */
[C---:B------:R-:W-:Y:S01]  /*46e0*/  HMMA.16816.F32 R36, R144.reuse, R40, RZ ;  /* 0x000000289024723c */ /* 0x040fe200000018ff */
[----:B-----5:R-:W-:Y:S01]  /*46f0*/  F2FP.F16.F32.PACK_AB R20, R181, R182 ;  /* 0x000000b6b514723e */ /* 0x020fe200000000ff */
[----:B------:R-:W-:Y:S01]  /*4700*/  MUFU.EX2 R202, R202 ;  /* 0x000000ca00ca7308 */ /* 0x000fe20000000800 */
[----:B------:R-:W-:Y:S01]  /*4710*/  LOP3.LUT R4, R21, R4, RZ, 0xc0, !PT ;  /* 0x0000000415047212 */ /* 0x000fe200078ec0ff */
[----:B------:R-:W-:Y:S01]  /*4720*/  FADD.FTZ R192, R189, R192 ;  /* 0x000000c0bdc07221 */ /* 0x000fe20000010000 */
[----:B------:R-:W-:Y:S01]  /*4730*/  LOP3.LUT R5, R20, R5, RZ, 0xc0, !PT ;  /* 0x0000000514057212 */ /* 0x000fe200078ec0ff */
[----:B------:R-:W-:Y:S01]  /*4740*/  FADD.FTZ R185, R185, R190 ;  /* 0x000000beb9b97221 */ /* 0x000fe20000010000 */
[----:B------:R-:W-:Y:S01]  /*4750*/  LOP3.LUT R7, R7, 0xff00ff, RZ, 0xc0, !PT ;  /* 0x00ff00ff07077812 */ /* 0x000fe200078ec0ff */
[----:B------:R-:W-:Y:S01]  /*4760*/  HMMA.16816.F32 R68, R144, R72, RZ ;  /* 0x000000489044723c */ /* 0x000fe200000018ff */
[----:B------:R-:W-:Y:S01]  /*4770*/  FADD.FTZ R187, R187, R192 ;  /* 0x000000c0bbbb7221 */ /* 0x000fe20000010000 */
[----:B------:R-:W-:Y:S01]  /*4780*/  MUFU.EX2 R203, R203 ;  /* 0x000000cb00cb7308 */ /* 0x000fe20000000800 */
[----:B-1----:R-:W-:Y:S01]  /*4790*/  F2FP.F16.F32.PACK_AB R24, R178, R179 ;  /* 0x000000b3b218723e */ /* 0x002fe200000000ff */
[----:B------:R-:W-:Y:S01]  /*47a0*/  FADD.FTZ R185, R182, R185 ;  /* 0x000000b9b6b97221 */ /* 0x000fe20000010000 */
[----:B------:R-:W-:Y:S01]  /*47b0*/  HSET2.LE.AND R7, R7, R172, PT ;  /* 0x000000ac07077233 */ /* 0x000fe20003803000 */
[----:B------:R-:W-:-:S02]  /*47c0*/  FADD.FTZ R187, R184, R187 ;  /* 0x000000bbb8bb7221 */ /* 0x000fc40000010000 */
[C---:B------:R-:W-:Y:S01]  /*47d0*/  HMMA.16816.F32 R100, R144.reuse, R104, RZ ;  /* 0x000000689064723c */ /* 0x040fe200000018ff */
[----:B------:R-:W-:Y:S01]  /*47e0*/  FADD.FTZ R181, R181, R185 ;  /* 0x000000b9b5b57221 */ /* 0x000fe20000010000 */
[----:B------:R-:W-:Y:S01]  /*47f0*/  LOP3.LUT R7, R24, R7, RZ, 0xc0, !PT ;  /* 0x0000000718077212 */ /* 0x000fe200078ec0ff */
[----:B------:R-:W-:Y:S01]  /*4800*/  MUFU.EX2 R204, R204 ;  /* 0x000000cc00cc7308 */ /* 0x000fe20000000800 */
[----:B------:R-:W-:Y:S01]  /*4810*/  LDSM.16.MT88.4 R24, [R201+0x1e800] ;  /* 0x01e80000c918783b */ /* 0x000fe20000004200 */
[----:B------:R-:W-:Y:S01]  /*4820*/  FADD.FTZ R183, R183, R187 ;  /* 0x000000bbb7b77221 */ /* 0x000fe20000010000 */
[----:B------:R-:W-:Y:S02]  /*4830*/  FADD.FTZ R181, R179, R181 ;  /* 0x000000b5b3b57221 */ /* 0x000fe40000010000 */
[C---:B------:R-:W-:Y:S01]  /*4840*/  HMMA.16816.F32 R132, R144.reuse, R136, RZ ;  /* 0x000000889084723c */ /* 0x040fe200000018ff */
[----:B------:R-:W-:Y:S01]  /*4850*/  FADD.FTZ R183, R180, R183 ;  /* 0x000000b7b4b77221 */ /* 0x000fe20000010000 */
[----:B------:R-:W-:Y:S01]  /*4860*/  FADD.FTZ R178, R178, R181 ;  /* 0x000000b5b2b27221 */ /* 0x000fe20000010000 */
[----:B------:R-:W-:Y:S05]  /*4870*/  MUFU.EX2 R205, R205 ;  /* 0x000000cd00cd7308 */ /* 0x000fea0000000800 */
[C---:B------:R-:W-:Y:S03]  /*4880*/  HMMA.16816.F32 R160, R144.reuse, R156, RZ ;  /* 0x0000009c90a0723c */ /* 0x040fe600000018ff */
[----:B------:R-:W-:Y:S05]  /*4890*/  MUFU.EX2 R206, R206 ;  /* 0x000000ce00ce7308 */ /* 0x000fea0000000800 */
[C---:B------:R-:W-:Y:S03]  /*48a0*/  HMMA.16816.F32 R60, R144.reuse, R64, RZ ;  /* 0x00000040903c723c */ /* 0x040fe600000018ff */
[----:B------:R-:W-:Y:S05]  /*48b0*/  MUFU.EX2 R207, R207 ;  /* 0x000000cf00cf7308 */ /* 0x000fea0000000800 */
[C---:B------:R-:W-:Y:S03]  /*48c0*/  HMMA.16816.F32 R92, R144.reuse, R96, RZ ;  /* 0x00000060905c723c */ /* 0x040fe600000018ff */
[----:B------:R-:W1:Y:S05]  /*48d0*/  MUFU.EX2 R209, R209 ;  /* 0x000000d100d17308 */ /* 0x000e6a0000000800 */
[C---:B------:R-:W-:Y:S03]  /*48e0*/  HMMA.16816.F32 R124, R144.reuse, R128, RZ ;  /* 0x00000080907c723c */ /* 0x040fe600000018ff */
[----:B------:R-:W4:Y:S05]  /*48f0*/  MUFU.EX2 R211, R211 ;  /* 0x000000d300d37308 */ /* 0x000f2a0000000800 */
[----:B------:R-:W-:Y:S03]  /*4900*/  HMMA.16816.F32 R44, R144, R48, RZ ;  /* 0x00000030902c723c */ /* 0x000fe600000018ff */
[----:B------:R-:W-:Y:S01]  /*4910*/  MUFU.EX2 R235, R235 ;  /* 0x000000eb00eb7308 */ /* 0x000fe20000000800 */
[----:B-1----:R-:W-:-:S04]  /*4920*/  FADD.FTZ R178, R209, R178 ;  /* 0x000000b2d1b27221 */ /* 0x002fc80000010000 */
[C---:B------:R-:W-:Y:S03]  /*4930*/  HMMA.16816.F32 R52, R144.reuse, R56, RZ ;  /* 0x000000389034723c */ /* 0x040fe600000018ff */
        /* <DEDUP_REMOVED lines=8> */
[----:B------:R-:W5:Y:S05]  /*49c0*/  MUFU.EX2 R208, R208 ;  /* 0x000000d000d07308 */ /* 0x000f6a0000000800 */
[C---:B------:R-:W-:Y:S03]  /*49d0*/  HMMA.16816.F32 R152, R144.reuse, R140, RZ ;  /* 0x0000008c9098723c */ /* 0x040fe600000018ff */
[----:B------:R-:W5:Y:S05]  /*49e0*/  MUFU.EX2 R219, R219 ;  /* 0x000000db00db7308 */ /* 0x000f6a0000000800 */
[C---:B------:R-:W-:Y:S03]  /*49f0*/  HMMA.16816.F32 R40, R144.reuse, R42, RZ ;  /* 0x0000002a9028723c */ /* 0x040fe600000018ff */
[----:B------:R-:W5:Y:S05]  /*4a00*/  MUFU.EX2 R236, R236 ;  /* 0x000000ec00ec7308 */ /* 0x000f6a0000000800 */
        /* <DEDUP_REMOVED lines=15> */
[----:B------:R-:W4:Y:S07]  /*4b00*/  LDSM.16.MT88.4 R20, [R201+0x1c800] ;  /* 0x01c80000c914783b */ /* 0x000f2e0000004200 */
        /* <DEDUP_REMOVED lines=15> */
[----:B--2---:R-:W-:Y:S01]  /*4c00*/  HMMA.16816.F32 R76, R4, R8, R76 ;  /* 0x00000008044c723c */ /* 0x004fe2000000184c */
[----:B------:R-:W-:-:S05]  /*4c10*/  IMAD.U32 R8, RZ, RZ, UR6 ;  /* 0x00000006ff087e24 */ /* 0x000fca000f8e00ff */
[----:B------:R-:W-:Y:S02]  /*4c20*/  LOP3.LUT R8, R8, UR25, R225, 0x96, !PT ;  /* 0x0000001908087c12 */ /* 0x000fe4000f8e96e1 */
[----:B-1----:R-:W-:Y:S03]  /*4c30*/  HMMA.16816.F32 R52, R4, R12, R52 ;  /* 0x0000000c0434723c */ /* 0x002fe60000001834 */
[----:B------:R-:W-:-:S05]  /*4c40*/  IMAD.WIDE.U32 R8, R8, -0x326172a9, RZ ;  /* 0xcd9e8d5708087825 */ /* 0x000fca00078e00ff */
[C---:B------:R-:W-:Y:S01]  /*4c50*/  HMMA.16816.F32 R56, R4.reuse, R14, R56 ;  /* 0x0000000e0438723c */ /* 0x040fe20000001838 */
[----:B------:R-:W1:Y:S07]  /*4c60*/  LDSM.16.MT88.4 R12, [R195+0x1c800] ;  /* 0x01c80000c30c783b */ /* 0x000e6e0000004200 */
[----:B----4-:R-:W-:Y:S01]  /*4c70*/  HMMA.16816.F32 R84, R4, R20, R84 ;  /* 0x000000140454723c */ /* 0x010fe20000001854 */
[----:B------:R-:W-:Y:S02]  /*4c80*/  LOP3.LUT R21, R228, UR18, R9, 0x96, !PT ;  /* 0x00000012e4157c12 */ /* 0x000fe4000f8e9609 */
[----:B------:R-:W-:-:S05]  /*4c90*/  LOP3.LUT R20, R8, UR17, R221, 0x96, !PT ;  /* 0x0000001108147c12 */ /* 0x000fca000f8e96dd */
[C---:B------:R-:W-:Y:S01]  /*4ca0*/  HMMA.16816.F32 R80, R4.reuse, R10, R80 ;  /* 0x0000000a0450723c */ /* 0x040fe20000001850 */
[----:B------:R-:W2:Y:S07]  /*4cb0*/  LDSM.16.MT88.4 R8, [R200+0x1e800] ;  /* 0x01e80000c808783b */ /* 0x000eae0000004200 */
[----:B------:R-:W-:Y:S01]  /*4cc0*/  HMMA.16816.F32 R100, R4, R168, R100 ;  /* 0x000000a80464723c */ /* 0x000fe20000001864 */
[----:B------:R-:W-:-:S04]  /*4cd0*/  IMAD.WIDE.U32 R168, R21, -0x2daee0ad, RZ ;  /* 0xd2511f5315a87825 */ /* 0x000fc800078e00ff */
[----:B------:R-:W-:-:S03]  /*4ce0*/  IMAD.WIDE.U32 R20, R20, -0x2daee0ad, RZ ;  /* 0xd2511f5314147825 */ /* 0x000fc600078e00ff */
[----:B------:R-:W-:Y:S01]  /*4cf0*/  HMMA.16816.F32 R88, R4, R22, R88 ;  /* 0x000000160458723c */ /* 0x000fe20000001858 */
[----:B------:R-:W-:Y:S02]  /*4d00*/  LOP3.LUT R22, R222, UR26, R169, 0x96, !PT ;  /* 0x0000001ade167c12 */ /* 0x000fe4000f8e96a9 */
[----:B------:R-:W-:-:S05]  /*4d10*/  LOP3.LUT R168, R168, UR23, R21, 0x96, !PT ;  /* 0x00000017a8a87c12 */ /* 0x000fca000f8e9615 */
[----:B------:R-:W-:Y:S01]  /*4d20*/  HMMA.16816.F32 R156, R4, R34, R156 ;  /* 0x00000022049c723c */ /* 0x000fe2000000189c */
[----:B------:R-:W-:-:S04]  /*4d30*/  IMAD.WIDE.U32 R34, R22, -0x326172a9, RZ ;  /* 0xcd9e8d5716227825 */ /* 0x000fc800078e00ff */
[----:B------:R-:W-:Y:S01]  /*4d40*/  IMAD.WIDE.U32 R168, R168, -0x326172a9, RZ ;  /* 0xcd9e8d57a8a87825 */ /* 0x000fe200078e00ff */
[----:B------:R-:W-:Y:S02]  /*4d50*/  LOP3.LUT R22, R220, UR16, R35, 0x96, !PT ;  /* 0x00000010dc167c12 */ /* 0x000fe4000f8e9623 */
[----:B---3--:R-:W-:Y:S02]  /*4d60*/  HMMA.16816.F32 R108, R4, R16, R108 ;  /* 0x00000010046c723c */ /* 0x008fe4000000186c */
[----:B------:R-:W-:Y:S01]  /*4d70*/  LOP3.LUT R34, R34, UR13, R169, 0x96, !PT ;  /* 0x0000000d22227c12 */ /* 0x000fe2000f8e96a9 */
[----:B------:R-:W-:-:S04]  /*4d80*/  IMAD.WIDE.U32 R22, R22, -0x2daee0ad, RZ ;  /* 0xd2511f5316167825 */ /* 0x000fc800078e00ff */
[----:B------:R-:W-:Y:S01]  /*4d90*/  IMAD.WIDE.U32 R34, R34, -0x2daee0ad, RZ ;  /* 0xd2511f5322227825 */ /* 0x000fe200078e00ff */
[C---:B------:R-:W-:Y:S01]  /*4da0*/  HMMA.16816.F32 R112, R4.reuse, R18, R112 ;  /* 0x000000120470723c */ /* 0x040fe20000001870 */
[----:B------:R-:W3:Y:S07]  /*4db0*/  LDSM.16.MT88.4 R16, [R195+0x1e800] ;  /* 0x01e80000c310783b */ /* 0x000eee0000004200 */
[----:B------:R-:W-:Y:S01]  /*4dc0*/  HMMA.16816.F32 R160, R4, R32, R160 ;  /* 0x0000002004a0723c */ /* 0x000fe200000018a0 */
[----:B------:R-:W-:-:S05]  /*4dd0*/  LOP3.LUT R32, R20, UR22, R23, 0x96, !PT ;  /* 0x0000001614207c12 */ /* 0x000fca000f8e9617 */
[----:B------:R-:W-:Y:S02]  /*4de0*/  IMAD.WIDE.U32 R32, R32, -0x326172a9, RZ ;  /* 0xcd9e8d5720207825 */ /* 0x000fe400078e00ff */
[----:B-1----:R-:W-:Y:S01]  /*4df0*/  HMMA.16816.F32 R116, R4, R12, R116 ;  /* 0x0000000c0474723c */ /* 0x002fe20000001874 */
[----:B------:R-:W-:Y:S01]  /*4e00*/  LOP3.LUT R12, R22, UR19, R35, 0x96, !PT ;  /* 0x00000013160c7c12 */ /* 0x000fe2000f8e9623 */
[----:B------:R-:W-:Y:S01]  /*4e10*/  UMOV UR19, 0xffffffff ;  /* 0xffffffff00137882 */ /* 0x000fe20000000000 */
[----:B------:R-:W-:Y:S01]  /*4e20*/  F2FP.F16.F32.PACK_AB R35, R203, R202 ;  /* 0x000000cacb23723e */ /* 0x000fe200000000ff */
[----:B------:R-:W-:Y:S01]  /*4e30*/  FADD.FTZ R202, R202, R183 ;  /* 0x000000b7caca7221 */ /* 0x000fe20000010000 */
[----:B------:R-:W-:-:S03]  /*4e40*/  LOP3.LUT R33, R168, UR12, R33, 0x96, !PT ;  /* 0x0000000ca8217c12 */ /* 0x000fc6000f8e9621 */
[----:B------:R-:W-:Y:S01]  /*4e50*/  HMMA.16816.F32 R120, R4, R14, R120 ;  /* 0x0000000e0478723c */ /* 0x000fe20000001878 */
[----:B------:R-:W-:-:S04]  /*4e60*/  IMAD.WIDE.U32 R14, R12, -0x326172a9, RZ ;  /* 0xcd9e8d570c0e7825 */ /* 0x000fc800078e00ff */
[----:B------:R-:W-:Y:S01]  /*4e70*/  FADD.FTZ R202, R203, R202 ;  /* 0x000000cacbca7221 */ /* 0x000fe20000010000 */
[----:B------:R-:W-:Y:S02]  /*4e80*/  IMAD.MOV.U32 R12, RZ, RZ, R14 ;  /* 0x000000ffff0c7224 */ /* 0x000fe400078e000e */
[----:B------:R-:W-:Y:S01]  /*4e90*/  HMMA.16816.F32 R124, R4, R24, R124 ;  /* 0x00000018047c723c */ /* 0x000fe2000000187c */
[----:B------:R-:W-:Y:S01]  /*4ea0*/  LOP3.LUT R25, R32, UR9, R15, 0x96, !PT ;  /* 0x0000000920197c12 */ /* 0x000fe2000f8e960f */
[----:B------:R-:W-:-:S03]  /*4eb0*/  IMAD.IADD R32, R234, 0x1, R201 ;  /* 0x00000001ea207824 */ /* 0x000fc600078e02c9 */
[C---:B------:R-:W-:Y:S02]  /*4ec0*/  LOP3.LUT R24, R25.reuse, 0xffff, RZ, 0xc0, !PT ;  /* 0x0000ffff19187812 */ /* 0x040fe400078ec0ff */
[----:B------:R-:W-:Y:S01]  /*4ed0*/  LOP3.LUT R20, R25, 0xff, RZ, 0xc0, !PT ;  /* 0x000000ff19147812 */ /* 0x000fe200078ec0ff */
[----:B--2---:R-:W-:Y:S01]  /*4ee0*/  HMMA.16816.F32 R152, R4, R8, R152 ;  /* 0x000000080498723c */ /* 0x004fe20000001898 */
[C---:B------:R-:W-:Y:S02]  /*4ef0*/  PRMT R8, R14.reuse, 0x7771, RZ ;  /* 0x000077710e087816 */ /* 0x040fe400000000ff */
[----:B------:R-:W-:Y:S02]  /*4f00*/  PRMT R9, R14, 0x7773, RZ ;  /* 0x000077730e097816 */ /* 0x000fe400000000ff */
[----:B------:R-:W-:-:S03]  /*4f10*/  SHF.R.U32.HI R24, RZ, 0x8, R24 ;  /* 0x00000008ff187819 */ /* 0x000fc60000011618 */
[C---:B------:R-:W-:Y:S01]  /*4f20*/  HMMA.16816.F32 R140, R4.reuse, R10, R140 ;  /* 0x0000000a048c723c */ /* 0x040fe2000000188c */
[----:B------:R-:W-:Y:S02]  /*4f30*/  LOP3.LUT R10, R12, 0xff, RZ, 0xc0, !PT ;  /* 0x000000ff0c0a7812 */ /* 0x000fe400078ec0ff */
[----:B------:R-:W-:Y:S02]  /*4f40*/  PRMT R11, R25, 0x7632, R11 ;  /* 0x00007632190b7816 */ /* 0x000fe4000000000b */
[----:B------:R-:W-:Y:S02]  /*4f50*/  PRMT R8, R10, 0x5410, R8 ;  /* 0x000054100a087816 */ /* 0x000fe40000000008 */
[----:B------:R-:W-:Y:S01]  /*4f60*/  LOP3.LUT R11, R11, 0xff, RZ, 0xc0, !PT ;  /* 0x000000ff0b0b7812 */ /* 0x000fe200078ec0ff */
[----:B------:R-:W-:Y:S01]  /*4f70*/  HMMA.16816.F32 R128, R4, R26, R128 ;  /* 0x0000001a0480723c */ /* 0x000fe20000001880 */
[----:B------:R-:W-:Y:S02]  /*4f80*/  PRMT R27, R14, 0x7772, RZ ;  /* 0x000077720e1b7816 */ /* 0x000fe400000000ff */
[----:B------:R-:W1:Y:S01]  /*4f90*/  LDSM.16.MT88.4 R12, [R32+0x1b000] ;  /* 0x01b00000200c783b */ /* 0x000e620000004200 */
[----:B------:R-:W-:-:S02]  /*4fa0*/  SHF.R.U32.HI R25, RZ, 0x18, R25 ;  /* 0x00000018ff197819 */ /* 0x000fc40000011619 */
[----:B------:R-:W-:Y:S02]  /*4fb0*/  PRMT R27, R27, 0x5410, R9 ;  /* 0x000054101b1b7816 */ /* 0x000fe40000000009 */
[----:B------:R-:W-:Y:S01]  /*4fc0*/  PRMT R25, R11, 0x5410, R25 ;  /* 0x000054100b197816 */ /* 0x000fe20000000019 */
[C---:B------:R-:W-:Y:S01]  /*4fd0*/  HMMA.16816.F32 R104, R4.reuse, R170, R104 ;  /* 0x000000aa0468723c */ /* 0x040fe20000001868 */
[--C-:B------:R-:W-:Y:S01]  /*4fe0*/  HSET2.LE.AND R26, R8, R172.reuse, PT ;  /* 0x000000ac081a7233 */ /* 0x100fe20003803000 */
[----:B------:R-:W-:Y:S01]  /*4ff0*/  LDSM.16.MT88.4 R168, [R201+0x1d800] ;  /* 0x01d80000c9a8783b */ /* 0x000fe20000004200 */
[----:B------:R-:W-:Y:S02]  /*5000*/  PRMT R24, R20, 0x5410, R24 ;  /* 0x0000541014187816 */ /* 0x000fe40000000018 */
[----:B------:R-:W-:Y:S01]  /*5010*/  LOP3.LUT R27, R27, 0xff00ff, RZ, 0xc0, !PT ;  /* 0x00ff00ff1b1b7812 */ /* 0x000fe200078ec0ff */
[----:B------:R-:W2:Y:S01]  /*5020*/  LDSM.16.MT88.4 R8, [R32+0x1f000] ;  /* 0x01f000002008783b */ /* 0x000ea20000004200 */
[--C-:B------:R-:W-:Y:S01]  /*5030*/  HSET2.LE.AND R25, R25, R172.reuse, PT ;  /* 0x000000ac19197233 */ /* 0x100fe20003803000 */
[----:B------:R-:W-:Y:S01]  /*5040*/  HMMA.16816.F32 R60, R4, R28, R60 ;  /* 0x0000001c043c723c */ /* 0x000fe2000000183c */
[--C-:B------:R-:W-:Y:S01]  /*5050*/  HSET2.LE.AND R24, R24, R172.reuse, PT ;  /* 0x000000ac18187233 */ /* 0x100fe20003803000 */
[----:B------:R-:W-:Y:S01]  /*5060*/  LDSM.16.MT88.4 R20, [R32+0x1d000] ;  /* 0x01d000002014783b */ /* 0x000fe20000004200 */
[----:B------:R-:W-:-:S03]  /*5070*/  HSET2.LE.AND R27, R27, R172, PT ;  /* 0x000000ac1b1b7233 */ /* 0x000fc60003803000 */
[----:B------:R-:W-:Y:S02]  /*5080*/  LOP3.LUT R24, R35, R24, RZ, 0xc0, !PT ;  /* 0x0000001823187212 */ /* 0x000fe400078ec0ff */
[C---:B------:R-:W-:Y:S01]  /*5090*/  HMMA.16816.F32 R64, R4.reuse, R30, R64 ;  /* 0x0000001e0440723c */ /* 0x040fe20000001840 */
[C---:B------:R-:W-:Y:S01]  /*50a0*/  F2FP.F16.F32.PACK_AB R35, R211.reuse, R209 ;  /* 0x000000d1d323723e */ /* 0x040fe200000000ff */
[----:B------:R-:W4:Y:S01]  /*50b0*/  LDSM.16.MT88.4 R28, [R32+0x19000] ;  /* 0x01900000201c783b */ /* 0x000f220000004200 */
[----:B------:R-:W-:Y:S02]  /*50c0*/  FADD.FTZ R211, R211, R178 ;  /* 0x000000b2d3d37221 */ /* 0x000fe40000010000 */
[----:B------:R-:W-:Y:S02]  /*50d0*/  LOP3.LUT R25, R35, R25, RZ, 0xc0, !PT ;  /* 0x0000001923197212 */ /* 0x000fe400078ec0ff */
[----:B------:R-:W-:Y:S01]  /*50e0*/  FADD.FTZ R211, R206, R211 ;  /* 0x000000d3ced37221 */ /* 0x000fe20000010000 */
[C---:B---3--:R-:W-:Y:S01]  /*50f0*/  HMMA.16816.F32 R148, R4.reuse, R16, R148 ;  /* 0x000000100494723c */ /* 0x048fe20000001894 */
[----:B------:R-:W-:Y:S01]  /*5100*/  F2FP.F16.F32.PACK_AB R17, R205, R204 ;  /* 0x000000cccd11723e */ /* 0x000fe200000000ff */
[----:B------:R-:W-:Y:S01]  /*5110*/  FADD.FTZ R204, R204, R202 ;  /* 0x000000cacccc7221 */ /* 0x000fe20000010000 */
[C---:B------:R-:W-:Y:S01]  /*5120*/  F2FP.F16.F32.PACK_AB R16, R207.reuse, R206 ;  /* 0x000000cecf10723e */ /* 0x040fe200000000ff */
[----:B------:R-:W-:Y:S01]  /*5130*/  FADD.FTZ R207, R207, R211 ;  /* 0x000000d3cfcf7221 */ /* 0x000fe20000010000 */
[----:B------:R-:W-:Y:S01]  /*5140*/  LOP3.LUT R26, R17, R26, RZ, 0xc0, !PT ;  /* 0x0000001a111a7212 */ /* 0x000fe200078ec0ff */
[----:B------:R-:W-:Y:S01]  /*5150*/  FADD.FTZ R204, R205, R204 ;  /* 0x000000cccdcc7221 */ /* 0x000fe20000010000 */
[----:B------:R-:W-:Y:S01]  /*5160*/  LOP3.LUT R27, R16, R27, RZ, 0xc0, !PT ;  /* 0x0000001b101b7212 */ /* 0x000fe200078ec0ff */
[----:B------:R-:W-:Y:S01]  /*5170*/  HMMA.16816.F32 R144, R4, R18, R144 ;  /* 0x000000120490723c */ /* 0x000fe20000001890 */
[----:B------:R-:W3:Y:S01]  /*5180*/  LDSM.16.MT88.4 R4, [R201+0x1b000] ;  /* 0x01b00000c904783b */ /* 0x000ee20000004200 */
[----:B------:R-:W-:-:S03]  /*5190*/  FADD.FTZ R207, R210, R207 ;  /* 0x000000cfd2cf7221 */ /* 0x000fc60000010000 */
[----:B------:R-:W-:Y:S01]  /*51a0*/  LDSM.16.MT88.4 R16, [R201+0x19000] ;  /* 0x01900000c910783b */ /* 0x000fe20000004200 */
[----:B-----5:R-:W-:Y:S02]  /*51b0*/  FADD.FTZ R207, R208, R207 ;  /* 0x000000cfd0cf7221 */ /* 0x020fe40000010000 */
[----:B-1----:R-:W-:Y:S02]  /*51c0*/  HMMA.16816.F32 R68, R24, R12, R68 ;  /* 0x0000000c1844723c */ /* 0x002fe40000001844 */
[----:B------:R-:W-:-:S06]  /*51d0*/  FADD.FTZ R207, R219, R207 ;  /* 0x000000cfdbcf7221 */ /* 0x000fcc0000010000 */
[C---:B------:R-:W-:Y:S01]  /*51e0*/  HMMA.16816.F32 R72, R24.reuse, R14, R72 ;  /* 0x0000000e1848723c */ /* 0x040fe20000001848 */
[----:B------:R-:W1:Y:S07]  /*51f0*/  LDSM.16.MT88.4 R12, [R201+0x1d000] ;  /* 0x01d00000c90c783b */ /* 0x000e6e0000004200 */
[C---:B--2---:R-:W-:Y:S08]  /*5200*/  HMMA.16816.F32 R132, R24.reuse, R8, R132 ;  /* 0x000000081884723c */ /* 0x044ff00000001884 */
[C---:B------:R-:W-:Y:S01]  /*5210*/  HMMA.16816.F32 R136, R24.reuse, R10, R136 ;  /* 0x0000000a1888723c */ /* 0x040fe20000001888 */
[----:B------:R-:W2:Y:S07]  /*5220*/  LDSM.16.MT88.4 R8, [R201+0x1f000] ;  /* 0x01f00000c908783b */ /* 0x000eae0000004200 */
[C---:B----4-:R-:W-:Y:S08]  /*5230*/  HMMA.16816.F32 R36, R24.reuse, R28, R36 ;  /* 0x0000001c1824723c */ /* 0x050ff00000001824 */
[C---:B---3--:R-:W-:Y:S08]  /*5240*/  HMMA.16816.F32 R60, R24.reuse, R4, R60 ;  /* 0x00000004183c723c */ /* 0x048ff0000000183c */
[C---:B------:R-:W-:Y:S01]  /*5250*/  HMMA.16816.F32 R64, R24.reuse, R6, R64 ;  /* 0x000000061840723c */ /* 0x040fe20000001840 */
[----:B------:R-:W3:Y:S07]  /*5260*/  LDSM.16.MT88.4 R4, [R195+0x1b000] ;  /* 0x01b00000c304783b */ /* 0x000eee0000004200 */
        /* <DEDUP_REMOVED lines=14> */
[----:B-1----:R-:W-:Y:S01]  /*5350*/  HMMA.16816.F32 R108, R24, R12, R108 ;  /* 0x0000000c186c723c */ /* 0x002fe2000000186c */
[----:B------:R-:W-:-:S05]  /*5360*/  IMAD.WIDE.U32 R12, R33, -0x2daee0ad, RZ ;  /* 0xd2511f53210c7825 */ /* 0x000fca00078e00ff */
[----:B------:R-:W-:Y:S02]  /*5370*/  LOP3.LUT R34, R34, UR7, R13, 0x96, !PT ;  /* 0x0000000722227c12 */ /* 0x000fe4000f8e960d */
[C---:B----4-:R-:W-:Y:S08]  /*5380*/  HMMA.16816.F32 R44, R24.reuse, R28, R44 ;  /* 0x0000001c182c723c */ /* 0x050ff0000000182c */
[C---:B------:R-:W-:Y:S01]  /*5390*/  HMMA.16816.F32 R48, R24.reuse, R30, R48 ;  /* 0x0000001e1830723c */ /* 0x040fe20000001830 */
[----:B------:R-:W1:Y:S07]  /*53a0*/  LDSM.16.MT88.4 R28, [R195+0x1f000] ;  /* 0x01f00000c31c783b */ /* 0x000e6e0000004200 */
[----:B--2---:R-:W-:Y:S01]  /*53b0*/  HMMA.16816.F32 R116, R24, R8, R116 ;  /* 0x000000081874723c */ /* 0x004fe20000001874 */
[----:B------:R-:W-:Y:S01]  /*53c0*/  IMAD.MOV.U32 R8, RZ, RZ, R12 ;  /* 0x000000ffff087224 */ /* 0x000fe200078e000c */
[----:B------:R-:W-:-:S04]  /*53d0*/  PRMT R9, R12, 0x7773, RZ ;  /* 0x000077730c097816 */ /* 0x000fc800000000ff */
[----:B------:R-:W-:Y:S02]  /*53e0*/  LOP3.LUT R8, R8, 0xff, RZ, 0xc0, !PT ;  /* 0x000000ff08087812 */ /* 0x000fe400078ec0ff */
[----:B-----5:R-:W-:Y:S01]  /*53f0*/  HMMA.16816.F32 R80, R24, R18, R80 ;  /* 0x000000121850723c */ /* 0x020fe20000001850 */
[C---:B------:R-:W-:Y:S02]  /*5400*/  LOP3.LUT R18, R34.reuse, 0xffff, RZ, 0xc0, !PT ;  /* 0x0000ffff22127812 */ /* 0x040fe400078ec0ff */
[----:B------:R-:W-:Y:S02]  /*5410*/  LOP3.LUT R19, R34, 0xff, RZ, 0xc0, !PT ;  /* 0x000000ff22137812 */ /* 0x000fe400078ec0ff */
[----:B------:R-:W-:-:S03]  /*5420*/  SHF.R.U32.HI R18, RZ, 0x8, R18 ;  /* 0x00000008ff127819 */ /* 0x000fc60000011612 */
[----:B------:R-:W-:Y:S01]  /*5430*/  HMMA.16816.F32 R100, R24, R20, R100 ;  /* 0x000000141864723c */ /* 0x000fe20000001864 */
[----:B------:R-:W-:-:S07]  /*5440*/  PRMT R18, R19, 0x5410, R18 ;  /* 0x0000541013127816 */ /* 0x000fce0000000012 */
[C---:B------:R-:W-:Y:S01]  /*5450*/  HMMA.16816.F32 R104, R24.reuse, R22, R104 ;  /* 0x000000161868723c */ /* 0x040fe20000001868 */
[----:B------:R-:W2:Y:S07]  /*5460*/  LDSM.16.MT88.4 R20, [R195+0x19000] ;  /* 0x01900000c314783b */ /* 0x000eae0000004200 */
[----:B------:R-:W-:Y:S01]  /*5470*/  HMMA.16816.F32 R76, R24, R16, R76 ;  /* 0x00000010184c723c */ /* 0x000fe2000000184c */
[C---:B------:R-:W-:Y:S02]  /*5480*/  PRMT R16, R12.reuse, 0x7771, RZ ;  /* 0x000077710c107816 */ /* 0x040fe400000000ff */
[----:B------:R-:W-:-:S02]  /*5490*/  PRMT R17, R12, 0x7772, RZ ;  /* 0x000077720c117816 */ /* 0x000fc400000000ff */
[----:B------:R-:W-:Y:S02]  /*54a0*/  PRMT R16, R8, 0x5410, R16 ;  /* 0x0000541008107816 */ /* 0x000fe40000000010 */
[----:B------:R-:W-:Y:S01]  /*54b0*/  PRMT R17, R17, 0x5410, R9 ;  /* 0x0000541011117816 */ /* 0x000fe20000000009 */
[----:B---3--:R-:W-:Y:S01]  /*54c0*/  HMMA.16816.F32 R152, R24, R4, R152 ;  /* 0x000000041898723c */ /* 0x008fe20000001898 */
[----:B------:R-:W-:Y:S02]  /*54d0*/  PRMT R5, R34, 0x7632, R5 ;  /* 0x0000763222057816 */ /* 0x000fe40000000005 */
[----:B------:R-:W-:Y:S02]  /*54e0*/  SHF.R.U32.HI R4, RZ, 0x18, R34 ;  /* 0x00000018ff047819 */ /* 0x000fe40000011622 */
[----:B------:R-:W-:-:S03]  /*54f0*/  LOP3.LUT R5, R5, 0xff, RZ, 0xc0, !PT ;  /* 0x000000ff05057812 */ /* 0x000fc600078ec0ff */
[C---:B------:R-:W-:Y:S01]  /*5500*/  HMMA.16816.F32 R140, R24.reuse, R6, R140 ;  /* 0x00000006188c723c */ /* 0x040fe2000000188c */
[----:B------:R-:W-:Y:S02]  /*5510*/  PRMT R5, R5, 0x5410, R4 ;  /* 0x0000541005057816 */ /* 0x000fe40000000004 */
[----:B------:R-:W-:Y:S02]  /*5520*/  LOP3.LUT R7, R17, 0xff00ff, RZ, 0xc0, !PT ;  /* 0x00ff00ff11077812 */ /* 0x000fe400078ec0ff */
[--C-:B------:R-:W-:Y:S02]  /*5530*/  HSET2.LE.AND R6, R16, R172.reuse, PT ;  /* 0x000000ac10067233 */ /* 0x100fe40003803000 */
[--C-:B------:R-:W-:Y:S01]  /*5540*/  HSET2.LE.AND R4, R18, R172.reuse, PT ;  /* 0x000000ac12047233 */ /* 0x100fe20003803000 */
[----:B------:R-:W-:Y:S01]  /*5550*/  HMMA.16816.F32 R112, R24, R14, R112 ;  /* 0x0000000e1870723c */ /* 0x000fe20000001870 */
[----:B------:R-:W3:Y:S01]  /*5560*/  LDSM.16.MT88.4 R12, [R32+0x19800] ;  /* 0x01980000200c783b */ /* 0x000ee20000004200 */
[----:B------:R-:W-:-:S02]  /*5570*/  HSET2.LE.AND R7, R7, R172, PT ;  /* 0x000000ac07077233 */ /* 0x000fc40003803000 */
[----:B------:R-:W-:Y:S01]  /*5580*/  HSET2.LE.AND R5, R5, R172, PT ;  /* 0x000000ac05057233 */ /* 0x000fe20003803000 */
[----:B------:R-:W-:Y:S03]  /*5590*/  LDSM.16.MT88.4 R16, [R32+0x1f800] ;  /* 0x01f800002010783b */ /* 0x000fe60000004200 */
[C---:B------:R-:W-:Y:S01]  /*55a0*/  HMMA.16816.F32 R120, R24.reuse, R10, R120 ;  /* 0x0000000a1878723c */ /* 0x040fe20000001878 */
[----:B------:R-:W4:Y:S04]  /*55b0*/  LDSM.16.MT88.4 R8, [R32+0x1b800] ;  /* 0x01b800002008783b */ /* 0x000f280000004200 */
[----:B------:R-:W-:Y:S03]  /*55c0*/  LDSM.16.MT88.4 R172, [R201+0x1b800] ;  /* 0x01b80000c9ac783b */ /* 0x000fe60000004200 */
[----:B-1----:R-:W-:Y:S01]  /*55d0*/  HMMA.16816.F32 R148, R24, R28, R148 ;  /* 0x0000001c1894723c */ /* 0x002fe20000001894 */
[----:B------:R-:W-:Y:S01]  /*55e0*/  F2FP.F16.F32.PACK_AB R28, R232, R235 ;  /* 0x000000ebe81c723e */ /* 0x000fe200000000ff */
[----:B------:R-:W-:Y:S01]  /*55f0*/  FADD.FTZ R235, R235, R204 ;  /* 0x000000ccebeb7221 */ /* 0x000fe20000010000 */
[----:B------:R-:W-:-:S02]  /*5600*/  F2FP.F16.F32.PACK_AB R29, R226, R231 ;  /* 0x000000e7e21d723e */ /* 0x000fc400000000ff */
[----:B------:R-:W-:Y:S01]  /*5610*/  LOP3.LUT R4, R28, R4, RZ, 0xc0, !PT ;  /* 0x000000041c047212 */ /* 0x000fe200078ec0ff */
[----:B------:R-:W-:Y:S01]  /*5620*/  FADD.FTZ R235, R232, R235 ;  /* 0x000000ebe8eb7221 */ /* 0x000fe20000010000 */
[----:B------:R-:W-:Y:S01]  /*5630*/  F2FP.F16.F32.PACK_AB R28, R236, R219 ;  /* 0x000000dbec1c723e */ /* 0x000fe200000000ff */
[C---:B--2---:R-:W-:Y:S01]  /*5640*/  HMMA.16816.F32 R52, R24.reuse, R20, R52 ;  /* 0x000000141834723c */ /* 0x044fe20000001834 */
[----:B------:R-:W-:Y:S01]  /*5650*/  LOP3.LUT R6, R29, R6, RZ, 0xc0, !PT ;  /* 0x000000061d067212 */ /* 0x000fe200078ec0ff */
[----:B------:R-:W-:Y:S01]  /*5660*/  FADD.FTZ R235, R231, R235 ;  /* 0x000000ebe7eb7221 */ /* 0x000fe20000010000 */
[----:B------:R-:W-:Y:S01]  /*5670*/  LOP3.LUT R7, R28, R7, RZ, 0xc0, !PT ;  /* 0x000000071c077212 */ /* 0x000fe200078ec0ff */
[----:B------:R-:W-:Y:S02]  /*5680*/  FADD.FTZ R219, R236, R207 ;  /* 0x000000cfecdb7221 */ /* 0x000fe40000010000 */
[----:B------:R-:W-:Y:S02]  /*5690*/  FADD.FTZ R226, R226, R235 ;  /* 0x000000ebe2e27221 */ /* 0x000fe40000010000 */
[C---:B------:R-:W-:Y:S01]  /*56a0*/  HMMA.16816.F32 R56, R24.reuse, R22, R56 ;  /* 0x000000161838723c */ /* 0x040fe20000001838 */
[----:B------:R1:W2:Y:S07]  /*56b0*/  LDSM.16.MT88.4 R20, [R32+0x1d800] ;  /* 0x01d800002014783b */ /* 0x0002ae0000004200 */
[----:B------:R-:W-:Y:S01]  /*56c0*/  HMMA.16816.F32 R144, R24, R30, R144 ;  /* 0x0000001e1890723c */ /* 0x000fe20000001890 */
[----:B------:R-:W-:Y:S04]  /*56d0*/  LDSM.16.MT88.4 R28, [R200+0x1b800] ;  /* 0x01b80000c81c783b */ /* 0x000fe80000004200 */
[----:B------:R-:W-:Y:S01]  /*56e0*/  LDSM.16.MT88.4 R24, [R200+0x1d800] ;  /* 0x01d80000c818783b */ /* 0x000fe20000004200 */
[----:B-1----:R-:W-:-:S04]  /*56f0*/  F2FP.F16.F32.PACK_AB R32, R208, R210 ;  /* 0x000000d2d020723e */ /* 0x002fc800000000ff */
[----:B------:R-:W-:Y:S02]  /*5700*/  LOP3.LUT R5, R32, R5, RZ, 0xc0, !PT ;  /* 0x0000000520057212 */ /* 0x000fe400078ec0ff */
[----:B------:R-:W-:Y:S05]  /*5710*/  LDSM.16.MT88.4 R32, [R201+0x1f800] ;  /* 0x01f80000c920783b */ /* 0x000fea0000004200 */
[C---:B---3--:R-:W-:Y:S08]  /*5720*/  HMMA.16816.F32 R36, R4.reuse, R12, R36 ;  /* 0x0000000c0424723c */ /* 0x048ff00000001824 */
[C---:B------:R-:W-:Y:S01]  /*5730*/  HMMA.16816.F32 R40, R4.reuse, R14, R40 ;  /* 0x0000000e0428723c */ /* 0x040fe20000001828 */
[----:B------:R-:W1:Y:S07]  /*5740*/  LDSM.16.MT88.4 R12, [R201+0x19800] ;  /* 0x01980000c90c783b */ /* 0x000e6e0000004200 */
[C---:B----4-:R-:W-:Y:S08]  /*5750*/  HMMA.16816.F32 R68, R4.reuse, R8, R68 ;  /* 0x000000080444723c */ /* 0x050ff00000001844 */
        /* <DEDUP_REMOVED lines=35> */
[----:B------:R-:W-:-:S04]  /*5990*/  NOP ;  /* 0x0000000000007918 */ /* 0x000fc80000000000 */
[----:B------:R-:W-:-:S15]  /*59a0*/  BRA.U !UP1, `(.L_x_847) ;  /* 0x0000007d09587547 */ /* 0x000fde000b800000 */
[----:B------:R-:W1:Y:S01]  /*59b0*/  LDCU UR4, c[0x0][0x3c4] ;  /* 0x00007880ff0477ac */ /* 0x000e620008000800 */
[----:B------:R-:W-:-:S04]  /*59c0*/  DEPBAR.LE SB0, 0x0 ;  /* 0x000080000000791a */ /* 0x000fc80000000000 */
[----:B------:R-:W-:Y:S01]  /*59d0*/  UIADD3 UR6, UPT, UPT, UR15, -0x2, URZ ;  /* 0xfffffffe0f067890 */ /* 0x000fe2000fffe0ff */
[----:B------:R-:W-:Y:S01]  /*59e0*/  LOP3.LUT R218, R198, 0x1f8, RZ, 0xc0, !PT ;  /* 0x000001f8c6da7812 */ /* 0x000fe200078ec0ff */
[----:B------:R-:W-:Y:S01]  /*59f0*/  UISETP.GE.U32.AND UP1, UPT, UR15, 0x3, UPT ;  /* 0x000000030f00788c */ /* 0x000fe2000bf26070 */
[----:B------:R-:W-:Y:S01]  /*5a00*/  LOP3.LUT R235, R176, R177, RZ, 0xfc, !PT ;  /* 0x000000b1b0eb7212 */ /* 0x000fe200078efcff */
[----:B------:R-:W-:Y:S01]  /*5a10*/  UIMAD.WIDE.U32 UR28, UR6, UR8, URZ ;  /* 0x00000008061c72a5 */ /* 0x000fe2000f8e00ff */
[----:B------:R-:W-:Y:S02]  /*5a20*/  LOP3.LUT R218, R218, 0x38, R165, 0x78, !PT ;  /* 0x00000038dada7812 */ /* 0x000fe400078e78a5 */
[----:B------:R-:W-:Y:S01]  /*5a30*/  LEA R235, R235, UR5, 0x1 ;  /* 0x00000005ebeb7c11 */ /* 0x000fe2000f8e08ff */
[----:B------:R-:W-:Y:S01]  /*5a40*/  USHF.L.U32 UR22, UR28, 0x6, URZ ;  /* 0x000000061c167899 */ /* 0x000fe200080006ff */
[----:B------:R-:W-:Y:S01]  /*5a50*/  LOP3.LUT R218, R218, 0x1e00, R198, 0xf8, !PT ;  /* 0x00001e00dada7812 */ /* 0x000fe200078ef8c6 */
[----:B------:R-:W-:Y:S01]  /*5a60*/  IMAD.U32 R12, RZ, RZ, UR28 ;  /* 0x0000001cff0c7e24 */ /* 0x000fe2000f8e00ff */
[----:B------:R-:W-:Y:S01]  /*5a70*/  SEL R236, R212, 0xffffffe0, !P6 ;  /* 0xffffffe0d4ec7807 */ /* 0x000fe20007000000 */
[----:B------:R-:W-:Y:S01]  /*5a80*/  ULEA UR22, UP0, UR8, UR22, 0x5 ;  /* 0x0000001608167291 */ /* 0x000fe2000f8028ff */
[----:B------:R-:W-:Y:S01]  /*5a90*/  LEA R218, R218, UR5, 0x1 ;  /* 0x00000005dada7c11 */ /* 0x000fe2000f8e08ff */
[----:B-1----:R-:W-:Y:S01]  /*5aa0*/  UIMAD UR6, UR6, UR4, UR29 ;  /* 0x00000004060672a4 */ /* 0x002fe2000f8e021d */
[----:B------:R-:W-:Y:S01]  /*5ab0*/  LEA R10, P1, R12, R215, 0x7 ;  /* 0x000000d70c0a7211 */ /* 0x000fe200078238ff */
[----:B------:R-:W-:-:S02]  /*5ac0*/  IMAD.IADD R232, R234, 0x1, R235 ;  /* 0x00000001eae87824 */ /* 0x000fc400078e02eb */
[----:B------:R-:W-:Y:S01]  /*5ad0*/  USHF.L.U64.HI UR7, UR28, 0x6, UR6 ;  /* 0x000000061c077899 */ /* 0x000fe20008010206 */
[----:B------:R-:W-:Y:S02]  /*5ae0*/  IMAD.U32 R5, RZ, RZ, UR22 ;  /* 0x00000016ff057e24 */ /* 0x000fe4000f8e00ff */
[----:B------:R-:W-:Y:S01]  /*5af0*/  IMAD.U32 R6, RZ, RZ, UR6 ;  /* 0x00000006ff067e24 */ /* 0x000fe2000f8e00ff */
[----:B------:R-:W-:Y:S01]  /*5b00*/  ULEA.HI.X UR7, UR8, UR7, UR4, 0x5, UP0 ;  /* 0x0000000708077291 */ /* 0x000fe200080f2c04 */
[----:B------:R-:W-:Y:S01]  /*5b10*/  IMAD.IADD R236, R233, 0x1, R236 ;  /* 0x00000001e9ec7824 */ /* 0x000fe200078e02ec */
[----:B------:R-:W-:Y:S01]  /*5b20*/  BAR.SYNC.DEFER_BLOCKING 0x0 ;  /* 0x0000000000007b1d */ /* 0x000fe20000010000 */
[----:B------:R-:W-:Y:S01]  /*5b30*/  LEA R8, P0, R5, R215, 0x1 ;  /* 0x000000d705087211 */ /* 0x000fe200078008ff */
[----:B------:R-:W-:Y:S01]  /*5b40*/  IMAD.U32 R13, RZ, RZ, UR29 ;  /* 0x0000001dff0d7e24 */ /* 0x000fe2000f8e00ff */
[----:B------:R-:W-:Y:S01]  /*5b50*/  LEA.HI.X R11, R12, R214, R6, 0x7, P1 ;  /* 0x000000d60c0b7211 */ /* 0x000fe200008f3c06 */
[----:B------:R-:W-:Y:S01]  /*5b60*/  IMAD.U32 R4, RZ, RZ, UR7 ;  /* 0x00000007ff047e24 */ /* 0x000fe2000f8e00ff */
[----:B------:R-:W-:Y:S01]  /*5b70*/  UIADD3 UR4, UPT, UPT, UR15, -0x1, URZ ;  /* 0xffffffff0f047890 */ /* 0x000fe2000fffe0ff */
[----:B------:R-:W-:-:S03]  /*5b80*/  IMAD.IADD R231, R188, 0x1, R235 ;  /* 0x00000001bce77824 */ /* 0x000fc600078e02eb */
[----:B------:R-:W-:Y:S01]  /*5b90*/  LEA.HI.X R9, R5, R214, R4, 0x1, P0 ;  /* 0x000000d605097211 */ /* 0x000fe200000f0c04 */
[----:B------:R-:W-:Y:S01]  /*5ba0*/  IMAD.IADD R237, R234, 0x1, R231 ;  /* 0x00000001eaed7824 */ /* 0x000fe200078e02e7 */
        /* <DEDUP_REMOVED lines=23> */
[----:B------:R-:W2:Y:S04]  /*5d20*/  LDSM.16.M88.4 R172, [R230+0x10000] ;  /* 0x01000000e6ac783b */ /* 0x000ea80000000200 */
[----:B------:R-:W2:Y:S01]  /*5d30*/  LDSM.16.M88.4 R168, [R230+0x10800] ;  /* 0x01080000e6a8783b */ /* 0x000ea20000000200 */
[C---:B---3--:R-:W-:Y:S03]  /*5d40*/  HMMA.16816.F32 R28, R184.reuse, R24, RZ ;  /* 0x00000018b81c723c */ /* 0x048fe600000018ff */
[----:B-1----:R-:W1:Y:S04]  /*5d50*/  LDSM.16.M88.4 R8, [R230+0x11000] ;  /* 0x01100000e608783b */ /* 0x002e680000000200 */
[----:B------:R-:W0:Y:S01]  /*5d60*/  LDGDEPBAR ;  /* 0x00000000000079af */ /* 0x000e220000000000 */
[C---:B------:R-:W-:Y:S08]  /*5d70*/  HMMA.16816.F32 R16, R184.reuse, R18, RZ ;  /* 0x00000012b810723c */ /* 0x040ff000000018ff */
        /* <DEDUP_REMOVED lines=24> */
[----:B------:R-:W2:Y:S07]  /*5f00*/  LDSM.16.M88.4 R168, [R2+0x11800] ;  /* 0x0118000002a8783b */ /* 0x000eae0000000200 */
[C---:B-1----:R-:W-:Y:S08]  /*5f10*/  HMMA.16816.F32 R200, R12.reuse, R8, R200 ;  /* 0x000000080cc8723c */ /* 0x042ff000000018c8 */
[C---:B------:R-:W-:Y:S01]  /*5f20*/  HMMA.16816.F32 R192, R12.reuse, R10, R192 ;  /* 0x0000000a0cc0723c */ /* 0x040fe200000018c0 */
[----:B------:R-:W1:Y:S07]  /*5f30*/  LDSM.16.M88.4 R8, [R235+0x4000] ;  /* 0x00400000eb08783b */ /* 0x000e6e0000000200 */
[C---:B---3--:R-:W-:Y:S08]  /*5f40*/  HMMA.16816.F32 R188, R12.reuse, R32, R188 ;  /* 0x000000200cbc723c */ /* 0x048ff000000018bc */
[----:B------:R-:W-:Y:S01]  /*5f50*/  HMMA.16816.F32 R184, R12, R34, R184 ;  /* 0x000000220cb8723c */ /* 0x000fe200000018b8 */
[----:B------:R-:W3:Y:S04]  /*5f60*/  LDSM.16.M88.4 R32, [R233+0x13000] ;  /* 0x01300000e920783b */ /* 0x000ee80000000200 */
[----:B------:R-:W3:Y:S03]  /*5f70*/  LDSM.16.M88.4 R12, [R233+0x13800] ;  /* 0x01380000e90c783b */ /* 0x000ee60000000200 */
[C---:B----4-:R-:W-:Y:S08]  /*5f80*/  HMMA.16816.F32 R28, R4.reuse, R180, R28 ;  /* 0x000000b4041c723c */ /* 0x050ff0000000181c */
[C---:B------:R-:W-:Y:S01]  /*5f90*/  HMMA.16816.F32 R24, R4.reuse, R182, R24 ;  /* 0x000000b60418723c */ /* 0x040fe20000001818 */
[----:B------:R-:W-:Y:S07]  /*5fa0*/  LDSM.16.M88.4 R180, [R236+0x12000] ;  /* 0x01200000ecb4783b */ /* 0x000fee0000000200 */
[C---:B-----5:R-:W-:Y:S08]  /*5fb0*/  HMMA.16816.F32 R20, R4.reuse, R176, R20 ;  /* 0x000000b00414723c */ /* 0x060ff00000001814 */
        /* <DEDUP_REMOVED lines=8> */
[----:B------:R-:W4:Y:S03]  /*6040*/  LDSM.16.M88.4 R168, [R236+0x13800] ;  /* 0x01380000eca8783b */ /* 0x000f260000000200 */
[C---:B-1----:R-:W-:Y:S08]  /*6050*/  HMMA.16816.F32 R28, R8.reuse, R208, R28 ;  /* 0x000000d0081c723c */ /* 0x042ff0000000181c */
[C---:B------:R-:W-:Y:S01]  /*6060*/  HMMA.16816.F32 R24, R8.reuse, R210, R24 ;  /* 0x000000d20818723c */ /* 0x040fe20000001818 */
[----:B------:R-:W-:Y:S07]  /*6070*/  LDSM.16.M88.4 R208, [R230+0x13800] ;  /* 0x01380000e6d0783b */ /* 0x000fee0000000200 */
[C---:B------:R-:W-:Y:S08]  /*6080*/  HMMA.16816.F32 R20, R8.reuse, R204, R20 ;  /* 0x000000cc0814723c */ /* 0x040ff00000001814 */
[C---:B------:R-:W-:Y:S01]  /*6090*/  HMMA.16816.F32 R16, R8.reuse, R206, R16 ;  /* 0x000000ce0810723c */ /* 0x040fe20000001810 */
[----:B------:R-:W-:Y:S07]  /*60a0*/  LDSM.16.M88.4 R204, [R231+0x4000] ;  /* 0x00400000e7cc783b */ /* 0x000fee0000000200 */
[C---:B---3--:R-:W-:Y:S08]  /*60b0*/  HMMA.16816.F32 R200, R8.reuse, R32, R200 ;  /* 0x0000002008c8723c */ /* 0x048ff000000018c8 */
[C---:B------:R-:W-:Y:S01]  /*60c0*/  HMMA.16816.F32 R192, R8.reuse, R34, R192 ;  /* 0x0000002208c0723c */ /* 0x040fe200000018c0 */
[----:B------:R-:W-:Y:S07]  /*60d0*/  LDSM.16.M88.4 R32, [R230+0x12000] ;  /* 0x01200000e620783b */ /* 0x000fee0000000200 */
[C---:B------:R-:W-:Y:S08]  /*60e0*/  HMMA.16816.F32 R188, R8.reuse, R12, R188 ;  /* 0x0000000c08bc723c */ /* 0x040ff000000018bc */
[----:B------:R-:W-:Y:S01]  /*60f0*/  HMMA.16816.F32 R184, R8, R14, R184 ;  /* 0x0000000e08b8723c */ /* 0x000fe200000018b8 */
[----:B------:R-:W1:Y:S04]  /*6100*/  LDSM.16.M88.4 R12, [R230+0x12800] ;  /* 0x01280000e60c783b */ /* 0x000e680000000200 */
[----:B------:R-:W3:Y:S03]  /*6110*/  LDSM.16.M88.4 R8, [R230+0x13000] ;  /* 0x01300000e608783b */ /* 0x000ee60000000200 */
[C---:B--2---:R-:W-:Y:S08]  /*6120*/  HMMA.16816.F32 R20, R4.reuse, R176, R20 ;  /* 0x000000b00414723c */ /* 0x044ff00000001814 */
[C---:B------:R-:W-:Y:S01]  /*6130*/  HMMA.16816.F32 R16, R4.reuse, R178, R16 ;  /* 0x000000b20410723c */ /* 0x040fe20000001810 */
[----:B------:R-:W-:Y:S07]  /*6140*/  LDSM.16.M88.4 R176, [R237+0x4000] ;  /* 0x00400000edb0783b */ /* 0x000fee0000000200 */
[C---:B------:R-:W-:Y:S08]  /*6150*/  HMMA.16816.F32 R200, R4.reuse, R172, R200 ;  /* 0x000000ac04c8723c */ /* 0x040ff000000018c8 */
[C---:B------:R-:W-:Y:S01]  /*6160*/  HMMA.16816.F32 R192, R4.reuse, R174, R192 ;  /* 0x000000ae04c0723c */ /* 0x040fe200000018c0 */
[----:B------:R-:W2:Y:S07]  /*6170*/  LDSM.16.M88.4 R172, [R2+0x12000] ;  /* 0x0120000002ac783b */ /* 0x000eae0000000200 */
        /* <DEDUP_REMOVED lines=15> */
[----:B------:R-:W3:Y:S07]  /*6270*/  LDSM.16.M88.4 R32, [R233+0x14000] ;  /* 0x01400000e920783b */ /* 0x000eee0000000200 */
[C---:B------:R-:W-:Y:S08]  /*6280*/  HMMA.16816.F32 R188, R204.reuse, R208, R188 ;  /* 0x000000d0ccbc723c */ /* 0x040ff000000018bc */
[----:B------:R-:W-:Y:S01]  /*6290*/  HMMA.16816.F32 R184, R204, R210, R184 ;  /* 0x000000d2ccb8723c */ /* 0x000fe200000018b8 */
[----:B------:R-:W-:Y:S04]  /*62a0*/  LDSM.16.M88.4 R208, [R236+0x14000] ;  /* 0x01400000ecd0783b */ /* 0x000fe80000000200 */
[----:B------:R-:W-:Y:S03]  /*62b0*/  LDSM.16.M88.4 R204, [R236+0x14800] ;  /* 0x01480000eccc783b */ /* 0x000fe60000000200 */
        /* <DEDUP_REMOVED lines=8> */
[----:B------:R-:W-:Y:S07]  /*6340*/  LDSM.16.M88.4 R4, [R232+0x8000] ;  /* 0x00800000e804783b */ /* 0x000fee0000000200 */
[C---:B------:R-:W-:Y:S08]  /*6350*/  HMMA.16816.F32 R188, R176.reuse, R180, R188 ;  /* 0x000000b4b0bc723c */ /* 0x040ff000000018bc */
[----:B------:R-:W-:Y:S01]  /*6360*/  HMMA.16816.F32 R184, R176, R182, R184 ;  /* 0x000000b6b0b8723c */ /* 0x000fe200000018b8 */
[----:B------:R-:W5:Y:S04]  /*6370*/  LDSM.16.M88.4 R180, [R236+0x15000] ;  /* 0x01500000ecb4783b */ /* 0x000f680000000200 */
        /* <DEDUP_REMOVED lines=13> */
[----:B------:R-:W4:Y:S03]  /*6450*/  LDSM.16.M88.4 R168, [R230+0x15800] ;  /* 0x01580000e6a8783b */ /* 0x000f260000000200 */
[C---:B-----5:R-:W-:Y:S08]  /*6460*/  HMMA.16816.F32 R200, R4.reuse, R180, R200 ;  /* 0x000000b404c8723c */ /* 0x060ff000000018c8 */
[C---:B------:R-:W-:Y:S01]  /*6470*/  HMMA.16816.F32 R192, R4.reuse, R182, R192 ;  /* 0x000000b604c0723c */ /* 0x040fe200000018c0 */
[----:B------:R-:W-:Y:S07]  /*6480*/  LDSM.16.M88.4 R180, [R237+0x8000] ;  /* 0x00800000edb4783b */ /* 0x000fee0000000200 */
        /* <DEDUP_REMOVED lines=9> */
[----:B------:R-:W5:Y:S03]  /*6520*/  LDSM.16.M88.4 R204, [R2+0x15800] ;  /* 0x0158000002cc783b */ /* 0x000f660000000200 */
[C---:B---3--:R-:W-:Y:S08]  /*6530*/  HMMA.16816.F32 R28, R32.reuse, R176, R28 ;  /* 0x000000b0201c723c */ /* 0x048ff0000000181c */
[C---:B------:R-:W-:Y:S01]  /*6540*/  HMMA.16816.F32 R24, R32.reuse, R178, R24 ;  /* 0x000000b22018723c */ /* 0x040fe20000001818 */
[----:B------:R-:W-:Y:S07]  /*6550*/  LDSM.16.M88.4 R176, [R233+0x16000] ;  /* 0x01600000e9b0783b */ /* 0x000fee0000000200 */
[C---:B--2---:R-:W-:Y:S08]  /*6560*/  HMMA.16816.F32 R20, R32.reuse, R172, R20 ;  /* 0x000000ac2014723c */ /* 0x044ff00000001814 */
[C---:B------:R-:W-:Y:S01]  /*6570*/  HMMA.16816.F32 R16, R32.reuse, R174, R16 ;  /* 0x000000ae2010723c */ /* 0x040fe20000001810 */
[----:B------:R-:W-:Y:S07]  /*6580*/  LDSM.16.M88.4 R172, [R233+0x16800] ;  /* 0x01680000e9ac783b */ /* 0x000fee0000000200 */
[C---:B----4-:R-:W-:Y:S08]  /*6590*/  HMMA.16816.F32 R200, R32.reuse, R12, R200 ;  /* 0x0000000c20c8723c */ /* 0x050ff000000018c8 */
[C---:B------:R-:W-:Y:S01]  /*65a0*/  HMMA.16816.F32 R192, R32.reuse, R14, R192 ;  /* 0x0000000e20c0723c */ /* 0x040fe200000018c0 */
[----:B------:R-:W2:Y:S07]  /*65b0*/  LDSM.16.M88.4 R12, [R235+0xc000] ;  /* 0x00c00000eb0c783b */ /* 0x000eae0000000200 */
[C---:B------:R-:W-:Y:S08]  /*65c0*/  HMMA.16816.F32 R188, R32.reuse, R168, R188 ;  /* 0x000000a820bc723c */ /* 0x040ff000000018bc */
[----:B------:R-:W-:Y:S01]  /*65d0*/  HMMA.16816.F32 R184, R32, R170, R184 ;  /* 0x000000aa20b8723c */ /* 0x000fe200000018b8 */
[----:B------:R-:W3:Y:S04]  /*65e0*/  LDSM.16.M88.4 R168, [R233+0x17000] ;  /* 0x01700000e9a8783b */ /* 0x000ee80000000200 */
[----:B------:R-:W4:Y:S03]  /*65f0*/  LDSM.16.M88.4 R32, [R233+0x17800] ;  /* 0x01780000e920783b */ /* 0x000f260000000200 */
[C---:B-1----:R-:W-:Y:S01]  /*6600*/  HMMA.16816.F32 R20, R180.reuse, R8, R20 ;  /* 0x00000008b414723c */ /* 0x042fe20000001814 */
[----:B------:R-:W-:Y:S07]  /*6610*/  LDSM.16.M88.4 R232, [R232+0xc000] ;  /* 0x00c00000e8e8783b */ /* 0x000fee0000000200 */
[C---:B------:R-:W-:Y:S01]  /*6620*/  HMMA.16816.F32 R16, R180.reuse, R10, R16 ;  /* 0x0000000ab410723c */ /* 0x040fe20000001810 */
[----:B------:R-:W1:Y:S07]  /*6630*/  LDSM.16.M88.4 R8, [R236+0x16000] ;  /* 0x01600000ec08783b */ /* 0x000e6e0000000200 */
[C---:B-----5:R-:W-:Y:S08]  /*6640*/  HMMA.16816.F32 R28, R180.reuse, R208, R28 ;  /* 0x000000d0b41c723c */ /* 0x060ff0000000181c */
[C---:B------:R-:W-:Y:S01]  /*6650*/  HMMA.16816.F32 R24, R180.reuse, R210, R24 ;  /* 0x000000d2b418723c */ /* 0x040fe20000001818 */
[----:B------:R-:W-:Y:S07]  /*6660*/  LDSM.16.M88.4 R208, [R236+0x17000] ;  /* 0x01700000ecd0783b */ /* 0x000fee0000000200 */
[C---:B------:R-:W-:Y:S08]  /*6670*/  HMMA.16816.F32 R200, R180.reuse, R4, R200 ;  /* 0x00000004b4c8723c */ /* 0x040ff000000018c8 */
[C---:B------:R-:W-:Y:S01]  /*6680*/  HMMA.16816.F32 R192, R180.reuse, R6, R192 ;  /* 0x00000006b4c0723c */ /* 0x040fe200000018c0 */
[----:B------:R-:W5:Y:S07]  /*6690*/  LDSM.16.M88.4 R4, [R236+0x16800] ;  /* 0x01680000ec04783b */ /* 0x000f6e0000000200 */
[C---:B------:R-:W-:Y:S08]  /*66a0*/  HMMA.16816.F32 R188, R180.reuse, R204, R188 ;  /* 0x000000ccb4bc723c */ /* 0x040ff000000018bc */
        /* <DEDUP_REMOVED lines=8> */
[----:B------:R-:W2:Y:S07]  /*6730*/  LDSM.16.M88.4 R172, [R230+0x16800] ;  /* 0x01680000e6ac783b */ /* 0x000eae0000000200 */
[C---:B---3--:R-:W-:Y:S08]  /*6740*/  HMMA.16816.F32 R200, R12.reuse, R168, R200 ;  /* 0x000000a80cc8723c */ /* 0x048ff000000018c8 */
[C---:B------:R-:W-:Y:S01]  /*6750*/  HMMA.16816.F32 R192, R12.reuse, R170, R192 ;  /* 0x000000aa0cc0723c */ /* 0x040fe200000018c0 */
[----:B------:R-:W-:Y:S07]  /*6760*/  LDSM.16.M88.4 R168, [R230+0x17000] ;  /* 0x01700000e6a8783b */ /* 0x000fee0000000200 */
[C---:B----4-:R-:W-:Y:S08]  /*6770*/  HMMA.16816.F32 R188, R12.reuse, R32, R188 ;  /* 0x000000200cbc723c */ /* 0x050ff000000018bc */
[----:B------:R-:W-:Y:S01]  /*6780*/  HMMA.16816.F32 R184, R12, R34, R184 ;  /* 0x000000220cb8723c */ /* 0x000fe200000018b8 */
[----:B------:R-:W-:Y:S04]  /*6790*/  LDSM.16.M88.4 R12, [R237+0xc000] ;  /* 0x00c00000ed0c783b */ /* 0x000fe80000000200 */
[----:B------:R-:W-:Y:S03]  /*67a0*/  LDSM.16.M88.4 R32, [R230+0x17800] ;  /* 0x01780000e620783b */ /* 0x000fe60000000200 */
[C---:B-1----:R-:W-:Y:S08]  /*67b0*/  HMMA.16816.F32 R28, R232.reuse, R8, R28 ;  /* 0x00000008e81c723c */ /* 0x042ff0000000181c */
[C---:B------:R-:W-:Y:S01]  /*67c0*/  HMMA.16816.F32 R24, R232.reuse, R10, R24 ;  /* 0x0000000ae818723c */ /* 0x040fe20000001818 */
[----:B------:R-:W1:Y:S07]  /*67d0*/  LDSM.16.M88.4 R8, [R2+0x16000] ;  /* 0x016000000208783b */ /* 0x000e6e0000000200 */
[C---:B-----5:R-:W-:Y:S08]  /*67e0*/  HMMA.16816.F32 R20, R232.reuse, R4, R20 ;  /* 0x00000004e814723c */ /* 0x060ff00000001814 */
[----:B------:R-:W-:Y:S01]  /*67f0*/  HMMA.16816.F32 R16, R232, R6, R16 ;  /* 0x00000006e810723c */ /* 0x000fe20000001810 */
[----:B------:R-:W3:Y:S07]  /*6800*/  LDSM.16.M88.4 R4, [R2+0x16800] ;  /* 0x016800000204783b */ /* 0x000eee0000000200 */
[C---:B--2---:R-:W-:Y:S08]  /*6810*/  HMMA.16816.F32 R28, R180.reuse, R176, R28 ;  /* 0x000000b0b41c723c */ /* 0x044ff0000000181c */
[----:B------:R-:W-:Y:S01]  /*6820*/  HMMA.16816.F32 R24, R180, R178, R24 ;  /* 0x000000b2b418723c */ /* 0x000fe20000001818 */
[----:B------:R-:W2:Y:S07]  /*6830*/  LDSM.16.M88.4 R176, [R2+0x17000] ;  /* 0x0170000002b0783b */ /* 0x000eae0000000200 */
[----:B------:R-:W-:Y:S08]  /*6840*/  HMMA.16816.F32 R200, R232, R208, R200 ;  /* 0x000000d0e8c8723c */ /* 0x000ff000000018c8 */
[----:B------:R-:W-:Y:S08]  /*6850*/  HMMA.16816.F32 R20, R180, R172, R20 ;  /* 0x000000acb414723c */ /* 0x000ff00000001814 */
[----:B------:R-:W-:Y:S08]  /*6860*/  HMMA.16816.F32 R192, R232, R210, R192 ;  /* 0x000000d2e8c0723c */ /* 0x000ff000000018c0 */
[C---:B-1----:R-:W-:Y:S08]  /*6870*/  HMMA.16816.F32 R28, R12.reuse, R8, R28 ;  /* 0x000000080c1c723c */ /* 0x042ff0000000181c */
[----:B------:R-:W-:Y:S01]  /*6880*/  HMMA.16816.F32 R24, R12, R10, R24 ;  /* 0x0000000a0c18723c */ /* 0x000fe20000001818 */
[----:B------:R1:W4:Y:S01]  /*6890*/  LDSM.16.M88.4 R8, [R2+0x17800] ;  /* 0x017800000208783b */ /* 0x0003220000000200 */
[----:B------:R-:W-:-:S06]  /*68a0*/  DEPBAR.LE SB0, 0x0 ;  /* 0x000080000000791a */ /* 0x000fcc0000000000 */
[C---:B------:R-:W-:Y:S08]  /*68b0*/  HMMA.16816.F32 R188, R232.reuse, R204, R188 ;  /* 0x000000cce8bc723c */ /* 0x040ff000000018bc */
[----:B------:R-:W-:Y:S08]  /*68c0*/  HMMA.16816.F32 R184, R232, R206, R184 ;  /* 0x000000cee8b8723c */ /* 0x000ff000000018b8 */
[C---:B------:R-:W-:Y:S08]  /*68d0*/  HMMA.16816.F32 R16, R180.reuse, R174, R16 ;  /* 0x000000aeb410723c */ /* 0x040ff00000001810 */
[----:B------:R-:W-:Y:S08]  /*68e0*/  HMMA.16816.F32 R200, R180, R168, R200 ;  /* 0x000000a8b4c8723c */ /* 0x000ff000000018c8 */
[----:B---3--:R-:W-:Y:S01]  /*68f0*/  HMMA.16816.F32 R20, R12, R4, R20 ;  /* 0x000000040c14723c */ /* 0x008fe20000001814 */
[----:B------:R-:W-:-:S04]  /*6900*/  IMAD.U32 R4, RZ, RZ, UR4 ;  /* 0x00000004ff047e24 */ /* 0x000fc8000f8e00ff */
[----:B------:R-:W-:-:S03]  /*6910*/  IMAD R227, R4, 0x40, R227 ;  /* 0x0000004004e37824 */ /* 0x000fc600078e02e3 */
[C---:B------:R-:W-:Y:S01]  /*6920*/  HMMA.16816.F32 R192, R180.reuse, R170, R192 ;  /* 0x000000aab4c0723c */ /* 0x040fe200000018c0 */
[C---:B-1----:R-:W-:Y:S02]  /*6930*/  VIADD R2, R227.reuse, 0xffffffc0 ;  /* 0xffffffc0e3027836 */ /* 0x042fe40000000000 */
[C---:B------:R-:W-:Y:S02]  /*6940*/  VIADD R4, R227.reuse, 0xffffffc8 ;  /* 0xffffffc8e3047836 */ /* 0x040fe40000000000 */
[C---:B------:R-:W-:Y:S01]  /*6950*/  VIADD R5, R227.reuse, 0xffffffc1 ;  /* 0xffffffc1e3057836 */ /* 0x040fe20000000000 */
[CC--:B------:R-:W-:Y:S02]  /*6960*/  ISETP.GE.AND P4, PT, R2.reuse, R197.reuse, PT ;  /* 0x000000c50200720c */ /* 0x0c0fe40003f86270 */
[----:B------:R-:W-:Y:S01]  /*6970*/  HMMA.16816.F32 R188, R180, R32, R188 ;  /* 0x00000020b4bc723c */ /* 0x000fe200000018bc */
[----:B------:R-:W-:Y:S01]  /*6980*/  ISETP.GE.AND P2, PT, R2, R196, PT ;  /* 0x000000c40200720c */ /* 0x000fe20003f46270 */
[----:B------:R-:W-:Y:S01]  /*6990*/  VIADD R2, R227, 0xffffffc9 ;  /* 0xffffffc9e3027836 */ /* 0x000fe20000000000 */
[----:B------:R-:W-:-:S02]  /*69a0*/  ISETP.GE.AND P1, PT, R4, R197, PT ;  /* 0x000000c50400720c */ /* 0x000fc40003f26270 */
[-C--:B------:R-:W-:Y:S01]  /*69b0*/  ISETP.GE.AND P5, PT, R4, R196.reuse, PT ;  /* 0x000000c40400720c */ /* 0x080fe20003fa6270 */
[----:B------:R-:W-:Y:S01]  /*69c0*/  VIADD R4, R227, 0xffffffd0 ;  /* 0xffffffd0e3047836 */ /* 0x000fe20000000000 */
[C---:B------:R-:W-:Y:S01]  /*69d0*/  ISETP.GE.AND P3, PT, R5.reuse, R197, PT ;  /* 0x000000c50500720c */ /* 0x040fe20003f66270 */
[----:B------:R-:W-:Y:S01]  /*69e0*/  HMMA.16816.F32 R184, R180, R34, R184 ;  /* 0x00000022b4b8723c */ /* 0x000fe200000018b8 */
[----:B------:R-:W-:Y:S02]  /*69f0*/  ISETP.GE.AND P0, PT, R5, R196, PT ;  /* 0x000000c40500720c */ /* 0x000fe40003f06270 */
[----:B------:R-:W-:Y:S02]  /*6a00*/  FSEL R28, R28, -INF , !P4 ;  /* 0xff8000001c1c7808 */ /* 0x000fe40006000000 */
[----:B------:R-:W-:Y:S02]  /*6a10*/  FSEL R30, R30, -INF , !P2 ;  /* 0xff8000001e1e7808 */ /* 0x000fe40005000000 */
[----:B------:R-:W-:Y:S01]  /*6a20*/  FSEL R29, R29, -INF , !P3 ;  /* 0xff8000001d1d7808 */ /* 0x000fe20005800000 */
[----:B------:R-:W-:Y:S01]  /*6a30*/  HMMA.16816.F32 R16, R12, R6, R16 ;  /* 0x000000060c10723c */ /* 0x000fe20000001810 */
[----:B------:R-:W-:-:S02]  /*6a40*/  FSEL R31, R31, -INF , !P0 ;  /* 0xff8000001f1f7808 */ /* 0x000fc40004000000 */
[CC--:B------:R-:W-:Y:S02]  /*6a50*/  ISETP.GE.AND P4, PT, R2.reuse, R197.reuse, PT ;  /* 0x000000c50200720c */ /* 0x0c0fe40003f86270 */
[-C--:B------:R-:W-:Y:S01]  /*6a60*/  ISETP.GE.AND P2, PT, R2, R196.reuse, PT ;  /* 0x000000c40200720c */ /* 0x080fe20003f46270 */
[C---:B------:R-:W-:Y:S01]  /*6a70*/  VIADD R2, R227.reuse, 0xffffffd1 ;  /* 0xffffffd1e3027836 */ /* 0x040fe20000000000 */
[C---:B------:R-:W-:Y:S01]  /*6a80*/  ISETP.GE.AND P0, PT, R4.reuse, R197, PT ;  /* 0x000000c50400720c */ /* 0x040fe20003f06270 */
[----:B--2---:R-:W-:Y:S01]  /*6a90*/  HMMA.16816.F32 R200, R12, R176, R200 ;  /* 0x000000b00cc8723c */ /* 0x004fe200000018c8 */
[----:B------:R-:W-:Y:S01]  /*6aa0*/  ISETP.GE.AND P3, PT, R4, R196, PT ;  /* 0x000000c40400720c */ /* 0x000fe20003f66270 */
[----:B------:R-:W-:Y:S01]  /*6ab0*/  VIADD R4, R227, 0xffffffd8 ;  /* 0xffffffd8e3047836 */ /* 0x000fe20000000000 */
[----:B------:R-:W-:Y:S02]  /*6ac0*/  FSEL R24, R24, -INF , !P1 ;  /* 0xff80000018187808 */ /* 0x000fe40004800000 */
[----:B------:R-:W-:-:S02]  /*6ad0*/  FSEL R26, R26, -INF , !P5 ;  /* 0xff8000001a1a7808 */ /* 0x000fc40006800000 */
[----:B------:R-:W-:Y:S01]  /*6ae0*/  FSEL R25, R25, -INF , !P4 ;  /* 0xff80000019197808 */ /* 0x000fe20006000000 */
[C---:B------:R-:W-:Y:S01]  /*6af0*/  HMMA.16816.F32 R192, R12.reuse, R178, R192 ;  /* 0x000000b20cc0723c */ /* 0x040fe200000018c0 */
[----:B------:R-:W-:Y:S01]  /*6b00*/  FSEL R27, R27, -INF , !P2 ;  /* 0xff8000001b1b7808 */ /* 0x000fe20005000000 */
[----:B------:R-:W-:Y:S01]  /*6b10*/  BAR.SYNC.DEFER_BLOCKING 0x0 ;  /* 0x0000000000007b1d */ /* 0x000fe20000010000 */
[CC--:B------:R-:W-:Y:S02]  /*6b20*/  ISETP.GE.AND P1, PT, R2.reuse, R197.reuse, PT ;  /* 0x000000c50200720c */ /* 0x0c0fe40003f26270 */
[-C--:B------:R-:W-:Y:S01]  /*6b30*/  ISETP.GE.AND P5, PT, R2, R196.reuse, PT ;  /* 0x000000c40200720c */ /* 0x080fe20003fa6270 */
[C---:B------:R-:W-:Y:S01]  /*6b40*/  VIADD R2, R227.reuse, 0xffffffd9 ;  /* 0xffffffd9e3027836 */ /* 0x040fe20000000000 */
[CC--:B------:R-:W-:Y:S01]  /*6b50*/  ISETP.GE.AND P2, PT, R4.reuse, R197.reuse, PT ;  /* 0x000000c50400720c */ /* 0x0c0fe20003f46270 */
[----:B----4-:R-:W-:Y:S01]  /*6b60*/  HMMA.16816.F32 R184, R12, R10, R184 ;  /* 0x0000000a0cb8723c */ /* 0x010fe200000018b8 */
[----:B------:R-:W-:Y:S01]  /*6b70*/  ISETP.GE.AND P4, PT, R4, R196, PT ;  /* 0x000000c40400720c */ /* 0x000fe20003f86270 */
[C---:B------:R-:W-:Y:S01]  /*6b80*/  VIADD R11, R227.reuse, 0xffffffe8 ;  /* 0xffffffe8e30b7836 */ /* 0x040fe20000000000 */
[----:B------:R-:W-:Y:S01]  /*6b90*/  FSEL R175, R20, -INF , !P0 ;  /* 0xff80000014af7808 */ /* 0x000fe20004000000 */
[----:B------:R-:W-:Y:S01]  /*6ba0*/  VIADD R10, R227, 0xffffffe9 ;  /* 0xffffffe9e30a7836 */ /* 0x000fe20000000000 */
[----:B------:R-:W-:-:S02]  /*6bb0*/  ISETP.GE.AND P0, PT, R2, R197, PT ;  /* 0x000000c50200720c */ /* 0x000fc40003f06270 */
[----:B------:R-:W-:Y:S01]  /*6bc0*/  FSEL R174, R21, -INF , !P1 ;  /* 0xff80000015ae7808 */ /* 0x000fe20004800000 */
[----:B------:R-:W-:Y:S01]  /*6bd0*/  HMMA.16816.F32 R4, R12, R8, R188 ;  /* 0x000000080c04723c */ /* 0x000fe200000018bc */
[C---:B------:R-:W-:Y:S01]  /*6be0*/  VIADD R8, R227.reuse, 0xffffffe0 ;  /* 0xffffffe0e3087836 */ /* 0x040fe20000000000 */
[----:B------:R-:W-:Y:S01]  /*6bf0*/  FMNMX3.FTZ R13, R164, R28, R29, !PT ;  /* 0x0000001ca40d7276 */ /* 0x000fe2000781001d */
[----:B------:R-:W-:Y:S01]  /*6c00*/  VIADD R12, R227, 0xffffffe1 ;  /* 0xffffffe1e30c7836 */ /* 0x000fe20000000000 */
[----:B------:R-:W-:Y:S01]  /*6c10*/  FSEL R173, R17, -INF , !P0 ;  /* 0xff80000011ad7808 */ /* 0x000fe20004000000 */
[----:B------:R-:W-:Y:S01]  /*6c20*/  VIADD R9, R227, 0xfffffff0 ;  /* 0xfffffff0e3097836 */ /* 0x000fe20000000000 */
[-C--:B------:R-:W-:Y:S02]  /*6c30*/  ISETP.GE.AND P1, PT, R8, R197.reuse, PT ;  /* 0x000000c50800720c */ /* 0x080fe40003f26270 */
[----:B------:R-:W-:Y:S02]  /*6c40*/  FMNMX3.FTZ R13, R13, R24, R25, !PT ;  /* 0x000000180d0d7276 */ /* 0x000fe40007810019 */
[----:B------:R-:W-:-:S02]  /*6c50*/  ISETP.GE.AND P0, PT, R12, R197, PT ;  /* 0x000000c50c00720c */ /* 0x000fc40003f06270 */
[----:B------:R-:W-:Y:S02]  /*6c60*/  FSEL R238, R200, -INF , !P1 ;  /* 0xff800000c8ee7808 */ /* 0x000fe40004800000 */
[----:B------:R-:W-:Y:S02]  /*6c70*/  ISETP.GE.AND P1, PT, R11, R197, PT ;  /* 0x000000c50b00720c */ /* 0x000fe40003f26270 */
[----:B------:R-:W-:Y:S02]  /*6c80*/  FSEL R171, R16, -INF , !P2 ;  /* 0xff80000010ab7808 */ /* 0x000fe40005000000 */
[----:B------:R-:W-:Y:S02]  /*6c90*/  FMNMX3.FTZ R13, R13, R175, R174, !PT ;  /* 0x000000af0d0d7276 */ /* 0x000fe400078100ae */
[----:B------:R-:W-:Y:S01]  /*6ca0*/  ISETP.GE.AND P2, PT, R8, R196, PT ;  /* 0x000000c40800720c */ /* 0x000fe20003f46270 */
[----:B------:R-:W-:Y:S01]  /*6cb0*/  VIADD R8, R227, 0xfffffff1 ;  /* 0xfffffff1e3087836 */ /* 0x000fe20000000000 */
[----:B------:R-:W-:-:S02]  /*6cc0*/  FSEL R237, R201, -INF , !P0 ;  /* 0xff800000c9ed7808 */ /* 0x000fc40004000000 */
[-C--:B------:R-:W-:Y:S02]  /*6cd0*/  ISETP.GE.AND P0, PT, R10, R197.reuse, PT ;  /* 0x000000c50a00720c */ /* 0x080fe40003f06270 */
[----:B------:R-:W-:Y:S02]  /*6ce0*/  FSEL R236, R192, -INF , !P1 ;  /* 0xff800000c0ec7808 */ /* 0x000fe40004800000 */
[----:B------:R-:W-:Y:S02]  /*6cf0*/  ISETP.GE.AND P1, PT, R9, R197, PT ;  /* 0x000000c50900720c */ /* 0x000fe40003f26270 */
[----:B------:R-:W-:Y:S02]  /*6d00*/  FSEL R168, R22, -INF , !P3 ;  /* 0xff80000016a87808 */ /* 0x000fe40005800000 */
[----:B------:R-:W-:Y:S02]  /*6d10*/  FMNMX3.FTZ R13, R13, R171, R173, !PT ;  /* 0x000000ab0d0d7276 */ /* 0x000fe400078100ad */
[----:B------:R-:W-:Y:S01]  /*6d20*/  ISETP.GE.AND P3, PT, R2, R196, PT ;  /* 0x000000c40200720c */ /* 0x000fe20003f66270 */
[----:B------:R-:W-:Y:S01]  /*6d30*/  VIADD R2, R227, 0xfffffff8 ;  /* 0xfffffff8e3027836 */ /* 0x000fe20000000000 */
[----:B------:R-:W-:Y:S01]  /*6d40*/  FSEL R183, R193, -INF , !P0 ;  /* 0xff800000c1b77808 */ /* 0x000fe20004000000 */
[----:B------:R-:W-:Y:S01]  /*6d50*/  VIADD R227, R227, 0xfffffff9 ;  /* 0xfffffff9e3e37836 */ /* 0x000fe20000000000 */
[----:B------:R-:W-:-:S02]  /*6d60*/  ISETP.GE.AND P0, PT, R8, R197, PT ;  /* 0x000000c50800720c */ /* 0x000fc40003f06270 */
[----:B------:R-:W-:Y:S02]  /*6d70*/  FSEL R235, R4, -INF , !P1 ;  /* 0xff80000004eb7808 */ /* 0x000fe40004800000 */
[----:B------:R-:W-:Y:S02]  /*6d80*/  FMNMX3.FTZ R4, R13, R238, R237, !PT ;  /* 0x000000ee0d047276 */ /* 0x000fe400078100ed */
[----:B------:R-:W-:Y:S02]  /*6d90*/  FSEL R234, R5, -INF , !P0 ;  /* 0xff80000005ea7808 */ /* 0x000fe40004000000 */
[-C--:B------:R-:W-:Y:S02]  /*6da0*/  ISETP.GE.AND P1, PT, R2, R197.reuse, PT ;  /* 0x000000c50200720c */ /* 0x080fe40003f26270 */
[----:B------:R-:W-:Y:S02]  /*6db0*/  ISETP.GE.AND P0, PT, R227, R197, PT ;  /* 0x000000c5e300720c */ /* 0x000fe40003f06270 */
[----:B------:R-:W-:-:S02]  /*6dc0*/  FMNMX3.FTZ R4, R4, R236, R183, !PT ;  /* 0x000000ec04047276 */ /* 0x000fc400078100b7 */
[----:B------:R-:W-:Y:S02]  /*6dd0*/  FSEL R206, R184, -INF , !P1 ;  /* 0xff800000b8ce7808 */ /* 0x000fe40004800000 */
[----:B------:R-:W-:Y:S02]  /*6de0*/  FSEL R205, R185, -INF , !P0 ;  /* 0xff800000b9cd7808 */ /* 0x000fe40004000000 */
[----:B------:R-:W-:Y:S02]  /*6df0*/  FMNMX3.FTZ R4, R4, R235, R234, !PT ;  /* 0x000000eb04047276 */ /* 0x000fe400078100ea */
[----:B------:R-:W-:Y:S02]  /*6e00*/  ISETP.GE.AND P1, PT, R12, R196, PT ;  /* 0x000000c40c00720c */ /* 0x000fe40003f26270 */
[----:B------:R-:W-:Y:S01]  /*6e10*/  FMNMX3.FTZ R5, R4, R206, R205, !PT ;  /* 0x000000ce04057276 */ /* 0x000fe200078100cd */
[----:B------:R-:W-:Y:S10]  /*6e20*/  BRA.U !UP1, `(.L_x_848) ;  /* 0x0000000109707547 */ /* 0x000ff4000b800000 */
        /* <DEDUP_REMOVED lines=9> */
[----:B------:R-:W-:Y:S01]  /*6ec0*/  ULEA.HI.X UR6, UR10, UR6, UR11, 0x5, UP0 ;  /* 0x000000060a067291 */ /* 0x000fe200080f2c0b */
[----:B------:R-:W-:Y:S01]  /*6ed0*/  LEA R14, P0, R16, R217, 0x7 ;  /* 0x000000d9100e7211 */ /* 0x000fe200078038ff */
[----:B------:R-:W-:-:S03]  /*6ee0*/  IMAD.U32 R12, RZ, RZ, UR5 ;  /* 0x00000005ff0c7e24 */ /* 0x000fc6000f8e00ff */
        /* <DEDUP_REMOVED lines=16> */
.L_x_848:
[----:B------:R-:W-:Y:S01]  /*6ff0*/  ISETP.GE.AND P0, PT, R11, R196, PT ;  /* 0x000000c40b00720c */ /* 0x000fe20003f06270 */
[----:B------:R-:W2:Y:S01]  /*7000*/  SHFL.BFLY PT, R4, R5, 0x2, 0x1f ;  /* 0x0c401f0005047f89 */ /* 0x000ea200000e0000 */
        /* <DEDUP_REMOVED lines=8> */
[----:B------:R-:W-:Y:S01]  /*7090*/  FSEL R172, R18, -INF , !P4 ;  /* 0xff80000012ac7808 */ /* 0x000fe20006000000 */
[----:B------:R-:W3:Y:S01]  /*70a0*/  S2UR UR4, SR_CgaCtaId ;  /* 0x00000000000479c3 */ /* 0x000ee20000008800 */
[----:B------:R-:W-:Y:S01]  /*70b0*/  FSEL R170, R19, -INF , !P3 ;  /* 0xff80000013aa7808 */ /* 0x000fe20005800000 */
[----:B------:R-:W4:Y:S01]  /*70c0*/  LDCU UR23, c[0x0][0x45c] ;  /* 0x00008b80ff1777ac */ /* 0x000f220008000800 */
[----:B------:R-:W-:-:S02]  /*70d0*/  FMNMX3.FTZ R10, R10, R168, R169, !PT ;  /* 0x000000a80a0a7276 */ /* 0x000fc400078100a9 */
[----:B------:R-:W-:Y:S01]  /*70e0*/  FSEL R182, R202, -INF , !P2 ;  /* 0xff800000cab67808 */ /* 0x000fe20005000000 */
[----:B------:R-:W-:Y:S01]  /*70f0*/  UMOV UR5, 0x400 ;  /* 0x0000040000057882 */ /* 0x000fe20000000000 */
[----:B------:R-:W-:Y:S01]  /*7100*/  FSEL R184, R203, -INF , !P1 ;  /* 0xff800000cbb87808 */ /* 0x000fe20004800000 */
[----:B------:R-:W-:Y:S01]  /*7110*/  UIADD3 UR7, UPT, UPT, UR25, -0x126145ec, URZ ;  /* 0xed9eba1419077890 */ /* 0x000fe2000fffe0ff */
[----:B------:R-:W-:Y:S02]  /*7120*/  FMNMX3.FTZ R10, R10, R172, R170, !PT ;  /* 0x000000ac0a0a7276 */ /* 0x000fe400078100aa */
[-C--:B------:R-:W-:Y:S02]  /*7130*/  ISETP.GE.AND P4, PT, R9, R196.reuse, PT ;  /* 0x000000c40900720c */ /* 0x080fe40003f86270 */
[----:B------:R-:W-:Y:S02]  /*7140*/  ISETP.GE.AND P3, PT, R8, R196, PT ;  /* 0x000000c40800720c */ /* 0x000fe40003f66270 */
[----:B------:R-:W-:Y:S01]  /*7150*/  FSEL R181, R194, -INF , !P0 ;  /* 0xff800000c2b57808 */ /* 0x000fe20004000000 */
[----:B------:R-:W5:Y:S01]  /*7160*/  LDC R8, c[0x0][0x4f8] ;  /* 0x00013e00ff087b82 */ /* 0x000f620000000800 */
[----:B------:R-:W-:-:S02]  /*7170*/  FSEL R180, R195, -INF , !P5 ;  /* 0xff800000c3b47808 */ /* 0x000fc40006800000 */
[----:B------:R-:W-:Y:S02]  /*7180*/  FMNMX3.FTZ R10, R10, R182, R184, !PT ;  /* 0x000000b60a0a7276 */ /* 0x000fe400078100b8 */
[-C--:B------:R-:W-:Y:S02]  /*7190*/  ISETP.GE.AND P1, PT, R2, R196.reuse, PT ;  /* 0x000000c40200720c */ /* 0x080fe40003f26270 */
[----:B------:R-:W-:Y:S01]  /*71a0*/  ISETP.GE.AND P0, PT, R227, R196, PT ;  /* 0x000000c4e300720c */ /* 0x000fe20003f06270 */
[----:B---3--:R-:W-:Y:S01]  /*71b0*/  ULEA UR5, UR4, UR5, 0x18 ;  /* 0x0000000504057291 */ /* 0x008fe2000f8ec0ff */
[----:B------:R-:W-:Y:S01]  /*71c0*/  FSEL R191, R6, -INF , !P4 ;  /* 0xff80000006bf7808 */ /* 0x000fe20006000000 */
[----:B------:R-:W-:Y:S01]  /*71d0*/  UIADD3 UR4, UPT, UPT, UR25, 0x646e171e, URZ ;  /* 0x646e171e19047890 */ /* 0x000fe2000fffe0ff */
[----:B------:R-:W-:Y:S02]  /*71e0*/  FSEL R190, R7, -INF , !P3 ;  /* 0xff80000007be7808 */ /* 0x000fe40005800000 */
[----:B------:R-:W-:-:S02]  /*71f0*/  FMNMX3.FTZ R10, R10, R181, R180, !PT ;  /* 0x000000b50a0a7276 */ /* 0x000fc400078100b4 */
[----:B------:R-:W-:Y:S02]  /*7200*/  FSEL R179, R186, -INF , !P1 ;  /* 0xff800000bab37808 */ /* 0x000fe40004800000 */
[----:B------:R-:W-:Y:S02]  /*7210*/  FSEL R178, R187, -INF , !P0 ;  /* 0xff800000bbb27808 */ /* 0x000fe40004000000 */
[----:B------:R-:W-:Y:S02]  /*7220*/  FMNMX3.FTZ R10, R10, R191, R190, !PT ;  /* 0x000000bf0a0a7276 */ /* 0x000fe400078100be */
[----:B--2---:R-:W-:Y:S02]  /*7230*/  FMNMX.FTZ R6, R5, R4, !PT ;  /* 0x0000000405067209 */ /* 0x004fe40007810000 */
[----:B------:R-:W-:Y:S02]  /*7240*/  FMNMX3.FTZ R4, R10, R179, R178, !PT ;  /* 0x000000b30a047276 */ /* 0x000fe400078100b2 */
[----:B------:R-:W-:Y:S01]  /*7250*/  MOV R5, UR26 ;  /* 0x0000001a00057c02 */ /* 0x000fe20008000f00 */
[----:B------:R-:W2:Y:S01]  /*7260*/  SHFL.BFLY PT, R230, R6, 0x1, 0x1f ;  /* 0x0c201f0006e67f89 */ /* 0x000ea200000e0000 */
[----:B------:R-:W-:Y:S01]  /*7270*/  LOP3.LUT P5, RZ, R165, 0x4, RZ, 0xc0, !PT ;  /* 0x00000004a5ff7812 */ /* 0x000fe200078ac0ff */
[----:B------:R-:W-:Y:S01]  /*7280*/  UIADD3 UR26, UPT, UPT, UR26, 0x1, URZ ;  /* 0x000000011a1a7890 */ /* 0x000fe2000fffe0ff */
[----:B------:R-:W-:Y:S01]  /*7290*/  LOP3.LUT R5, R5, UR25, R225, 0x96, !PT ;  /* 0x0000001905057c12 */ /* 0x000fe2000f8e96e1 */
[----:B------:R-:W3:Y:S01]  /*72a0*/  SHFL.BFLY PT, R2, R4, 0x2, 0x1f ;  /* 0x0c401f0004027f89 */ /* 0x000ee200000e0000 */
[----:B------:R-:W-:-:S02]  /*72b0*/  SEL R204, R212, 0xffffffe0, !P6 ;  /* 0xffffffe0d4cc7807 */ /* 0x000fc40007000000 */
[----:B-----5:R-:W-:Y:S01]  /*72c0*/  LOP3.LUT R176, R8, 0xff, RZ, 0xc0, !PT ;  /* 0x000000ff08b07812 */ /* 0x020fe200078ec0ff */
[----:B------:R-:W-:-:S03]  /*72d0*/  IMAD.WIDE.U32 R208, R5, -0x326172a9, RZ ;  /* 0xcd9e8d5705d07825 */ /* 0x000fc600078e00ff */
[----:B------:R-:W-:Y:S02]  /*72e0*/  LEA R176, R176, R176, 0x10 ;  /* 0x000000b0b0b07211 */ /* 0x000fe400078e80ff */
[----:B------:R-:W-:Y:S02]  /*72f0*/  LOP3.LUT R210, R228, UR18, R209, 0x96, !PT ;  /* 0x00000012e4d27c12 */ /* 0x000fe4000f8e96d1 */
[----:B------:R-:W-:-:S03]  /*7300*/  LOP3.LUT R208, R208, UR17, R221, 0x96, !PT ;  /* 0x00000011d0d07c12 */ /* 0x000fc6000f8e96dd */
[----:B------:R-:W-:-:S04]  /*7310*/  IMAD.WIDE.U32 R210, R210, -0x2daee0ad, RZ ;  /* 0xd2511f53d2d27825 */ /* 0x000fc800078e00ff */
[----:B------:R-:W-:Y:S01]  /*7320*/  IMAD.WIDE.U32 R208, R208, -0x2daee0ad, RZ ;  /* 0xd2511f53d0d07825 */ /* 0x000fe200078e00ff */
[----:B--2---:R-:W-:-:S04]  /*7330*/  FMNMX.FTZ R230, R6, R230, !PT ;  /* 0x000000e606e67209 */ /* 0x004fc80007810000 */
[----:B------:R-:W-:Y:S02]  /*7340*/  LOP3.LUT R210, R210, UR8, R209, 0x96, !PT ;  /* 0x00000008d2d27c12 */ /* 0x000fe4000f8e96d1 */
[----:B---3--:R-:W-:Y:S01]  /*7350*/  FMNMX.FTZ R2, R4, R2, !PT ;  /* 0x0000000204027209 */ /* 0x008fe20007810000 */
[----:B----4-:R-:W-:Y:S01]  /*7360*/  FMUL.FTZ R207, R230, UR23 ;  /* 0x00000017e6cf7c20 */ /* 0x010fe20008410000 */
[----:B------:R-:W-:Y:S01]  /*7370*/  LOP3.LUT R4, R222, UR22, R211, 0x96, !PT ;  /* 0x00000016de047c12 */ /* 0x000fe2000f8e96d3 */
[----:B------:R-:W-:Y:S01]  /*7380*/  IMAD.WIDE.U32 R210, R210, -0x326172a9, RZ ;  /* 0xcd9e8d57d2d27825 */ /* 0x000fe200078e00ff */
[----:B------:R-:W-:Y:S01]  /*7390*/  FSETP.NEU.FTZ.AND P1, PT, R230, -INF , PT ;  /* 0xff800000e600780b */ /* 0x000fe20003f3d000 */
[----:B------:R-:W2:Y:S02]  /*73a0*/  SHFL.BFLY PT, R227, R2, 0x1, 0x1f ;  /* 0x0c201f0002e37f89 */ /* 0x000ea400000e0000 */
[----:B------:R-:W-:Y:S01]  /*73b0*/  IMAD.WIDE.U32 R186, R4, -0x326172a9, RZ ;  /* 0xcd9e8d5704ba7825 */ /* 0x000fe200078e00ff */
[----:B------:R-:W-:-:S04]  /*73c0*/  FSEL R207, R207, RZ, P1 ;  /* 0x000000ffcfcf7208 */ /* 0x000fc80000800000 */
[----:B------:R-:W-:Y:S01]  /*73d0*/  LOP3.LUT R4, R220, UR16, R187, 0x96, !PT ;  /* 0x00000010dc047c12 */ /* 0x000fe2000f8e96bb */
[----:B------:R-:W-:Y:S01]  /*73e0*/  FFMA.FTZ R195, R24, UR23, -R207 ;  /* 0x0000001718c37c23 */ /* 0x000fe200080108cf */
[----:B------:R-:W-:Y:S01]  /*73f0*/  LOP3.LUT R186, R186, UR13, R211, 0x96, !PT ;  /* 0x0000000dbaba7c12 */ /* 0x000fe2000f8e96d3 */
[--C-:B------:R-:W-:Y:S01]  /*7400*/  FFMA.FTZ R194, R25, UR23, -R207.reuse ;  /* 0x0000001719c27c23 */ /* 0x100fe200080108cf */
[----:B------:R-:W-:Y:S01]  /*7410*/  FFMA.FTZ R201, R28, UR23, -R207 ;  /* 0x000000171cc97c23 */ /* 0x000fe200080108cf */
[----:B------:R-:W-:-:S04]  /*7420*/  IMAD.WIDE.U32 R4, R4, -0x2daee0ad, RZ ;  /* 0xd2511f5304047825 */ /* 0x000fc800078e00ff */
[--C-:B------:R-:W-:Y:S01]  /*7430*/  FFMA.FTZ R200, R29, UR23, -R207.reuse ;  /* 0x000000171dc87c23 */ /* 0x100fe200080108cf */
[----:B------:R-:W-:Y:S01]  /*7440*/  MUFU.EX2 R195, R195 ;  /* 0x000000c300c37308 */ /* 0x000fe20000000800 */
[----:B------:R-:W-:Y:S01]  /*7450*/  FFMA.FTZ R211, R171, UR23, -R207 ;  /* 0x00000017abd37c23 */ /* 0x000fe200080108cf */
[----:B------:R-:W-:Y:S01]  /*7460*/  IMAD.WIDE.U32 R186, R186, -0x2daee0ad, RZ ;  /* 0xd2511f53baba7825 */ /* 0x000fe200078e00ff */
[----:B------:R-:W-:-:S03]  /*7470*/  LOP3.LUT R208, R208, UR7, R5, 0x96, !PT ;  /* 0x00000007d0d07c12 */ /* 0x000fc6000f8e9605 */
[--C-:B------:R-:W-:Y:S01]  /*7480*/  FFMA.FTZ R231, R175, UR23, -R207.reuse ;  /* 0x00000017afe77c23 */ /* 0x100fe200080108cf */
[--C-:B------:R-:W-:Y:S01]  /*7490*/  FFMA.FTZ R239, R183, UR23, -R207.reuse ;  /* 0x00000017b7ef7c23 */ /* 0x100fe200080108cf */
[----:B------:R-:W-:Y:S01]  /*74a0*/  FFMA.FTZ R236, R236, UR23, -R207 ;  /* 0x00000017ecec7c23 */ /* 0x000fe200080108cf */
[----:B------:R-:W-:Y:S01]  /*74b0*/  LOP3.LUT R10, R4, UR6, R187, 0x96, !PT ;  /* 0x00000006040a7c12 */ /* 0x000fe2000f8e96bb */
[----:B------:R-:W-:Y:S01]  /*74c0*/  IMAD.WIDE.U32 R208, R208, -0x326172a9, RZ ;  /* 0xcd9e8d57d0d07825 */ /* 0x000fe200078e00ff */
[----:B------:R-:W-:Y:S01]  /*74d0*/  MUFU.EX2 R194, R194 ;  /* 0x000000c200c27308 */ /* 0x000fe20000000800 */
[----:B--2---:R-:W-:Y:S02]  /*74e0*/  FMNMX.FTZ R227, R2, R227, !PT ;  /* 0x000000e302e37209 */ /* 0x004fe40007810000 */
[----:B------:R-:W-:Y:S01]  /*74f0*/  FFMA.FTZ R238, R238, UR23, -R207 ;  /* 0x00000017eeee7c23 */ /* 0x000fe200080108cf */
[----:B------:R-:W-:-:S04]  /*7500*/  IMAD.WIDE.U32 R10, R10, -0x326172a9, RZ ;  /* 0xcd9e8d570a0a7825 */ /* 0x000fc800078e00ff */
[--C-:B------:R-:W-:Y:S01]  /*7510*/  FFMA.FTZ R237, R237, UR23, -R207.reuse ;  /* 0x00000017eded7c23 */ /* 0x100fe200080108cf */
[C---:B------:R-:W-:Y:S01]  /*7520*/  FSETP.NEU.FTZ.AND P0, PT, R227.reuse, -INF , PT ;  /* 0xff800000e300780b */ /* 0x040fe20003f1d000 */
[----:B------:R-:W-:Y:S01]  /*7530*/  FMUL.FTZ R177, R227, UR23 ;  /* 0x00000017e3b17c20 */ /* 0x000fe20008410000 */
[--C-:B------:R-:W-:Y:S01]  /*7540*/  FFMA.FTZ R235, R235, UR23, -R207.reuse ;  /* 0x00000017ebeb7c23 */ /* 0x100fe200080108cf */
[----:B------:R-:W-:Y:S01]  /*7550*/  MOV R2, R10 ;  /* 0x0000000a00027202 */ /* 0x000fe20000000f00 */
[----:B------:R-:W-:Y:S01]  /*7560*/  MUFU.EX2 R201, R201 ;  /* 0x000000c900c97308 */ /* 0x000fe20000000800 */
[----:B------:R-:W-:Y:S01]  /*7570*/  FSEL R9, R227, RZ, P0 ;  /* 0x000000ffe3097208 */ /* 0x000fe20000000000 */
[--C-:B------:R-:W-:Y:S01]  /*7580*/  FFMA.FTZ R234, R234, UR23, -R207.reuse ;  /* 0x00000017eaea7c23 */ /* 0x100fe200080108cf */
[C---:B------:R-:W-:Y:S01]  /*7590*/  PRMT R6, R10.reuse, 0x7771, RZ ;  /* 0x000077710a067816 */ /* 0x040fe200000000ff */
[----:B------:R-:W-:Y:S01]  /*75a0*/  FFMA.FTZ R205, R205, UR23, -R207 ;  /* 0x00000017cdcd7c23 */ /* 0x000fe200080108cf */
[C---:B------:R-:W-:Y:S01]  /*75b0*/  PRMT R4, R10.reuse, 0x7773, RZ ;  /* 0x000077730a047816 */ /* 0x040fe200000000ff */
[----:B------:R-:W-:Y:S01]  /*75c0*/  FADD.FTZ R3, R3, -R9 ;  /* 0x8000000903037221 */ /* 0x000fe20000010000 */
[----:B------:R-:W-:Y:S01]  /*75d0*/  PRMT R7, R10, 0x7772, RZ ;  /* 0x000077720a077816 */ /* 0x000fe200000000ff */
[----:B------:R-:W-:Y:S01]  /*75e0*/  MUFU.EX2 R200, R200 ;  /* 0x000000c800c87308 */ /* 0x000fe20000000800 */
[----:B------:R-:W-:Y:S01]  /*75f0*/  FSEL R10, R230, RZ, P1 ;  /* 0x000000ffe60a7208 */ /* 0x000fe20000800000 */
[----:B------:R-:W-:Y:S01]  /*7600*/  FMUL.FTZ R3, R3, UR23 ;  /* 0x0000001703037c20 */ /* 0x000fe20008410000 */
[----:B------:R-:W-:-:S02]  /*7610*/  LOP3.LUT R2, R2, 0xff, RZ, 0xc0, !PT ;  /* 0x000000ff02027812 */ /* 0x000fc400078ec0ff */
[----:B------:R-:W-:Y:S01]  /*7620*/  FSEL R177, R177, RZ, P0 ;  /* 0x000000ffb1b17208 */ /* 0x000fe20000000000 */
[----:B------:R-:W-:Y:S01]  /*7630*/  FADD.FTZ R10, R164, -R10 ;  /* 0x8000000aa40a7221 */ /* 0x000fe20000010000 */
[----:B------:R-:W-:Y:S01]  /*7640*/  PRMT R6, R2, 0x5410, R6 ;  /* 0x0000541002067816 */ /* 0x000fe20000000006 */
[----:B------:R-:W2:Y:S01]  /*7650*/  MUFU.EX2 R3, R3 ;  /* 0x0000000300037308 */ /* 0x000ea20000000800 */
[----:B------:R-:W-:Y:S01]  /*7660*/  LEA R2, R213, UR5, 0x1 ;  /* 0x00000005d5027c11 */ /* 0x000fe2000f8e08ff */
[----:B------:R-:W-:Y:S01]  /*7670*/  FMUL.FTZ R10, R10, UR23 ;  /* 0x000000170a0a7c20 */ /* 0x000fe20008410000 */
[--C-:B------:R-:W-:Y:S01]  /*7680*/  FFMA.FTZ R193, R30, UR23, -R177.reuse ;  /* 0x000000171ec17c23 */ /* 0x100fe200080108b1 */
[--C-:B------:R-:W-:Y:S01]  /*7690*/  FFMA.FTZ R192, R31, UR23, -R177.reuse ;  /* 0x000000171fc07c23 */ /* 0x100fe200080108b1 */
[----:B-1----:R-:W-:Y:S01]  /*76a0*/  IADD3 R16, PT, PT, R2, 0x18000, RZ ;  /* 0x0001800002107810 */ /* 0x002fe20007ffe0ff */
[--C-:B------:R-:W-:Y:S01]  /*76b0*/  FFMA.FTZ R202, R26, UR23, -R177.reuse ;  /* 0x000000171aca7c23 */ /* 0x100fe200080108b1 */
[----:B------:R-:W-:Y:S01]  /*76c0*/  IADD3 R188, PT, PT, R2, 0x18040, RZ ;  /* 0x0001804002bc7810 */ /* 0x000fe20007ffe0ff */
[----:B------:R-:W1:Y:S01]  /*76d0*/  MUFU.EX2 R203, R10 ;  /* 0x0000000a00cb7308 */ /* 0x000e620000000800 */
[----:B------:R-:W-:Y:S01]  /*76e0*/  @P5 IADD3 R188, PT, PT, R16, -0x40, RZ ;  /* 0xffffffc010bc5810 */ /* 0x000fe20007ffe0ff */
[--C-:B------:R-:W-:Y:S01]  /*76f0*/  FFMA.FTZ R27, R27, UR23, -R177.reuse ;  /* 0x000000171b1b7c23 */ /* 0x100fe200080108b1 */
[C---:B------:R-:W-:Y:S01]  /*7700*/  IADD3 R189, PT, PT, R204.reuse, R2, RZ ;  /* 0x00000002ccbd7210 */ /* 0x040fe20007ffe0ff */
[----:B------:R-:W-:Y:S01]  /*7710*/  LDSM.16.MT88.4 R12, [R2+0x18000] ;  /* 0x01800000020c783b */ /* 0x000fe20000004200 */
[----:B------:R-:W-:Y:S01]  /*7720*/  IADD3 R204, PT, PT, R204, R188, RZ ;  /* 0x000000bccccc7210 */ /* 0x000fe20007ffe0ff */
[----:B------:R-:W-:Y:S01]  /*7730*/  FFMA.FTZ R232, R168, UR23, -R177 ;  /* 0x00000017a8e87c23 */ /* 0x000fe200080108b1 */
[----:B------:R-:W-:Y:S01]  /*7740*/  LOP3.LUT R5, R208, UR9, R11, 0x96, !PT ;  /* 0x00000009d0057c12 */ /* 0x000fe2000f8e960b */
[----:B------:R-:W-:Y:S01]  /*7750*/  LDSM.16.MT88.4 R28, [R188] ;  /* 0x00000000bc1c783b */ /* 0x000fe20000004200 */
[-C--:B--2---:R-:W-:Y:S01]  /*7760*/  FMUL.FTZ R18, R38, R3.reuse ;  /* 0x0000000326127220 */ /* 0x084fe20000410000 */
[-C--:B------:R-:W-:Y:S01]  /*7770*/  FMUL.FTZ R19, R39, R3.reuse ;  /* 0x0000000327137220 */ /* 0x080fe20000410000 */
[----:B------:R-:W-:Y:S01]  /*7780*/  MUFU.EX2 R193, R193 ;  /* 0x000000c100c17308 */ /* 0x000fe20000000800 */
[----:B------:R-:W-:Y:S01]  /*7790*/  LDSM.16.MT88.4 R20, [R189+0x18000] ;  /* 0x01800000bd14783b */ /* 0x000fe20000004200 */
[C---:B------:R-:W-:Y:S01]  /*77a0*/  LOP3.LUT R11, R5.reuse, 0xffff, RZ, 0xc0, !PT ;  /* 0x0000ffff050b7812 */ /* 0x040fe200078ec0ff */
[-C--:B------:R-:W-:Y:S01]  /*77b0*/  FMUL.FTZ R26, R46, R3.reuse ;  /* 0x000000032e1a7220 */ /* 0x080fe20000410000 */
[----:B------:R-:W-:Y:S01]  /*77c0*/  PRMT R8, R5, 0x7632, R8 ;  /* 0x0000763205087816 */ /* 0x000fe20000000008 */
[----:B------:R-:W-:Y:S01]  /*77d0*/  FMUL.FTZ R34, R54, R3 ;  /* 0x0000000336227220 */ /* 0x000fe20000410000 */
[-C--:B-1----:R-:W-:Y:S01]  /*77e0*/  FMUL.FTZ R16, R36, R203.reuse ;  /* 0x000000cb24107220 */ /* 0x082fe20000410000 */
[-C--:B------:R-:W-:Y:S01]  /*77f0*/  FMUL.FTZ R17, R37, R203.reuse ;  /* 0x000000cb25117220 */ /* 0x080fe20000410000 */
[----:B------:R-:W-:Y:S01]  /*7800*/  MUFU.EX2 R192, R192 ;  /* 0x000000c000c07308 */ /* 0x000fe20000000800 */
[----:B------:R-:W1:Y:S01]  /*7810*/  LDSM.16.MT88.4 R36, [R204] ;  /* 0x00000000cc24783b */ /* 0x000e620000004200 */
[-C--:B------:R-:W-:Y:S01]  /*7820*/  FMUL.FTZ R24, R44, R203.reuse ;  /* 0x000000cb2c187220 */ /* 0x080fe20000410000 */
[-C--:B------:R-:W-:Y:S01]  /*7830*/  FMUL.FTZ R25, R45, R203.reuse ;  /* 0x000000cb2d197220 */ /* 0x080fe20000410000 */
[----:B------:R-:W-:Y:S01]  /*7840*/  PRMT R7, R7, 0x5410, R4 ;  /* 0x0000541007077816 */ /* 0x000fe20000000004 */
[-C--:B------:R-:W-:Y:S01]  /*7850*/  FMUL.FTZ R32, R52, R203.reuse ;  /* 0x000000cb34207220 */ /* 0x080fe20000410000 */
[----:B------:R-:W-:Y:S01]  /*7860*/  LOP3.LUT R4, R5, 0xff, RZ, 0xc0, !PT ;  /* 0x000000ff05047812 */ /* 0x000fe200078ec0ff */
[----:B------:R-:W-:Y:S01]  /*7870*/  FMUL.FTZ R33, R53, R203 ;  /* 0x000000cb35217220 */ /* 0x000fe20000410000 */
[----:B------:R-:W-:Y:S01]  /*7880*/  MUFU.EX2 R202, R202 ;  /* 0x000000ca00ca7308 */ /* 0x000fe20000000800 */
[----:B------:R-:W-:Y:S01]  /*7890*/  SHF.R.U32.HI R11, RZ, 0x8, R11 ;  /* 0x00000008ff0b7819 */ /* 0x000fe2000001160b */
[----:B------:R-:W-:Y:S01]  /*78a0*/  FMUL.FTZ R35, R55, R3 ;  /* 0x0000000337237220 */ /* 0x000fe20000410000 */
[----:B------:R-:W-:Y:S01]  /*78b0*/  SHF.R.U32.HI R5, RZ, 0x18, R5 ;  /* 0x00000018ff057819 */ /* 0x000fe20000011605 */
[----:B------:R-:W2:Y:S01]  /*78c0*/  LDSM.16.MT88.4 R52, [R189+0x1a000] ;  /* 0x01a00000bd34783b */ /* 0x000ea20000004200 */
[----:B------:R-:W-:Y:S01]  /*78d0*/  LOP3.LUT R8, R8, 0xff, RZ, 0xc0, !PT ;  /* 0x000000ff08087812 */ /* 0x000fe200078ec0ff */
[-C--:B------:R-:W-:Y:S01]  /*78e0*/  FMUL.FTZ R56, R56, R203.reuse ;  /* 0x000000cb38387220 */ /* 0x080fe20000410000 */
[----:B------:R-:W-:Y:S01]  /*78f0*/  PRMT R4, R4, 0x5410, R11 ;  /* 0x0000541004047816 */ /* 0x000fe2000000000b */
[----:B------:R3:W4:Y:S01]  /*7900*/  MUFU.EX2 R164, R27 ;  /* 0x0000001b00a47308 */ /* 0x0007220000000800 */
[----:B------:R-:W-:Y:S01]  /*7910*/  LOP3.LUT R7, R7, 0xff00ff, RZ, 0xc0, !PT ;  /* 0x00ff00ff07077812 */ /* 0x000fe200078ec0ff */
[----:B------:R-:W-:Y:S01]  /*7920*/  FMUL.FTZ R57, R57, R203 ;  /* 0x000000cb39397220 */ /* 0x000fe20000410000 */
[--C-:B------:R-:W-:Y:S01]  /*7930*/  HSET2.LE.AND R6, R6, R176.reuse, PT ;  /* 0x000000b006067233 */ /* 0x100fe20003803000 */
[-C--:B------:R-:W-:Y:S01]  /*7940*/  FMUL.FTZ R58, R58, R3.reuse ;  /* 0x000000033a3a7220 */ /* 0x080fe20000410000 */
[----:B------:R-:W-:Y:S01]  /*7950*/  PRMT R5, R8, 0x5410, R5 ;  /* 0x0000541008057816 */ /* 0x000fe20000000005 */
[----:B------:R-:W-:Y:S01]  /*7960*/  FMUL.FTZ R59, R59, R3 ;  /* 0x000000033b3b7220 */ /* 0x000fe20000410000 */
[----:B------:R-:W-:Y:S01]  /*7970*/  F2FP.F16.F32.PACK_AB R9, R194, R195 ;  /* 0x000000c3c209723e */ /* 0x000fe200000000ff */
[-C--:B------:R-:W-:Y:S01]  /*7980*/  FMUL.FTZ R48, R48, R203.reuse ;  /* 0x000000cb30307220 */ /* 0x080fe20000410000 */
[--C-:B------:R-:W-:Y:S01]  /*7990*/  HSET2.LE.AND R7, R7, R176.reuse, PT ;  /* 0x000000b007077233 */ /* 0x100fe20003803000 */
[----:B------:R-:W-:Y:S01]  /*79a0*/  FMUL.FTZ R49, R49, R203 ;  /* 0x000000cb31317220 */ /* 0x000fe20000410000 */
[----:B------:R-:W-:Y:S01]  /*79b0*/  LOP3.LUT R6, R9, R6, RZ, 0xc0, !PT ;  /* 0x0000000609067212 */ /* 0x000fe200078ec0ff */
[-C--:B------:R-:W-:Y:S01]  /*79c0*/  FMUL.FTZ R50, R50, R3.reuse ;  /* 0x0000000332327220 */ /* 0x080fe20000410000 */
[--C-:B------:R-:W-:Y:S01]  /*79d0*/  HSET2.LE.AND R4, R4, R176.reuse, PT ;  /* 0x000000b004047233 */ /* 0x100fe20003803000 */
[----:B------:R-:W-:Y:S01]  /*79e0*/  FMUL.FTZ R51, R51, R3 ;  /* 0x0000000333337220 */ /* 0x000fe20000410000 */
[----:B------:R-:W-:Y:S01]  /*79f0*/  HSET2.LE.AND R5, R5, R176, PT ;  /* 0x000000b005057233 */ /* 0x000fe20003803000 */
[----:B------:R-:W-:Y:S01]  /*7a00*/  FMUL.FTZ R40, R40, R203 ;  /* 0x000000cb28287220 */ /* 0x000fe20000410000 */
[----:B---3--:R-:W-:Y:S01]  /*7a10*/  FMUL.FTZ R27, R47, R3 ;  /* 0x000000032f1b7220 */ /* 0x008fe20000410000 */
[----:B----4-:R-:W-:Y:S01]  /*7a20*/  F2FP.F16.F32.PACK_AB R10, R164, R202 ;  /* 0x000000caa40a723e */ /* 0x010fe200000000ff */
[----:B------:R-:W3:Y:S01]  /*7a30*/  LDSM.16.MT88.4 R44, [R2+0x1a000] ;  /* 0x01a00000022c783b */ /* 0x000ee20000004200 */
[----:B------:R-:W-:Y:S01]  /*7a40*/  F2FP.F16.F32.PACK_AB R9, R200, R201 ;  /* 0x000000c9c809723e */ /* 0x000fe200000000ff */
[----:B------:R-:W-:Y:S01]  /*7a50*/  FMUL.FTZ R41, R41, R203 ;  /* 0x000000cb29297220 */ /* 0x000fe20000410000 */
[----:B------:R-:W-:Y:S01]  /*7a60*/  F2FP.F16.F32.PACK_AB R8, R192, R193 ;  /* 0x000000c1c008723e */ /* 0x000fe200000000ff */
[----:B------:R-:W-:Y:S01]  /*7a70*/  FMUL.FTZ R42, R42, R3 ;  /* 0x000000032a2a7220 */ /* 0x000fe20000410000 */
[----:B------:R-:W-:Y:S01]  /*7a80*/  LOP3.LUT R7, R10, R7, RZ, 0xc0, !PT ;  /* 0x000000070a077212 */ /* 0x000fe200078ec0ff */
[----:B------:R-:W-:Y:S01]  /*7a90*/  FMUL.FTZ R43, R43, R3 ;  /* 0x000000032b2b7220 */ /* 0x000fe20000410000 */
[----:B------:R-:W-:Y:S01]  /*7aa0*/  LOP3.LUT R4, R9, R4, RZ, 0xc0, !PT ;  /* 0x0000000409047212 */ /* 0x000fe200078ec0ff */
[----:B------:R-:W-:Y:S01]  /*7ab0*/  FMUL.FTZ R64, R64, R203 ;  /* 0x000000cb40407220 */ /* 0x000fe20000410000 */
        /* <DEDUP_REMOVED lines=53> */
[----:B------:R-:W4:Y:S01]  /*7e10*/  LDSM.16.MT88.4 R60, [R188+0x2000] ;  /* 0x00200000bc3c783b */ /* 0x000f220000004200 */
[----:B------:R-:W-:Y:S01]  /*7e20*/  FMUL.FTZ R129, R129, R203 ;  /* 0x000000cb81817220 */ /* 0x000fe20000410000 */
[C---:B--2---:R-:W-:Y:S01]  /*7e30*/  HMMA.16816.F32 R48, R4.reuse, R52, R48 ;  /* 0x000000340430723c */ /* 0x044fe20000001830 */
        /* <DEDUP_REMOVED lines=9> */
[-C--:B------:R-:W-:Y:S01]  /*7ed0*/  FMUL.FTZ R142, R142, R3.reuse ;  /* 0x000000038e8e7220 */ /* 0x080fe20000410000 */
[----:B------:R-:W-:Y:S01]  /*7ee0*/  FMUL.FTZ R143, R143, R3 ;  /* 0x000000038f8f7220 */ /* 0x000fe20000410000 */
[----:B------:R-:W-:Y:S01]  /*7ef0*/  FFMA.FTZ R208, R173, UR23, -R207 ;  /* 0x00000017add07c23 */ /* 0x000fe200080108cf */
[--C-:B------:R-:W-:Y:S01]  /*7f00*/  FFMA.FTZ R233, R169, UR23, -R177.reuse ;  /* 0x00000017a9e97c23 */ /* 0x100fe200080108b1 */
[----:B------:R-:W-:Y:S01]  /*7f10*/  MUFU.EX2 R211, R211 ;  /* 0x000000d300d37308 */ /* 0x000fe20000000800 */
[--C-:B------:R-:W-:Y:S01]  /*7f20*/  FFMA.FTZ R213, R172, UR23, -R177.reuse ;  /* 0x00000017acd57c23 */ /* 0x100fe200080108b1 */
[C---:B------:R-:W-:Y:S01]  /*7f30*/  HMMA.16816.F32 R44, R4.reuse, R46, R64 ;  /* 0x0000002e042c723c */ /* 0x040fe20000001840 */
[-C--:B------:R-:W-:Y:S01]  /*7f40*/  FMUL.FTZ R64, R84, R203.reuse ;  /* 0x000000cb54407220 */ /* 0x080fe20000410000 */
[----:B------:R-:W-:Y:S01]  /*7f50*/  FMUL.FTZ R65, R85, R203 ;  /* 0x000000cb55417220 */ /* 0x000fe20000410000 */
[-C--:B------:R-:W-:Y:S01]  /*7f60*/  FMUL.FTZ R66, R86, R3.reuse ;  /* 0x0000000356427220 */ /* 0x080fe20000410000 */
[----:B------:R-:W-:Y:S01]  /*7f70*/  FMUL.FTZ R67, R87, R3 ;  /* 0x0000000357437220 */ /* 0x000fe20000410000 */
[-C--:B------:R-:W-:Y:S01]  /*7f80*/  FMUL.FTZ R8, R160, R203.reuse ;  /* 0x000000cba0087220 */ /* 0x080fe20000410000 */
[----:B------:R-:W-:Y:S01]  /*7f90*/  LDSM.16.MT88.4 R84, [R189+0x1c000] ;  /* 0x01c00000bd54783b */ /* 0x000fe20000004200 */
[----:B------:R-:W2:Y:S01]  /*7fa0*/  MUFU.EX2 R208, R208 ;  /* 0x000000d000d07308 */ /* 0x000ea20000000800 */
[C---:B------:R-:W-:Y:S01]  /*7fb0*/  HMMA.16816.F32 R52, R4.reuse, R54, R72 ;  /* 0x000000360434723c */ /* 0x040fe20000001848 */
[-C--:B------:R-:W-:Y:S01]  /*7fc0*/  FMUL.FTZ R72, R92, R203.reuse ;  /* 0x000000cb5c487220 */ /* 0x080fe20000410000 */
[----:B------:R-:W-:Y:S01]  /*7fd0*/  FMUL.FTZ R73, R93, R203 ;  /* 0x000000cb5d497220 */ /* 0x000fe20000410000 */
[-C--:B------:R-:W-:Y:S01]  /*7fe0*/  FMUL.FTZ R74, R94, R3.reuse ;  /* 0x000000035e4a7220 */ /* 0x080fe20000410000 */
[----:B------:R-:W-:Y:S01]  /*7ff0*/  FMUL.FTZ R75, R95, R3 ;  /* 0x000000035f4b7220 */ /* 0x000fe20000410000 */
[----:B------:R-:W-:Y:S01]  /*8000*/  FMUL.FTZ R9, R161, R203 ;  /* 0x000000cba1097220 */ /* 0x000fe20000410000 */
[----:B------:R-:W3:Y:S01]  /*8010*/  LDSM.16.MT88.4 R92, [R188+0x4000] ;  /* 0x00400000bc5c783b */ /* 0x000ee20000004200 */
[----:B------:R-:W-:Y:S01]  /*8020*/  MUFU.EX2 R232, R232 ;  /* 0x000000e800e87308 */ /* 0x000fe20000000800 */
[C---:B-1----:R-:W-:Y:S01]  /*8030*/  HMMA.16816.F32 R64, R4.reuse, R68, R64 ;  /* 0x000000440440723c */ /* 0x042fe20000001840 */
[-C--:B------:R-:W-:Y:S01]  /*8040*/  FMUL.FTZ R10, R162, R3.reuse ;  /* 0x00000003a20a7220 */ /* 0x080fe20000410000 */
[----:B------:R-:W-:Y:S01]  /*8050*/  FMUL.FTZ R11, R163, R3 ;  /* 0x00000003a30b7220 */ /* 0x000fe20000410000 */
[-C--:B------:R-:W-:Y:S01]  /*8060*/  FMUL.FTZ R156, R156, R203.reuse ;  /* 0x000000cb9c9c7220 */ /* 0x080fe20000410000 */
[----:B------:R-:W-:Y:S01]  /*8070*/  FMUL.FTZ R157, R157, R203 ;  /* 0x000000cb9d9d7220 */ /* 0x000fe20000410000 */
[-C--:B------:R-:W-:Y:S01]  /*8080*/  FMUL.FTZ R158, R158, R3.reuse ;  /* 0x000000039e9e7220 */ /* 0x080fe20000410000 */
[----:B------:R-:W-:Y:S01]  /*8090*/  FMUL.FTZ R159, R159, R3 ;  /* 0x000000039f9f7220 */ /* 0x000fe20000410000 */
[----:B------:R-:W1:Y:S01]  /*80a0*/  MUFU.EX2 R233, R233 ;  /* 0x000000e900e97308 */ /* 0x000e620000000800 */
        /* <DEDUP_REMOVED lines=13> */
[--C-:B------:R-:W-:Y:S01]  /*8180*/  FFMA.FTZ R242, R181, UR23, -R177.reuse ;  /* 0x00000017b5f27c23 */ /* 0x100fe200080108b1 */
[----:B------:R-:W-:Y:S01]  /*8190*/  LDSM.16.MT88.4 R116, [R189+0x1e000] ;  /* 0x01e00000bd74783b */ /* 0x000fe20000004200 */
[----:B------:R-:W-:Y:S01]  /*81a0*/  MUFU.EX2 R213, R213 ;  /* 0x000000d500d57308 */ /* 0x000fe20000000800 */
[C---:B------:R-:W-:Y:S01]  /*81b0*/  HMMA.16816.F32 R68, R4.reuse, R70, R88 ;  /* 0x000000460444723c */ /* 0x040fe20000001858 */
[-C--:B------:R-:W-:Y:S01]  /*81c0*/  FMUL.FTZ R88, R108, R203.reuse ;  /* 0x000000cb6c587220 */ /* 0x080fe20000410000 */
[----:B------:R-:W-:Y:S01]  /*81d0*/  FMUL.FTZ R89, R109, R203 ;  /* 0x000000cb6d597220 */ /* 0x000fe20000410000 */
[-C--:B------:R-:W-:Y:S01]  /*81e0*/  FMUL.FTZ R90, R110, R3.reuse ;  /* 0x000000036e5a7220 */ /* 0x080fe20000410000 */
[----:B------:R-:W-:Y:S01]  /*81f0*/  FMUL.FTZ R91, R111, R3 ;  /* 0x000000036f5b7220 */ /* 0x000fe20000410000 */
[--C-:B------:R-:W-:Y:S01]  /*8200*/  FFMA.FTZ R240, R180, UR23, -R177.reuse ;  /* 0x00000017b4f07c23 */ /* 0x100fe200080108b1 */
[----:B------:R-:W5:Y:S01]  /*8210*/  LDSM.16.MT88.4 R108, [R2+0x1e000] ;  /* 0x01e00000026c783b */ /* 0x000f620000004200 */
[----:B------:R-:W-:Y:S01]  /*8220*/  FFMA.FTZ R243, R184, UR23, -R177 ;  /* 0x00000017b8f37c23 */ /* 0x000fe200080108b1 */
[----:B----4-:R-:W-:Y:S01]  /*8230*/  HMMA.16816.F32 R56, R4, R60, R56 ;  /* 0x0000003c0438723c */ /* 0x010fe20000001838 */
[----:B------:R-:W-:Y:S01]  /*8240*/  MUFU.EX2 R236, R236 ;  /* 0x000000ec00ec7308 */ /* 0x000fe20000000800 */
[----:B------:R-:W-:Y:S01]  /*8250*/  LDSM.16.MT88.4 R180, [R189+0x19000] ;  /* 0x01900000bdb4783b */ /* 0x000fe20000004200 */
[----:B------:R-:W-:-:S04]  /*8260*/  FFMA.FTZ R201, R226, R203, R201 ;  /* 0x000000cbe2c97223 */ /* 0x000fc800000100c9 */
        /* <DEDUP_REMOVED lines=9> */
[----:B---3--:R-:W-:Y:S03]  /*8300*/  HMMA.16816.F32 R88, R4, R92, R88 ;  /* 0x0000005c0458723c */ /* 0x008fe60000001858 */
[----:B------:R-:W-:-:S02]  /*8310*/  FADD.FTZ R195, R194, R195 ;  /* 0x000000c3c2c37221 */ /* 0x000fc40000010000 */
[----:B------:R-:W-:Y:S03]  /*8320*/  MUFU.EX2 R242, R242 ;  /* 0x000000f200f27308 */ /* 0x000fe60000000800 */
[C---:B------:R-:W-:Y:S05]  /*8330*/  HMMA.16816.F32 R80, R4.reuse, R84, R80 ;  /* 0x000000540450723c */ /* 0x040fea0000001850 */
[----:B------:R-:W-:Y:S03]  /*8340*/  MUFU.EX2 R240, R240 ;  /* 0x000000f000f07308 */ /* 0x000fe60000000800 */
[C---:B------:R-:W-:Y:S01]  /*8350*/  HMMA.16816.F32 R84, R4.reuse, R86, R104 ;  /* 0x000000560454723c */ /* 0x040fe20000001868 */
[-C--:B------:R-:W-:Y:S01]  /*8360*/  FMUL.FTZ R104, R124, R203.reuse ;  /* 0x000000cb7c687220 */ /* 0x080fe20000410000 */
[----:B------:R-:W-:Y:S01]  /*8370*/  FMUL.FTZ R105, R125, R203 ;  /* 0x000000cb7d697220 */ /* 0x000fe20000410000 */
[-C--:B------:R-:W-:Y:S01]  /*8380*/  FMUL.FTZ R106, R126, R3.reuse ;  /* 0x000000037e6a7220 */ /* 0x080fe20000410000 */
[----:B------:R-:W-:Y:S01]  /*8390*/  FMUL.FTZ R107, R127, R3 ;  /* 0x000000037f6b7220 */ /* 0x000fe20000410000 */
[----:B------:R-:W-:Y:S01]  /*83a0*/  MUFU.EX2 R238, R238 ;  /* 0x000000ee00ee7308 */ /* 0x000fe20000000800 */
[----:B------:R-:W3:Y:S02]  /*83b0*/  LDSM.16.MT88.4 R124, [R188+0x6000] ;  /* 0x00600000bc7c783b */ /* 0x000ee40000004200 */
[C---:B------:R-:W-:Y:S01]  /*83c0*/  HMMA.16816.F32 R92, R4.reuse, R94, R112 ;  /* 0x0000005e045c723c */ /* 0x040fe20000001870 */
[-C--:B------:R-:W-:Y:S01]  /*83d0*/  FMUL.FTZ R112, R132, R203.reuse ;  /* 0x000000cb84707220 */ /* 0x080fe20000410000 */
[----:B------:R-:W-:Y:S01]  /*83e0*/  FMUL.FTZ R113, R133, R203 ;  /* 0x000000cb85717220 */ /* 0x000fe20000410000 */
[-C--:B------:R-:W-:Y:S01]  /*83f0*/  FMUL.FTZ R114, R134, R3.reuse ;  /* 0x0000000386727220 */ /* 0x080fe20000410000 */
[-C--:B------:R-:W-:Y:S01]  /*8400*/  FMUL.FTZ R115, R135, R3.reuse ;  /* 0x0000000387737220 */ /* 0x080fe20000410000 */
[----:B------:R-:W-:Y:S03]  /*8410*/  MUFU.EX2 R237, R237 ;  /* 0x000000ed00ed7308 */ /* 0x000fe60000000800 */
[C---:B-----5:R-:W-:Y:S05]  /*8420*/  HMMA.16816.F32 R104, R4.reuse, R108, R104 ;  /* 0x0000006c0468723c */ /* 0x060fea0000001868 */
[----:B------:R-:W-:Y:S03]  /*8430*/  MUFU.EX2 R241, R241 ;  /* 0x000000f100f17308 */ /* 0x000fe60000000800 */
[C---:B------:R-:W-:Y:S05]  /*8440*/  HMMA.16816.F32 R112, R4.reuse, R116, R112 ;  /* 0x000000740470723c */ /* 0x040fea0000001870 */
[----:B------:R-:W-:Y:S03]  /*8450*/  MUFU.EX2 R243, R243 ;  /* 0x000000f300f37308 */ /* 0x000fe60000000800 */
[C---:B------:R-:W-:Y:S01]  /*8460*/  HMMA.16816.F32 R116, R4.reuse, R118, R136 ;  /* 0x000000760474723c */ /* 0x040fe20000001888 */
[----:B------:R-:W5:Y:S04]  /*8470*/  LDSM.16.MT88.4 R136, [R204+0x6000] ;  /* 0x00600000cc88783b */ /* 0x000f680000004200 */
[----:B------:R-:W-:Y:S03]  /*8480*/  MUFU.EX2 R235, R235 ;  /* 0x000000eb00eb7308 */ /* 0x000fe60000000800 */
[C---:B------:R-:W-:Y:S01]  /*8490*/  HMMA.16816.F32 R108, R4.reuse, R110, R128 ;  /* 0x0000006e046c723c */ /* 0x040fe20000001880 */
[----:B------:R-:W-:Y:S01]  /*84a0*/  LOP3.LUT R128, R210, UR12, R209, 0x96, !PT ;  /* 0x0000000cd2807c12 */ /* 0x000fe2000f8e96d1 */
[----:B------:R-:W-:Y:S01]  /*84b0*/  FFMA.FTZ R210, R174, UR23, -R207 ;  /* 0x00000017aed27c23 */ /* 0x000fe200080108cf */
[----:B------:R-:W-:Y:S01]  /*84c0*/  FFMA.FTZ R209, R170, UR23, -R177 ;  /* 0x00000017aad17c23 */ /* 0x000fe200080108b1 */
[----:B------:R-:W-:Y:S01]  /*84d0*/  FMUL.FTZ R131, R151, R3 ;  /* 0x0000000397837220 */ /* 0x000fe20000410000 */
[----:B------:R-:W-:Y:S01]  /*84e0*/  LDSM.16.MT88.4 R172, [R2+0x18800] ;  /* 0x0188000002ac783b */ /* 0x000fe20000004200 */
[----:B------:R-:W-:Y:S01]  /*84f0*/  IMAD.WIDE.U32 R128, R128, -0x2daee0ad, RZ ;  /* 0xd2511f5380807825 */ /* 0x000fe200078e00ff */
[----:B------:R-:W-:Y:S01]  /*8500*/  MUFU.EX2 R234, R234 ;  /* 0x000000ea00ea7308 */ /* 0x000fe20000000800 */
[----:B----4-:R-:W-:Y:S01]  /*8510*/  HMMA.16816.F32 R96, R4, R100, R96 ;  /* 0x000000640460723c */ /* 0x010fe20000001860 */
[----:B------:R-:W-:Y:S01]  /*8520*/  LDSM.16.MT88.4 R168, [R188+0x800] ;  /* 0x00080000bca8783b */ /* 0x000fe20000004200 */
[----:B------:R-:W-:-:S02]  /*8530*/  MOV R130, R128 ;  /* 0x0000008000827202 */ /* 0x000fc40000000f00 */
[----:B------:R-:W-:-:S03]  /*8540*/  PRMT R134, R128, 0x7771, RZ ;  /* 0x0000777180867816 */ /* 0x000fc600000000ff */
[----:B------:R-:W4:Y:S01]  /*8550*/  MUFU.EX2 R210, R210 ;  /* 0x000000d200d27308 */ /* 0x000f220000000800 */
[C---:B------:R-:W-:Y:S01]  /*8560*/  HMMA.16816.F32 R100, R4.reuse, R102, R120 ;  /* 0x000000660464723c */ /* 0x040fe20000001878 */
[-C--:B------:R-:W-:Y:S01]  /*8570*/  FMUL.FTZ R120, R152, R203.reuse ;  /* 0x000000cb98787220 */ /* 0x080fe20000410000 */
[----:B------:R-:W-:Y:S01]  /*8580*/  FMUL.FTZ R121, R153, R203 ;  /* 0x000000cb99797220 */ /* 0x000fe20000410000 */
[-C--:B------:R-:W-:Y:S01]  /*8590*/  FMUL.FTZ R122, R154, R3.reuse ;  /* 0x000000039a7a7220 */ /* 0x080fe20000410000 */
[-C--:B------:R-:W-:Y:S01]  /*85a0*/  FMUL.FTZ R123, R155, R3.reuse ;  /* 0x000000039b7b7220 */ /* 0x080fe20000410000 */
[----:B------:R-:W-:Y:S02]  /*85b0*/  LOP3.LUT R130, R130, 0xff, RZ, 0xc0, !PT ;  /* 0x000000ff82827812 */ /* 0x000fe400078ec0ff */
[----:B------:R-:W4:Y:S01]  /*85c0*/  MUFU.EX2 R209, R209 ;  /* 0x000000d100d17308 */ /* 0x000f220000000800 */
[----:B------:R-:W-:Y:S01]  /*85d0*/  HMMA.16816.F32 R8, R4, R12, R8 ;  /* 0x0000000c0408723c */ /* 0x000fe20000001808 */
[----:B------:R-:W-:Y:S01]  /*85e0*/  PRMT R134, R130, 0x5410, R134 ;  /* 0x0000541082867816 */ /* 0x000fe20000000086 */
[-C--:B------:R-:W-:Y:S01]  /*85f0*/  FMUL.FTZ R130, R150, R3.reuse ;  /* 0x0000000396827220 */ /* 0x080fe20000410000 */
[----:B------:R-:W-:-:S03]  /*8600*/  FFMA.FTZ R3, R219, R3, R193 ;  /* 0x00000003db037223 */ /* 0x000fc600000100c1 */
[----:B------:R-:W-:Y:S01]  /*8610*/  HSET2.LE.AND R134, R134, R176, PT ;  /* 0x000000b086867233 */ /* 0x000fe20003803000 */
[----:B------:R-:W-:Y:S01]  /*8620*/  FADD.FTZ R3, R192, R3 ;  /* 0x00000003c0037221 */ /* 0x000fe20000010000 */
[C---:B---3--:R-:W-:Y:S01]  /*8630*/  HMMA.16816.F32 R120, R4.reuse, R124, R120 ;  /* 0x0000007c0478723c */ /* 0x048fe20000001878 */
[C---:B------:R-:W-:Y:S02]  /*8640*/  PRMT R125, R128.reuse, 0x7773, RZ ;  /* 0x00007773807d7816 */ /* 0x040fe400000000ff */
[----:B------:R-:W-:Y:S01]  /*8650*/  PRMT R124, R128, 0x7772, RZ ;  /* 0x00007772807c7816 */ /* 0x000fe200000000ff */
[----:B------:R-:W-:Y:S01]  /*8660*/  FADD.FTZ R202, R202, R3 ;  /* 0x00000003caca7221 */ /* 0x000fe20000010000 */
[----:B------:R-:W-:Y:S01]  /*8670*/  LOP3.LUT R128, R186, UR4, R129, 0x96, !PT ;  /* 0x00000004ba807c12 */ /* 0x000fe2000f8e9681 */
[----:B------:R-:W-:Y:S01]  /*8680*/  FMUL.FTZ R129, R149, R203 ;  /* 0x000000cb95817220 */ /* 0x000fe20000410000 */
[----:B------:R-:W-:Y:S01]  /*8690*/  PRMT R135, R124, 0x5410, R125 ;  /* 0x000054107c877816 */ /* 0x000fe2000000007d */
[----:B------:R-:W-:Y:S01]  /*86a0*/  HMMA.16816.F32 R12, R4, R14, R156 ;  /* 0x0000000e040c723c */ /* 0x000fe2000000189c */
[C---:B------:R-:W-:Y:S01]  /*86b0*/  LOP3.LUT R153, R128.reuse, 0xffff, RZ, 0xc0, !PT ;  /* 0x0000ffff80997812 */ /* 0x040fe200078ec0ff */
[----:B------:R-:W-:Y:S01]  /*86c0*/  LDSM.16.MT88.4 R156, [R189+0x1a800] ;  /* 0x01a80000bd9c783b */ /* 0x000fe20000004200 */
[----:B------:R-:W-:Y:S01]  /*86d0*/  PRMT R152, R128, 0x7632, R152 ;  /* 0x0000763280987816 */ /* 0x000fe20000000098 */
[----:B------:R-:W-:Y:S01]  /*86e0*/  FADD.FTZ R202, R164, R202 ;  /* 0x000000caa4ca7221 */ /* 0x000fe20000010000 */
[----:B------:R-:W-:-:S02]  /*86f0*/  LOP3.LUT R133, R128, 0xff, RZ, 0xc0, !PT ;  /* 0x000000ff80857812 */ /* 0x000fc400078ec0ff */
[----:B------:R-:W-:Y:S01]  /*8700*/  SHF.R.U32.HI R132, RZ, 0x18, R128 ;  /* 0x00000018ff847819 */ /* 0x000fe20000011680 */
[C---:B------:R-:W-:Y:S01]  /*8710*/  HMMA.16816.F32 R124, R4.reuse, R126, R140 ;  /* 0x0000007e047c723c */ /* 0x040fe2000000188c */
[----:B------:R-:W3:Y:S01]  /*8720*/  LDSM.16.MT88.4 R140, [R189+0x18800] ;  /* 0x01880000bd8c783b */ /* 0x000ee20000004200 */
[----:B------:R-:W-:Y:S01]  /*8730*/  SHF.R.U32.HI R153, RZ, 0x8, R153 ;  /* 0x00000008ff997819 */ /* 0x000fe20000011699 */
[----:B------:R-:W-:Y:S01]  /*8740*/  FMUL.FTZ R128, R148, R203 ;  /* 0x000000cb94807220 */ /* 0x000fe20000410000 */
[----:B------:R-:W-:Y:S02]  /*8750*/  LOP3.LUT R152, R152, 0xff, RZ, 0xc0, !PT ;  /* 0x000000ff98987812 */ /* 0x000fe400078ec0ff */
[----:B------:R-:W-:Y:S02]  /*8760*/  PRMT R133, R133, 0x5410, R153 ;  /* 0x0000541085857816 */ /* 0x000fe40000000099 */
[----:B------:R-:W-:Y:S02]  /*8770*/  PRMT R132, R152, 0x5410, R132 ;  /* 0x0000541098847816 */ /* 0x000fe40000000084 */
[----:B--2---:R-:W-:Y:S01]  /*8780*/  F2FP.F16.F32.PACK_AB R148, R208, R211 ;  /* 0x000000d3d094723e */ /* 0x004fe200000000ff */
[----:B-----5:R-:W-:Y:S01]  /*8790*/  HMMA.16816.F32 R128, R4, R136, R128 ;  /* 0x000000880480723c */ /* 0x020fe20000001880 */
[----:B------:R-:W-:Y:S01]  /*87a0*/  HSET2.LE.AND R136, R133, R176, PT ;  /* 0x000000b085887233 */ /* 0x000fe20003803000 */
[----:B------:R-:W-:Y:S01]  /*87b0*/  LDSM.16.MT88.4 R152, [R2+0x1a800] ;  /* 0x01a800000298783b */ /* 0x000fe20000004200 */
[----:B------:R-:W-:-:S02]  /*87c0*/  LOP3.LUT R134, R148, R134, RZ, 0xc0, !PT ;  /* 0x0000008694867212 */ /* 0x000fc400078ec0ff */
[--C-:B------:R-:W-:Y:S02]  /*87d0*/  HSET2.LE.AND R133, R132, R176.reuse, PT ;  /* 0x000000b084857233 */ /* 0x100fe40003803000 */
[----:B-1----:R-:W-:Y:S01]  /*87e0*/  F2FP.F16.F32.PACK_AB R137, R233, R232 ;  /* 0x000000e8e989723e */ /* 0x002fe200000000ff */
[----:B------:R-:W-:Y:S01]  /*87f0*/  HMMA.16816.F32 R4, R4, R138, R144 ;  /* 0x0000008a0404723c */ /* 0x000fe20000001890 */
[----:B----4-:R-:W-:Y:S01]  /*8800*/  F2FP.F16.F32.PACK_AB R148, R210, R231 ;  /* 0x000000e7d294723e */ /* 0x010fe200000000ff */
[----:B------:R-:W1:Y:S01]  /*8810*/  LDSM.16.MT88.4 R144, [R204+0x2800] ;  /* 0x00280000cc90783b */ /* 0x000e620000004200 */
[----:B------:R-:W-:Y:S01]  /*8820*/  LOP3.LUT R135, R135, 0xff00ff, RZ, 0xc0, !PT ;  /* 0x00ff00ff87877812 */ /* 0x000fe200078ec0ff */
[----:B------:R-:W-:Y:S01]  /*8830*/  FADD.FTZ R231, R231, R195 ;  /* 0x000000c3e7e77221 */ /* 0x000fe20000010000 */
[----:B------:R-:W-:Y:S01]  /*8840*/  LOP3.LUT R132, R148, R136, RZ, 0xc0, !PT ;  /* 0x0000008894847212 */ /* 0x000fe200078ec0ff */
[----:B------:R-:W-:Y:S01]  /*8850*/  FADD.FTZ R232, R232, R202 ;  /* 0x000000cae8e87221 */ /* 0x000fe20000010000 */
[----:B------:R-:W-:Y:S01]  /*8860*/  LOP3.LUT R133, R137, R133, RZ, 0xc0, !PT ;  /* 0x0000008589857212 */ /* 0x000fe200078ec0ff */
[----:B------:R-:W-:Y:S01]  /*8870*/  FADD.FTZ R231, R210, R231 ;  /* 0x000000e7d2e77221 */ /* 0x000fe20000010000 */
[----:B------:R-:W2:Y:S01]  /*8880*/  LDSM.16.MT88.4 R136, [R2+0x1c800] ;  /* 0x01c800000288783b */ /* 0x000ea20000004200 */
[----:B------:R-:W-:Y:S01]  /*8890*/  HSET2.LE.AND R135, R135, R176, PT ;  /* 0x000000b087877233 */ /* 0x000fe20003803000 */
[----:B------:R-:W-:Y:S01]  /*88a0*/  FADD.FTZ R232, R233, R232 ;  /* 0x000000e8e9e87221 */ /* 0x000fe20000010000 */
[----:B------:R-:W-:Y:S01]  /*88b0*/  F2FP.F16.F32.PACK_AB R149, R209, R213 ;  /* 0x000000d5d195723e */ /* 0x000fe200000000ff */
[----:B------:R-:W-:Y:S01]  /*88c0*/  FADD.FTZ R211, R211, R231 ;  /* 0x000000e7d3d37221 */ /* 0x000fe20000010000 */
[----:B------:R-:W-:Y:S01]  /*88d0*/  MOV R3, R227 ;  /* 0x000000e300037202 */ /* 0x000fe20000000f00 */
[----:B------:R-:W-:Y:S01]  /*88e0*/  FADD.FTZ R213, R213, R232 ;  /* 0x000000e8d5d57221 */ /* 0x000fe20000010000 */
[----:B------:R-:W-:Y:S01]  /*88f0*/  LOP3.LUT R135, R149, R135, RZ, 0xc0, !PT ;  /* 0x0000008795877212 */ /* 0x000fe200078ec0ff */
[----:B------:R-:W-:Y:S01]  /*8900*/  FADD.FTZ R211, R208, R211 ;  /* 0x000000d3d0d37221 */ /* 0x000fe20000010000 */
[----:B------:R-:W-:Y:S01]  /*8910*/  LDSM.16.MT88.4 R148, [R188+0x2800] ;  /* 0x00280000bc94783b */ /* 0x000fe20000004200 */
[----:B------:R-:W-:Y:S01]  /*8920*/  FADD.FTZ R213, R209, R213 ;  /* 0x000000d5d1d57221 */ /* 0x000fe20000010000 */
[----:B------:R-:W-:-:S03]  /*8930*/  MOV R164, R230 ;  /* 0x000000e600a47202 */ /* 0x000fc60000000f00 */
[C---:B---3--:R-:W-:Y:S08]  /*8940*/  HMMA.16816.F32 R16, R132.reuse, R140, R16 ;  /* 0x0000008c8410723c */ /* 0x048ff00000001810 */
[C---:B------:R-:W-:Y:S01]  /*8950*/  HMMA.16816.F32 R20, R132.reuse, R142, R20 ;  /* 0x0000008e8414723c */ /* 0x040fe20000001814 */
[----:B------:R-:W3:Y:S07]  /*8960*/  LDSM.16.MT88.4 R140, [R189+0x1c800] ;  /* 0x01c80000bd8c783b */ /* 0x000eee0000004200 */
[C---:B------:R-:W-:Y:S08]  /*8970*/  HMMA.16816.F32 R32, R132.reuse, R160, R32 ;  /* 0x000000a08420723c */ /* 0x040ff00000001820 */
[C---:B-1----:R-:W-:Y:S08]  /*8980*/  HMMA.16816.F32 R64, R132.reuse, R144, R64 ;  /* 0x000000908440723c */ /* 0x042ff00000001840 */
[----:B--2---:R-:W-:Y:S01]  /*8990*/  HMMA.16816.F32 R72, R132, R136, R72 ;  /* 0x000000888448723c */ /* 0x004fe20000001848 */
[----:B------:R-:W-:-:S04]  /*89a0*/  MOV R136, UR26 ;  /* 0x0000001a00887c02 */ /* 0x000fc80008000f00 */
[----:B------:R-:W-:-:S03]  /*89b0*/  LOP3.LUT R136, R136, UR25, R225, 0x96, !PT ;  /* 0x0000001988887c12 */ /* 0x000fc6000f8e96e1 */
[----:B------:R-:W-:Y:S01]  /*89c0*/  HMMA.16816.F32 R68, R132, R146, R68 ;  /* 0x000000928444723c */ /* 0x000fe20000001844 */
[----:B------:R-:W1:Y:S01]  /*89d0*/  LDSM.16.MT88.4 R144, [R2+0x1e800] ;  /* 0x01e800000290783b */ /* 0x000e620000004200 */
[----:B------:R-:W-:-:S05]  /*89e0*/  IMAD.WIDE.U32 R136, R136, -0x326172a9, RZ ;  /* 0xcd9e8d5788887825 */ /* 0x000fca00078e00ff */
[----:B------:R-:W-:Y:S01]  /*89f0*/  LOP3.LUT R246, R228, UR18, R137, 0x96, !PT ;  /* 0x00000012e4f67c12 */ /* 0x000fe2000f8e9689 */
[----:B------:R-:W-:Y:S04]  /*8a00*/  HMMA.16816.F32 R76, R132, R138, R76 ;  /* 0x0000008a844c723c */ /* 0x000fe8000000184c */
[----:B------:R-:W-:-:S04]  /*8a10*/  IMAD.WIDE.U32 R246, R246, -0x2daee0ad, RZ ;  /* 0xd2511f53f6f67825 */ /* 0x000fc800078e00ff */
[C---:B---3--:R-:W-:Y:S01]  /*8a20*/  HMMA.16816.F32 R80, R132.reuse, R140, R80 ;  /* 0x0000008c8450723c */ /* 0x048fe20000001850 */
[----:B------:R-:W-:Y:S02]  /*8a30*/  LOP3.LUT R140, R136, UR17, R221, 0x96, !PT ;  /* 0x00000011888c7c12 */ /* 0x000fe4000f8e96dd */
[----:B------:R-:W2:Y:S03]  /*8a40*/  LDSM.16.MT88.4 R136, [R189+0x1e800] ;  /* 0x01e80000bd88783b */ /* 0x000ea60000004200 */
[----:B------:R-:W-:Y:S02]  /*8a50*/  IMAD.WIDE.U32 R140, R140, -0x2daee0ad, RZ ;  /* 0xd2511f538c8c7825 */ /* 0x000fe400078e00ff */
[----:B------:R-:W-:Y:S01]  /*8a60*/  HMMA.16816.F32 R36, R132, R162, R36 ;  /* 0x000000a28424723c */ /* 0x000fe20000001824 */
[----:B------:R-:W3:Y:S02]  /*8a70*/  LDSM.16.MT88.4 R160, [R188+0x6800] ;  /* 0x00680000bca0783b */ /* 0x000ee40000004200 */
[----:B------:R-:W-:-:S05]  /*8a80*/  LOP3.LUT R246, R246, UR8, R141, 0x96, !PT ;  /* 0x00000008f6f67c12 */ /* 0x000fca000f8e968d */
[----:B------:R-:W-:Y:S01]  /*8a90*/  HMMA.16816.F32 R84, R132, R142, R84 ;  /* 0x0000008e8454723c */ /* 0x000fe20000001854 */
[----:B------:R-:W-:Y:S01]  /*8aa0*/  LOP3.LUT R142, R222, UR22, R247, 0x96, !PT ;  /* 0x00000016de8e7c12 */ /* 0x000fe2000f8e96f7 */
[----:B------:R-:W-:-:S04]  /*8ab0*/  IMAD.WIDE.U32 R246, R246, -0x326172a9, RZ ;  /* 0xcd9e8d57f6f67825 */ /* 0x000fc800078e00ff */
[----:B------:R-:W-:Y:S02]  /*8ac0*/  IMAD.WIDE.U32 R248, R142, -0x326172a9, RZ ;  /* 0xcd9e8d578ef87825 */ /* 0x000fe400078e00ff */
[C---:B------:R-:W-:Y:S03]  /*8ad0*/  HMMA.16816.F32 R40, R132.reuse, R152, R40 ;  /* 0x000000988428723c */ /* 0x040fe60000001828 */
[----:B------:R-:W-:Y:S02]  /*8ae0*/  LOP3.LUT R142, R220, UR16, R249, 0x96, !PT ;  /* 0x00000010dc8e7c12 */ /* 0x000fe4000f8e96f9 */
[----:B------:R-:W-:Y:S01]  /*8af0*/  LOP3.LUT R248, R248, UR13, R247, 0x96, !PT ;  /* 0x0000000df8f87c12 */ /* 0x000fe2000f8e96f7 */
[----:B------:R-:W-:Y:S02]  /*8b00*/  FFMA.FTZ R247, R190, UR23, -R177 ;  /* 0x00000017bef77c23 */ /* 0x000fe400080108b1 */
[----:B------:R-:W-:Y:S01]  /*8b10*/  IMAD.WIDE.U32 R142, R142, -0x2daee0ad, RZ ;  /* 0xd2511f538e8e7825 */ /* 0x000fe200078e00ff */
[C---:B-1----:R-:W-:Y:S03]  /*8b20*/  HMMA.16816.F32 R104, R132.reuse, R144, R104 ;  /* 0x000000908468723c */ /* 0x042fe60000001868 */
[----:B------:R-:W-:Y:S01]  /*8b30*/  IMAD.WIDE.U32 R248, R248, -0x2daee0ad, RZ ;  /* 0xd2511f53f8f87825 */ /* 0x000fe200078e00ff */
[----:B------:R-:W-:Y:S01]  /*8b40*/  LOP3.LUT R244, R140, UR7, R143, 0x96, !PT ;  /* 0x000000078cf47c12 */ /* 0x000fe2000f8e968f */
[----:B------:R-:W-:Y:S03]  /*8b50*/  MUFU.EX2 R247, R247 ;  /* 0x000000f700f77308 */ /* 0x000fe60000000800 */
[----:B------:R-:W-:Y:S01]  /*8b60*/  LOP3.LUT R144, R142, UR6, R249, 0x96, !PT ;  /* 0x000000068e907c12 */ /* 0x000fe2000f8e96f9 */
[----:B------:R-:W-:Y:S01]  /*8b70*/  HMMA.16816.F32 R44, R132, R154, R44 ;  /* 0x0000009a842c723c */ /* 0x000fe2000000182c */
[----:B------:R-:W1:Y:S01]  /*8b80*/  LDSM.16.MT88.4 R152, [R188+0x4800] ;  /* 0x00480000bc98783b */ /* 0x000e620000004200 */
[----:B------:R-:W-:-:S04]  /*8b90*/  IMAD.WIDE.U32 R244, R244, -0x326172a9, RZ ;  /* 0xcd9e8d57f4f47825 */ /* 0x000fc800078e00ff */
[----:B------:R-:W-:Y:S01]  /*8ba0*/  FFMA.FTZ R249, R179, UR23, -R177 ;  /* 0x00000017b3f97c23 */ /* 0x000fe200080108b1 */
[----:B------:R-:W-:Y:S01]  /*8bb0*/  IMAD.WIDE.U32 R144, R144, -0x326172a9, RZ ;  /* 0xcd9e8d5790907825 */ /* 0x000fe200078e00ff */
[----:B------:R-:W-:Y:S01]  /*8bc0*/  LOP3.LUT R246, R246, UR12, R245, 0x96, !PT ;  /* 0x0000000cf6f67c12 */ /* 0x000fe2000f8e96f5 */
[C---:B--2---:R-:W-:Y:S01]  /*8bd0*/  HMMA.16816.F32 R112, R132.reuse, R136, R112 ;  /* 0x000000888470723c */ /* 0x044fe20000001870 */
[----:B------:R-:W-:Y:S01]  /*8be0*/  MUFU.EX2 R245, R205 ;  /* 0x000000cd00f57308 */ /* 0x000fe20000000800 */
[----:B------:R-:W-:Y:S02]  /*8bf0*/  MOV R143, R144 ;  /* 0x00000090008f7202 */ /* 0x000fe40000000f00 */
[C---:B------:R-:W-:Y:S02]  /*8c00*/  PRMT R140, R144.reuse, 0x7771, RZ ;  /* 0x00007771908c7816 */ /* 0x040fe400000000ff */
[C---:B------:R-:W-:Y:S02]  /*8c10*/  PRMT R142, R144.reuse, 0x7773, RZ ;  /* 0x00007773908e7816 */ /* 0x040fe400000000ff */
[----:B------:R-:W-:Y:S01]  /*8c20*/  HMMA.16816.F32 R136, R132, R138, R116 ;  /* 0x0000008a8488723c */ /* 0x000fe20000001874 */
[----:B------:R-:W-:Y:S01]  /*8c30*/  PRMT R141, R144, 0x7772, RZ ;  /* 0x00007772908d7816 */ /* 0x000fe200000000ff */
[----:B------:R-:W-:Y:S01]  /*8c40*/  MUFU.EX2 R249, R249 ;  /* 0x000000f900f97308 */ /* 0x000fe20000000800 */
[----:B------:R-:W-:-:S02]  /*8c50*/  LOP3.LUT R117, R143, 0xff, RZ, 0xc0, !PT ;  /* 0x000000ff8f757812 */ /* 0x000fc400078ec0ff */
[----:B------:R-:W-:Y:S02]  /*8c60*/  PRMT R118, R141, 0x5410, R142 ;  /* 0x000054108d767816 */ /* 0x000fe4000000008e */
[----:B------:R-:W-:Y:S01]  /*8c70*/  PRMT R117, R117, 0x5410, R140 ;  /* 0x0000541075757816 */ /* 0x000fe2000000008c */
[----:B------:R-:W-:Y:S01]  /*8c80*/  HMMA.16816.F32 R56, R132, R148, R56 ;  /* 0x000000948438723c */ /* 0x000fe20000001838 */
[----:B------:R-:W-:-:S07]  /*8c90*/  LOP3.LUT R118, R118, 0xff00ff, RZ, 0xc0, !PT ;  /* 0x00ff00ff76767812 */ /* 0x000fce00078ec0ff */
[C---:B------:R-:W-:Y:S01]  /*8ca0*/  HMMA.16816.F32 R60, R132.reuse, R150, R60 ;  /* 0x00000096843c723c */ /* 0x040fe2000000183c */
[----:B------:R-:W2:Y:S07]  /*8cb0*/  LDSM.16.MT88.4 R148, [R204+0x4800] ;  /* 0x00480000cc94783b */ /* 0x000eae0000004200 */
[----:B---3--:R-:W-:Y:S01]  /*8cc0*/  HMMA.16816.F32 R140, R132, R160, R120 ;  /* 0x000000a0848c723c */ /* 0x008fe20000001878 */
[----:B------:R-:W-:Y:S02]  /*8cd0*/  F2FP.F16.F32.PACK_AB R120, R239, R236 ;  /* 0x000000ecef78723e */ /* 0x000fe400000000ff */
[----:B------:R-:W-:Y:S01]  /*8ce0*/  F2FP.F16.F32.PACK_AB R121, R237, R238 ;  /* 0x000000eeed79723e */ /* 0x000fe200000000ff */
[----:B------:R-:W-:-:S04]  /*8cf0*/  FADD.FTZ R238, R238, R211 ;  /* 0x000000d3eeee7221 */ /* 0x000fc80000010000 */
[C---:B------:R-:W-:Y:S01]  /*8d00*/  HMMA.16816.F32 R48, R132.reuse, R156, R48 ;  /* 0x0000009c8430723c */ /* 0x040fe20000001830 */
[----:B------:R-:W-:Y:S01]  /*8d10*/  LOP3.LUT R156, R244, UR9, R145, 0x96, !PT ;  /* 0x00000009f49c7c12 */ /* 0x000fe2000f8e9691 */
[----:B------:R-:W-:Y:S01]  /*8d20*/  FFMA.FTZ R244, R206, UR23, -R207 ;  /* 0x00000017cef47c23 */ /* 0x000fe200080108cf */
[----:B------:R-:W-:Y:S02]  /*8d30*/  FADD.FTZ R238, R237, R238 ;  /* 0x000000eeedee7221 */ /* 0x000fe40000010000 */
[C---:B------:R-:W-:Y:S02]  /*8d40*/  LOP3.LUT R116, R156.reuse, 0xffff, RZ, 0xc0, !PT ;  /* 0x0000ffff9c747812 */ /* 0x040fe400078ec0ff */
[----:B------:R-:W-:Y:S01]  /*8d50*/  LOP3.LUT R119, R156, 0xff, RZ, 0xc0, !PT ;  /* 0x000000ff9c777812 */ /* 0x000fe200078ec0ff */
[----:B------:R-:W-:Y:S01]  /*8d60*/  HMMA.16816.F32 R160, R132, R162, R124 ;  /* 0x000000a284a0723c */ /* 0x000fe2000000187c */
[----:B------:R-:W3:Y:S01]  /*8d70*/  LDSM.16.MT88.4 R124, [R204+0x1000] ;  /* 0x00100000cc7c783b */ /* 0x000ee20000004200 */
[----:B------:R-:W-:Y:S01]  /*8d80*/  SHF.R.U32.HI R116, RZ, 0x8, R116 ;  /* 0x00000008ff747819 */ /* 0x000fe20000011674 */
[----:B------:R-:W-:Y:S01]  /*8d90*/  MUFU.EX2 R244, R244 ;  /* 0x000000f400f47308 */ /* 0x000fe20000000800 */
[----:B------:R-:W-:-:S02]  /*8da0*/  FADD.FTZ R236, R236, R238 ;  /* 0x000000eeecec7221 */ /* 0x000fc40000010000 */
[----:B------:R-:W-:Y:S02]  /*8db0*/  PRMT R116, R119, 0x5410, R116 ;  /* 0x0000541077747816 */ /* 0x000fe40000000074 */
[----:B------:R-:W-:Y:S01]  /*8dc0*/  PRMT R119, R156, 0x7632, R119 ;  /* 0x000076329c777816 */ /* 0x000fe20000000077 */
[C---:B------:R-:W-:Y:S01]  /*8dd0*/  HMMA.16816.F32 R8, R132.reuse, R172, R8 ;  /* 0x000000ac8408723c */ /* 0x040fe20000001808 */
[----:B------:R-:W-:Y:S01]  /*8de0*/  SHF.R.U32.HI R173, RZ, 0x18, R156 ;  /* 0x00000018ffad7819 */ /* 0x000fe2000001169c */
[----:B------:R-:W-:Y:S01]  /*8df0*/  FADD.FTZ R236, R239, R236 ;  /* 0x000000ecefec7221 */ /* 0x000fe20000010000 */
[----:B------:R-:W-:Y:S02]  /*8e00*/  LOP3.LUT R119, R119, 0xff, RZ, 0xc0, !PT ;  /* 0x000000ff77777812 */ /* 0x000fe400078ec0ff */
[--C-:B------:R-:W-:Y:S02]  /*8e10*/  HSET2.LE.AND R172, R116, R176.reuse, PT ;  /* 0x000000b074ac7233 */ /* 0x100fe40003803000 */
[----:B------:R-:W-:Y:S01]  /*8e20*/  PRMT R173, R119, 0x5410, R173 ;  /* 0x0000541077ad7816 */ /* 0x000fe200000000ad */
[----:B------:R-:W-:Y:S01]  /*8e30*/  HMMA.16816.F32 R12, R132, R174, R12 ;  /* 0x000000ae840c723c */ /* 0x000fe2000000180c */
[----:B------:R-:W-:-:S02]  /*8e40*/  HSET2.LE.AND R174, R117, R176, PT ;  /* 0x000000b075ae7233 */ /* 0x000fc40003803000 */
[--C-:B------:R-:W-:Y:S02]  /*8e50*/  HSET2.LE.AND R175, R118, R176.reuse, PT ;  /* 0x000000b076af7233 */ /* 0x100fe40003803000 */
[----:B------:R-:W-:Y:S02]  /*8e60*/  F2FP.F16.F32.PACK_AB R117, R240, R242 ;  /* 0x000000f2f075723e */ /* 0x000fe400000000ff */
[----:B------:R-:W-:Y:S01]  /*8e70*/  LOP3.LUT R174, R120, R174, RZ, 0xc0, !PT ;  /* 0x000000ae78ae7212 */ /* 0x000fe200078ec0ff */
[----:B-1----:R-:W-:Y:S01]  /*8e80*/  HMMA.16816.F32 R88, R132, R152, R88 ;  /* 0x000000988458723c */ /* 0x002fe20000001858 */
[----:B------:R-:W-:Y:S02]  /*8e90*/  HSET2.LE.AND R173, R173, R176, PT ;  /* 0x000000b0adad7233 */ /* 0x000fe40003803000 */
[----:B------:R-:W-:Y:S01]  /*8ea0*/  F2FP.F16.F32.PACK_AB R120, R243, R241 ;  /* 0x000000f1f378723e */ /* 0x000fe200000000ff */
[----:B------:R-:W-:Y:S01]  /*8eb0*/  FADD.FTZ R241, R241, R213 ;  /* 0x000000d5f1f17221 */ /* 0x000fe20000010000 */
[----:B------:R-:W-:-:S02]  /*8ec0*/  LOP3.LUT R175, R117, R175, RZ, 0xc0, !PT ;  /* 0x000000af75af7212 */ /* 0x000fc400078ec0ff */
[----:B------:R-:W-:Y:S01]  /*8ed0*/  LDSM.16.MT88.4 R116, [R2+0x1b000] ;  /* 0x01b000000274783b */ /* 0x000fe20000004200 */
[C---:B------:R-:W-:Y:S01]  /*8ee0*/  HMMA.16816.F32 R92, R132.reuse, R154, R92 ;  /* 0x0000009a845c723c */ /* 0x040fe2000000185c */
[----:B------:R-:W-:Y:S01]  /*8ef0*/  LOP3.LUT R172, R121, R172, RZ, 0xc0, !PT ;  /* 0x000000ac79ac7212 */ /* 0x000fe200078ec0ff */
[----:B------:R-:W-:Y:S01]  /*8f00*/  FADD.FTZ R241, R243, R241 ;  /* 0x000000f1f3f17221 */ /* 0x000fe20000010000 */
[----:B------:R-:W1:Y:S01]  /*8f10*/  LDSM.16.MT88.4 R152, [R188+0x1000] ;  /* 0x00100000bc98783b */ /* 0x000e620000004200 */
[----:B------:R-:W-:Y:S02]  /*8f20*/  LOP3.LUT R173, R120, R173, RZ, 0xc0, !PT ;  /* 0x000000ad78ad7212 */ /* 0x000fe400078ec0ff */
[----:B------:R-:W-:Y:S01]  /*8f30*/  FADD.FTZ R242, R242, R241 ;  /* 0x000000f1f2f27221 */ /* 0x000fe20000010000 */
[----:B------:R-:W-:Y:S01]  /*8f40*/  LDSM.16.MT88.4 R120, [R188+0x3000] ;  /* 0x00300000bc78783b */ /* 0x000fe20000004200 */
[----:B--2---:R-:W-:Y:S02]  /*8f50*/  HMMA.16816.F32 R96, R132, R148, R96 ;  /* 0x000000948460723c */ /* 0x004fe40000001860 */
[----:B------:R-:W-:-:S06]  /*8f60*/  FADD.FTZ R242, R240, R242 ;  /* 0x000000f2f0f27221 */ /* 0x000fcc0000010000 */
[----:B------:R-:W-:Y:S01]  /*8f70*/  HMMA.16816.F32 R100, R132, R150, R100 ;  /* 0x000000968464723c */ /* 0x000fe20000001864 */
[----:B------:R-:W2:Y:S07]  /*8f80*/  LDSM.16.MT88.4 R148, [R204+0x6800] ;  /* 0x00680000cc94783b */ /* 0x000eae0000004200 */
[C---:B------:R-:W-:Y:S08]  /*8f90*/  HMMA.16816.F32 R184, R172.reuse, R180, R16 ;  /* 0x000000b4acb8723c */ /* 0x040ff00000001810 */
[C---:B------:R-:W-:Y:S08]  /*8fa0*/  HMMA.16816.F32 R180, R172.reuse, R182, R20 ;  /* 0x000000b6acb4723c */ /* 0x040ff00000001814 */
[----:B---3--:R-:W-:Y:S01]  /*8fb0*/  HMMA.16816.F32 R20, R172, R126, R36 ;  /* 0x0000007eac14723c */ /* 0x008fe20000001824 */
[----:B------:R-:W3:Y:S07]  /*8fc0*/  LDSM.16.MT88.4 R36, [R188+0x5000] ;  /* 0x00500000bc24783b */ /* 0x000eee0000004200 */
[C---:B------:R-:W-:Y:S08]  /*8fd0*/  HMMA.16816.F32 R24, R132.reuse, R168, R24 ;  /* 0x000000a88418723c */ /* 0x040ff00000001818 */
[C---:B------:R-:W-:Y:S08]  /*8fe0*/  HMMA.16816.F32 R28, R132.reuse, R170, R28 ;  /* 0x000000aa841c723c */ /* 0x040ff0000000181c */
[----:B------:R-:W-:Y:S08]  /*8ff0*/  HMMA.16816.F32 R52, R132, R158, R52 ;  /* 0x0000009e8434723c */ /* 0x000ff00000001834 */
[C---:B-1----:R-:W-:Y:S01]  /*9000*/  HMMA.16816.F32 R156, R172.reuse, R152, R24 ;  /* 0x00000098ac9c723c */ /* 0x042fe20000001818 */
[----:B------:R-:W-:Y:S07]  /*9010*/  LDSM.16.MT88.4 R24, [R2+0x1d000] ;  /* 0x01d000000218783b */ /* 0x000fee0000004200 */
[C---:B------:R-:W-:Y:S01]  /*9020*/  HMMA.16816.F32 R152, R172.reuse, R154, R28 ;  /* 0x0000009aac98723c */ /* 0x040fe2000000181c */
[----:B------:R-:W1:Y:S07]  /*9030*/  LDSM.16.MT88.4 R28, [R204+0x3000] ;  /* 0x00300000cc1c783b */ /* 0x000e6e0000004200 */
[----:B------:R-:W-:Y:S01]  /*9040*/  HMMA.16816.F32 R16, R172, R116, R40 ;  /* 0x00000074ac10723c */ /* 0x000fe20000001828 */
[----:B------:R-:W4:Y:S07]  /*9050*/  LDSM.16.MT88.4 R40, [R189+0x1f000] ;  /* 0x01f00000bd28783b */ /* 0x000f2e0000004200 */
[C---:B------:R-:W-:Y:S01]  /*9060*/  HMMA.16816.F32 R108, R132.reuse, R146, R108 ;  /* 0x00000092846c723c */ /* 0x040fe2000000186c */
[----:B------:R-:W5:Y:S07]  /*9070*/  LDSM.16.MT88.4 R144, [R2+0x19000] ;  /* 0x019000000290783b */ /* 0x000f6e0000004200 */
[----:B--2---:R-:W-:Y:S01]  /*9080*/  HMMA.16816.F32 R168, R132, R148, R128 ;  /* 0x0000009484a8723c */ /* 0x004fe20000001880 */
[----:B------:R-:W2:Y:S07]  /*9090*/  LDSM.16.MT88.4 R128, [R189+0x1b000] ;  /* 0x01b00000bd80783b */ /* 0x000eae0000004200 */
[C---:B---3--:R-:W-:Y:S08]  /*90a0*/  HMMA.16816.F32 R88, R172.reuse, R36, R88 ;  /* 0x00000024ac58723c */ /* 0x048ff00000001858 */
[C---:B------:R-:W-:Y:S01]  /*90b0*/  HMMA.16816.F32 R92, R172.reuse, R38, R92 ;  /* 0x00000026ac5c723c */ /* 0x040fe2000000185c */
[----:B------:R-:W3:Y:S07]  /*90c0*/  LDSM.16.MT88.4 R36, [R188+0x7000] ;  /* 0x00700000bc24783b */ /* 0x000eee0000004200 */
[----:B------:R-:W-:Y:S01]  /*90d0*/  HMMA.16816.F32 R32, R172, R124, R32 ;  /* 0x0000007cac20723c */ /* 0x000fe20000001820 */
[----:B------:R-:W3:Y:S07]  /*90e0*/  LDSM.16.MT88.4 R124, [R189+0x1d000] ;  /* 0x01d00000bd7c783b */ /* 0x000eee0000004200 */
[----:B------:R-:W-:Y:S08]  /*90f0*/  HMMA.16816.F32 R132, R132, R150, R4 ;  /* 0x000000968484723c */ /* 0x000ff00000001804 */
[C---:B------:R-:W-:Y:S08]  /*9100*/  HMMA.16816.F32 R4, R172.reuse, R118, R44 ;  /* 0x00000076ac04723c */ /* 0x040ff0000000182c */
[C---:B------:R-:W-:Y:S08]  /*9110*/  HMMA.16816.F32 R56, R172.reuse, R120, R56 ;  /* 0x00000078ac38723c */ /* 0x040ff00000001838 */
[C---:B------:R-:W-:Y:S08]  /*9120*/  HMMA.16816.F32 R60, R172.reuse, R122, R60 ;  /* 0x0000007aac3c723c */ /* 0x040ff0000000183c */
[C---:B-1----:R-:W-:Y:S08]  /*9130*/  HMMA.16816.F32 R120, R172.reuse, R28, R64 ;  /* 0x0000001cac78723c */ /* 0x042ff00000001840 */
[C---:B------:R-:W-:Y:S01]  /*9140*/  HMMA.16816.F32 R116, R172.reuse, R30, R68 ;  /* 0x0000001eac74723c */ /* 0x040fe20000001844 */
[----:B------:R-:W-:Y:S07]  /*9150*/  LDSM.16.MT88.4 R68, [R204+0x7000] ;  /* 0x00700000cc44783b */ /* 0x000fee0000004200 */
[----:B----4-:R-:W-:Y:S01]  /*9160*/  HMMA.16816.F32 R64, R172, R40, R112 ;  /* 0x00000028ac40723c */ /* 0x010fe20000001870 */
[----:B------:R-:W-:-:S04]  /*9170*/  IMAD.WIDE.U32 R40, R246, -0x2daee0ad, RZ ;  /* 0xd2511f53f6287825 */ /* 0x000fc800078e00ff */
[--C-:B------:R-:W-:Y:S01]  /*9180*/  FFMA.FTZ R246, R191, UR23, -R177.reuse ;  /* 0x00000017bff67c23 */ /* 0x100fe200080108b1 */
[----:B------:R-:W-:Y:S01]  /*9190*/  FFMA.FTZ R177, R178, UR23, -R177 ;  /* 0x00000017b2b17c23 */ /* 0x000fe200080108b1 */
[----:B------:R-:W-:Y:S01]  /*91a0*/  LDSM.16.MT88.4 R112, [R188+0x5800] ;  /* 0x00580000bc70783b */ /* 0x000fe20000004200 */
[----:B------:R-:W-:Y:S01]  /*91b0*/  LOP3.LUT R248, R248, UR4, R41, 0x96, !PT ;  /* 0x00000004f8f87c12 */ /* 0x000fe2000f8e9629 */
[----:B------:R-:W-:Y:S01]  /*91c0*/  HMMA.16816.F32 R28, R172, R24, R72 ;  /* 0x00000018ac1c723c */ /* 0x000fe20000001848 */
[----:B------:R-:W-:Y:S01]  /*91d0*/  MOV R72, R40 ;  /* 0x0000002800487202 */ /* 0x000fe20000000f00 */
[----:B------:R-:W1:Y:S01]  /*91e0*/  MUFU.EX2 R246, R246 ;  /* 0x000000f600f67308 */ /* 0x000e620000000800 */
[----:B------:R-:W-:-:S05]  /*91f0*/  PRMT R41, R40, 0x7773, RZ ;  /* 0x0000777328297816 */ /* 0x000fca00000000ff */
[C---:B-----5:R-:W-:Y:S08]  /*9200*/  HMMA.16816.F32 R8, R172.reuse, R144, R8 ;  /* 0x00000090ac08723c */ /* 0x060ff00000001808 */
[C---:B------:R-:W-:Y:S01]  /*9210*/  HMMA.16816.F32 R12, R172.reuse, R146, R12 ;  /* 0x00000092ac0c723c */ /* 0x040fe2000000180c */
[----:B------:R-:W4:Y:S07]  /*9220*/  LDSM.16.MT88.4 R144, [R204+0x5000] ;  /* 0x00500000cc90783b */ /* 0x000f2e0000004200 */
[C---:B--2---:R-:W-:Y:S08]  /*9230*/  HMMA.16816.F32 R48, R172.reuse, R128, R48 ;  /* 0x00000080ac30723c */ /* 0x044ff00000001830 */
[C---:B------:R-:W-:Y:S01]  /*9240*/  HMMA.16816.F32 R52, R172.reuse, R130, R52 ;  /* 0x00000082ac34723c */ /* 0x040fe20000001834 */
[----:B------:R-:W2:Y:S07]  /*9250*/  LDSM.16.MT88.4 R128, [R2+0x1f000] ;  /* 0x01f000000280783b */ /* 0x000eae0000004200 */
[----:B---3--:R-:W-:Y:S01]  /*9260*/  HMMA.16816.F32 R140, R172, R36, R140 ;  /* 0x00000024ac8c723c */ /* 0x008fe2000000188c */
[----:B------:R-:W-:-:S02]  /*9270*/  LOP3.LUT R37, R72, 0xff, RZ, 0xc0, !PT ;  /* 0x000000ff48257812 */ /* 0x000fc400078ec0ff */
[----:B------:R-:W3:Y:S01]  /*9280*/  LDSM.16.MT88.4 R72, [R189+0x1b800] ;  /* 0x01b80000bd48783b */ /* 0x000ee20000004200 */
[----:B------:R-:W-:-:S04]  /*9290*/  LOP3.LUT R36, R248, 0xff, RZ, 0xc0, !PT ;  /* 0x000000fff8247812 */ /* 0x000fc800078ec0ff */
[C---:B------:R-:W-:Y:S01]  /*92a0*/  HMMA.16816.F32 R24, R172.reuse, R26, R76 ;  /* 0x0000001aac18723c */ /* 0x040fe2000000184c */
[----:B------:R-:W-:Y:S02]  /*92b0*/  PRMT R79, R248, 0x7632, R79 ;  /* 0x00007632f84f7816 */ /* 0x000fe4000000004f */
[----:B------:R-:W-:Y:S02]  /*92c0*/  SHF.R.U32.HI R78, RZ, 0x18, R248 ;  /* 0x00000018ff4e7819 */ /* 0x000fe400000116f8 */
[C---:B------:R-:W-:Y:S02]  /*92d0*/  PRMT R76, R40.reuse, 0x7772, RZ ;  /* 0x00007772284c7816 */ /* 0x040fe400000000ff */
[----:B------:R-:W-:Y:S01]  /*92e0*/  PRMT R77, R40, 0x7771, RZ ;  /* 0x00007771284d7816 */ /* 0x000fe200000000ff */
[----:B------:R-:W-:Y:S01]  /*92f0*/  HMMA.16816.F32 R44, R172, R126, R84 ;  /* 0x0000007eac2c723c */ /* 0x000fe20000001854 */
[----:B------:R-:W-:Y:S02]  /*9300*/  LOP3.LUT R84, R248, 0xffff, RZ, 0xc0, !PT ;  /* 0x0000fffff8547812 */ /* 0x000fe400078ec0ff */
[----:B------:R5:W2:Y:S01]  /*9310*/  MUFU.EX2 R248, R177 ;  /* 0x000000b100f87308 */ /* 0x000aa20000000800 */
[----:B------:R-:W-:-:S02]  /*9320*/  PRMT R76, R76, 0x5410, R41 ;  /* 0x000054104c4c7816 */ /* 0x000fc40000000029 */
[----:B------:R-:W-:Y:S02]  /*9330*/  SHF.R.U32.HI R84, RZ, 0x8, R84 ;  /* 0x00000008ff547819 */ /* 0x000fe40000011654 */
[----:B------:R-:W-:Y:S01]  /*9340*/  LOP3.LUT R79, R79, 0xff, RZ, 0xc0, !PT ;  /* 0x000000ff4f4f7812 */ /* 0x000fe200078ec0ff */
[C---:B------:R-:W-:Y:S01]  /*9350*/  HMMA.16816.F32 R160, R172.reuse, R38, R160 ;  /* 0x00000026aca0723c */ /* 0x040fe200000018a0 */
[----:B------:R-:W-:Y:S02]  /*9360*/  PRMT R36, R36, 0x5410, R84 ;  /* 0x0000541024247816 */ /* 0x000fe40000000054 */
[----:B------:R-:W-:Y:S01]  /*9370*/  PRMT R37, R37, 0x5410, R77 ;  /* 0x0000541025257816 */ /* 0x000fe2000000004d */
[----:B------:R-:W-:Y:S01]  /*9380*/  LDSM.16.MT88.4 R84, [R204+0x1800] ;  /* 0x00180000cc54783b */ /* 0x000fe20000004200 */
[----:B------:R-:W-:Y:S02]  /*9390*/  LOP3.LUT R38, R76, 0xff00ff, RZ, 0xc0, !PT ;  /* 0x00ff00ff4c267812 */ /* 0x000fe400078ec0ff */
[----:B------:R-:W-:Y:S01]  /*93a0*/  PRMT R77, R79, 0x5410, R78 ;  /* 0x000054104f4d7816 */ /* 0x000fe2000000004e */
[----:B------:R-:W-:Y:S01]  /*93b0*/  HMMA.16816.F32 R80, R172, R124, R80 ;  /* 0x0000007cac50723c */ /* 0x000fe20000001850 */
[----:B------:R-:W-:-:S02]  /*93c0*/  HSET2.LE.AND R39, R36, R176, PT ;  /* 0x000000b024277233 */ /* 0x000fc40003803000 */
[--C-:B------:R-:W-:Y:S02]  /*93d0*/  HSET2.LE.AND R36, R38, R176.reuse, PT ;  /* 0x000000b026247233 */ /* 0x100fe40003803000 */
[--C-:B------:R-:W-:Y:S02]  /*93e0*/  HSET2.LE.AND R37, R37, R176.reuse, PT ;  /* 0x000000b025257233 */ /* 0x100fe40003803000 */
[----:B------:R-:W-:Y:S01]  /*93f0*/  HSET2.LE.AND R38, R77, R176, PT ;  /* 0x000000b04d267233 */ /* 0x000fe20003803000 */
[----:B----4-:R-:W-:Y:S01]  /*9400*/  HMMA.16816.F32 R148, R172, R144, R96 ;  /* 0x00000090ac94723c */ /* 0x010fe20000001860 */
[----:B------:R-:W-:Y:S01]  /*9410*/  F2FP.F16.F32.PACK_AB R76, R234, R235 ;  /* 0x000000ebea4c723e */ /* 0x000fe200000000ff */
[----:B------:R-:W-:Y:S01]  /*9420*/  LDSM.16.MT88.4 R96, [R189+0x1f800] ;  /* 0x01f80000bd60783b */ /* 0x000fe20000004200 */
[----:B------:R-:W-:-:S04]  /*9430*/  FADD.FTZ R235, R235, R236 ;  /* 0x000000ecebeb7221 */ /* 0x000fc80000010000 */
[----:B------:R-:W-:Y:S01]  /*9440*/  FADD.FTZ R235, R234, R235 ;  /* 0x000000ebeaeb7221 */ /* 0x000fe20000010000 */
[C---:B-----5:R-:W-:Y:S01]  /*9450*/  HMMA.16816.F32 R176, R172.reuse, R68, R168 ;  /* 0x00000044acb0723c */ /* 0x060fe200000018a8 */
[----:B-1----:R-:W-:Y:S01]  /*9460*/  F2FP.F16.F32.PACK_AB R169, R247, R246 ;  /* 0x000000f6f7a9723e */ /* 0x002fe200000000ff */
[----:B------:R-:W-:Y:S01]  /*9470*/  FADD.FTZ R246, R246, R242 ;  /* 0x000000f2f6f67221 */ /* 0x000fe20000010000 */
[----:B------:R-:W-:Y:S01]  /*9480*/  F2FP.F16.F32.PACK_AB R170, R245, R244 ;  /* 0x000000f4f5aa723e */ /* 0x000fe200000000ff */
[----:B------:R-:W-:Y:S01]  /*9490*/  FADD.FTZ R235, R244, R235 ;  /* 0x000000ebf4eb7221 */ /* 0x000fe20000010000 */
[----:B--2---:R-:W-:Y:S01]  /*94a0*/  F2FP.F16.F32.PACK_AB R171, R248, R249 ;  /* 0x000000f9f8ab723e */ /* 0x004fe200000000ff */
[----:B------:R-:W-:Y:S01]  /*94b0*/  FADD.FTZ R246, R247, R246 ;  /* 0x000000f6f7f67221 */ /* 0x000fe20000010000 */
[----:B------:R-:W-:Y:S01]  /*94c0*/  LOP3.LUT R168, R76, R39, RZ, 0xc0, !PT ;  /* 0x000000274ca87212 */ /* 0x000fe200078ec0ff */
[C---:B------:R-:W-:Y:S01]  /*94d0*/  HMMA.16816.F32 R124, R172.reuse, R128, R104 ;  /* 0x00000080ac7c723c */ /* 0x040fe20000001868 */
[----:B------:R-:W-:Y:S01]  /*94e0*/  LOP3.LUT R169, R169, R38, RZ, 0xc0, !PT ;  /* 0x00000026a9a97212 */ /* 0x000fe200078ec0ff */
[----:B------:R-:W-:Y:S01]  /*94f0*/  LDSM.16.MT88.4 R104, [R189+0x1d800] ;  /* 0x01d80000bd68783b */ /* 0x000fe20000004200 */
[----:B------:R-:W-:Y:S01]  /*9500*/  LOP3.LUT R170, R170, R37, RZ, 0xc0, !PT ;  /* 0x00000025aaaa7212 */ /* 0x000fe200078ec0ff */
[----:B------:R-:W-:Y:S01]  /*9510*/  FADD.FTZ R246, R249, R246 ;  /* 0x000000f6f9f67221 */ /* 0x000fe20000010000 */
[----:B------:R-:W-:Y:S01]  /*9520*/  LOP3.LUT R171, R171, R36, RZ, 0xc0, !PT ;  /* 0x00000024abab7212 */ /* 0x000fe200078ec0ff */
[----:B------:R-:W1:Y:S01]  /*9530*/  LDSM.16.MT88.4 R76, [R188+0x1800] ;  /* 0x00180000bc4c783b */ /* 0x000e620000004200 */
[----:B------:R-:W-:Y:S01]  /*9540*/  FADD.FTZ R226, R245, R235 ;  /* 0x000000ebf5e27221 */ /* 0x000fe20000010000 */
[----:B------:R-:W-:Y:S01]  /*9550*/  HMMA.16816.F32 R144, R172, R146, R100 ;  /* 0x00000092ac90723c */ /* 0x000fe20000001864 */
[----:B------:R-:W-:-:S07]  /*9560*/  FADD.FTZ R219, R248, R246 ;  /* 0x000000f6f8db7221 */ /* 0x000fce0000010000 */
[C---:B------:R-:W-:Y:S01]  /*9570*/  HMMA.16816.F32 R128, R172.reuse, R130, R108 ;  /* 0x00000082ac80723c */ /* 0x040fe2000000186c */
[----:B------:R-:W-:Y:S07]  /*9580*/  LDSM.16.MT88.4 R108, [R188+0x3800] ;  /* 0x00380000bc6c783b */ /* 0x000fee0000004200 */
[C---:B------:R-:W-:Y:S01]  /*9590*/  HMMA.16816.F32 R136, R172.reuse, R42, R136 ;  /* 0x0000002aac88723c */ /* 0x040fe20000001888 */
[----:B------:R-:W2:Y:S04]  /*95a0*/  LDSM.16.MT88.4 R40, [R189+0x19800] ;  /* 0x01980000bd28783b */ /* 0x000ea80000004200 */
[----:B------:R-:W4:Y:S03]  /*95b0*/  LDSM.16.MT88.4 R188, [R188+0x7800] ;  /* 0x00780000bcbc783b */ /* 0x000f260000004200 */
[----:B------:R-:W-:Y:S08]  /*95c0*/  HMMA.16816.F32 R172, R172, R70, R132 ;  /* 0x00000046acac723c */ /* 0x000ff00000001884 */
[C---:B---3--:R-:W-:Y:S08]  /*95d0*/  HMMA.16816.F32 R68, R168.reuse, R72, R48 ;  /* 0x00000048a844723c */ /* 0x048ff00000001830 */
[C---:B------:R-:W-:Y:S01]  /*95e0*/  HMMA.16816.F32 R72, R168.reuse, R74, R52 ;  /* 0x0000004aa848723c */ /* 0x040fe20000001834 */
[----:B------:R-:W3:Y:S07]  /*95f0*/  LDSM.16.MT88.4 R52, [R2+0x19800] ;  /* 0x019800000234783b */ /* 0x000eee0000004200 */
[C---:B-1----:R-:W-:Y:S08]  /*9600*/  HMMA.16816.F32 R48, R168.reuse, R78, R152 ;  /* 0x0000004ea830723c */ /* 0x042ff00000001898 */
[C---:B------:R-:W-:Y:S01]  /*9610*/  HMMA.16816.F32 R132, R168.reuse, R96, R64 ;  /* 0x00000060a884723c */ /* 0x040fe20000001840 */
[----:B------:R-:W-:Y:S07]  /*9620*/  LDSM.16.MT88.4 R64, [R2+0x1b800] ;  /* 0x01b800000240783b */ /* 0x000fee0000004200 */
[C---:B--2---:R-:W-:Y:S01]  /*9630*/  HMMA.16816.F32 R36, R168.reuse, R40, R184 ;  /* 0x00000028a824723c */ /* 0x044fe200000018b8 */
[----:B------:R-:W1:Y:S07]  /*9640*/  LDSM.16.MT88.4 R184, [R204+0x3800] ;  /* 0x00380000ccb8783b */ /* 0x000e6e0000004200 */
[C---:B----4-:R-:W-:Y:S08]  /*9650*/  HMMA.16816.F32 R152, R168.reuse, R188, R140 ;  /* 0x000000bca898723c */ /* 0x050ff0000000188c */
[C---:B------:R-:W-:Y:S01]  /*9660*/  HMMA.16816.F32 R40, R168.reuse, R42, R180 ;  /* 0x0000002aa828723c */ /* 0x040fe200000018b4 */
[----:B------:R-:W-:Y:S04]  /*9670*/  LDSM.16.MT88.4 R180, [R204+0x5800] ;  /* 0x00580000ccb4783b */ /* 0x000fe80000004200 */
[----:B------:R-:W-:Y:S03]  /*9680*/  LDSM.16.MT88.4 R204, [R204+0x7800] ;  /* 0x00780000cccc783b */ /* 0x000fe60000004200 */
[C---:B------:R-:W-:Y:S01]  /*9690*/  HMMA.16816.F32 R136, R168.reuse, R98, R136 ;  /* 0x00000062a888723c */ /* 0x040fe20000001888 */
[----:B------:R-:W2:Y:S07]  /*96a0*/  LDSM.16.MT88.4 R96, [R2+0x1d800] ;  /* 0x01d800000260783b */ /* 0x000eae0000004200 */
[C---:B------:R-:W-:Y:S08]  /*96b0*/  HMMA.16816.F32 R140, R168.reuse, R190, R160 ;  /* 0x000000bea88c723c */ /* 0x040ff000000018a0 */
[C---:B---3--:R-:W-:Y:S01]  /*96c0*/  HMMA.16816.F32 R160, R168.reuse, R52, R8 ;  /* 0x00000034a8a0723c */ /* 0x048fe20000001808 */
        /* <DEDUP_REMOVED lines=13> */
[C---:B------:R-:W-:Y:S08]  /*97a0*/  HMMA.16816.F32 R60, R168.reuse, R64, R16 ;  /* 0x00000040a83c723c */ /* 0x040ff00000001810 */
[C---:B--2---:R-:W-:Y:S08]  /*97b0*/  HMMA.16816.F32 R92, R168.reuse, R96, R28 ;  /* 0x00000060a85c723c */ /* 0x044ff0000000181c */
[C---:B------:R-:W-:Y:S08]  /*97c0*/  HMMA.16816.F32 R116, R168.reuse, R180, R148 ;  /* 0x000000b4a874723c */ /* 0x040ff00000001894 */
[C---:B------:R-:W-:Y:S08]  /*97d0*/  HMMA.16816.F32 R120, R168.reuse, R182, R144 ;  /* 0x000000b6a878723c */ /* 0x040ff00000001890 */
[C---:B------:R-:W-:Y:S08]  /*97e0*/  HMMA.16816.F32 R64, R168.reuse, R66, R4 ;  /* 0x00000042a840723c */ /* 0x040ff00000001804 */
[C---:B------:R-:W-:Y:S08]  /*97f0*/  HMMA.16816.F32 R96, R168.reuse, R98, R24 ;  /* 0x00000062a860723c */ /* 0x040ff00000001818 */
[C---:B---3--:R-:W-:Y:S08]  /*9800*/  HMMA.16816.F32 R124, R168.reuse, R8, R124 ;  /* 0x00000008a87c723c */ /* 0x048ff0000000187c */
[C---:B------:R-:W-:Y:S08]  /*9810*/  HMMA.16816.F32 R128, R168.reuse, R10, R128 ;  /* 0x0000000aa880723c */ /* 0x040ff00000001880 */
[C---:B------:R-:W-:Y:S08]  /*9820*/  HMMA.16816.F32 R148, R168.reuse, R204, R176 ;  /* 0x000000cca894723c */ /* 0x040ff000000018b0 */
[----:B------:R-:W-:Y:S01]  /*9830*/  HMMA.16816.F32 R144, R168, R206, R172 ;  /* 0x000000cea890723c */ /* 0x000fe200000018ac */
[----:B------:R-:W-:-:S04]  /*9840*/  NOP ;  /* 0x0000000000007918 */ /* 0x000fc80000000000 */
[----:B------:R-:W-:-:S15]  /*9850*/  BRA.U !UP1, `(.L_x_847) ;  /* 0x0000003d09ac7547 */ /* 0x000fde000b800000 */
[----:B------:R-:W1:Y:S01]  /*9860*/  LDC.64 R4, c[0x0][0x3c0] ;  /* 0x0000f000ff047b82 */ /* 0x000e620000000a00 */
[----:B------:R-:W-:Y:S01]  /*9870*/  UIADD3 UR4, UPT, UPT, UR15, -0x3, URZ ;  /* 0xfffffffd0f047890 */ /* 0x000fe2000fffe0ff */
[----:B------:R-:W-:-:S04]  /*9880*/  DEPBAR.LE SB0, 0x0 ;  /* 0x000080000000791a */ /* 0x000fc80000000000 */
[----:B------:R-:W-:Y:S01]  /*9890*/  IMAD.SHL.U32 R3, R165, 0x20, RZ ;  /* 0x00000020a5037824 */ /* 0x000fe200078e00ff */
[C---:B------:R-:W-:Y:S01]  /*98a0*/  LOP3.LUT R9, R0.reuse, 0x200, RZ, 0xc0, !PT ;  /* 0x0000020000097812 */ /* 0x040fe200078ec0ff */
[----:B------:R-:W-:Y:S01]  /*98b0*/  UISETP.NE.AND UP0, UPT, UR15, 0x3, UPT ;  /* 0x000000030f00788c */ /* 0x000fe2000bf05270 */
[----:B------:R-:W-:Y:S02]  /*98c0*/  SHF.R.U32.HI R167, RZ, 0x1, R165 ;  /* 0x00000001ffa77819 */ /* 0x000fe400000116a5 */
[----:B------:R-:W-:Y:S02]  /*98d0*/  LOP3.LUT R3, R9, 0x7c00, R3, 0xf8, !PT ;  /* 0x00007c0009037812 */ /* 0x000fe400078ef803 */
[----:B------:R-:W-:Y:S01]  /*98e0*/  LOP3.LUT R233, R0, 0x400, RZ, 0xc0, !PT ;  /* 0x0000040000e97812 */ /* 0x000fe200078ec0ff */
[----:B-1----:R-:W-:-:S04]  /*98f0*/  IMAD.WIDE.U32 R10, R4, UR4, RZ ;  /* 0x00000004040a7c25 */ /* 0x002fc8000f8e00ff */
[----:B------:R-:W-:Y:S01]  /*9900*/  IMAD R6, R5, UR4, R11 ;  /* 0x0000000405067c24 */ /* 0x000fe2000f8e020b */
[----:B------:R-:W-:Y:S01]  /*9910*/  BAR.SYNC.DEFER_BLOCKING 0x0 ;  /* 0x0000000000007b1d */ /* 0x000fe20000010000 */
[C---:B------:R-:W-:Y:S01]  /*9920*/  IMAD.SHL.U32 R7, R10.reuse, 0x40, RZ ;  /* 0x000000400a077824 */ /* 0x040fe200078e00ff */
[C---:B------:R-:W-:Y:S02]  /*9930*/  LEA R18, P1, R10.reuse, R215, 0x7 ;  /* 0x000000d70a127211 */ /* 0x040fe400078238ff */
[--C-:B------:R-:W-:Y:S02]  /*9940*/  SHF.L.U64.HI R8, R10, 0x6, R6.reuse ;  /* 0x000000060a087819 */ /* 0x100fe40000010206 */
[----:B------:R-:W-:Y:S02]  /*9950*/  LEA R7, P0, R4, R7, 0x5 ;  /* 0x0000000704077211 */ /* 0x000fe400078028ff */
[----:B------:R-:W-:Y:S02]  /*9960*/  LEA.HI.X R19, R10, R214, R6, 0x7, P1 ;  /* 0x000000d60a137211 */ /* 0x000fe400008f3c06 */
[----:B------:R-:W-:-:S02]  /*9970*/  LEA.HI.X R5, R4, R8, R5, 0x5, P0 ;  /* 0x0000000804057211 */ /* 0x000fc400000f2c05 */
[----:B------:R-:W-:Y:S02]  /*9980*/  LOP3.LUT R4, R167, 0x8, RZ, 0xc0, !PT ;  /* 0x00000008a7047812 */ /* 0x000fe400078ec0ff */
[----:B------:R-:W-:Y:S02]  /*9990*/  LEA R16, P0, R7, R215, 0x1 ;  /* 0x000000d707107211 */ /* 0x000fe400078008ff */
[----:B------:R-:W-:Y:S02]  /*99a0*/  LOP3.LUT R8, R199, 0x8, R165, 0x78, !PT ;  /* 0x00000008c7087812 */ /* 0x000fe400078e78a5 */
[----:B------:R-:W-:Y:S02]  /*99b0*/  LOP3.LUT R3, R3, R199, R4, 0xf6, !PT ;  /* 0x000000c703037212 */ /* 0x000fe400078ef604 */
[----:B------:R-:W-:Y:S01]  /*99c0*/  LEA.HI.X R17, R7, R214, R5, 0x1, P0 ;  /* 0x000000d607117211 */ /* 0x000fe200000f0c05 */
[----:B------:R-:W-:Y:S01]  /*99d0*/  IMAD R233, R8, 0x2, R233 ;  /* 0x0000000208e97824 */ /* 0x000fe200078e02e9 */
[----:B------:R-:W-:Y:S01]  /*99e0*/  LEA R234, R3, UR5, 0x1 ;  /* 0x0000000503ea7c11 */ /* 0x000fe2000f8e08ff */
[----:B------:R-:W-:Y:S01]  /*99f0*/  IMAD.MOV.U32 R3, RZ, RZ, 0x20 ;  /* 0x00000020ff037424 */ /* 0x000fe200078e00ff */
[----:B------:R-:W-:Y:S01]  /*9a00*/  @!PT LDS RZ, [RZ] ;  /* 0x00000000fffff984 */ /* 0x000fe20000000800 */
[----:B------:R-:W-:Y:S01]  /*9a10*/  @!PT LDS RZ, [RZ] ;  /* 0x00000000fffff984 */ /* 0x000fe20000000800 */
[----:B------:R-:W-:Y:S01]  /*9a20*/  @!PT LDS RZ, [RZ] ;  /* 0x00000000fffff984 */ /* 0x000fe20000000800 */
[----:B------:R-:W-:Y:S01]  /*9a30*/  LDGSTS.E.BYPASS.LTC128B.128 [R218+0x18000], desc[UR20][R18.64] ;  /* 0x1800000012da7fae */ /* 0x000fe2000b981a14 */
[----:B------:R-:W-:-:S03]  /*9a40*/  VIADD R164, R233, UR5 ;  /* 0x00000005e9a47c36 */ /* 0x000fc60008000000 */
[----:B------:R-:W-:Y:S01]  /*9a50*/  LDGSTS.E.BYPASS.LTC128B.128 [R218+0x1a000], desc[UR20][R18.64+0x80] ;  /* 0x1a00008012da7fae */ /* 0x000fe2000b981a14 */
[----:B------:R-:W-:-:S03]  /*9a60*/  SEL R3, R3, 0xffffffe0, !P6 ;  /* 0xffffffe003037807 */ /* 0x000fc60007000000 */
[----:B------:R-:W-:Y:S02]  /*9a70*/  LDGSTS.E.BYPASS.LTC128B.128 [R218+0x1c000], desc[UR20][R18.64+0x100] ;  /* 0x1c00010012da7fae */ /* 0x000fe4000b981a14 */
[----:B------:R-:W-:Y:S02]  /*9a80*/  IMAD.IADD R232, R3, 0x1, R234 ;  /* 0x0000000103e87824 */ /* 0x000fe400078e02ea */
[----:B------:R-:W-:Y:S01]  /*9a90*/  LDGSTS.E.BYPASS.LTC128B.128 [R218+0x1e000], desc[UR20][R18.64+0x180] ;  /* 0x1e00018012da7fae */ /* 0x000fe2000b981a14 */
[----:B------:R-:W-:-:S03]  /*9aa0*/  IMAD.IADD R231, R164, 0x1, R3 ;  /* 0x00000001a4e77824 */ /* 0x000fc600078e0203 */
[----:B------:R-:W-:Y:S04]  /*9ab0*/  LDGSTS.E.BYPASS.LTC128B.128 [R218+0x19000], desc[UR20][R16.64] ;  /* 0x1900000010da7fae */ /* 0x000fe8000b981a14 */
[----:B------:R-:W-:Y:S04]  /*9ac0*/  LDGSTS.E.BYPASS.LTC128B.128 [R218+0x1b000], desc[UR20][R16.64+0x80] ;  /* 0x1b00008010da7fae */ /* 0x000fe8000b981a14 */
[----:B------:R-:W-:Y:S04]  /*9ad0*/  LDGSTS.E.BYPASS.LTC128B.128 [R218+0x1d000], desc[UR20][R16.64+0x100] ;  /* 0x1d00010010da7fae */ /* 0x000fe8000b981a14 */
[----:B------:R1:W-:Y:S04]  /*9ae0*/  LDGSTS.E.BYPASS.LTC128B.128 [R218+0x1f000], desc[UR20][R16.64+0x180] ;  /* 0x1f00018010da7fae */ /* 0x0003e8000b981a14 */
[----:B------:R-:W-:Y:S04]  /*9af0*/  LDSM.16.M88.4 R172, [R234] ;  /* 0x00000000eaac783b */ /* 0x000fe80000000200 */
[----:B------:R-:W2:Y:S04]  /*9b00*/  LDSM.16.M88.4 R8, [R233+UR5+0x11800] ;  /* 0x01180005e908783b */ /* 0x000ea80008000200 */
[----:B------:R-:W1:Y:S04]  /*9b10*/  LDSM.16.M88.4 R12, [R233+UR5+0x10000] ;  /* 0x01000005e90c783b */ /* 0x000e680008000200 */
[----:B------:R-:W3:Y:S04]  /*9b20*/  LDSM.16.M88.4 R188, [R233+UR5+0x10800] ;  /* 0x01080005e9bc783b */ /* 0x000ee80008000200 */
[----:B------:R-:W4:Y:S04]  /*9b30*/  LDSM.16.M88.4 R180, [R233+UR5+0x11000] ;  /* 0x01100005e9b4783b */ /* 0x000f280008000200 */
[----:B------:R-:W-:Y:S04]  /*9b40*/  LDSM.16.M88.4 R32, [R232] ;  /* 0x00000000e820783b */ /* 0x000fe80000000200 */
[----:B------:R-:W5:Y:S04]  /*9b50*/  LDSM.16.M88.4 R4, [R231+0x10000] ;  /* 0x01000000e704783b */ /* 0x000f680000000200 */
[----:B------:R-:W5:Y:S04]  /*9b60*/  LDSM.16.M88.4 R168, [R231+0x10800] ;  /* 0x01080000e7a8783b */ /* 0x000f680000000200 */
[----:B------:R-:W5:Y:S04]  /*9b70*/  LDSM.16.M88.4 R28, [R231+0x11000] ;  /* 0x01100000e71c783b */ /* 0x000f680000000200 */
[----:B------:R-:W5:Y:S04]  /*9b80*/  LDSM.16.M88.4 R200, [R231+0x11800] ;  /* 0x01180000e7c8783b */ /* 0x000f680000000200 */
[----:B------:R-:W-:Y:S01]  /*9b90*/  LDSM.16.M88.4 R208, [R233+UR5+0x13000] ;  /* 0x01300005e9d0783b */ /* 0x000fe20008000200 */
[----:B--2---:R-:W-:Y:S01]  /*9ba0*/  HMMA.16816.F32 R176, R172, R8, RZ ;  /* 0x00000008acb0723c */ /* 0x004fe200000018ff */
[----:B------:R-:W-:-:S02]  /*9bb0*/  IMAD.MOV.U32 R8, RZ, RZ, 0x40 ;  /* 0x00000040ff087424 */ /* 0x000fc400078e00ff */
[----:B------:R-:W-:Y:S03]  /*9bc0*/  LDSM.16.M88.4 R236, [R231+0x16000] ;  /* 0x01600000e7ec783b */ /* 0x000fe60000000200 */
[----:B------:R-:W-:Y:S01]  /*9bd0*/  SEL R8, R8, 0xffffffc0, !P5 ;  /* 0xffffffc008087807 */ /* 0x000fe20006800000 */
[----:B------:R-:W0:Y:S01]  /*9be0*/  LDGDEPBAR ;  /* 0x00000000000079af */ /* 0x000e220000000000 */
[----:B-1----:R-:W-:Y:S03]  /*9bf0*/  HMMA.16816.F32 R16, R172, R12, RZ ;  /* 0x0000000cac10723c */ /* 0x002fe600000018ff */
[--C-:B------:R-:W-:Y:S02]  /*9c00*/  IMAD.IADD R213, R234, 0x1, R8.reuse ;  /* 0x00000001ead57824 */ /* 0x100fe400078e0208 */
[----:B------:R-:W-:-:S02]  /*9c10*/  IMAD.IADD R164, R164, 0x1, R8 ;  /* 0x00000001a4a47824 */ /* 0x000fc400078e0208 */
[C---:B------:R-:W-:Y:S01]  /*9c20*/  IMAD.IADD R199, R3.reuse, 0x1, R213 ;  /* 0x0000000103c77824 */ /* 0x040fe200078e02d5 */
[C---:B---3--:R-:W-:Y:S01]  /*9c30*/  HMMA.16816.F32 R192, R172.reuse, R188, RZ ;  /* 0x000000bcacc0723c */ /* 0x048fe200000018ff */
[----:B------:R-:W-:Y:S01]  /*9c40*/  IMAD.IADD R3, R3, 0x1, R164 ;  /* 0x0000000103037824 */ /* 0x000fe200078e02a4 */
[----:B------:R-:W-:Y:S04]  /*9c50*/  LDSM.16.M88.4 R24, [R164+0x10000] ;  /* 0x01000000a418783b */ /* 0x000fe80000000200 */
[----:B------:R-:W-:Y:S02]  /*9c60*/  LDSM.16.M88.4 R20, [R164+0x10800] ;  /* 0x01080000a414783b */ /* 0x000fe40000000200 */
[C---:B----4-:R-:W-:Y:S02]  /*9c70*/  HMMA.16816.F32 R184, R172.reuse, R180, RZ ;  /* 0x000000b4acb8723c */ /* 0x050fe400000018ff */
[----:B------:R-:W-:Y:S06]  /*9c80*/  LDSM.16.M88.4 R204, [R164+0x11800] ;  /* 0x01180000a4cc783b */ /* 0x000fec0000000200 */
[C---:B------:R-:W-:Y:S08]  /*9c90*/  HMMA.16816.F32 R12, R172.reuse, R14, RZ ;  /* 0x0000000eac0c723c */ /* 0x040ff000000018ff */
[C---:B------:R-:W-:Y:S08]  /*9ca0*/  HMMA.16816.F32 R188, R172.reuse, R190, RZ ;  /* 0x000000beacbc723c */ /* 0x040ff000000018ff */
[C---:B------:R-:W-:Y:S08]  /*9cb0*/  HMMA.16816.F32 R180, R172.reuse, R182, RZ ;  /* 0x000000b6acb4723c */ /* 0x040ff000000018ff */
[----:B------:R-:W-:Y:S01]  /*9cc0*/  HMMA.16816.F32 R172, R172, R10, RZ ;  /* 0x0000000aacac723c */ /* 0x000fe200000018ff */
[----:B------:R-:W1:Y:S07]  /*9cd0*/  LDSM.16.M88.4 R8, [R213] ;  /* 0x00000000d508783b */ /* 0x000e6e0000000200 */
[C---:B-----5:R-:W-:Y:S08]  /*9ce0*/  HMMA.16816.F32 R16, R32.reuse, R4, R16 ;  /* 0x000000042010723c */ /* 0x060ff00000001810 */
        /* <DEDUP_REMOVED lines=134> */
[----:B------:R-:W2:Y:S04]  /*a550*/  LDSM.16.M88.4 R8, [R233+UR5+0x17800] ;  /* 0x01780005e908783b */ /* 0x000ea80008000200 */
[----:B------:R-:W2:Y:S03]  /*a560*/  LDSM.16.M88.4 R232, [R232+0xc000] ;  /* 0x00c00000e8e8783b */ /* 0x000ea60000000200 */
[C---:B------:R-:W-:Y:S08]  /*a570*/  HMMA.16816.F32 R192, R32.reuse, R200, R192 ;  /* 0x000000c820c0723c */ /* 0x040ff000000018c0 */
[C---:B------:R-:W-:Y:S01]  /*a580*/  HMMA.16816.F32 R188, R32.reuse, R202, R188 ;  /* 0x000000ca20bc723c */ /* 0x040fe200000018bc */
[----:B------:R-:W-:Y:S07]  /*a590*/  LDSM.16.M88.4 R200, [R231+0x17800] ;  /* 0x01780000e7c8783b */ /* 0x000fee0000000200 */
        /* <DEDUP_REMOVED lines=16> */
[----:B------:R-:W1:Y:S03]  /*a6a0*/  LDSM.16.M88.4 R4, [R3+0x16000] ;  /* 0x016000000304783b */ /* 0x000e660000000200 */
[C---:B------:R-:W-:Y:S08]  /*a6b0*/  HMMA.16816.F32 R16, R232.reuse, R236, R16 ;  /* 0x000000ece810723c */ /* 0x040ff00000001810 */
[C---:B------:R-:W-:Y:S08]  /*a6c0*/  HMMA.16816.F32 R12, R232.reuse, R238, R12 ;  /* 0x000000eee80c723c */ /* 0x040ff0000000180c */
[----:B------:R-:W-:Y:S08]  /*a6d0*/  HMMA.16816.F32 R184, R232, R204, R184 ;  /* 0x000000cce8b8723c */ /* 0x000ff000000018b8 */
[----:B----4-:R-:W-:Y:S08]  /*a6e0*/  HMMA.16816.F32 R16, R168, R32, R16 ;  /* 0x00000020a810723c */ /* 0x010ff00000001810 */
[C---:B------:R-:W-:Y:S08]  /*a6f0*/  HMMA.16816.F32 R176, R232.reuse, R200, R176 ;  /* 0x000000c8e8b0723c */ /* 0x040ff000000018b0 */
[C---:B------:R-:W-:Y:S01]  /*a700*/  HMMA.16816.F32 R200, R232.reuse, R202, R172 ;  /* 0x000000cae8c8723c */ /* 0x040fe200000018ac */
[----:B------:R-:W2:Y:S07]  /*a710*/  LDSM.16.M88.4 R172, [R3+0x16800] ;  /* 0x0168000003ac783b */ /* 0x000eae0000000200 */
[----:B------:R-:W-:Y:S08]  /*a720*/  HMMA.16816.F32 R192, R232, R208, R192 ;  /* 0x000000d0e8c0723c */ /* 0x000ff000000018c0 */
[C---:B------:R-:W-:Y:S08]  /*a730*/  HMMA.16816.F32 R12, R168.reuse, R34, R12 ;  /* 0x00000022a80c723c */ /* 0x040ff0000000180c */
[----:B---3--:R-:W-:Y:S01]  /*a740*/  HMMA.16816.F32 R184, R168, R24, R184 ;  /* 0x00000018a8b8723c */ /* 0x008fe200000018b8 */
[----:B------:R-:W-:-:S05]  /*a750*/  IMAD.SHL.U32 R24, R165, 0x2, RZ ;  /* 0x00000002a5187824 */ /* 0x000fca00078e00ff */
[----:B------:R-:W-:Y:S02]  /*a760*/  LOP3.LUT R24, R24, 0x6, RZ, 0xc0, !PT ;  /* 0x0000000618187812 */ /* 0x000fe400078ec0ff */
[----:B-1----:R-:W-:Y:S01]  /*a770*/  HMMA.16816.F32 R16, R8, R4, R16 ;  /* 0x000000040810723c */ /* 0x002fe20000001810 */
[----:B------:R-:W-:-:S04]  /*a780*/  IMAD.U32 R4, RZ, RZ, UR15 ;  /* 0x0000000fff047e24 */ /* 0x000fc8000f8e00ff */
[----:B------:R-:W-:-:S03]  /*a790*/  IMAD R24, R4, 0x40, R24 ;  /* 0x0000004004187824 */ /* 0x000fc600078e0218 */
[----:B------:R-:W-:Y:S01]  /*a7a0*/  HMMA.16816.F32 R188, R232, R210, R188 ;  /* 0x000000d2e8bc723c */ /* 0x000fe200000018bc */
[C---:B------:R-:W-:Y:S02]  /*a7b0*/  VIADD R4, R24.reuse, 0xffffff40 ;  /* 0xffffff4018047836 */ /* 0x040fe40000000000 */
[----:B------:R-:W-:-:S03]  /*a7c0*/  VIADD R25, R24, 0xffffff41 ;  /* 0xffffff4118197836 */ /* 0x000fc60000000000 */
[CC--:B------:R-:W-:Y:S02]  /*a7d0*/  ISETP.GE.AND P1, PT, R4.reuse, R197.reuse, PT ;  /* 0x000000c50400720c */ /* 0x0c0fe40003f26270 */
[C---:B------:R-:W-:Y:S01]  /*a7e0*/  HMMA.16816.F32 R176, R168.reuse, R20, R176 ;  /* 0x00000014a8b0723c */ /* 0x040fe200000018b0 */
[-C--:B------:R-:W-:Y:S02]  /*a7f0*/  ISETP.GE.AND P2, PT, R4, R196.reuse, PT ;  /* 0x000000c40400720c */ /* 0x080fe40003f46270 */
[----:B------:R-:W-:Y:S02]  /*a800*/  ISETP.GE.AND P4, PT, R25, R197, PT ;  /* 0x000000c51900720c */ /* 0x000fe40003f86270 */
[----:B------:R-:W-:Y:S02]  /*a810*/  FSEL R18, R18, -INF , !P2 ;  /* 0xff80000012127808 */ /* 0x000fe40005000000 */
[----:B------:R-:W-:Y:S01]  /*a820*/  FSEL R17, R17, -INF , !P4 ;  /* 0xff80000011117808 */ /* 0x000fe20006000000 */
[----:B------:R-:W-:Y:S01]  /*a830*/  HMMA.16816.F32 R200, R168, R22, R200 ;  /* 0x00000016a8c8723c */ /* 0x000fe200000018c8 */
[----:B------:R-:W1:Y:S01]  /*a840*/  LDSM.16.M88.4 R20, [R3+0x17000] ;  /* 0x017000000314783b */ /* 0x000e620000000200 */
[----:B------:R-:W-:Y:S01]  /*a850*/  ISETP.GE.AND P0, PT, R25, R196, PT ;  /* 0x000000c41900720c */ /* 0x000fe20003f06270 */
[----:B------:R-:W-:Y:S01]  /*a860*/  VIADD R25, R24, 0xffffff50 ;  /* 0xffffff5018197836 */ /* 0x000fe20000000000 */
[----:B------:R-:W-:-:S02]  /*a870*/  FSEL R16, R16, -INF , !P1 ;  /* 0xff80000010107808 */ /* 0x000fc40004800000 */
[----:B------:R-:W-:Y:S02]  /*a880*/  FSEL R19, R19, -INF , !P0 ;  /* 0xff80000013137808 */ /* 0x000fe40004000000 */
[----:B------:R-:W-:Y:S01]  /*a890*/  HMMA.16816.F32 R180, R232, R206, R180 ;  /* 0x000000cee8b4723c */ /* 0x000fe200000018b4 */
[----:B------:R-:W-:-:S07]  /*a8a0*/  ISETP.GE.AND P0, PT, R25, R197, PT ;  /* 0x000000c51900720c */ /* 0x000fce0003f06270 */
[----:B------:R-:W-:Y:S08]  /*a8b0*/  HMMA.16816.F32 R192, R168, R28, R192 ;  /* 0x0000001ca8c0723c */ /* 0x000ff000000018c0 */
[----:B------:R-:W-:Y:S01]  /*a8c0*/  HMMA.16816.F32 R12, R8, R6, R12 ;  /* 0x00000006080c723c */ /* 0x000fe2000000180c */
[----:B------:R3:W4:Y:S01]  /*a8d0*/  LDSM.16.M88.4 R4, [R3+0x17800] ;  /* 0x017800000304783b */ /* 0x0007220000000200 */
[----:B------:R-:W-:-:S06]  /*a8e0*/  DEPBAR.LE SB0, 0x0 ;  /* 0x000080000000791a */ /* 0x000fcc0000000000 */
[C---:B------:R-:W-:Y:S08]  /*a8f0*/  HMMA.16816.F32 R188, R168.reuse, R30, R188 ;  /* 0x0000001ea8bc723c */ /* 0x040ff000000018bc */
[----:B------:R-:W-:Y:S01]  /*a900*/  HMMA.16816.F32 R180, R168, R26, R180 ;  /* 0x0000001aa8b4723c */ /* 0x000fe200000018b4 */
[----:B------:R-:W-:-:S05]  /*a910*/  VIADD R26, R24, 0xffffff48 ;  /* 0xffffff48181a7836 */ /* 0x000fca0000000000 */
[-C--:B------:R-:W-:Y:S02]  /*a920*/  ISETP.GE.AND P1, PT, R26, R196.reuse, PT ;  /* 0x000000c41a00720c */ /* 0x080fe40003f26270 */
[C---:B--2---:R-:W-:Y:S01]  /*a930*/  HMMA.16816.F32 R192, R8.reuse, R172, R192 ;  /* 0x000000ac08c0723c */ /* 0x044fe200000018c0 */
[----:B---3--:R-:W-:Y:S01]  /*a940*/  VIADD R3, R24, 0xffffff49 ;  /* 0xffffff4918037836 */ /* 0x008fe20000000000 */
[-C--:B------:R-:W-:Y:S02]  /*a950*/  ISETP.GE.AND P3, PT, R26, R197.reuse, PT ;  /* 0x000000c51a00720c */ /* 0x080fe40003f66270 */
[----:B------:R-:W-:Y:S02]  /*a960*/  FSEL R14, R14, -INF , !P1 ;  /* 0xff8000000e0e7808 */ /* 0x000fe40004800000 */
[C---:B------:R-:W-:Y:S02]  /*a970*/  ISETP.GE.AND P2, PT, R3.reuse, R197, PT ;  /* 0x000000c50300720c */ /* 0x040fe40003f46270 */
[----:B------:R-:W-:Y:S01]  /*a980*/  HMMA.16816.F32 R188, R8, R174, R188 ;  /* 0x000000ae08bc723c */ /* 0x000fe200000018bc */
[----:B------:R-:W-:Y:S01]  /*a990*/  ISETP.GE.AND P4, PT, R3, R196, PT ;  /* 0x000000c40300720c */ /* 0x000fe20003f86270 */
[----:B------:R-:W-:Y:S01]  /*a9a0*/  VIADD R3, R24, 0xffffff51 ;  /* 0xffffff5118037836 */ /* 0x000fe20000000000 */
[----:B------:R-:W-:-:S02]  /*a9b0*/  FSEL R13, R13, -INF , !P2 ;  /* 0xff8000000d0d7808 */ /* 0x000fc40005000000 */
[----:B------:R-:W-:Y:S02]  /*a9c0*/  FSEL R12, R12, -INF , !P3 ;  /* 0xff8000000c0c7808 */ /* 0x000fe40005800000 */
[CC--:B------:R-:W-:Y:S01]  /*a9d0*/  ISETP.GE.AND P1, PT, R3.reuse, R197.reuse, PT ;  /* 0x000000c50300720c */ /* 0x0c0fe20003f26270 */
[C---:B-1----:R-:W-:Y:S01]  /*a9e0*/  HMMA.16816.F32 R184, R8.reuse, R20, R184 ;  /* 0x0000001408b8723c */ /* 0x042fe200000018b8 */
[C---:B------:R-:W-:Y:S01]  /*a9f0*/  VIADD R20, R24.reuse, 0xffffff58 ;  /* 0xffffff5818147836 */ /* 0x040fe20000000000 */
[-C--:B------:R-:W-:Y:S01]  /*aa00*/  ISETP.GE.AND P2, PT, R3, R196.reuse, PT ;  /* 0x000000c40300720c */ /* 0x080fe20003f46270 */
[----:B------:R-:W-:Y:S01]  /*aa10*/  VIADD R3, R24, 0xffffff59 ;  /* 0xffffff5918037836 */ /* 0x000fe20000000000 */
[----:B------:R-:W-:Y:S02]  /*aa20*/  ISETP.GE.AND P3, PT, R25, R196, PT ;  /* 0x000000c41900720c */ /* 0x000fe40003f66270 */
[----:B------:R-:W-:Y:S02]  /*aa30*/  FSEL R15, R15, -INF , !P4 ;  /* 0xff8000000f0f7808 */ /* 0x000fe40006000000 */
[----:B------:R-:W-:Y:S01]  /*aa40*/  HMMA.16816.F32 R180, R8, R22, R180 ;  /* 0x0000001608b4723c */ /* 0x000fe200000018b4 */
[----:B------:R-:W-:Y:S01]  /*aa50*/  FSEL R173, R192, -INF , !P0 ;  /* 0xff800000c0ad7808 */ /* 0x000fe20004000000 */
[----:B------:R-:W-:Y:S01]  /*aa60*/  BAR.SYNC.DEFER_BLOCKING 0x0 ;  /* 0x0000000000007b1d */ /* 0x000fe20000010000 */
[----:B------:R-:W-:-:S02]  /*aa70*/  ISETP.GE.AND P4, PT, R20, R197, PT ;  /* 0x000000c51400720c */ /* 0x000fc40003f86270 */
[-C--:B------:R-:W-:Y:S01]  /*aa80*/  ISETP.GE.AND P0, PT, R20, R196.reuse, PT ;  /* 0x000000c41400720c */ /* 0x080fe20003f06270 */
[----:B------:R-:W-:Y:S01]  /*aa90*/  VIADD R20, R24, 0xffffff60 ;  /* 0xffffff6018147836 */ /* 0x000fe20000000000 */
[----:B------:R-:W-:Y:S01]  /*aaa0*/  FSEL R170, R194, -INF , !P3 ;  /* 0xff800000c2aa7808 */ /* 0x000fe20005800000 */
[C---:B----4-:R-:W-:Y:S01]  /*aab0*/  HMMA.16816.F32 R200, R8.reuse, R6, R200 ;  /* 0x0000000608c8723c */ /* 0x050fe200000018c8 */
[----:B------:R-:W-:Y:S01]  /*aac0*/  FSEL R175, R193, -INF , !P1 ;  /* 0xff800000c1af7808 */ /* 0x000fe20004800000 */
[C---:B------:R-:W-:Y:S01]  /*aad0*/  VIADD R6, R24.reuse, 0xffffff69 ;  /* 0xffffff6918067836 */ /* 0x040fe20000000000 */
[CC--:B------:R-:W-:Y:S02]  /*aae0*/  ISETP.GE.AND P3, PT, R3.reuse, R197.reuse, PT ;  /* 0x000000c50300720c */ /* 0x0c0fe40003f66270 */
[----:B------:R-:W-:Y:S01]  /*aaf0*/  ISETP.GE.AND P1, PT, R3, R196, PT ;  /* 0x000000c40300720c */ /* 0x000fe20003f26270 */
[----:B------:R-:W-:Y:S01]  /*ab00*/  VIADD R3, R24, 0xffffff61 ;  /* 0xffffff6118037836 */ /* 0x000fe20000000000 */
[----:B------:R-:W-:Y:S01]  /*ab10*/  FMNMX3.FTZ R7, R230, R16, R17, !PT ;  /* 0x00000010e6077276 */ /* 0x000fe20007810011 */
[----:B------:R-:W-:Y:S01]  /*ab20*/  HMMA.16816.F32 R176, R8, R4, R176 ;  /* 0x0000000408b0723c */ /* 0x000fe200000018b0 */
[----:B------:R-:W-:Y:S01]  /*ab30*/  FSEL R168, R195, -INF , !P2 ;  /* 0xff800000c3a87808 */ /* 0x000fe20005000000 */
[----:B------:R-:W-:Y:S01]  /*ab40*/  VIADD R4, R24, 0xffffff68 ;  /* 0xffffff6818047836 */ /* 0x000fe20000000000 */
[----:B------:R-:W-:Y:S01]  /*ab50*/  ISETP.GE.AND P2, PT, R20, R197, PT ;  /* 0x000000c51400720c */ /* 0x000fe20003f46270 */
[----:B------:R-:W-:Y:S01]  /*ab60*/  VIADD R5, R24, 0xffffff70 ;  /* 0xffffff7018057836 */ /* 0x000fe20000000000 */
[----:B------:R-:W-:-:S02]  /*ab70*/  FSEL R171, R190, -INF , !P0 ;  /* 0xff800000beab7808 */ /* 0x000fc40004000000 */
[----:B------:R-:W-:Y:S02]  /*ab80*/  FMNMX3.FTZ R7, R7, R12, R13, !PT ;  /* 0x0000000c07077276 */ /* 0x000fe4000781000d */
[----:B------:R-:W-:Y:S02]  /*ab90*/  ISETP.GE.AND P0, PT, R3, R197, PT ;  /* 0x000000c50300720c */ /* 0x000fe40003f06270 */
[----:B------:R-:W-:Y:S02]  /*aba0*/  FSEL R172, R188, -INF , !P4 ;  /* 0xff800000bcac7808 */ /* 0x000fe40006000000 */
[----:B------:R-:W-:Y:S02]  /*abb0*/  FSEL R174, R189, -INF , !P3 ;  /* 0xff800000bdae7808 */ /* 0x000fe40005800000 */
[----:B------:R-:W-:Y:S02]  /*abc0*/  FSEL R169, R191, -INF , !P1 ;  /* 0xff800000bfa97808 */ /* 0x000fe40004800000 */
[----:B------:R-:W-:-:S02]  /*abd0*/  FSEL R193, R184, -INF , !P2 ;  /* 0xff800000b8c17808 */ /* 0x000fc40005000000 */
[----:B------:R-:W-:Y:S02]  /*abe0*/  FMNMX3.FTZ R7, R7, R173, R175, !PT ;  /* 0x000000ad07077276 */ /* 0x000fe400078100af */
[CC--:B------:R-:W-:Y:S02]  /*abf0*/  ISETP.GE.AND P1, PT, R4.reuse, R197.reuse, PT ;  /* 0x000000c50400720c */ /* 0x0c0fe40003f26270 */
[----:B------:R-:W-:Y:S01]  /*ac00*/  ISETP.GE.AND P2, PT, R4, R196, PT ;  /* 0x000000c40400720c */ /* 0x000fe20003f46270 */
[----:B------:R-:W-:Y:S01]  /*ac10*/  VIADD R4, R24, 0xffffff71 ;  /* 0xffffff7118047836 */ /* 0x000fe20000000000 */
[----:B------:R-:W-:Y:S02]  /*ac20*/  FSEL R236, R185, -INF , !P0 ;  /* 0xff800000b9ec7808 */ /* 0x000fe40004000000 */
[----:B------:R-:W-:Y:S02]  /*ac30*/  ISETP.GE.AND P0, PT, R6, R197, PT ;  /* 0x000000c50600720c */ /* 0x000fe40003f06270 */
[----:B------:R-:W-:-:S02]  /*ac40*/  FMNMX3.FTZ R7, R7, R172, R174, !PT ;  /* 0x000000ac07077276 */ /* 0x000fc400078100ae */
[----:B------:R-:W-:Y:S01]  /*ac50*/  ISETP.GE.AND P3, PT, R3, R196, PT ;  /* 0x000000c40300720c */ /* 0x000fe20003f66270 */
[----:B------:R-:W-:Y:S01]  /*ac60*/  VIADD R3, R24, 0xffffff78 ;  /* 0xffffff7818037836 */ /* 0x000fe20000000000 */
[----:B------:R-:W-:Y:S01]  /*ac70*/  FSEL R195, R180, -INF , !P1 ;  /* 0xff800000b4c37808 */ /* 0x000fe20004800000 */
[----:B------:R-:W-:Y:S01]  /*ac80*/  VIADD R24, R24, 0xffffff79 ;  /* 0xffffff7918187836 */ /* 0x000fe20000000000 */
[----:B------:R-:W-:Y:S02]  /*ac90*/  FSEL R194, R181, -INF , !P0 ;  /* 0xff800000b5c27808 */ /* 0x000fe40004000000 */
[-C--:B------:R-:W-:Y:S02]  /*aca0*/  ISETP.GE.AND P1, PT, R5, R197.reuse, PT ;  /* 0x000000c50500720c */ /* 0x080fe40003f26270 */
[----:B------:R-:W-:Y:S02]  /*acb0*/  ISETP.GE.AND P0, PT, R4, R197, PT ;  /* 0x000000c50400720c */ /* 0x000fe40003f06270 */
[----:B------:R-:W-:-:S02]  /*acc0*/  FMNMX3.FTZ R7, R7, R193, R236, !PT ;  /* 0x000000c107077276 */ /* 0x000fc400078100ec */
[----:B------:R-:W-:Y:S02]  /*acd0*/  FSEL R190, R176, -INF , !P1 ;  /* 0xff800000b0be7808 */ /* 0x000fe40004800000 */
[----:B------:R-:W-:Y:S02]  /*ace0*/  FSEL R189, R177, -INF , !P0 ;  /* 0xff800000b1bd7808 */ /* 0x000fe40004000000 */
[-C--:B------:R-:W-:Y:S02]  /*acf0*/  ISETP.GE.AND P1, PT, R3, R197.reuse, PT ;  /* 0x000000c50300720c */ /* 0x080fe40003f26270 */
[----:B------:R-:W-:Y:S02]  /*ad00*/  ISETP.GE.AND P0, PT, R24, R197, PT ;  /* 0x000000c51800720c */ /* 0x000fe40003f06270 */
[----:B------:R-:W-:Y:S02]  /*ad10*/  FMNMX3.FTZ R7, R7, R195, R194, !PT ;  /* 0x000000c307077276 */ /* 0x000fe400078100c2 */
[----:B------:R-:W-:-:S02]  /*ad20*/  FSEL R188, R200, -INF , !P1 ;  /* 0xff800000c8bc7808 */ /* 0x000fc40004800000 */
[----:B------:R-:W-:Y:S02]  /*ad30*/  FSEL R184, R201, -INF , !P0 ;  /* 0xff800000c9b87808 */ /* 0x000fe40004000000 */
[----:B------:R-:W-:Y:S02]  /*ad40*/  FMNMX3.FTZ R8, R227, R18, R19, !PT ;  /* 0x00000012e3087276 */ /* 0x000fe40007810013 */
[----:B------:R-:W-:Y:S02]  /*ad50*/  FMNMX3.FTZ R7, R7, R190, R189, !PT ;  /* 0x000000be07077276 */ /* 0x000fe400078100bd */
[-C--:B------:R-:W-:Y:S02]  /*ad60*/  ISETP.GE.AND P4, PT, R20, R196.reuse, PT ;  /* 0x000000c41400720c */ /* 0x080fe40003f86270 */
[----:B------:R-:W-:Y:S02]  /*ad70*/  ISETP.GE.AND P1, PT, R6, R196, PT ;  /* 0x000000c40600720c */ /* 0x000fe40003f26270 */
[----:B------:R-:W-:-:S02]  /*ad80*/  FMNMX3.FTZ R8, R8, R14, R15, !PT ;  /* 0x0000000e08087276 */ /* 0x000fc4000781000f */
[----:B------:R-:W-:Y:S01]  /*ad90*/  FMNMX3.FTZ R7, R7, R188, R184, !PT ;  /* 0x000000bc07077276 */ /* 0x000fe200078100b8 */
[----:B------:R-:W-:Y:S08]  /*ada0*/  BRA.U !UP0, `(.L_x_849) ;  /* 0x0000000108707547 */ /* 0x000ff0000b800000 */
        /* <DEDUP_REMOVED lines=28> */
.L_x_849:
[----:B------:R-:W-:Y:S01]  /*af70*/  FMNMX3.FTZ R8, R8, R170, R168, !PT ;  /* 0x000000aa08087276 */ /* 0x000fe200078100a8 */
[----:B------:R-:W-:Y:S01]  /*af80*/  USHF.L.U32 UR19, UR15, 0x1, URZ ;  /* 0x000000010f137899 */ /* 0x000fe200080006ff */
[----:B------:R-:W-:Y:S01]  /*af90*/  FSEL R192, R186, -INF , !P4 ;  /* 0xff800000bac07808 */ /* 0x000fe20006000000 */
[----:B------:R-:W2:Y:S01]  /*afa0*/  SHFL.BFLY PT, R6, R7, 0x2, 0x1f ;  /* 0x0c401f0007067f89 */ /* 0x000ea200000e0000 */
[----:B------:R-:W-:Y:S01]  /*afb0*/  FSEL R187, R187, -INF , !P3 ;  /* 0xff800000bbbb7808 */ /* 0x000fe20005800000 */
[----:B------:R-:W-:Y:S01]  /*afc0*/  UIADD3 UR4, UPT, UPT, UR19, -0x6, URZ ;  /* 0xfffffffa13047890 */ /* 0x000fe2000fffe0ff */
[----:B------:R-:W-:Y:S01]  /*afd0*/  FMNMX3.FTZ R8, R8, R171, R169, !PT ;  /* 0x000000ab08087276 */ /* 0x000fe200078100a9 */
[----:B------:R-:W-:Y:S01]  /*afe0*/  UIADD3 UR10, UPT, UPT, UR25, 0x76cf5d0a, URZ ;  /* 0x76cf5d0a190a7890 */ /* 0x000fe2000fffe0ff */
[-C--:B------:R-:W-:Y:S01]  /*aff0*/  ISETP.GE.AND P0, PT, R5, R196.reuse, PT ;  /* 0x000000c40500720c */ /* 0x080fe20003f06270 */
[----:B------:R-:W-:Y:S01]  /*b000*/  UIADD3 UR8, UPT, UPT, UR25, 0x32370b8f, URZ ;  /* 0x32370b8f19087890 */ /* 0x000fe2000fffe0ff */
[----:B------:R-:W-:Y:S01]  /*b010*/  ISETP.GE.AND P4, PT, R4, R196, PT ;  /* 0x000000c40400720c */ /* 0x000fe20003f86270 */
[----:B------:R-:W3:Y:S01]  /*b020*/  LDCU UR11, c[0x0][0x45c] ;  /* 0x00008b80ff0b77ac */ /* 0x000ee20008000800 */
[----:B------:R-:W-:-:S02]  /*b030*/  FSEL R191, R182, -INF , !P2 ;  /* 0xff800000b6bf7808 */ /* 0x000fc40005000000 */
[----:B------:R-:W-:Y:S01]  /*b040*/  FSEL R186, R183, -INF , !P1 ;  /* 0xff800000b7ba7808 */ /* 0x000fe20004800000 */
[----:B------:R-:W-:Y:S01]  /*b050*/  UIADD3 UR6, UPT, UPT, UR25, -0x56f99767, URZ ;  /* 0xa906689919067890 */ /* 0x000fe2000fffe0ff */
[----:B------:R-:W-:Y:S01]  /*b060*/  FMNMX3.FTZ R8, R8, R192, R187, !PT ;  /* 0x000000c008087276 */ /* 0x000fe200078100bb */
[----:B------:R-:W-:Y:S01]  /*b070*/  UIADD3 UR7, UPT, UPT, UR25, -0x126145ec, URZ ;  /* 0xed9eba1419077890 */ /* 0x000fe2000fffe0ff */
[-C--:B------:R-:W-:Y:S01]  /*b080*/  ISETP.GE.AND P3, PT, R3, R196.reuse, PT ;  /* 0x000000c40300720c */ /* 0x080fe20003f66270 */
[----:B------:R-:W-:Y:S01]  /*b090*/  UIADD3 UR19, UPT, UPT, UR19, -0x5, URZ ;  /* 0xfffffffb13137890 */ /* 0x000fe2000fffe0ff */
        /* <DEDUP_REMOVED lines=8> */
[----:B------:R-:W4:Y:S01]  /*b120*/  LDC R8, c[0x0][0x4f8] ;  /* 0x00013e00ff087b82 */ /* 0x000f220000000800 */
[----:B------:R-:W-:Y:S01]  /*b130*/  FMNMX3.FTZ R4, R4, R180, R179, !PT ;  /* 0x000000b404047276 */ /* 0x000fe200078100b3 */
[----:B------:R-:W-:Y:S01]  /*b140*/  UIADD3 UR4, UPT, UPT, UR25, 0x646e171e, URZ ;  /* 0x646e171e19047890 */ /* 0x000fe2000fffe0ff */
[----:B------:R-:W-:-:S02]  /*b150*/  LOP3.LUT R3, R3, UR25, R225, 0x96, !PT ;  /* 0x0000001903037c12 */ /* 0x000fc4000f8e96e1 */
[----:B--2---:R-:W-:Y:S01]  /*b160*/  FMNMX.FTZ R6, R7, R6, !PT ;  /* 0x0000000607067209 */ /* 0x004fe20007810000 */
[----:B------:R-:W2:Y:S01]  /*b170*/  SHFL.BFLY PT, R5, R4, 0x2, 0x1f ;  /* 0x0c401f0004057f89 */ /* 0x000ea200000e0000 */
[----:B------:R-:W-:Y:S01]  /*b180*/  IADD3 R176, PT, PT, R2, 0x18040, RZ ;  /* 0x0001804002b07810 */ /* 0x000fe20007ffe0ff */
[----:B------:R-:W-:Y:S01]  /*b190*/  IMAD.WIDE.U32 R202, R3, -0x326172a9, RZ ;  /* 0xcd9e8d5703ca7825 */ /* 0x000fe200078e00ff */
[----:B------:R-:W-:Y:S01]  /*b1a0*/  SEL R211, R212, 0xffffffe0, !P6 ;  /* 0xffffffe0d4d37807 */ /* 0x000fe20007000000 */
[----:B------:R-:W5:Y:S03]  /*b1b0*/  SHFL.BFLY PT, R164, R6, 0x1, 0x1f ;  /* 0x0c201f0006a47f89 */ /* 0x000f6600000e0000 */
[----:B------:R-:W-:Y:S02]  /*b1c0*/  LOP3.LUT R232, R228, UR18, R203, 0x96, !PT ;  /* 0x00000012e4e87c12 */ /* 0x000fe4000f8e96cb */
[----:B------:R-:W-:-:S02]  /*b1d0*/  LOP3.LUT R202, R202, UR17, R221, 0x96, !PT ;  /* 0x00000011caca7c12 */ /* 0x000fc4000f8e96dd */
[----:B------:R-:W-:Y:S01]  /*b1e0*/  IADD3 R177, PT, PT, R211, R2, RZ ;  /* 0x00000002d3b17210 */ /* 0x000fe20007ffe0ff */
[----:B------:R-:W-:-:S04]  /*b1f0*/  IMAD.WIDE.U32 R232, R232, -0x2daee0ad, RZ ;  /* 0xd2511f53e8e87825 */ /* 0x000fc800078e00ff */
[----:B------:R-:W-:Y:S01]  /*b200*/  IMAD.WIDE.U32 R202, R202, -0x2daee0ad, RZ ;  /* 0xd2511f53caca7825 */ /* 0x000fe200078e00ff */
[----:B-1----:R-:W-:Y:S01]  /*b210*/  LDSM.16.MT88.4 R20, [R177+0x18000] ;  /* 0x01800000b114783b */ /* 0x002fe20000004200 */
[----:B----4-:R-:W-:-:S03]  /*b220*/  LOP3.LUT R178, R8, 0xff, RZ, 0xc0, !PT ;  /* 0x000000ff08b27812 */ /* 0x010fc600078ec0ff */
[----:B------:R-:W-:Y:S02]  /*b230*/  LOP3.LUT R232, R232, UR8, R203, 0x96, !PT ;  /* 0x00000008e8e87c12 */ /* 0x000fe4000f8e96cb */
[----:B------:R-:W-:Y:S02]  /*b240*/  LEA R178, R178, R178, 0x10 ;  /* 0x000000b2b2b27211 */ /* 0x000fe400078e80ff */
[----:B--2---:R-:W-:Y:S02]  /*b250*/  FMNMX.FTZ R4, R4, R5, !PT ;  /* 0x0000000504047209 */ /* 0x004fe40007810000 */
[----:B------:R-:W-:Y:S01]  /*b260*/  LOP3.LUT R5, R222, UR10, R233, 0x96, !PT ;  /* 0x0000000ade057c12 */ /* 0x000fe2000f8e96e9 */
[----:B------:R-:W-:Y:S01]  /*b270*/  IMAD.WIDE.U32 R232, R232, -0x326172a9, RZ ;  /* 0xcd9e8d57e8e87825 */ /* 0x000fe200078e00ff */
[----:B-----5:R-:W-:Y:S01]  /*b280*/  FMNMX.FTZ R164, R6, R164, !PT ;  /* 0x000000a406a47209 */ /* 0x020fe20007810000 */
[----:B------:R-:W1:Y:S02]  /*b290*/  SHFL.BFLY PT, R3, R4, 0x1, 0x1f ;  /* 0x0c201f0004037f89 */ /* 0x000e6400000e0000 */
[----:B------:R-:W-:Y:S01]  /*b2a0*/  IMAD.WIDE.U32 R200, R5, -0x326172a9, RZ ;  /* 0xcd9e8d5705c87825 */ /* 0x000fe200078e00ff */
[----:B------:R-:W-:-:S03]  /*b2b0*/  FSETP.NEU.FTZ.AND P1, PT, R164, -INF , PT ;  /* 0xff800000a400780b */ /* 0x000fc60003f3d000 */
[----:B---3--:R-:W-:Y:S01]  /*b2c0*/  FMUL.FTZ R185, R164, UR11 ;  /* 0x0000000ba4b97c20 */ /* 0x008fe20008410000 */
[----:B------:R-:W-:-:S04]  /*b2d0*/  LOP3.LUT R200, R200, UR13, R233, 0x96, !PT ;  /* 0x0000000dc8c87c12 */ /* 0x000fc8000f8e96e9 */
[----:B------:R-:W-:Y:S02]  /*b2e0*/  FSEL R185, R185, RZ, P1 ;  /* 0x000000ffb9b97208 */ /* 0x000fe40000800000 */
[----:B------:R-:W-:-:S03]  /*b2f0*/  FSEL R9, R164, RZ, P1 ;  /* 0x000000ffa4097208 */ /* 0x000fc60000800000 */
[--C-:B------:R-:W-:Y:S01]  /*b300*/  FFMA.FTZ R207, R16, UR11, -R185.reuse ;  /* 0x0000000b10cf7c23 */ /* 0x100fe200080108b9 */
[----:B------:R-:W-:Y:S01]  /*b310*/  FFMA.FTZ R206, R17, UR11, -R185 ;  /* 0x0000000b11ce7c23 */ /* 0x000fe200080108b9 */
[----:B------:R-:W-:Y:S01]  /*b320*/  FADD.FTZ R9, R230, -R9 ;  /* 0x80000009e6097221 */ /* 0x000fe20000010000 */
[--C-:B------:R-:W-:Y:S01]  /*b330*/  FFMA.FTZ R205, R12, UR11, -R185.reuse ;  /* 0x0000000b0ccd7c23 */ /* 0x100fe200080108b9 */
[--C-:B------:R-:W-:Y:S01]  /*b340*/  FFMA.FTZ R204, R13, UR11, -R185.reuse ;  /* 0x0000000b0dcc7c23 */ /* 0x100fe200080108b9 */
[--C-:B------:R-:W-:Y:S01]  /*b350*/  FFMA.FTZ R213, R174, UR11, -R185.reuse ;  /* 0x0000000baed57c23 */ /* 0x100fe200080108b9 */
[----:B------:R-:W-:Y:S01]  /*b360*/  FMUL.FTZ R210, R9, UR11 ;  /* 0x0000000b09d27c20 */ /* 0x000fe20008410000 */
[----:B------:R-:W-:Y:S01]  /*b370*/  MUFU.EX2 R207, R207 ;  /* 0x000000cf00cf7308 */ /* 0x000fe20000000800 */
[--C-:B------:R-:W-:Y:S01]  /*b380*/  FFMA.FTZ R234, R173, UR11, -R185.reuse ;  /* 0x0000000badea7c23 */ /* 0x100fe200080108b9 */
[--C-:B------:R-:W-:Y:S01]  /*b390*/  FFMA.FTZ R238, R195, UR11, -R185.reuse ;  /* 0x0000000bc3ee7c23 */ /* 0x100fe200080108b9 */
[----:B-1----:R-:W-:Y:S01]  /*b3a0*/  FMNMX.FTZ R3, R4, R3, !PT ;  /* 0x0000000304037209 */ /* 0x002fe20007810000 */
[----:B------:R-:W-:Y:S01]  /*b3b0*/  FFMA.FTZ R239, R194, UR11, -R185 ;  /* 0x0000000bc2ef7c23 */ /* 0x000fe200080108b9 */
[----:B------:R-:W-:Y:S01]  /*b3c0*/  LOP3.LUT R4, R220, UR16, R201, 0x96, !PT ;  /* 0x00000010dc047c12 */ /* 0x000fe2000f8e96c9 */
[----:B------:R-:W-:Y:S01]  /*b3d0*/  IMAD.WIDE.U32 R200, R200, -0x2daee0ad, RZ ;  /* 0xd2511f53c8c87825 */ /* 0x000fe200078e00ff */
[----:B------:R-:W-:-:S03]  /*b3e0*/  FSETP.NEU.FTZ.AND P0, PT, R3, -INF , PT ;  /* 0xff8000000300780b */ /* 0x000fc60003f1d000 */
[----:B------:R-:W-:Y:S01]  /*b3f0*/  FMUL.FTZ R181, R3, UR11 ;  /* 0x0000000b03b57c20 */ /* 0x000fe20008410000 */
[----:B------:R-:W1:Y:S01]  /*b400*/  MUFU.EX2 R210, R210 ;  /* 0x000000d200d27308 */ /* 0x000e620000000800 */
[----:B------:R-:W-:-:S04]  /*b410*/  IMAD.WIDE.U32 R4, R4, -0x2daee0ad, RZ ;  /* 0xd2511f5304047825 */ /* 0x000fc800078e00ff */
[--C-:B------:R-:W-:Y:S01]  /*b420*/  FFMA.FTZ R237, R193, UR11, -R185.reuse ;  /* 0x0000000bc1ed7c23 */ /* 0x100fe200080108b9 */
[--C-:B------:R-:W-:Y:S01]  /*b430*/  FFMA.FTZ R236, R236, UR11, -R185.reuse ;  /* 0x0000000becec7c23 */ /* 0x100fe200080108b9 */
[----:B------:R-:W-:Y:S01]  /*b440*/  FSEL R181, R181, RZ, P0 ;  /* 0x000000ffb5b57208 */ /* 0x000fe20000000000 */
[----:B------:R-:W-:Y:S01]  /*b450*/  FFMA.FTZ R245, R190, UR11, -R185 ;  /* 0x0000000bbef57c23 */ /* 0x000fe200080108b9 */
[----:B------:R-:W-:Y:S01]  /*b460*/  LOP3.LUT R6, R4, UR6, R201, 0x96, !PT ;  /* 0x0000000604067c12 */ /* 0x000fe2000f8e96c9 */
[----:B------:R-:W-:Y:S01]  /*b470*/  FFMA.FTZ R244, R189, UR11, -R185 ;  /* 0x0000000bbdf47c23 */ /* 0x000fe200080108b9 */
[----:B------:R-:W-:Y:S01]  /*b480*/  LOP3.LUT R202, R202, UR7, R5, 0x96, !PT ;  /* 0x00000007caca7c12 */ /* 0x000fe2000f8e9605 */
[--C-:B------:R-:W-:Y:S01]  /*b490*/  FFMA.FTZ R199, R18, UR11, -R181.reuse ;  /* 0x0000000b12c77c23 */ /* 0x100fe200080108b5 */
[----:B------:R-:W-:Y:S01]  /*b4a0*/  FFMA.FTZ R197, R19, UR11, -R181 ;  /* 0x0000000b13c57c23 */ /* 0x000fe200080108b5 */
[----:B------:R-:W-:-:S04]  /*b4b0*/  IMAD.WIDE.U32 R6, R6, -0x326172a9, RZ ;  /* 0xcd9e8d5706067825 */ /* 0x000fc800078e00ff */
[--C-:B------:R-:W-:Y:S01]  /*b4c0*/  FFMA.FTZ R196, R14, UR11, -R181.reuse ;  /* 0x0000000b0ec47c23 */ /* 0x100fe200080108b5 */
[----:B------:R-:W-:Y:S01]  /*b4d0*/  FFMA.FTZ R208, R15, UR11, -R181 ;  /* 0x0000000b0fd07c23 */ /* 0x000fe200080108b5 */
[----:B------:R-:W-:Y:S01]  /*b4e0*/  MUFU.EX2 R206, R206 ;  /* 0x000000ce00ce7308 */ /* 0x000fe20000000800 */
[----:B------:R-:W-:Y:S01]  /*b4f0*/  IMAD.WIDE.U32 R202, R202, -0x326172a9, RZ ;  /* 0xcd9e8d57caca7825 */ /* 0x000fe200078e00ff */
[----:B------:R-:W-:-:S03]  /*b500*/  PRMT R10, R6, 0x7773, RZ ;  /* 0x00007773060a7816 */ /* 0x000fc600000000ff */
[-C--:B-1----:R-:W-:Y:S01]  /*b510*/  FMUL.FTZ R24, R44, R210.reuse ;  /* 0x000000d22c187220 */ /* 0x082fe20000410000 */
[----:B------:R-:W-:Y:S01]  /*b520*/  PRMT R5, R6, 0x7772, RZ ;  /* 0x0000777206057816 */ /* 0x000fe200000000ff */
[-C--:B------:R-:W-:Y:S01]  /*b530*/  FMUL.FTZ R25, R45, R210.reuse ;  /* 0x000000d22d197220 */ /* 0x080fe20000410000 */
[----:B------:R-:W-:Y:S01]  /*b540*/  LOP3.LUT R7, R202, UR9, R7, 0x96, !PT ;  /* 0x00000009ca077c12 */ /* 0x000fe2000f8e9607 */
[----:B------:R-:W-:Y:S01]  /*b550*/  FMUL.FTZ R17, R37, R210 ;  /* 0x000000d225117220 */ /* 0x000fe20000410000 */
[----:B------:R-:W-:Y:S01]  /*b560*/  MOV R4, R6 ;  /* 0x0000000600047202 */ /* 0x000fe20000000f00 */
[----:B------:R-:W-:Y:S01]  /*b570*/  MUFU.EX2 R205, R205 ;  /* 0x000000cd00cd7308 */ /* 0x000fe20000000800 */
[----:B------:R-:W-:Y:S01]  /*b580*/  PRMT R5, R5, 0x5410, R10 ;  /* 0x0000541005057816 */ /* 0x000fe2000000000a */
[-C--:B------:R-:W-:Y:S01]  /*b590*/  FMUL.FTZ R48, R48, R210.reuse ;  /* 0x000000d230307220 */ /* 0x080fe20000410000 */
[----:B------:R-:W-:Y:S01]  /*b5a0*/  LOP3.LUT R11, R7, 0xffff, RZ, 0xc0, !PT ;  /* 0x0000ffff070b7812 */ /* 0x000fe200078ec0ff */
[-C--:B------:R-:W-:Y:S01]  /*b5b0*/  FMUL.FTZ R49, R49, R210.reuse ;  /* 0x000000d231317220 */ /* 0x080fe20000410000 */
[----:B------:R-:W-:Y:S01]  /*b5c0*/  FSEL R10, R3, RZ, P0 ;  /* 0x000000ff030a7208 */ /* 0x000fe20000000000 */
[-C--:B------:R-:W-:Y:S01]  /*b5d0*/  FMUL.FTZ R40, R40, R210.reuse ;  /* 0x000000d228287220 */ /* 0x080fe20000410000 */
[----:B------:R-:W-:Y:S01]  /*b5e0*/  PRMT R6, R6, 0x7771, RZ ;  /* 0x0000777106067816 */ /* 0x000fe200000000ff */
[----:B------:R-:W-:Y:S01]  /*b5f0*/  MUFU.EX2 R204, R204 ;  /* 0x000000cc00cc7308 */ /* 0x000fe20000000800 */
[----:B------:R-:W-:Y:S01]  /*b600*/  LOP3.LUT R4, R4, 0xff, RZ, 0xc0, !PT ;  /* 0x000000ff04047812 */ /* 0x000fe200078ec0ff */
[----:B------:R-:W-:Y:S01]  /*b610*/  FADD.FTZ R10, R227, -R10 ;  /* 0x8000000ae30a7221 */ /* 0x000fe20000010000 */
[----:B------:R-:W-:Y:S01]  /*b620*/  LOP3.LUT R16, R7, 0xff, RZ, 0xc0, !PT ;  /* 0x000000ff07107812 */ /* 0x000fe200078ec0ff */
[-C--:B------:R-:W-:Y:S01]  /*b630*/  FMUL.FTZ R41, R41, R210.reuse ;  /* 0x000000d229297220 */ /* 0x080fe20000410000 */
[----:B------:R-:W-:Y:S01]  /*b640*/  SHF.R.U32.HI R11, RZ, 0x8, R11 ;  /* 0x00000008ff0b7819 */ /* 0x000fe2000001160b */
[----:B------:R-:W-:Y:S01]  /*b650*/  FMUL.FTZ R209, R10, UR11 ;  /* 0x0000000b0ad17c20 */ /* 0x000fe20008410000 */
[----:B------:R-:W-:Y:S01]  /*b660*/  PRMT R6, R4, 0x5410, R6 ;  /* 0x0000541004067816 */ /* 0x000fe20000000006 */
[----:B------:R-:W-:Y:S01]  /*b670*/  MUFU.EX2 R199, R199 ;  /* 0x000000c700c77308 */ /* 0x000fe20000000800 */
[----:B------:R-:W-:Y:S01]  /*b680*/  PRMT R4, R16, 0x5410, R11 ;  /* 0x0000541010047816 */ /* 0x000fe2000000000b */
[-C--:B------:R-:W-:Y:S01]  /*b690*/  FMUL.FTZ R64, R64, R210.reuse ;  /* 0x000000d240407220 */ /* 0x080fe20000410000 */
[----:B------:R-:W-:Y:S01]  /*b6a0*/  IADD3 R16, PT, PT, R2, 0x18000, RZ ;  /* 0x0001800002107810 */ /* 0x000fe20007ffe0ff */
[-C--:B------:R-:W-:Y:S01]  /*b6b0*/  FMUL.FTZ R65, R65, R210.reuse ;  /* 0x000000d241417220 */ /* 0x080fe20000410000 */
[----:B------:R-:W-:Y:S01]  /*b6c0*/  PRMT R9, R7, 0x7632, R9 ;  /* 0x0000763207097816 */ /* 0x000fe20000000009 */
[-C--:B------:R-:W-:Y:S01]  /*b6d0*/  FMUL.FTZ R32, R52, R210.reuse ;  /* 0x000000d234207220 */ /* 0x080fe20000410000 */
[----:B------:R-:W-:Y:S01]  /*b6e0*/  @P5 IADD3 R176, PT, PT, R16, -0x40, RZ ;  /* 0xffffffc010b05810 */ /* 0x000fe20007ffe0ff */
[----:B------:R-:W1:Y:S01]  /*b6f0*/  MUFU.EX2 R209, R209 ;  /* 0x000000d100d17308 */ /* 0x000e620000000800 */
[----:B------:R-:W-:Y:S01]  /*b700*/  SHF.R.U32.HI R8, RZ, 0x18, R7 ;  /* 0x00000018ff087819 */ /* 0x000fe20000011607 */
[----:B------:R-:W-:Y:S01]  /*b710*/  FMUL.FTZ R16, R36, R210 ;  /* 0x000000d224107220 */ /* 0x000fe20000410000 */
[----:B------:R-:W-:Y:S01]  /*b720*/  LOP3.LUT R9, R9, 0xff, RZ, 0xc0, !PT ;  /* 0x000000ff09097812 */ /* 0x000fe200078ec0ff */
[----:B------:R-:W2:Y:S01]  /*b730*/  LDSM.16.MT88.4 R28, [R176] ;  /* 0x00000000b01c783b */ /* 0x000ea20000004200 */
[----:B------:R-:W-:Y:S01]  /*b740*/  IADD3 R211, PT, PT, R211, R176, RZ ;  /* 0x000000b0d3d37210 */ /* 0x000fe20007ffe0ff */
[-C--:B------:R-:W-:Y:S01]  /*b750*/  FMUL.FTZ R33, R53, R210.reuse ;  /* 0x000000d235217220 */ /* 0x080fe20000410000 */
[----:B------:R-:W-:Y:S01]  /*b760*/  LOP3.LUT R7, R5, 0xff00ff, RZ, 0xc0, !PT ;  /* 0x00ff00ff05077812 */ /* 0x000fe200078ec0ff */
[----:B------:R-:W3:Y:S01]  /*b770*/  MUFU.EX2 R197, R197 ;  /* 0x000000c500c57308 */ /* 0x000ee20000000800 */
[----:B------:R-:W-:Y:S01]  /*b780*/  PRMT R5, R9, 0x5410, R8 ;  /* 0x0000541009057816 */ /* 0x000fe20000000008 */
[-C--:B------:R-:W-:Y:S01]  /*b790*/  FMUL.FTZ R56, R56, R210.reuse ;  /* 0x000000d238387220 */ /* 0x080fe20000410000 */
[--C-:B------:R-:W-:Y:S01]  /*b7a0*/  HSET2.LE.AND R6, R6, R178.reuse, PT ;  /* 0x000000b206067233 */ /* 0x100fe20003803000 */
[-C--:B------:R-:W-:Y:S01]  /*b7b0*/  FMUL.FTZ R57, R57, R210.reuse ;  /* 0x000000d239397220 */ /* 0x080fe20000410000 */
[--C-:B------:R-:W-:Y:S01]  /*b7c0*/  HSET2.LE.AND R7, R7, R178.reuse, PT ;  /* 0x000000b207077233 */ /* 0x100fe20003803000 */
        /* <DEDUP_REMOVED lines=8> */
[----:B------:R-:W-:Y:S01]  /*b850*/  HSET2.LE.AND R5, R5, R178, PT ;  /* 0x000000b205057233 */ /* 0x000fe20003803000 */
[----:B------:R-:W-:Y:S01]  /*b860*/  FMUL.FTZ R50, R50, R209 ;  /* 0x000000d132327220 */ /* 0x000fe20000410000 */
[----:B------:R-:W1:Y:S01]  /*b870*/  MUFU.EX2 R208, R208 ;  /* 0x000000d000d07308 */ /* 0x000e620000000800 */
[----:B------:R-:W4:Y:S01]  /*b880*/  LDSM.16.MT88.4 R36, [R211] ;  /* 0x00000000d324783b */ /* 0x000f220000004200 */
[----:B------:R-:W-:Y:S01]  /*b890*/  F2FP.F16.F32.PACK_AB R11, R204, R205 ;  /* 0x000000cdcc0b723e */ /* 0x000fe200000000ff */
[----:B------:R-:W-:Y:S01]  /*b8a0*/  FMUL.FTZ R51, R51, R209 ;  /* 0x000000d133337220 */ /* 0x000fe20000410000 */
[----:B------:R-:W-:Y:S01]  /*b8b0*/  F2FP.F16.F32.PACK_AB R9, R206, R207 ;  /* 0x000000cfce09723e */ /* 0x000fe200000000ff */
[----:B------:R-:W-:Y:S01]  /*b8c0*/  FMUL.FTZ R42, R42, R209 ;  /* 0x000000d12a2a7220 */ /* 0x000fe20000410000 */
[----:B---3--:R-:W-:Y:S01]  /*b8d0*/  F2FP.F16.F32.PACK_AB R8, R197, R199 ;  /* 0x000000c7c508723e */ /* 0x008fe200000000ff */
[-C--:B------:R-:W-:Y:S01]  /*b8e0*/  FMUL.FTZ R43, R43, R209.reuse ;  /* 0x000000d12b2b7220 */ /* 0x080fe20000410000 */
        /* <DEDUP_REMOVED lines=8> */
[----:B------:R-:W-:Y:S01]  /*b970*/  LDSM.16.MT88.4 R52, [R177+0x1a000] ;  /* 0x01a00000b134783b */ /* 0x000fe20000004200 */
[----:B-1----:R-:W-:Y:S01]  /*b980*/  F2FP.F16.F32.PACK_AB R10, R208, R196 ;  /* 0x000000c4d00a723e */ /* 0x002fe200000000ff */
        /* <DEDUP_REMOVED lines=74> */
[C---:B-1----:R-:W-:Y:S01]  /*be30*/  HMMA.16816.F32 R64, R4.reuse, R68, R64 ;  /* 0x000000440440723c */ /* 0x042fe20000001840 */
[----:B------:R-:W-:Y:S01]  /*be40*/  FFMA.FTZ R227, R175, UR11, -R185 ;  /* 0x0000000bafe37c23 */ /* 0x000fe200080108b9 */
[--C-:B------:R-:W-:Y:S01]  /*be50*/  FFMA.FTZ R233, R170, UR11, -R181.reuse ;  /* 0x0000000baae97c23 */ /* 0x100fe200080108b5 */
[--C-:B------:R-:W-:Y:S01]  /*be60*/  FFMA.FTZ R231, R171, UR11, -R181.reuse ;  /* 0x0000000babe77c23 */ /* 0x100fe200080108b5 */
[--C-:B------:R-:W-:Y:S01]  /*be70*/  FFMA.FTZ R230, R169, UR11, -R181.reuse ;  /* 0x0000000ba9e67c23 */ /* 0x100fe200080108b5 */
[--C-:B------:R-:W-:Y:S01]  /*be80*/  FFMA.FTZ R235, R168, UR11, -R181.reuse ;  /* 0x0000000ba8eb7c23 */ /* 0x100fe200080108b5 */
        /* <DEDUP_REMOVED lines=11> */
[----:B------:R-:W-:Y:S01]  /*bf40*/  MUFU.EX2 R213, R213 ;  /* 0x000000d500d57308 */ /* 0x000fe20000000800 */
[-C--:B------:R-:W-:Y:S01]  /*bf50*/  FMUL.FTZ R144, R144, R210.reuse ;  /* 0x000000d290907220 */ /* 0x080fe20000410000 */
[-C--:B------:R-:W-:Y:S01]  /*bf60*/  FMUL.FTZ R145, R145, R210.reuse ;  /* 0x000000d291917220 */ /* 0x080fe20000410000 */
[-C--:B------:R-:W-:Y:S01]  /*bf70*/  FMUL.FTZ R146, R146, R209.reuse ;  /* 0x000000d192927220 */ /* 0x080fe20000410000 */
[-C--:B------:R-:W-:Y:S01]  /*bf80*/  FMUL.FTZ R147, R147, R209.reuse ;  /* 0x000000d193937220 */ /* 0x080fe20000410000 */
        /* <DEDUP_REMOVED lines=10> */
[C---:B------:R-:W-:Y:S01]  /*c030*/  HMMA.16816.F32 R48, R4.reuse, R52, R48 ;  /* 0x000000340430723c */ /* 0x040fe20000001830 */
[--C-:B------:R-:W-:Y:S01]  /*c040*/  FFMA.FTZ R242, R186, UR11, -R181.reuse ;  /* 0x0000000bbaf27c23 */ /* 0x100fe200080108b5 */
[----:B------:R-:W-:Y:S01]  /*c050*/  LDSM.16.MT88.4 R160, [R177+0x1a800] ;  /* 0x01a80000b1a0783b */ /* 0x000fe20000004200 */
[----:B------:R-:W-:Y:S01]  /*c060*/  FFMA.FTZ R243, R187, UR11, -R181 ;  /* 0x0000000bbbf37c23 */ /* 0x000fe200080108b5 */
[--C-:B------:R-:W-:Y:S01]  /*c070*/  FFMA.FTZ R246, R188, UR11, -R185.reuse ;  /* 0x0000000bbcf67c23 */ /* 0x100fe200080108b9 */
[----:B------:R-:W-:Y:S01]  /*c080*/  MUFU.EX2 R227, R227 ;  /* 0x000000e300e37308 */ /* 0x000fe20000000800 */
[----:B------:R-:W-:Y:S01]  /*c090*/  FFMA.FTZ R247, R184, UR11, -R185 ;  /* 0x0000000bb8f77c23 */ /* 0x000fe200080108b9 */
[--C-:B------:R-:W-:Y:S01]  /*c0a0*/  FFMA.FTZ R248, R183, UR11, -R181.reuse ;  /* 0x0000000bb7f87c23 */ /* 0x100fe200080108b5 */
[C---:B---3--:R-:W-:Y:S01]  /*c0b0*/  HMMA.16816.F32 R80, R4.reuse, R84, R80 ;  /* 0x000000540450723c */ /* 0x048fe20000001850 */
[--C-:B------:R-:W-:Y:S01]  /*c0c0*/  FFMA.FTZ R249, R182, UR11, -R181.reuse ;  /* 0x0000000bb6f97c23 */ /* 0x100fe200080108b5 */
[--C-:B------:R-:W-:Y:S01]  /*c0d0*/  FFMA.FTZ R251, R180, UR11, -R181.reuse ;  /* 0x0000000bb4fb7c23 */ /* 0x100fe200080108b5 */
[----:B------:R-:W-:Y:S01]  /*c0e0*/  FFMA.FTZ R250, R179, UR11, -R181 ;  /* 0x0000000bb3fa7c23 */ /* 0x000fe200080108b5 */
[----:B------:R-:W-:Y:S01]  /*c0f0*/  LDSM.16.MT88.4 R188, [R177+0x1f800] ;  /* 0x01f80000b1bc783b */ /* 0x000fe20000004200 */
[----:B------:R-:W3:Y:S01]  /*c100*/  MUFU.EX2 R233, R233 ;  /* 0x000000e900e97308 */ /* 0x000ee20000000800 */
        /* <DEDUP_REMOVED lines=18> */
[----:B-1----:R-:W-:Y:S01]  /*c230*/  HMMA.16816.F32 R104, R4, R108, R104 ;  /* 0x0000006c0468723c */ /* 0x002fe20000001868 */
[----:B------:R-:W-:Y:S01]  /*c240*/  FADD.FTZ R205, R205, R207 ;  /* 0x000000cfcdcd7221 */ /* 0x000fe20000010000 */
[----:B------:R-:W-:Y:S01]  /*c250*/  LDSM.16.MT88.4 R180, [R176+0x5800] ;  /* 0x00580000b0b4783b */ /* 0x000fe20000004200 */
[----:B------:R-:W-:-:S02]  /*c260*/  FADD.FTZ R197, R196, R197 ;  /* 0x000000c5c4c57221 */ /* 0x000fc40000010000 */
[----:B------:R-:W-:Y:S01]  /*c270*/  MUFU.EX2 R235, R235 ;  /* 0x000000eb00eb7308 */ /* 0x000fe20000000800 */
[----:B------:R-:W-:Y:S01]  /*c280*/  FADD.FTZ R205, R204, R205 ;  /* 0x000000cdcccd7221 */ /* 0x000fe20000010000 */
[----:B------:R-:W-:Y:S01]  /*c290*/  FADD.FTZ R208, R208, R197 ;  /* 0x000000c5d0d07221 */ /* 0x000fe20000010000 */
[C---:B------:R-:W-:Y:S03]  /*c2a0*/  HMMA.16816.F32 R72, R4.reuse, R76, R72 ;  /* 0x0000004c0448723c */ /* 0x040fe60000001848 */
[----:B---3--:R-:W-:Y:S02]  /*c2b0*/  FADD.FTZ R208, R233, R208 ;  /* 0x000000d0e9d07221 */ /* 0x008fe40000010000 */
[----:B------:R-:W-:Y:S03]  /*c2c0*/  MUFU.EX2 R238, R238 ;  /* 0x000000ee00ee7308 */ /* 0x000fe60000000800 */
[C---:B------:R-:W-:Y:S01]  /*c2d0*/  HMMA.16816.F32 R76, R4.reuse, R78, R96 ;  /* 0x0000004e044c723c */ /* 0x040fe20000001860 */
[-C--:B------:R-:W-:Y:S01]  /*c2e0*/  FMUL.FTZ R96, R116, R210.reuse ;  /* 0x000000d274607220 */ /* 0x080fe20000410000 */
[----:B------:R-:W-:Y:S01]  /*c2f0*/  FMUL.FTZ R97, R117, R210 ;  /* 0x000000d275617220 */ /* 0x000fe20000410000 */
[-C--:B------:R-:W-:Y:S01]  /*c300*/  FMUL.FTZ R98, R118, R209.reuse ;  /* 0x000000d176627220 */ /* 0x080fe20000410000 */
[----:B------:R-:W-:Y:S01]  /*c310*/  FMUL.FTZ R99, R119, R209 ;  /* 0x000000d177637220 */ /* 0x000fe20000410000 */
[----:B------:R-:W-:Y:S01]  /*c320*/  MUFU.EX2 R239, R239 ;  /* 0x000000ef00ef7308 */ /* 0x000fe20000000800 */
[----:B------:R-:W1:Y:S02]  /*c330*/  LDSM.16.MT88.4 R116, [R177+0x1e000] ;  /* 0x01e00000b174783b */ /* 0x000e640000004200 */
[----:B------:R-:W-:Y:S01]  /*c340*/  HMMA.16816.F32 R108, R4, R110, R128 ;  /* 0x0000006e046c723c */ /* 0x000fe20000001880 */
[----:B------:R-:W-:Y:S01]  /*c350*/  LOP3.LUT R130, R232, UR12, R203, 0x96, !PT ;  /* 0x0000000ce8827c12 */ /* 0x000fe2000f8e96cb */
[----:B------:R-:W-:-:S02]  /*c360*/  FFMA.FTZ R232, R172, UR11, -R185 ;  /* 0x0000000bace87c23 */ /* 0x000fc400080108b9 */
[----:B------:R-:W-:Y:S01]  /*c370*/  LDSM.16.MT88.4 R172, [R176+0x800] ;  /* 0x00080000b0ac783b */ /* 0x000fe20000004200 */
[----:B------:R-:W-:Y:S01]  /*c380*/  MUFU.EX2 R237, R237 ;  /* 0x000000ed00ed7308 */ /* 0x000fe20000000800 */
[----:B------:R-:W-:Y:S02]  /*c390*/  IMAD.WIDE.U32 R130, R130, -0x2daee0ad, RZ ;  /* 0xd2511f5382827825 */ /* 0x000fe400078e00ff */
[----:B--2---:R-:W-:Y:S01]  /*c3a0*/  HMMA.16816.F32 R96, R4, R100, R96 ;  /* 0x000000640460723c */ /* 0x004fe20000001860 */
[----:B------:R-:W-:Y:S02]  /*c3b0*/  LDSM.16.MT88.4 R184, [R176+0x1800] ;  /* 0x00180000b0b8783b */ /* 0x000fe40000004200 */
[----:B------:R-:W-:Y:S02]  /*c3c0*/  LOP3.LUT R200, R200, UR4, R131, 0x96, !PT ;  /* 0x00000004c8c87c12 */ /* 0x000fe4000f8e9683 */
[----:B------:R-:W2:Y:S01]  /*c3d0*/  MUFU.EX2 R232, R232 ;  /* 0x000000e800e87308 */ /* 0x000ea20000000800 */
[----:B------:R-:W-:-:S02]  /*c3e0*/  MOV R131, R130 ;  /* 0x0000008200837202 */ /* 0x000fc40000000f00 */
[C---:B------:R-:W-:Y:S01]  /*c3f0*/  HMMA.16816.F32 R100, R4.reuse, R102, R120 ;  /* 0x000000660464723c */ /* 0x040fe20000001878 */
[-C--:B------:R-:W-:Y:S01]  /*c400*/  FMUL.FTZ R120, R152, R210.reuse ;  /* 0x000000d298787220 */ /* 0x080fe20000410000 */
[----:B------:R-:W-:Y:S01]  /*c410*/  FMUL.FTZ R121, R153, R210 ;  /* 0x000000d299797220 */ /* 0x000fe20000410000 */
[-C--:B------:R-:W-:Y:S01]  /*c420*/  FMUL.FTZ R122, R154, R209.reuse ;  /* 0x000000d19a7a7220 */ /* 0x080fe20000410000 */
[-C--:B------:R-:W-:Y:S01]  /*c430*/  FMUL.FTZ R123, R155, R209.reuse ;  /* 0x000000d19b7b7220 */ /* 0x080fe20000410000 */
[C---:B------:R-:W-:Y:S01]  /*c440*/  PRMT R128, R130.reuse, 0x7771, RZ ;  /* 0x0000777182807816 */ /* 0x040fe200000000ff */
[----:B------:R-:W3:Y:S01]  /*c450*/  LDSM.16.MT88.4 R152, [R211+0x6000] ;  /* 0x00600000d398783b */ /* 0x000ee20000004200 */
[----:B------:R-:W-:Y:S01]  /*c460*/  LOP3.LUT R131, R131, 0xff, RZ, 0xc0, !PT ;  /* 0x000000ff83837812 */ /* 0x000fe200078ec0ff */
[----:B----4-:R-:W-:Y:S01]  /*c470*/  HMMA.16816.F32 R88, R4, R92, R88 ;  /* 0x0000005c0458723c */ /* 0x010fe20000001858 */
[----:B------:R-:W-:Y:S01]  /*c480*/  PRMT R129, R130, 0x7773, RZ ;  /* 0x0000777382817816 */ /* 0x000fe200000000ff */
[----:B------:R-:W-:Y:S01]  /*c490*/  MUFU.EX2 R236, R236 ;  /* 0x000000ec00ec7308 */ /* 0x000fe20000000800 */
[----:B------:R-:W-:Y:S01]  /*c4a0*/  PRMT R128, R131, 0x5410, R128 ;  /* 0x0000541083807816 */ /* 0x000fe20000000080 */
[----:B------:R-:W-:-:S04]  /*c4b0*/  FMUL.FTZ R131, R151, R209 ;  /* 0x000000d197837220 */ /* 0x000fc80000410000 */
[----:B------:R-:W-:Y:S01]  /*c4c0*/  HMMA.16816.F32 R120, R4, R124, R120 ;  /* 0x0000007c0478723c */ /* 0x000fe20000001878 */
[----:B------:R-:W-:Y:S01]  /*c4d0*/  LOP3.LUT R124, R200, 0xffff, RZ, 0xc0, !PT ;  /* 0x0000ffffc87c7812 */ /* 0x000fe200078ec0ff */
[----:B------:R-:W4:Y:S03]  /*c4e0*/  MUFU.EX2 R240, R240 ;  /* 0x000000f000f07308 */ /* 0x000f260000000800 */
[----:B------:R-:W-:-:S03]  /*c4f0*/  SHF.R.U32.HI R124, RZ, 0x8, R124 ;  /* 0x00000008ff7c7819 */ /* 0x000fc6000001167c */
[C---:B------:R-:W-:Y:S01]  /*c500*/  HMMA.16816.F32 R92, R4.reuse, R94, R112 ;  /* 0x0000005e045c723c */ /* 0x040fe20000001870 */
[-C--:B------:R-:W-:Y:S01]  /*c510*/  FMUL.FTZ R112, R132, R210.reuse ;  /* 0x000000d284707220 */ /* 0x080fe20000410000 */
[-C--:B------:R-:W-:Y:S01]  /*c520*/  FMUL.FTZ R113, R133, R210.reuse ;  /* 0x000000d285717220 */ /* 0x080fe20000410000 */
[-C--:B------:R-:W-:Y:S01]  /*c530*/  FMUL.FTZ R114, R134, R209.reuse ;  /* 0x000000d186727220 */ /* 0x080fe20000410000 */
[-C--:B------:R-:W-:Y:S01]  /*c540*/  FMUL.FTZ R115, R135, R209.reuse ;  /* 0x000000d187737220 */ /* 0x080fe20000410000 */
[----:B------:R-:W-:Y:S01]  /*c550*/  LOP3.LUT R132, R200, 0xff, RZ, 0xc0, !PT ;  /* 0x000000ffc8847812 */ /* 0x000fe200078ec0ff */
[----:B------:R-:W-:Y:S01]  /*c560*/  MUFU.EX2 R241, R241 ;  /* 0x000000f100f17308 */ /* 0x000fe20000000800 */
[----:B------:R-:W-:Y:S01]  /*c570*/  PRMT R133, R130, 0x7772, RZ ;  /* 0x0000777282857816 */ /* 0x000fe200000000ff */
[C---:B------:R-:W-:Y:S01]  /*c580*/  HMMA.16816.F32 R8, R4.reuse, R12, R8 ;  /* 0x0000000c0408723c */ /* 0x040fe20000001808 */
[----:B------:R-:W-:Y:S01]  /*c590*/  PRMT R132, R132, 0x5410, R124 ;  /* 0x0000541084847816 */ /* 0x000fe2000000007c */
[----:B------:R-:W-:Y:S01]  /*c5a0*/  FMUL.FTZ R130, R150, R209 ;  /* 0x000000d196827220 */ /* 0x000fe20000410000 */
[----:B------:R-:W-:Y:S01]  /*c5b0*/  PRMT R133, R133, 0x5410, R129 ;  /* 0x0000541085857816 */ /* 0x000fe20000000081 */
[-C--:B------:R-:W-:Y:S01]  /*c5c0*/  FMUL.FTZ R129, R149, R210.reuse ;  /* 0x000000d295817220 */ /* 0x080fe20000410000 */
[--C-:B------:R-:W-:Y:S01]  /*c5d0*/  HSET2.LE.AND R134, R128, R178.reuse, PT ;  /* 0x000000b280867233 */ /* 0x100fe20003803000 */
[----:B------:R-:W-:Y:S01]  /*c5e0*/  FMUL.FTZ R128, R148, R210 ;  /* 0x000000d294807220 */ /* 0x000fe20000410000 */
[----:B------:R-:W-:Y:S01]  /*c5f0*/  LOP3.LUT R135, R133, 0xff00ff, RZ, 0xc0, !PT ;  /* 0x00ff00ff85877812 */ /* 0x000fe200078ec0ff */
[----:B------:R-:W-:Y:S01]  /*c600*/  HMMA.16816.F32 R124, R4, R126, R140 ;  /* 0x0000007e047c723c */ /* 0x000fe2000000188c */
[----:B------:R-:W5:Y:S01]  /*c610*/  LDSM.16.MT88.4 R140, [R2+0x18800] ;  /* 0x01880000028c783b */ /* 0x000f620000004200 */
[----:B--2---:R-:W-:Y:S01]  /*c620*/  F2FP.F16.F32.PACK_AB R148, R213, R232 ;  /* 0x000000e8d594723e */ /* 0x004fe200000000ff */
[----:B------:R-:W2:Y:S01]  /*c630*/  MUFU.EX2 R242, R242 ;  /* 0x000000f200f27308 */ /* 0x000ea20000000800 */
[----:B------:R-:W-:-:S02]  /*c640*/  HSET2.LE.AND R135, R135, R178, PT ;  /* 0x000000b287877233 */ /* 0x000fc40003803000 */
[----:B------:R-:W-:Y:S02]  /*c650*/  LOP3.LUT R134, R148, R134, RZ, 0xc0, !PT ;  /* 0x0000008694867212 */ /* 0x000fe400078ec0ff */
[C---:B-1----:R-:W-:Y:S01]  /*c660*/  HMMA.16816.F32 R112, R4.reuse, R116, R112 ;  /* 0x000000740470723c */ /* 0x042fe20000001870 */
[----:B------:R-:W-:Y:S02]  /*c670*/  HSET2.LE.AND R132, R132, R178, PT ;  /* 0x000000b284847233 */ /* 0x000fe40003803000 */
[----:B------:R-:W-:Y:S01]  /*c680*/  F2FP.F16.F32.PACK_AB R150, R230, R231 ;  /* 0x000000e7e696723e */ /* 0x000fe200000000ff */
[----:B------:R-:W1:Y:S01]  /*c690*/  MUFU.EX2 R243, R243 ;  /* 0x000000f300f37308 */ /* 0x000e620000000800 */
[----:B------:R-:W-:Y:S01]  /*c6a0*/  F2FP.F16.F32.PACK_AB R149, R227, R234 ;  /* 0x000000eae395723e */ /* 0x000fe200000000ff */
[----:B------:R-:W-:Y:S01]  /*c6b0*/  FADD.FTZ R234, R234, R205 ;  /* 0x000000cdeaea7221 */ /* 0x000fe20000010000 */
[----:B------:R-:W-:Y:S01]  /*c6c0*/  F2FP.F16.F32.PACK_AB R148, R235, R233 ;  /* 0x000000e9eb94723e */ /* 0x000fe200000000ff */
[C---:B------:R-:W-:Y:S01]  /*c6d0*/  HMMA.16816.F32 R116, R4.reuse, R118, R136 ;  /* 0x000000760474723c */ /* 0x040fe20000001888 */
[----:B------:R-:W2:Y:S01]  /*c6e0*/  LDSM.16.MT88.4 R136, [R177+0x18800] ;  /* 0x01880000b188783b */ /* 0x000ea20000004200 */
[----:B------:R-:W-:Y:S01]  /*c6f0*/  LOP3.LUT R135, R150, R135, RZ, 0xc0, !PT ;  /* 0x0000008796877212 */ /* 0x000fe200078ec0ff */
[----:B------:R-:W-:Y:S01]  /*c700*/  FADD.FTZ R234, R227, R234 ;  /* 0x000000eae3ea7221 */ /* 0x000fe20000010000 */
[----:B------:R-:W-:Y:S01]  /*c710*/  LOP3.LUT R132, R149, R132, RZ, 0xc0, !PT ;  /* 0x0000008495847212 */ /* 0x000fe200078ec0ff */
[----:B------:R-:W-:Y:S01]  /*c720*/  MUFU.EX2 R245, R245 ;  /* 0x000000f500f57308 */ /* 0x000fe20000000800 */
[----:B------:R-:W-:Y:S01]  /*c730*/  FADD.FTZ R235, R235, R208 ;  /* 0x000000d0ebeb7221 */ /* 0x000fe20000010000 */
[----:B------:R-:W-:Y:S01]  /*c740*/  FADD.FTZ R232, R232, R234 ;  /* 0x000000eae8e87221 */ /* 0x000fe20000010000 */
[C---:B------:R-:W-:Y:S01]  /*c750*/  HMMA.16816.F32 R12, R4.reuse, R14, R156 ;  /* 0x0000000e040c723c */ /* 0x040fe2000000189c */
[----:B------:R-:W-:Y:S01]  /*c760*/  PRMT R156, R200, 0x7632, R156 ;  /* 0x00007632c89c7816 */ /* 0x000fe2000000009c */
[----:B------:R-:W-:Y:S01]  /*c770*/  FADD.FTZ R235, R231, R235 ;  /* 0x000000ebe7eb7221 */ /* 0x000fe20000010000 */
[----:B------:R-:W-:Y:S01]  /*c780*/  SHF.R.U32.HI R200, RZ, 0x18, R200 ;  /* 0x00000018ffc87819 */ /* 0x000fe200000116c8 */
[----:B------:R-:W-:Y:S01]  /*c790*/  FADD.FTZ R232, R213, R232 ;  /* 0x000000e8d5e87221 */ /* 0x000fe20000010000 */
[----:B------:R-:W-:Y:S01]  /*c7a0*/  LOP3.LUT R156, R156, 0xff, RZ, 0xc0, !PT ;  /* 0x000000ff9c9c7812 */ /* 0x000fe200078ec0ff */
[----:B------:R-:W-:Y:S01]  /*c7b0*/  MUFU.EX2 R244, R244 ;  /* 0x000000f400f47308 */ /* 0x000fe20000000800 */
[----:B------:R-:W-:Y:S01]  /*c7c0*/  FADD.FTZ R230, R230, R235 ;  /* 0x000000ebe6e67221 */ /* 0x000fe20000010000 */
[----:B---3--:R-:W-:Y:S01]  /*c7d0*/  HMMA.16816.F32 R128, R4, R152, R128 ;  /* 0x000000980480723c */ /* 0x008fe20000001880 */
[----:B------:R-:W-:-:S02]  /*c7e0*/  PRMT R133, R156, 0x5410, R200 ;  /* 0x000054109c857816 */ /* 0x000fc400000000c8 */
[----:B------:R-:W-:Y:S01]  /*c7f0*/  LDSM.16.MT88.4 R156, [R2+0x1a800] ;  /* 0x01a80000029c783b */ /* 0x000fe20000004200 */
[----:B----4-:R-:W-:Y:S02]  /*c800*/  FADD.FTZ R230, R240, R230 ;  /* 0x000000e6f0e67221 */ /* 0x010fe40000010000 */
[----:B------:R-:W-:Y:S01]  /*c810*/  HSET2.LE.AND R133, R133, R178, PT ;  /* 0x000000b285857233 */ /* 0x000fe20003803000 */
[----:B------:R-:W-:Y:S01]  /*c820*/  MUFU.EX2 R246, R246 ;  /* 0x000000f600f67308 */ /* 0x000fe20000000800 */
[----:B------:R-:W-:Y:S01]  /*c830*/  HMMA.16816.F32 R4, R4, R154, R144 ;  /* 0x0000009a0404723c */ /* 0x000fe20000001890 */
[----:B------:R-:W3:Y:S02]  /*c840*/  LDSM.16.MT88.4 R152, [R176+0x2800] ;  /* 0x00280000b098783b */ /* 0x000ee40000004200 */
[----:B------:R-:W-:Y:S02]  /*c850*/  LOP3.LUT R133, R148, R133, RZ, 0xc0, !PT ;  /* 0x0000008594857212 */ /* 0x000fe400078ec0ff */
[----:B------:R-:W4:Y:S02]  /*c860*/  LDSM.16.MT88.4 R148, [R211+0x2800] ;  /* 0x00280000d394783b */ /* 0x000f240000004200 */
[----:B------:R-:W-:Y:S02]  /*c870*/  MUFU.EX2 R247, R247 ;  /* 0x000000f700f77308 */ /* 0x000fe40000000800 */
[----:B------:R-:W-:Y:S01]  /*c880*/  LDSM.16.MT88.4 R144, [R2+0x1c800] ;  /* 0x01c800000290783b */ /* 0x000fe20000004200 */
[C---:B-----5:R-:W-:Y:S05]  /*c890*/  HMMA.16816.F32 R8, R132.reuse, R140, R8 ;  /* 0x0000008c8408723c */ /* 0x060fea0000001808 */
[----:B------:R-:W5:Y:S03]  /*c8a0*/  MUFU.EX2 R248, R248 ;  /* 0x000000f800f87308 */ /* 0x000f660000000800 */
[C---:B------:R-:W-:Y:S01]  /*c8b0*/  HMMA.16816.F32 R12, R132.reuse, R142, R12 ;  /* 0x0000008e840c723c */ /* 0x040fe2000000180c */
[----:B------:R-:W1:Y:S04]  /*c8c0*/  LDSM.16.MT88.4 R140, [R177+0x1c800] ;  /* 0x01c80000b18c783b */ /* 0x000e680000004200 */
[----:B------:R-:W5:Y:S03]  /*c8d0*/  MUFU.EX2 R249, R249 ;  /* 0x000000f900f97308 */ /* 0x000f660000000800 */
[C---:B--2---:R-:W-:Y:S05]  /*c8e0*/  HMMA.16816.F32 R16, R132.reuse, R136, R16 ;  /* 0x000000888410723c */ /* 0x044fea0000001810 */
[----:B------:R-:W2:Y:S03]  /*c8f0*/  MUFU.EX2 R251, R251 ;  /* 0x000000fb00fb7308 */ /* 0x000ea60000000800 */
[C---:B------:R-:W-:Y:S01]  /*c900*/  HMMA.16816.F32 R20, R132.reuse, R138, R20 ;  /* 0x0000008a8414723c */ /* 0x040fe20000001814 */
[----:B------:R-:W5:Y:S04]  /*c910*/  LDSM.16.MT88.4 R136, [R176+0x4800] ;  /* 0x00480000b088783b */ /* 0x000f680000004200 */
[----:B------:R-:W2:Y:S03]  /*c920*/  MUFU.EX2 R250, R250 ;  /* 0x000000fa00fa7308 */ /* 0x000ea60000000800 */
[C---:B---3--:R-:W-:Y:S08]  /*c930*/  HMMA.16816.F32 R56, R132.reuse, R152, R56 ;  /* 0x000000988438723c */ /* 0x048ff00000001838 */
[C---:B----4-:R-:W-:Y:S08]  /*c940*/  HMMA.16816.F32 R64, R132.reuse, R148, R64 ;  /* 0x000000948440723c */ /* 0x050ff00000001840 */
[C---:B------:R-:W-:Y:S01]  /*c950*/  HMMA.16816.F32 R68, R132.reuse, R150, R68 ;  /* 0x000000968444723c */ /* 0x040fe20000001844 */
[----:B------:R-:W3:Y:S07]  /*c960*/  LDSM.16.MT88.4 R148, [R2+0x1e800] ;  /* 0x01e800000294783b */ /* 0x000eee0000004200 */
[C---:B-1----:R-:W-:Y:S08]  /*c970*/  HMMA.16816.F32 R80, R132.reuse, R140, R80 ;  /* 0x0000008c8450723c */ /* 0x042ff00000001850 */
[C---:B------:R-:W-:Y:S01]  /*c980*/  HMMA.16816.F32 R84, R132.reuse, R142, R84 ;  /* 0x0000008e8454723c */ /* 0x040fe20000001854 */
[----:B------:R-:W1:Y:S07]  /*c990*/  LDSM.16.MT88.4 R140, [R177+0x1e800] ;  /* 0x01e80000b18c783b */ /* 0x000e6e0000004200 */
[----:B-----5:R-:W-:Y:S01]  /*c9a0*/  HMMA.16816.F32 R88, R132, R136, R88 ;  /* 0x000000888458723c */ /* 0x020fe20000001858 */
[----:B------:R-:W-:Y:S01]  /*c9b0*/  MOV R136, UR19 ;  /* 0x0000001300887c02 */ /* 0x000fe20008000f00 */
[----:B------:R-:W-:-:S03]  /*c9c0*/  UIADD3 UR19, UPT, UPT, UR15, -0x4, URZ ;  /* 0xfffffffc0f137890 */ /* 0x000fc6000fffe0ff */
[----:B------:R-:W-:-:S03]  /*c9d0*/  LOP3.LUT R136, R136, UR25, R225, 0x96, !PT ;  /* 0x0000001988887c12 */ /* 0x000fc6000f8e96e1 */
[----:B------:R-:W-:Y:S02]  /*c9e0*/  HMMA.16816.F32 R72, R132, R144, R72 ;  /* 0x000000908448723c */ /* 0x000fe40000001848 */
[----:B------:R-:W-:-:S05]  /*c9f0*/  IMAD.WIDE.U32 R136, R136, -0x326172a9, RZ ;  /* 0xcd9e8d5788887825 */ /* 0x000fca00078e00ff */
[----:B------:R-:W-:Y:S01]  /*ca00*/  LOP3.LUT R200, R228, UR18, R137, 0x96, !PT ;  /* 0x00000012e4c87c12 */ /* 0x000fe2000f8e9689 */
[----:B------:R-:W-:Y:S01]  /*ca10*/  HMMA.16816.F32 R76, R132, R146, R76 ;  /* 0x00000092844c723c */ /* 0x000fe2000000184c */
[----:B------:R-:W-:Y:S01]  /*ca20*/  LOP3.LUT R152, R136, UR17, R221, 0x96, !PT ;  /* 0x0000001188987c12 */ /* 0x000fe2000f8e96dd */
[----:B------:R-:W4:Y:S02]  /*ca30*/  LDSM.16.MT88.4 R144, [R176+0x6800] ;  /* 0x00680000b090783b */ /* 0x000f240000004200 */
[----:B------:R-:W-:-:S04]  /*ca40*/  IMAD.WIDE.U32 R200, R200, -0x2daee0ad, RZ ;  /* 0xd2511f53c8c87825 */ /* 0x000fc800078e00ff */
[----:B------:R-:W-:Y:S01]  /*ca50*/  IMAD.WIDE.U32 R152, R152, -0x2daee0ad, RZ ;  /* 0xd2511f5398987825 */ /* 0x000fe200078e00ff */
[----:B------:R-:W-:Y:S01]  /*ca60*/  HMMA.16816.F32 R40, R132, R156, R40 ;  /* 0x0000009c8428723c */ /* 0x000fe20000001828 */
[----:B------:R-:W-:-:S03]  /*ca70*/  LOP3.LUT R136, R222, UR10, R201, 0x96, !PT ;  /* 0x0000000ade887c12 */ /* 0x000fc6000f8e96c9 */
[----:B------:R-:W-:Y:S02]  /*ca80*/  LOP3.LUT R200, R200, UR8, R153, 0x96, !PT ;  /* 0x00000008c8c87c12 */ /* 0x000fe4000f8e9699 */
[----:B------:R-:W-:Y:S02]  /*ca90*/  F2FP.F16.F32.PACK_AB R153, R242, R241 ;  /* 0x000000f1f299723e */ /* 0x000fe400000000ff */
[----:B------:R-:W-:Y:S01]  /*caa0*/  HMMA.16816.F32 R44, R132, R158, R44 ;  /* 0x0000009e842c723c */ /* 0x000fe2000000182c */
[----:B------:R-:W5:Y:S01]  /*cab0*/  LDSM.16.MT88.4 R156, [R211+0x4800] ;  /* 0x00480000d39c783b */ /* 0x000f620000004200 */
[----:B------:R-:W-:-:S06]  /*cac0*/  IMAD.WIDE.U32 R200, R200, -0x326172a9, RZ ;  /* 0xcd9e8d57c8c87825 */ /* 0x000fcc00078e00ff */
[----:B------:R-:W-:Y:S01]  /*cad0*/  HMMA.16816.F32 R92, R132, R138, R92 ;  /* 0x0000008a845c723c */ /* 0x000fe2000000185c */
[----:B------:R-:W-:-:S05]  /*cae0*/  IMAD.WIDE.U32 R138, R136, -0x326172a9, RZ ;  /* 0xcd9e8d57888a7825 */ /* 0x000fca00078e00ff */
[----:B------:R-:W-:Y:S02]  /*caf0*/  LOP3.LUT R136, R220, UR16, R139, 0x96, !PT ;  /* 0x00000010dc887c12 */ /* 0x000fe4000f8e968b */
[----:B------:R-:W-:Y:S01]  /*cb00*/  LOP3.LUT R195, R138, UR13, R201, 0x96, !PT ;  /* 0x0000000d8ac37c12 */ /* 0x000fe2000f8e96c9 */
[----:B---3--:R-:W-:Y:S04]  /*cb10*/  HMMA.16816.F32 R104, R132, R148, R104 ;  /* 0x000000948468723c */ /* 0x008fe80000001868 */
[----:B------:R-:W-:-:S04]  /*cb20*/  IMAD.WIDE.U32 R194, R195, -0x2daee0ad, RZ ;  /* 0xd2511f53c3c27825 */ /* 0x000fc800078e00ff */
[C---:B------:R-:W-:Y:S01]  /*cb30*/  HMMA.16816.F32 R108, R132.reuse, R150, R108 ;  /* 0x00000096846c723c */ /* 0x040fe2000000186c */
[----:B------:R-:W3:Y:S07]  /*cb40*/  LDSM.16.MT88.4 R148, [R211+0x6800] ;  /* 0x00680000d394783b */ /* 0x000eee0000004200 */
[----:B-1----:R-:W-:Y:S01]  /*cb50*/  HMMA.16816.F32 R112, R132, R140, R112 ;  /* 0x0000008c8470723c */ /* 0x002fe20000001870 */
[----:B------:R-:W-:-:S05]  /*cb60*/  IMAD.WIDE.U32 R140, R136, -0x2daee0ad, RZ ;  /* 0xd2511f53888c7825 */ /* 0x000fca00078e00ff */
[----:B------:R-:W-:Y:S02]  /*cb70*/  LOP3.LUT R192, R152, UR7, R141, 0x96, !PT ;  /* 0x0000000798c07c12 */ /* 0x000fe4000f8e968d */
[----:B------:R-:W-:Y:S01]  /*cb80*/  HMMA.16816.F32 R136, R132, R142, R116 ;  /* 0x0000008e8488723c */ /* 0x000fe20000001874 */
[----:B------:R-:W-:Y:S02]  /*cb90*/  LOP3.LUT R118, R140, UR6, R195, 0x96, !PT ;  /* 0x000000068c767c12 */ /* 0x000fe4000f8e96c3 */
[----:B------:R-:W-:Y:S01]  /*cba0*/  IMAD.WIDE.U32 R192, R192, -0x326172a9, RZ ;  /* 0xcd9e8d57c0c07825 */ /* 0x000fe200078e00ff */
[----:B------:R-:W-:-:S03]  /*cbb0*/  F2FP.F16.F32.PACK_AB R152, R243, R240 ;  /* 0x000000f0f398723e */ /* 0x000fc600000000ff */
[----:B------:R-:W-:Y:S01]  /*cbc0*/  FADD.FTZ R243, R243, R230 ;  /* 0x000000e6f3f37221 */ /* 0x000fe20000010000 */
[----:B------:R-:W-:Y:S01]  /*cbd0*/  IMAD.WIDE.U32 R118, R118, -0x326172a9, RZ ;  /* 0xcd9e8d5776767825 */ /* 0x000fe200078e00ff */
[----:B------:R-:W-:Y:S03]  /*cbe0*/  HMMA.16816.F32 R32, R132, R168, R32 ;  /* 0x000000a88420723c */ /* 0x000fe60000001820 */
[----:B------:R-:W-:Y:S01]  /*cbf0*/  FADD.FTZ R243, R241, R243 ;  /* 0x000000f3f1f37221 */ /* 0x000fe20000010000 */
[----:B------:R-:W-:-:S03]  /*cc00*/  MOV R116, R118 ;  /* 0x0000007600747202 */ /* 0x000fc60000000f00 */
[----:B------:R-:W-:Y:S01]  /*cc10*/  FADD.FTZ R242, R242, R243 ;  /* 0x000000f3f2f27221 */ /* 0x000fe20000010000 */
[----:B------:R-:W-:Y:S01]  /*cc20*/  PRMT R117, R118, 0x7773, RZ ;  /* 0x0000777376757816 */ /* 0x000fe200000000ff */
[----:B------:R-:W-:Y:S01]  /*cc30*/  HMMA.16816.F32 R36, R132, R170, R36 ;  /* 0x000000aa8424723c */ /* 0x000fe20000001824 */
[----:B------:R-:W1:Y:S01]  /*cc40*/  LDSM.16.MT88.4 R168, [R177+0x19000] ;  /* 0x01900000b1a8783b */ /* 0x000e620000004200 */
[----:B------:R-:W-:Y:S01]  /*cc50*/  LOP3.LUT R116, R116, 0xff, RZ, 0xc0, !PT ;  /* 0x000000ff74747812 */ /* 0x000fe200078ec0ff */
[----:B------:R-:W-:-:S04]  /*cc60*/  FADD.FTZ R242, R248, R242 ;  /* 0x000000f2f8f27221 */ /* 0x000fc80000010000 */
[----:B------:R-:W-:Y:S01]  /*cc70*/  FADD.FTZ R242, R249, R242 ;  /* 0x000000f2f9f27221 */ /* 0x000fe20000010000 */
[C---:B----4-:R-:W-:Y:S01]  /*cc80*/  HMMA.16816.F32 R140, R132.reuse, R144, R120 ;  /* 0x00000090848c723c */ /* 0x050fe20000001878 */
[C---:B------:R-:W-:Y:S02]  /*cc90*/  PRMT R120, R118.reuse, 0x7771, RZ ;  /* 0x0000777176787816 */ /* 0x040fe400000000ff */
[----:B------:R-:W-:Y:S01]  /*cca0*/  PRMT R121, R118, 0x7772, RZ ;  /* 0x0000777276797816 */ /* 0x000fe200000000ff */
[----:B--2---:R-:W-:Y:S01]  /*ccb0*/  FADD.FTZ R242, R251, R242 ;  /* 0x000000f2fbf27221 */ /* 0x004fe20000010000 */
[----:B------:R-:W-:Y:S02]  /*ccc0*/  LOP3.LUT R144, R192, UR9, R119, 0x96, !PT ;  /* 0x00000009c0907c12 */ /* 0x000fe4000f8e9677 */
[----:B------:R-:W-:Y:S01]  /*ccd0*/  PRMT R120, R116, 0x5410, R120 ;  /* 0x0000541074787816 */ /* 0x000fe20000000078 */
[----:B-----5:R-:W-:Y:S01]  /*cce0*/  HMMA.16816.F32 R96, R132, R156, R96 ;  /* 0x0000009c8460723c */ /* 0x020fe20000001860 */
[----:B------:R-:W-:Y:S01]  /*ccf0*/  PRMT R121, R121, 0x5410, R117 ;  /* 0x0000541079797816 */ /* 0x000fe20000000075 */
[----:B------:R-:W-:Y:S01]  /*cd00*/  FADD.FTZ R219, R250, R242 ;  /* 0x000000f2fadb7221 */ /* 0x000fe20000010000 */
[C---:B------:R-:W-:Y:S01]  /*cd10*/  LOP3.LUT R123, R144.reuse, 0xffff, RZ, 0xc0, !PT ;  /* 0x0000ffff907b7812 */ /* 0x040fe200078ec0ff */
[----:B------:R-:W-:Y:S01]  /*cd20*/  LDSM.16.MT88.4 R116, [R176+0x1000] ;  /* 0x00100000b074783b */ /* 0x000fe20000004200 */
[----:B------:R-:W-:-:S02]  /*cd30*/  PRMT R122, R144, 0x7632, R122 ;  /* 0x00007632907a7816 */ /* 0x000fc4000000007a */
[----:B------:R-:W-:Y:S01]  /*cd40*/  LOP3.LUT R145, R144, 0xff, RZ, 0xc0, !PT ;  /* 0x000000ff90917812 */ /* 0x000fe200078ec0ff */
[C---:B------:R-:W-:Y:S01]  /*cd50*/  HMMA.16816.F32 R100, R132.reuse, R158, R100 ;  /* 0x0000009e8464723c */ /* 0x040fe20000001864 */
[----:B------:R-:W2:Y:S01]  /*cd60*/  LDSM.16.MT88.4 R156, [R2+0x19000] ;  /* 0x01900000029c783b */ /* 0x000ea20000004200 */
[----:B------:R-:W-:Y:S02]  /*cd70*/  SHF.R.U32.HI R123, RZ, 0x8, R123 ;  /* 0x00000008ff7b7819 */ /* 0x000fe4000001167b */
[----:B------:R-:W-:Y:S02]  /*cd80*/  LOP3.LUT R122, R122, 0xff, RZ, 0xc0, !PT ;  /* 0x000000ff7a7a7812 */ /* 0x000fe400078ec0ff */
[----:B------:R-:W-:Y:S02]  /*cd90*/  HSET2.LE.AND R120, R120, R178, PT ;  /* 0x000000b278787233 */ /* 0x000fe40003803000 */
[----:B------:R-:W-:Y:S01]  /*cda0*/  HMMA.16816.F32 R124, R132, R146, R124 ;  /* 0x00000092847c723c */ /* 0x000fe2000000187c */
[----:B------:R-:W-:-:S02]  /*cdb0*/  LOP3.LUT R121, R121, 0xff00ff, RZ, 0xc0, !PT ;  /* 0x00ff00ff79797812 */ /* 0x000fc400078ec0ff */
[----:B------:R-:W-:Y:S02]  /*cdc0*/  SHF.R.U32.HI R144, RZ, 0x18, R144 ;  /* 0x00000018ff907819 */ /* 0x000fe40000011690 */
[----:B------:R-:W-:Y:S02]  /*cdd0*/  F2FP.F16.F32.PACK_AB R146, R239, R238 ;  /* 0x000000eeef92723e */ /* 0x000fe400000000ff */
[----:B------:R-:W-:Y:S01]  /*cde0*/  PRMT R145, R145, 0x5410, R123 ;  /* 0x0000541091917816 */ /* 0x000fe2000000007b */
[----:B---3--:R-:W-:Y:S01]  /*cdf0*/  HMMA.16816.F32 R128, R132, R148, R128 ;  /* 0x000000948480723c */ /* 0x008fe20000001880 */
[----:B------:R-:W-:Y:S02]  /*ce00*/  PRMT R144, R122, 0x5410, R144 ;  /* 0x000054107a907816 */ /* 0x000fe40000000090 */
[----:B------:R-:W-:Y:S02]  /*ce10*/  LOP3.LUT R146, R146, R120, RZ, 0xc0, !PT ;  /* 0x0000007892927212 */ /* 0x000fe400078ec0ff */
[----:B------:R-:W-:-:S02]  /*ce20*/  HSET2.LE.AND R147, R121, R178, PT ;  /* 0x000000b279937233 */ /* 0x000fc40003803000 */
[----:B------:R-:W3:Y:S01]  /*ce30*/  LDSM.16.MT88.4 R120, [R211+0x1000] ;  /* 0x00100000d378783b */ /* 0x000ee20000004200 */
[--C-:B------:R-:W-:Y:S01]  /*ce40*/  HSET2.LE.AND R148, R145, R178.reuse, PT ;  /* 0x000000b291947233 */ /* 0x100fe20003803000 */
[C---:B------:R-:W-:Y:S01]  /*ce50*/  HMMA.16816.F32 R24, R132.reuse, R172, R24 ;  /* 0x000000ac8418723c */ /* 0x040fe20000001818 */
[----:B------:R-:W-:Y:S02]  /*ce60*/  HSET2.LE.AND R145, R144, R178, PT ;  /* 0x000000b290917233 */ /* 0x000fe40003803000 */
[----:B------:R-:W-:Y:S01]  /*ce70*/  F2FP.F16.F32.PACK_AB R149, R236, R237 ;  /* 0x000000edec95723e */ /* 0x000fe200000000ff */
[----:B------:R-:W-:Y:S01]  /*ce80*/  FADD.FTZ R237, R237, R232 ;  /* 0x000000e8eded7221 */ /* 0x000fe20000010000 */
[----:B------:R-:W-:Y:S02]  /*ce90*/  LOP3.LUT R147, R153, R147, RZ, 0xc0, !PT ;  /* 0x0000009399937212 */ /* 0x000fe400078ec0ff */
[----:B------:R-:W-:Y:S01]  /*cea0*/  LOP3.LUT R144, R149, R148, RZ, 0xc0, !PT ;  /* 0x0000009495907212 */ /* 0x000fe200078ec0ff */
[----:B------:R-:W-:Y:S01]  /*ceb0*/  HMMA.16816.F32 R28, R132, R174, R28 ;  /* 0x000000ae841c723c */ /* 0x000fe2000000181c */
[----:B------:R-:W-:Y:S01]  /*cec0*/  LOP3.LUT R145, R152, R145, RZ, 0xc0, !PT ;  /* 0x0000009198917212 */ /* 0x000fe200078ec0ff */
[----:B------:R-:W-:Y:S01]  /*ced0*/  LDSM.16.MT88.4 R172, [R2+0x1d000] ;  /* 0x01d0000002ac783b */ /* 0x000fe20000004200 */
[----:B------:R-:W-:Y:S01]  /*cee0*/  LOP3.LUT R192, R200, UR12, R193, 0x96, !PT ;  /* 0x0000000cc8c07c12 */ /* 0x000fe2000f8e96c1 */
[----:B------:R-:W-:-:S02]  /*cef0*/  FADD.FTZ R237, R236, R237 ;  /* 0x000000edeced7221 */ /* 0x000fc40000010000 */
[----:B------:R-:W-:Y:S02]  /*cf00*/  LDSM.16.MT88.4 R200, [R177+0x19800] ;  /* 0x01980000b1c8783b */ /* 0x000fe40000004200 */
[----:B------:R-:W-:Y:S01]  /*cf10*/  HMMA.16816.F32 R48, R132, R160, R48 ;  /* 0x000000a08430723c */ /* 0x000fe20000001830 */
[----:B------:R-:W-:-:S04]  /*cf20*/  FADD.FTZ R238, R238, R237 ;  /* 0x000000edeeee7221 */ /* 0x000fc80000010000 */
[----:B------:R-:W-:-:S03]  /*cf30*/  FADD.FTZ R238, R239, R238 ;  /* 0x000000eeefee7221 */ /* 0x000fc60000010000 */
[C---:B------:R-:W-:Y:S08]  /*cf40*/  HMMA.16816.F32 R52, R132.reuse, R162, R52 ;  /* 0x000000a28434723c */ /* 0x040ff00000001834 */
[C---:B------:R-:W-:Y:S01]  /*cf50*/  HMMA.16816.F32 R60, R132.reuse, R154, R60 ;  /* 0x0000009a843c723c */ /* 0x040fe2000000183c */
[----:B------:R-:W-:Y:S07]  /*cf60*/  LDSM.16.MT88.4 R152, [R2+0x1b000] ;  /* 0x01b000000298783b */ /* 0x000fee0000004200 */
[----:B------:R-:W-:Y:S08]  /*cf70*/  HMMA.16816.F32 R148, R132, R150, R4 ;  /* 0x000000968494723c */ /* 0x000ff00000001804 */
[C---:B-1----:R-:W-:Y:S01]  /*cf80*/  HMMA.16816.F32 R132, R144.reuse, R168, R16 ;  /* 0x000000a89084723c */ /* 0x042fe20000001810 */
[----:B------:R-:W1:Y:S07]  /*cf90*/  LDSM.16.MT88.4 R16, [R176+0x3000] ;  /* 0x00300000b010783b */ /* 0x000e6e0000004200 */
[C---:B--2---:R-:W-:Y:S01]  /*cfa0*/  HMMA.16816.F32 R160, R144.reuse, R156, R8 ;  /* 0x0000009c90a0723c */ /* 0x044fe20000001808 */
[----:B------:R-:W-:Y:S07]  /*cfb0*/  LDSM.16.MT88.4 R8, [R211+0x3000] ;  /* 0x00300000d308783b */ /* 0x000fee0000004200 */
        /* <DEDUP_REMOVED lines=16> */
[----:B------:R-:W2:Y:S07]  /*d0c0*/  LDSM.16.MT88.4 R168, [R177+0x1d000] ;  /* 0x01d00000b1a8783b */ /* 0x000eae0000004200 */
[C---:B----4-:R-:W-:Y:S01]  /*d0d0*/  HMMA.16816.F32 R52, R144.reuse, R118, R92 ;  /* 0x000000769034723c */ /* 0x050fe2000000185c */
[----:B------:R-:W4:Y:S07]  /*d0e0*/  LDSM.16.MT88.4 R92, [R176+0x7000] ;  /* 0x00700000b05c783b */ /* 0x000f2e0000004200 */
[C---:B------:R-:W-:Y:S08]  /*d0f0*/  HMMA.16816.F32 R88, R144.reuse, R116, R88 ;  /* 0x000000749058723c */ /* 0x040ff00000001858 */
[C---:B---3--:R-:W-:Y:S08]  /*d100*/  HMMA.16816.F32 R116, R144.reuse, R120, R96 ;  /* 0x000000789074723c */ /* 0x048ff00000001860 */
[C---:B------:R-:W-:Y:S01]  /*d110*/  HMMA.16816.F32 R120, R144.reuse, R122, R100 ;  /* 0x0000007a9078723c */ /* 0x040fe20000001864 */
[----:B------:R-:W3:Y:S07]  /*d120*/  LDSM.16.MT88.4 R100, [R211+0x7000] ;  /* 0x00700000d364783b */ /* 0x000eee0000004200 */
[----:B-1----:R-:W-:Y:S01]  /*d130*/  HMMA.16816.F32 R112, R144, R60, R112 ;  /* 0x0000003c9070723c */ /* 0x002fe20000001870 */
        /* <DEDUP_REMOVED lines=13> */
[C---:B-----5:R-:W-:Y:S08]  /*d210*/  HMMA.16816.F32 R104, R144.reuse, R152, R104 ;  /* 0x000000989068723c */ /* 0x060ff00000001868 */
[C---:B------:R-:W-:Y:S01]  /*d220*/  HMMA.16816.F32 R68, R144.reuse, R154, R108 ;  /* 0x0000009a9044723c */ /* 0x040fe2000000186c */
[----:B------:R-:W-:Y:S07]  /*d230*/  LDSM.16.MT88.4 R108, [R176+0x3800] ;  /* 0x00380000b06c783b */ /* 0x000fee0000004200 */
[----:B--2---:R-:W-:Y:S01]  /*d240*/  HMMA.16816.F32 R84, R144, R170, R84 ;  /* 0x000000aa9054723c */ /* 0x004fe20000001854 */
[----:B------:R-:W-:-:S02]  /*d250*/  PRMT R170, R60, 0x7771, RZ ;  /* 0x000077713caa7816 */ /* 0x000fc400000000ff */
[----:B------:R-:W-:Y:S02]  /*d260*/  LOP3.LUT R171, R96, 0xff00ff, RZ, 0xc0, !PT ;  /* 0x00ff00ff60ab7812 */ /* 0x000fe400078ec0ff */
[----:B------:R-:W-:-:S03]  /*d270*/  PRMT R170, R98, 0x5410, R170 ;  /* 0x0000541062aa7816 */ /* 0x000fc600000000aa */
[C---:B----4-:R-:W-:Y:S01]  /*d280*/  HMMA.16816.F32 R152, R144.reuse, R92, R140 ;  /* 0x0000005c9098723c */ /* 0x050fe2000000188c */
        /* <DEDUP_REMOVED lines=12> */
[----:B------:R-:W-:Y:S01]  /*d350*/  F2FP.F16.F32.PACK_AB R168, R244, R245 ;  /* 0x000000f5f4a8723e */ /* 0x000fe200000000ff */
[----:B------:R-:W-:Y:S01]  /*d360*/  LDSM.16.MT88.4 R192, [R177+0x1d800] ;  /* 0x01d80000b1c0783b */ /* 0x000fe20000004200 */
[----:B------:R-:W-:Y:S01]  /*d370*/  PRMT R169, R93, 0x5410, R169 ;  /* 0x000054105da97816 */ /* 0x000fe200000000a9 */
[----:B------:R-:W-:Y:S01]  /*d380*/  FADD.FTZ R245, R245, R238 ;  /* 0x000000eef5f57221 */ /* 0x000fe20000010000 */
[----:B------:R-:W-:Y:S01]  /*d390*/  LOP3.LUT R168, R168, R92, RZ, 0xc0, !PT ;  /* 0x0000005ca8a87212 */ /* 0x000fe200078ec0ff */
[C---:B------:R-:W-:Y:S01]  /*d3a0*/  HMMA.16816.F32 R136, R144.reuse, R62, R136 ;  /* 0x0000003e9088723c */ /* 0x040fe20000001888 */
[----:B------:R-:W2:Y:S01]  /*d3b0*/  LDSM.16.MT88.4 R60, [R2+0x19800] ;  /* 0x01980000023c783b */ /* 0x000ea20000004200 */
[----:B------:R-:W-:Y:S01]  /*d3c0*/  HSET2.LE.AND R169, R169, R178, PT ;  /* 0x000000b2a9a97233 */ /* 0x000fe20003803000 */
[----:B------:R-:W-:Y:S01]  /*d3d0*/  FADD.FTZ R245, R244, R245 ;  /* 0x000000f5f4f57221 */ /* 0x000fe20000010000 */
[----:B------:R-:W-:Y:S02]  /*d3e0*/  F2FP.F16.F32.PACK_AB R93, R249, R248 ;  /* 0x000000f8f95d723e */ /* 0x000fe400000000ff */
[----:B------:R-:W-:Y:S01]  /*d3f0*/  F2FP.F16.F32.PACK_AB R92, R247, R246 ;  /* 0x000000f6f75c723e */ /* 0x000fe200000000ff */
[----:B------:R-:W-:Y:S01]  /*d400*/  FADD.FTZ R245, R246, R245 ;  /* 0x000000f5f6f57221 */ /* 0x000fe20000010000 */
[----:B------:R-:W-:Y:S01]  /*d410*/  HMMA.16816.F32 R140, R144, R94, R124 ;  /* 0x0000005e908c723c */ /* 0x000fe2000000187c */
[----:B------:R-:W-:-:S02]  /*d420*/  LOP3.LUT R169, R93, R169, RZ, 0xc0, !PT ;  /* 0x000000a95da97212 */ /* 0x000fc400078ec0ff */
[----:B------:R-:W-:Y:S01]  /*d430*/  LOP3.LUT R170, R92, R170, RZ, 0xc0, !PT ;  /* 0x000000aa5caa7212 */ /* 0x000fe200078ec0ff */
[----:B------:R-:W-:-:S04]  /*d440*/  FADD.FTZ R226, R247, R245 ;  /* 0x000000f5f7e27221 */ /* 0x000fc80000010000 */
[C---:B---3--:R-:W-:Y:S01]  /*d450*/  HMMA.16816.F32 R172, R144.reuse, R100, R128 ;  /* 0x0000006490ac723c */ /* 0x048fe20000001880 */
[----:B------:R3:W-:Y:S07]  /*d460*/  LDSM.16.MT88.4 R128, [R2+0x1f800] ;  /* 0x01f800000280783b */ /* 0x0007ee0000004200 */
[----:B------:R-:W-:Y:S01]  /*d470*/  HMMA.16816.F32 R144, R144, R102, R148 ;  /* 0x000000669090723c */ /* 0x000fe20000001894 */
[----:B------:R-:W4:Y:S04]  /*d480*/  LDSM.16.MT88.4 R100, [R177+0x1b800] ;  /* 0x01b80000b164783b */ /* 0x000f280000004200 */
[----:B------:R-:W5:Y:S04]  /*d490*/  LDSM.16.MT88.4 R148, [R211+0x1800] ;  /* 0x00180000d394783b */ /* 0x000f680000004200 */
[----:B------:R-:W5:Y:S01]  /*d4a0*/  LDSM.16.MT88.4 R176, [R176+0x7800] ;  /* 0x00780000b0b0783b */ /* 0x000f620000004200 */
[----:B---3--:R-:W-:-:S04]  /*d4b0*/  F2FP.F16.F32.PACK_AB R2, R250, R251 ;  /* 0x000000fbfa02723e */ /* 0x008fc800000000ff */
[----:B------:R-:W-:-:S07]  /*d4c0*/  LOP3.LUT R171, R2, R171, RZ, 0xc0, !PT ;  /* 0x000000ab02ab7212 */ /* 0x000fce00078ec0ff */
[C---:B-1----:R-:W-:Y:S08]  /*d4d0*/  HMMA.16816.F32 R92, R168.reuse, R96, R72 ;  /* 0x00000060a85c723c */ /* 0x042ff00000001848 */
[C---:B--2---:R-:W-:Y:S08]  /*d4e0*/  HMMA.16816.F32 R160, R168.reuse, R60, R160 ;  /* 0x0000003ca8a0723c */ /* 0x044ff000000018a0 */
[C---:B------:R-:W-:Y:S08]  /*d4f0*/  HMMA.16816.F32 R156, R168.reuse, R62, R156 ;  /* 0x0000003ea89c723c */ /* 0x040ff0000000189c */
        /* <DEDUP_REMOVED lines=31> */
[----:B------:R-:W-:-:S15]  /*d6f0*/  HMMA.16816.F32 R144, R168, R6, R144 ;  /* 0x00000006a890723c */ /* 0x000fde0000001890 */
[----:B------:R-:W-:-:S05]  /*d700*/  NOP ;  /* 0x0000000000007918 */ /* 0x000fca0000000000 */
.L_x_847:
[----:B------:R-:W-:-:S09]  /*d710*/  UISETP.GE.AND UP0, UPT, UR19, URZ, UPT ;  /* 0x000000ff1300728c */ /* 0x000fd2000bf06270 */
[----:B------:R-:W-:Y:S05]  /*d720*/  BRA.U !UP0, `(.L_x_850) ;  /* 0x0000003908b87547 */ /* 0x000fea000b800000 */
[----:B------:R-:W-:Y:S01]  /*d730*/  LOP3.LUT R166, R166, 0x1c0, R0, 0xf8, !PT ;  /* 0x000001c0a6a67812 */ /* 0x000fe200078ef800 */
[C---:B------:R-:W-:Y:S01]  /*d740*/  IMAD.SHL.U32 R208, R165.reuse, 0x20, RZ ;  /* 0x00000020a5d07824 */ /* 0x040fe200078e00ff */
[--C-:B------:R-:W-:Y:S01]  /*d750*/  SHF.R.U32.HI R2, RZ, 0x1, R165.reuse ;  /* 0x00000001ff027819 */ /* 0x100fe200000116a5 */
[----:B------:R-:W1:Y:S01]  /*d760*/  S2UR UR10, SR_CgaCtaId ;  /* 0x00000000000a79c3 */ /* 0x000e620000008800 */
[----:B------:R-:W-:Y:S01]  /*d770*/  LOP3.LUT R4, R0, 0x200, RZ, 0xc0, !PT ;  /* 0x0000020000047812 */ /* 0x000fe200078ec0ff */
[----:B------:R-:W2:Y:S01]  /*d780*/  S2R R213, SR_TID.X ;  /* 0x0000000000d57919 */ /* 0x000ea20000002100 */
[----:B------:R-:W-:Y:S01]  /*d790*/  LOP3.LUT R2, R166, 0x8, R2, 0x78, !PT ;  /* 0x00000008a6027812 */ /* 0x000fe200078e7802 */
[----:B------:R-:W3:Y:S01]  /*d7a0*/  LDCU.64 UR6, c[0x0][0x3c0] ;  /* 0x00007800ff0677ac */ /* 0x000ee20008000a00 */
[----:B------:R-:W-:Y:S01]  /*d7b0*/  LOP3.LUT R211, R0, 0x400, RZ, 0xc0, !PT ;  /* 0x0000040000d37812 */ /* 0x000fe200078ec0ff */
[----:B------:R-:W-:Y:S01]  /*d7c0*/  IMAD.MOV.U32 R207, RZ, RZ, 0x40 ;  /* 0x00000040ffcf7424 */ /* 0x000fe200078e00ff */
[----:B------:R-:W-:Y:S01]  /*d7d0*/  LOP3.LUT R166, R166, 0x8, R165, 0x78, !PT ;  /* 0x00000008a6a67812 */ /* 0x000fe200078e78a5 */
[----:B------:R-:W-:Y:S01]  /*d7e0*/  IMAD.MOV.U32 R206, RZ, RZ, 0x20 ;  /* 0x00000020ffce7424 */ /* 0x000fe200078e00ff */
[----:B------:R-:W-:Y:S01]  /*d7f0*/  LOP3.LUT R208, R4, 0x7c00, R208, 0xf8, !PT ;  /* 0x00007c0004d07812 */ /* 0x000fe200078ef8d0 */
[----:B------:R-:W-:Y:S01]  /*d800*/  IMAD.MOV.U32 R0, RZ, RZ, R164 ;  /* 0x000000ffff007224 */ /* 0x000fe200078e00a4 */
[----:B------:R-:W-:Y:S01]  /*d810*/  LOP3.LUT P0, RZ, R165, 0x4, RZ, 0xc0, !PT ;  /* 0x00000004a5ff7812 */ /* 0x000fe2000780c0ff */
[----:B------:R-:W-:Y:S01]  /*d820*/  IMAD R211, R166, 0x2, R211 ;  /* 0x00000002a6d37824 */ /* 0x000fe200078e02d3 */
[----:B------:R-:W-:Y:S01]  /*d830*/  LOP3.LUT R208, R208, R2, RZ, 0xfc, !PT ;  /* 0x00000002d0d07212 */ /* 0x000fe200078efcff */
[----:B------:R-:W-:Y:S01]  /*d840*/  IMAD.MOV.U32 R2, RZ, RZ, R3 ;  /* 0x000000ffff027224 */ /* 0x000fe200078e0003 */
[----:B------:R-:W-:Y:S01]  /*d850*/  SEL R207, R207, 0xffffffc0, !P0 ;  /* 0xffffffc0cfcf7807 */ /* 0x000fe20004000000 */
[----:B------:R-:W-:Y:S01]  /*d860*/  UMOV UR11, 0x400 ;  /* 0x00000400000b7882 */ /* 0x000fe20000000000 */
[----:B------:R-:W-:Y:S01]  /*d870*/  IADD3 R211, PT, PT, R211, UR5, RZ ;  /* 0x00000005d3d37c10 */ /* 0x000fe2000fffe0ff */
[----:B------:R-:W4:Y:S01]  /*d880*/  LDCU UR4, c[0x0][0x45c] ;  /* 0x00008b80ff0477ac */ /* 0x000f220008000800 */
[----:B------:R-:W-:-:S02]  /*d890*/  LEA R208, R208, UR5, 0x1 ;  /* 0x00000005d0d07c11 */ /* 0x000fc4000f8e08ff */
[----:B------:R-:W-:Y:S01]  /*d8a0*/  SEL R206, R206, 0xffffffe0, !P6 ;  /* 0xffffffe0cece7807 */ /* 0x000fe20007000000 */
[C-C-:B------:R-:W-:Y:S01]  /*d8b0*/  IMAD.IADD R210, R211.reuse, 0x1, R207.reuse ;  /* 0x00000001d3d27824 */ /* 0x140fe200078e02cf */
[----:B---3--:R-:W-:Y:S01]  /*d8c0*/  USHF.L.U64.HI UR8, UR6, 0x5, UR7 ;  /* 0x0000000506087899 */ /* 0x008fe20008010207 */
[----:B------:R-:W-:Y:S01]  /*d8d0*/  IMAD.IADD R207, R208, 0x1, R207 ;  /* 0x00000001d0cf7824 */ /* 0x000fe200078e02cf */
[C---:B------:R-:W-:Y:S01]  /*d8e0*/  IADD3 R204, PT, PT, R206.reuse, R208, RZ ;  /* 0x000000d0cecc7210 */ /* 0x040fe20007ffe0ff */
[----:B------:R-:W-:Y:S01]  /*d8f0*/  IMAD.IADD R205, R211, 0x1, R206 ;  /* 0x00000001d3cd7824 */ /* 0x000fe200078e02ce */
[----:B------:R-:W-:Y:S01]  /*d900*/  USHF.L.U32 UR26, UR6, 0x5, URZ ;  /* 0x00000005061a7899 */ /* 0x000fe200080006ff */
[C---:B------:R-:W-:Y:S01]  /*d910*/  IMAD.IADD R209, R206.reuse, 0x1, R210 ;  /* 0x00000001ced17824 */ /* 0x040fe200078e02d2 */
[----:B------:R-:W3:Y:S01]  /*d920*/  LDCU.64 UR6, c[0x0][0x3c0] ;  /* 0x00007800ff0677ac */ /* 0x000ee20008000a00 */
[----:B------:R-:W-:Y:S01]  /*d930*/  IMAD.IADD R206, R206, 0x1, R207 ;  /* 0x00000001cece7824 */ /* 0x000fe200078e02cf */
[----:B-1----:R-:W-:Y:S01]  /*d940*/  ULEA UR5, UR10, UR11, 0x18 ;  /* 0x0000000b0a057291 */ /* 0x002fe2000f8ec0ff */
[----:B------:R-:W-:Y:S11]  /*d950*/  BRA `(.L_x_851) ;  /* 0x0000000000647947 */ /* 0x000ff60003800000 */
.L_x_853:
[----:B------:R-:W1:Y:S01]  /*d960*/  LDC.64 R164, c[0x0][0x3b8] ;  /* 0x0000ee00ffa47b82 */ /* 0x000e620000000a00 */
[----:B------:R-:W-:Y:S06]  /*d970*/  UIADD3 UR10, UPT, UPT, UR19, -0x1, URZ ;  /* 0xffffffff130a7890 */ /* 0x000fec000fffe0ff */
[----:B-1----:R-:W-:Y:S04]  /*d980*/  IMAD.WIDE.U32 R170, R164, UR10, RZ ;  /* 0x0000000aa4aa7c25 */ /* 0x002fe8000f8e00ff */
[----:B------:R-:W-:Y:S01]  /*d990*/  IMAD R3, R165, UR10, R171 ;  /* 0x0000000aa5037c24 */ /* 0x000fe2000f8e02ab */
        /* <DEDUP_REMOVED lines=21> */
.L_x_851:
[----:B------:R-:W-:Y:S04]  /*daf0*/  DEPBAR.LE SB0, 0x0 ;  /* 0x000080000000791a */ /* 0x000fe80000000000 */
[----:B------:R-:W-:Y:S01]  /*db00*/  BAR.SYNC.DEFER_BLOCKING 0x0 ;  /* 0x0000000000007b1d */ /* 0x000fe20000010000 */
[----:B---3--:R-:W-:Y:S04]  /*db10*/  UIMAD.WIDE.U32 UR22, UR19, UR6, URZ ;  /* 0x00000006131672a5 */ /* 0x008fe8000f8e00ff */
[----:B------:R-:W-:Y:S02]  /*db20*/  UIMAD UR10, UR19, UR7, UR23 ;  /* 0x00000007130a72a4 */ /* 0x000fe4000f8e0217 */
[----:B------:R-:W-:Y:S01]  /*db30*/  IMAD.U32 R6, RZ, RZ, UR22 ;  /* 0x00000016ff067e24 */ /* 0x000fe2000f8e00ff */
[----:B------:R-:W-:Y:S01]  /*db40*/  ULEA UR15, UP0, UR22, UR26, 0x6 ;  /* 0x0000001a160f7291 */ /* 0x000fe2000f8030ff */
[----:B------:R-:W-:Y:S02]  /*db50*/  IMAD.U32 R7, RZ, RZ, UR23 ;  /* 0x00000017ff077e24 */ /* 0x000fe4000f8e00ff */
[----:B------:R-:W-:Y:S01]  /*db60*/  IMAD.U32 R5, RZ, RZ, UR10 ;  /* 0x0000000aff057e24 */ /* 0x000fe2000f8e00ff */
[CC--:B------:R-:W-:Y:S01]  /*db70*/  LEA R14, P1, R6.reuse, R215.reuse, 0x7 ;  /* 0x000000d7060e7211 */ /* 0x0c0fe200078238ff */
[----:B------:R-:W-:Y:S01]  /*db80*/  ULEA.HI.X UR11, UR22, UR8, UR10, 0x6, UP0 ;  /* 0x00000008160b7291 */ /* 0x000fe200080f340a */
[----:B------:R-:W-:Y:S01]  /*db90*/  IMAD.U32 R4, RZ, RZ, UR15 ;  /* 0x0000000fff047e24 */ /* 0x000fe2000f8e00ff */
[----:B------:R-:W-:Y:S01]  /*dba0*/  UISETP.NE.AND UP0, UPT, UR19, URZ, UPT ;  /* 0x000000ff1300728c */ /* 0x000fe2000bf05270 */
[-C--:B------:R-:W-:Y:S03]  /*dbb0*/  LEA.HI.X R15, R6, R214.reuse, R5, 0x7, P1 ;  /* 0x000000d6060f7211 */ /* 0x080fe600008f3c05 */
[----:B------:R-:W-:Y:S01]  /*dbc0*/  IMAD.U32 R3, RZ, RZ, UR11 ;  /* 0x0000000bff037e24 */ /* 0x000fe2000f8e00ff */
[C---:B------:R-:W-:Y:S01]  /*dbd0*/  LEA R12, P0, R4.reuse, R215, 0x1 ;  /* 0x000000d7040c7211 */ /* 0x040fe200078008ff */
[----:B------:R-:W-:Y:S01]  /*dbe0*/  @!PT LDS RZ, [RZ] ;  /* 0x00000000fffff984 */ /* 0x000fe20000000800 */
[----:B------:R-:W-:Y:S01]  /*dbf0*/  @!PT LDS RZ, [RZ] ;  /* 0x00000000fffff984 */ /* 0x000fe20000000800 */
[----:B------:R-:W-:Y:S01]  /*dc00*/  @!PT LDS RZ, [RZ] ;  /* 0x00000000fffff984 */ /* 0x000fe20000000800 */
[----:B------:R-:W-:Y:S03]  /*dc10*/  LDGSTS.E.BYPASS.LTC128B.128 [R218+0x18000], desc[UR20][R14.64] ;  /* 0x180000000eda7fae */ /* 0x000fe6000b981a14 */
[----:B------:R-:W-:Y:S02]  /*dc20*/  LEA.HI.X R13, R4, R214, R3, 0x1, P0 ;  /* 0x000000d6040d7211 */ /* 0x000fe400000f0c03 */
        /* <DEDUP_REMOVED lines=8> */
[----:B------:R-:W3:Y:S05]  /*dcb0*/  LDSM.16.M88.4 R8, [R211+0x10000] ;  /* 0x01000000d308783b */ /* 0x000eea0000000200 */
[----:B------:R-:W1:Y:S05]  /*dcc0*/  LDSM.16.M88.4 R16, [R211+0x10800] ;  /* 0x01080000d310783b */ /* 0x000e6a0000000200 */
[----:B------:R-:W5:Y:S05]  /*dcd0*/  LDSM.16.M88.4 R24, [R211+0x11000] ;  /* 0x01100000d318783b */ /* 0x000f6a0000000200 */
[----:B------:R-:W0:Y:S05]  /*dce0*/  LDGDEPBAR ;  /* 0x00000000000079af */ /* 0x000e2a0000000000 */
[----:B------:R-:W2:Y:S05]  /*dcf0*/  LDSM.16.M88.4 R164, [R211+0x11800] ;  /* 0x01180000d3a4783b */ /* 0x000eaa0000000200 */
[----:B------:R-:W-:Y:S05]  /*dd00*/  LDSM.16.M88.4 R168, [R204] ;  /* 0x00000000cca8783b */ /* 0x000fea0000000200 */
[----:B------:R-:W4:Y:S05]  /*dd10*/  LDSM.16.M88.4 R172, [R205+0x10000] ;  /* 0x01000000cdac783b */ /* 0x000f2a0000000200 */
[----:B------:R-:W4:Y:S05]  /*dd20*/  LDSM.16.M88.4 R176, [R205+0x10800] ;  /* 0x01080000cdb0783b */ /* 0x000f2a0000000200 */
[----:B------:R-:W4:Y:S01]  /*dd30*/  LDSM.16.M88.4 R180, [R205+0x11000] ;  /* 0x01100000cdb4783b */ /* 0x000f220000000200 */
[C---:B---3--:R-:W-:Y:S04]  /*dd40*/  HMMA.16816.F32 R4, R32.reuse, R8, RZ ;  /* 0x000000082004723c */ /* 0x048fe800000018ff */
[----:B------:R-:W3:Y:S04]  /*dd50*/  LDSM.16.M88.4 R184, [R205+0x11800] ;  /* 0x01180000cdb8783b */ /* 0x000ee80000000200 */
[C---:B------:R-:W-:Y:S01]  /*dd60*/  HMMA.16816.F32 R8, R32.reuse, R10, RZ ;  /* 0x0000000a2008723c */ /* 0x040fe200000018ff */
[----:B------:R-:W-:Y:S05]  /*dd70*/  LDSM.16.M88.4 R188, [R207] ;  /* 0x00000000cfbc783b */ /* 0x000fea0000000200 */
[----:B------:R-:W3:Y:S02]  /*dd80*/  LDSM.16.M88.4 R192, [R210+0x10000] ;  /* 0x01000000d2c0783b */ /* 0x000ee40000000200 */
[C---:B-1----:R-:W-:Y:S03]  /*dd90*/  HMMA.16816.F32 R12, R32.reuse, R16, RZ ;  /* 0x00000010200c723c */ /* 0x042fe600000018ff */
[----:B------:R-:W-:Y:S05]  /*dda0*/  LDSM.16.M88.4 R196, [R209+0x10000] ;  /* 0x01000000d1c4783b */ /* 0x000fea0000000200 */
[C---:B------:R-:W-:Y:S01]  /*ddb0*/  HMMA.16816.F32 R16, R32.reuse, R18, RZ ;  /* 0x000000122010723c */ /* 0x040fe200000018ff */
[----:B------:R-:W-:Y:S07]  /*ddc0*/  LDSM.16.M88.4 R200, [R211+0x12000] ;  /* 0x01200000d3c8783b */ /* 0x000fee0000000200 */
[C---:B-----5:R-:W-:Y:S08]  /*ddd0*/  HMMA.16816.F32 R20, R32.reuse, R24, RZ ;  /* 0x000000182014723c */ /* 0x060ff000000018ff */
[C---:B------:R-:W-:Y:S08]  /*dde0*/  HMMA.16816.F32 R24, R32.reuse, R26, RZ ;  /* 0x0000001a2018723c */ /* 0x040ff000000018ff */
[C---:B--2---:R-:W-:Y:S08]  /*ddf0*/  HMMA.16816.F32 R28, R32.reuse, R164, RZ ;  /* 0x000000a4201c723c */ /* 0x044ff000000018ff */
[----:B------:R-:W-:Y:S01]  /*de00*/  HMMA.16816.F32 R32, R32, R166, RZ ;  /* 0x000000a62020723c */ /* 0x000fe200000018ff */
[----:B------:R-:W1:Y:S07]  /*de10*/  LDSM.16.M88.4 R164, [R210+0x10800] ;  /* 0x01080000d2a4783b */ /* 0x000e6e0000000200 */
[C---:B----4-:R-:W-:Y:S08]  /*de20*/  HMMA.16816.F32 R4, R168.reuse, R172, R4 ;  /* 0x000000aca804723c */ /* 0x050ff00000001804 */
[C---:B------:R-:W-:Y:S01]  /*de30*/  HMMA.16816.F32 R8, R168.reuse, R174, R8 ;  /* 0x000000aea808723c */ /* 0x040fe20000001808 */
[----:B------:R-:W2:Y:S07]  /*de40*/  LDSM.16.M88.4 R172, [R210+0x11000] ;  /* 0x01100000d2ac783b */ /* 0x000eae0000000200 */
[C---:B------:R-:W-:Y:S08]  /*de50*/  HMMA.16816.F32 R12, R168.reuse, R176, R12 ;  /* 0x000000b0a80c723c */ /* 0x040ff0000000180c */
[C---:B------:R-:W-:Y:S01]  /*de60*/  HMMA.16816.F32 R16, R168.reuse, R178, R16 ;  /* 0x000000b2a810723c */ /* 0x040fe20000001810 */
[----:B------:R-:W4:Y:S07]  /*de70*/  LDSM.16.M88.4 R176, [R210+0x11800] ;  /* 0x01180000d2b0783b */ /* 0x000f2e0000000200 */
[C---:B------:R-:W-:Y:S08]  /*de80*/  HMMA.16816.F32 R20, R168.reuse, R180, R20 ;  /* 0x000000b4a814723c */ /* 0x040ff00000001814 */
[C---:B------:R-:W-:Y:S01]  /*de90*/  HMMA.16816.F32 R24, R168.reuse, R182, R24 ;  /* 0x000000b6a818723c */ /* 0x040fe20000001818 */
[----:B------:R-:W5:Y:S07]  /*dea0*/  LDSM.16.M88.4 R180, [R206] ;  /* 0x00000000ceb4783b */ /* 0x000f6e0000000200 */
[C---:B---3--:R-:W-:Y:S08]  /*deb0*/  HMMA.16816.F32 R28, R168.reuse, R184, R28 ;  /* 0x000000b8a81c723c */ /* 0x048ff0000000181c */
[----:B------:R-:W-:Y:S01]  /*dec0*/  HMMA.16816.F32 R32, R168, R186, R32 ;  /* 0x000000baa820723c */ /* 0x000fe20000001820 */
[----:B------:R-:W3:Y:S05]  /*ded0*/  LDSM.16.M88.4 R168, [R209+0x10800] ;  /* 0x01080000d1a8783b */ /* 0x000eea0000000200 */
[----:B------:R-:W-:Y:S02]  /*dee0*/  LDSM.16.M88.4 R184, [R209+0x11800] ;  /* 0x01180000d1b8783b */ /* 0x000fe40000000200 */
        /* <DEDUP_REMOVED lines=11> */
[----:B------:R-:W4:Y:S05]  /*dfa0*/  LDSM.16.M88.4 R176, [R211+0x13000] ;  /* 0x01300000d3b0783b */ /* 0x000f2a0000000200 */
[----:B------:R-:W4:Y:S02]  /*dfb0*/  LDSM.16.M88.4 R188, [R211+0x13800] ;  /* 0x01380000d3bc783b */ /* 0x000f240000000200 */
[C---:B-----5:R-:W-:Y:S08]  /*dfc0*/  HMMA.16816.F32 R4, R180.reuse, R196, R4 ;  /* 0x000000c4b404723c */ /* 0x060ff00000001804 */
[C---:B------:R-:W-:Y:S01]  /*dfd0*/  HMMA.16816.F32 R8, R180.reuse, R198, R8 ;  /* 0x000000c6b408723c */ /* 0x040fe20000001808 */
[----:B------:R-:W-:Y:S07]  /*dfe0*/  LDSM.16.M88.4 R196, [R209+0x12000] ;  /* 0x01200000d1c4783b */ /* 0x000fee0000000200 */
[C---:B---3--:R-:W-:Y:S08]  /*dff0*/  HMMA.16816.F32 R12, R180.reuse, R168, R12 ;  /* 0x000000a8b40c723c */ /* 0x048ff0000000180c */
[C---:B------:R-:W-:Y:S01]  /*e000*/  HMMA.16816.F32 R16, R180.reuse, R170, R16 ;  /* 0x000000aab410723c */ /* 0x040fe20000001810 */
[----:B------:R-:W-:Y:S07]  /*e010*/  LDSM.16.M88.4 R168, [R205+0x12000] ;  /* 0x01200000cda8783b */ /* 0x000fee0000000200 */
[C---:B-1----:R-:W-:Y:S08]  /*e020*/  HMMA.16816.F32 R20, R180.reuse, R164, R20 ;  /* 0x000000a4b414723c */ /* 0x042ff00000001814 */
        /* <DEDUP_REMOVED lines=9> */
[C---:B--2---:R-:W-:Y:S08]  /*e0c0*/  HMMA.16816.F32 R12, R192.reuse, R172, R12 ;  /* 0x000000acc00c723c */ /* 0x044ff0000000180c */
[C---:B------:R-:W-:Y:S01]  /*e0d0*/  HMMA.16816.F32 R16, R192.reuse, R174, R16 ;  /* 0x000000aec010723c */ /* 0x040fe20000001810 */
[----:B------:R-:W2:Y:S07]  /*e0e0*/  LDSM.16.M88.4 R172, [R205+0x12800] ;  /* 0x01280000cdac783b */ /* 0x000eae0000000200 */
[C---:B----4-:R-:W-:Y:S08]  /*e0f0*/  HMMA.16816.F32 R20, R192.reuse, R176, R20 ;  /* 0x000000b0c014723c */ /* 0x050ff00000001814 */
        /* <DEDUP_REMOVED lines=136> */
[----:B------:R-:W-:Y:S05]  /*e980*/  FMNMX3.FTZ R3, R0, R4, R5, !PT ;  /* 0x0000000400037276 */ /* 0x000fea0007810005 */
[C---:B------:R-:W-:Y:S03]  /*e990*/  HMMA.16816.F32 R16, R192.reuse, R174, R16 ;  /* 0x000000aec010723c */ /* 0x040fe60000001810 */
[----:B------:R-:W-:Y:S05]  /*e9a0*/  FMNMX3.FTZ R3, R3, R8, R9, !PT ;  /* 0x0000000803037276 */ /* 0x000fea0007810009 */
[C---:B----4-:R-:W-:Y:S03]  /*e9b0*/  HMMA.16816.F32 R20, R192.reuse, R176, R20 ;  /* 0x000000b0c014723c */ /* 0x050fe60000001814 */
[----:B------:R-:W-:Y:S05]  /*e9c0*/  FMNMX3.FTZ R3, R3, R12, R13, !PT ;  /* 0x0000000c03037276 */ /* 0x000fea000781000d */
[C---:B------:R-:W-:Y:S03]  /*e9d0*/  HMMA.16816.F32 R24, R192.reuse, R178, R24 ;  /* 0x000000b2c018723c */ /* 0x040fe60000001818 */
[----:B------:R-:W-:Y:S05]  /*e9e0*/  FMNMX3.FTZ R3, R3, R16, R17, !PT ;  /* 0x0000001003037276 */ /* 0x000fea0007810011 */
[C---:B--2---:R-:W-:Y:S03]  /*e9f0*/  HMMA.16816.F32 R28, R192.reuse, R168, R28 ;  /* 0x000000a8c01c723c */ /* 0x044fe6000000181c */
[----:B------:R-:W-:Y:S02]  /*ea00*/  FMNMX3.FTZ R169, R2, R6, R7, !PT ;  /* 0x0000000602a97276 */ /* 0x000fe40007810007 */
[----:B------:R-:W-:Y:S02]  /*ea10*/  FMNMX3.FTZ R166, R3, R20, R21, !PT ;  /* 0x0000001403a67276 */ /* 0x000fe40007810015 */
[----:B------:R-:W-:Y:S01]  /*ea20*/  FMNMX3.FTZ R169, R169, R10, R11, !PT ;  /* 0x0000000aa9a97276 */ /* 0x000fe2000781000b */
[----:B------:R-:W-:Y:S03]  /*ea30*/  HMMA.16816.F32 R32, R192, R170, R32 ;  /* 0x000000aac020723c */ /* 0x000fe60000001820 */
[----:B------:R-:W-:Y:S02]  /*ea40*/  FMNMX3.FTZ R169, R169, R14, R15, !PT ;  /* 0x0000000ea9a97276 */ /* 0x000fe4000781000f */
[----:B------:R-:W-:Y:S02]  /*ea50*/  FMNMX3.FTZ R166, R166, R24, R25, !PT ;  /* 0x00000018a6a67276 */ /* 0x000fe40007810019 */
[----:B------:R-:W-:Y:S04]  /*ea60*/  FMNMX3.FTZ R169, R169, R18, R19, !PT ;  /* 0x00000012a9a97276 */ /* 0x000fe80007810013 */
[----:B------:R-:W-:Y:S02]  /*ea70*/  FMNMX3.FTZ R166, R166, R28, R29, !PT ;  /* 0x0000001ca6a67276 */ /* 0x000fe4000781001d */
[----:B------:R-:W-:Y:S06]  /*ea80*/  FMNMX3.FTZ R169, R169, R22, R23, !PT ;  /* 0x00000016a9a97276 */ /* 0x000fec0007810017 */
[----:B------:R-:W-:Y:S01]  /*ea90*/  FMNMX3.FTZ R166, R166, R32, R33, !PT ;  /* 0x00000020a6a67276 */ /* 0x000fe20007810021 */
[----:B------:R-:W-:Y:S06]  /*eaa0*/  BRA.U.ANY UP0, `(.L_x_853) ;  /* 0xffffffed00ac7547 */ /* 0x000fec000b93ffff */
.L_x_852:
[----:B-1----:R-:W-:Y:S01]  /*eab0*/  SHFL.BFLY PT, R164, R166, 0x2, 0x1f ;  /* 0x0c401f00a6a47f89 */ /* 0x002fe200000e0000 */
[----:B------:R-:W-:Y:S01]  /*eac0*/  FMNMX3.FTZ R3, R169, R26, R27, !PT ;  /* 0x0000001aa9037276 */ /* 0x000fe2000781001b */
[----:B------:R-:W-:Y:S01]  /*ead0*/  USHF.L.U32 UR28, UR19, 0x1, URZ ;  /* 0x00000001131c7899 */ /* 0x000fe200080006ff */
[----:B------:R-:W1:Y:S01]  /*eae0*/  LDC R230, c[0x0][0x4f8] ;  /* 0x00013e00ffe67b82 */ /* 0x000e620000000800 */
[----:B------:R-:W-:Y:S01]  /*eaf0*/  UIADD3 UR23, UPT, UPT, UR25, 0x76cf5d0a, URZ ;  /* 0x76cf5d0a19177890 */ /* 0x000fe2000fffe0ff */
[----:B------:R-:W-:Y:S01]  /*eb00*/  FMNMX3.FTZ R3, R3, R30, R31, !PT ;  /* 0x0000001e03037276 */ /* 0x000fe2000781001f */
[----:B------:R-:W-:Y:S02]  /*eb10*/  UIADD3 UR22, UPT, UPT, UR25, 0x32370b8f, URZ ;  /* 0x32370b8f19167890 */ /* 0x000fe4000fffe0ff */
[----:B------:R-:W-:Y:S01]  /*eb20*/  MOV R167, UR28 ;  /* 0x0000001c00a77c02 */ /* 0x000fe20008000f00 */
[----:B------:R-:W-:Y:S01]  /*eb30*/  UIADD3 UR11, UPT, UPT, UR25, -0x56f99767, URZ ;  /* 0xa9066899190b7890 */ /* 0x000fe2000fffe0ff */
[----:B------:R-:W-:Y:S01]  /*eb40*/  FMNMX3.FTZ R3, R3, R34, R35, !PT ;  /* 0x0000002203037276 */ /* 0x000fe20007810023 */
[----:B------:R-:W-:Y:S01]  /*eb50*/  UIADD3 UR15, UPT, UPT, UR25, -0x126145ec, URZ ;  /* 0xed9eba14190f7890 */ /* 0x000fe2000fffe0ff */
[----:B------:R-:W-:Y:S01]  /*eb60*/  LOP3.LUT R167, R167, UR25, R225, 0x96, !PT ;  /* 0x00000019a7a77c12 */ /* 0x000fe2000f8e96e1 */
[----:B------:R-:W-:Y:S02]  /*eb70*/  UIADD3 UR10, UPT, UPT, UR25, 0x646e171e, URZ ;  /* 0x646e171e190a7890 */ /* 0x000fe4000fffe0ff */
[----:B------:R-:W2:Y:S01]  /*eb80*/  SHFL.BFLY PT, R165, R3, 0x2, 0x1f ;  /* 0x0c401f0003a57f89 */ /* 0x000ea200000e0000 */
[----:B------:R-:W-:Y:S01]  /*eb90*/  UIADD3 UR28, UPT, UPT, UR28, 0x1, URZ ;  /* 0x000000011c1c7890 */ /* 0x000fe2000fffe0ff */
[----:B------:R-:W-:Y:S01]  /*eba0*/  IMAD.WIDE.U32 R184, R167, -0x326172a9, RZ ;  /* 0xcd9e8d57a7b87825 */ /* 0x000fe200078e00ff */
[----:B------:R-:W-:Y:S02]  /*ebb0*/  UISETP.NE.AND UP0, UPT, UR19, URZ, UPT ;  /* 0x000000ff1300728c */ /* 0x000fe4000bf05270 */
[----:B------:R-:W-:Y:S01]  /*ebc0*/  UIADD3 UR19, UPT, UPT, UR19, -0x1, URZ ;  /* 0xffffffff13137890 */ /* 0x000fe2000fffe0ff */
        /* <DEDUP_REMOVED lines=8> */
[----:B------:R-:W-:Y:S02]  /*ec50*/  MOV R165, R213 ;  /* 0x000000d500a57202 */ /* 0x000fe40000000f00 */
[----:B--2---:R-:W-:Y:S01]  /*ec60*/  FMNMX.FTZ R164, R166, R164, !PT ;  /* 0x000000a4a6a47209 */ /* 0x004fe20007810000 */
[----:B------:R-:W-:Y:S01]  /*ec70*/  FMUL.FTZ R231, R3, UR4 ;  /* 0x0000000403e77c20 */ /* 0x000fe20008410000 */
[----:B------:R-:W-:Y:S01]  /*ec80*/  LOP3.LUT R166, R228, UR18, R185, 0x96, !PT ;  /* 0x00000012e4a67c12 */ /* 0x000fe2000f8e96b9 */
[----:B------:R-:W-:Y:S01]  /*ec90*/  IMAD.WIDE.U32 R184, R184, -0x2daee0ad, RZ ;  /* 0xd2511f53b8b87825 */ /* 0x000fe200078e00ff */
[C---:B------:R-:W-:Y:S03]  /*eca0*/  FSETP.NEU.FTZ.AND P0, PT, R164.reuse, -INF , PT ;  /* 0xff800000a400780b */ /* 0x040fe60003f1d000 */
[----:B------:R-:W-:Y:S01]  /*ecb0*/  FMUL.FTZ R232, R164, UR4 ;  /* 0x00000004a4e87c20 */ /* 0x000fe20008410000 */
[----:B------:R-:W-:Y:S01]  /*ecc0*/  IMAD.WIDE.U32 R182, R166, -0x2daee0ad, RZ ;  /* 0xd2511f53a6b67825 */ /* 0x000fe200078e00ff */
[----:B------:R-:W-:Y:S03]  /*ecd0*/  SHF.L.U32 R198, R165, 0x3, RZ ;  /* 0x00000003a5c67819 */ /* 0x000fe600000006ff */
[----:B------:R-:W-:Y:S01]  /*ece0*/  FADD.FTZ R0, -R164, R0 ;  /* 0x00000000a4007221 */ /* 0x000fe20000010100 */
[----:B------:R-:W-:Y:S02]  /*ecf0*/  FSEL R232, R232, RZ, P0 ;  /* 0x000000ffe8e87208 */ /* 0x000fe40000000000 */
[----:B------:R-:W-:Y:S02]  /*ed00*/  LOP3.LUT R166, R222, UR23, R183, 0x96, !PT ;  /* 0x00000017dea67c12 */ /* 0x000fe4000f8e96b7 */
[----:B------:R-:W-:Y:S01]  /*ed10*/  LOP3.LUT R182, R182, UR22, R185, 0x96, !PT ;  /* 0x00000016b6b67c12 */ /* 0x000fe2000f8e96b9 */
[--C-:B------:R-:W-:Y:S01]  /*ed20*/  FFMA.FTZ R196, R8, UR4, -R232.reuse ;  /* 0x0000000408c47c23 */ /* 0x100fe200080108e8 */
[----:B------:R-:W-:Y:S01]  /*ed30*/  FSETP.NEU.FTZ.AND P0, PT, R3, -INF , PT ;  /* 0xff8000000300780b */ /* 0x000fe20003f1d000 */
[----:B------:R-:W-:Y:S04]  /*ed40*/  IMAD.WIDE.U32 R166, R166, -0x326172a9, RZ ;  /* 0xcd9e8d57a6a67825 */ /* 0x000fe800078e00ff */
[----:B------:R-:W-:Y:S01]  /*ed50*/  FFMA.FTZ R197, R9, UR4, -R232 ;  /* 0x0000000409c57c23 */ /* 0x000fe200080108e8 */
[----:B------:R-:W-:Y:S01]  /*ed60*/  FSEL R231, R231, RZ, P0 ;  /* 0x000000ffe7e77208 */ /* 0x000fe20000000000 */
[----:B------:R-:W-:Y:S01]  /*ed70*/  IMAD.WIDE.U32 R182, R182, -0x326172a9, RZ ;  /* 0xcd9e8d57b6b67825 */ /* 0x000fe200078e00ff */
[----:B------:R-:W-:Y:S01]  /*ed80*/  LOP3.LUT R8, R220, UR16, R167, 0x96, !PT ;  /* 0x00000010dc087c12 */ /* 0x000fe2000f8e96a7 */
[----:B------:R-:W-:Y:S01]  /*ed90*/  MUFU.EX2 R196, R196 ;  /* 0x000000c400c47308 */ /* 0x000fe20000000800 */
[----:B------:R-:W-:Y:S01]  /*eda0*/  SHF.R.U32.HI R167, RZ, 0x1, R165 ;  /* 0x00000001ffa77819 */ /* 0x000fe200000116a5 */
[----:B------:R-:W-:Y:S01]  /*edb0*/  FFMA.FTZ R200, R10, UR4, -R231 ;  /* 0x000000040ac87c23 */ /* 0x000fe200080108e7 */
[----:B------:R-:W-:Y:S01]  /*edc0*/  LOP3.LUT R180, R166, UR13, R183, 0x96, !PT ;  /* 0x0000000da6b47c12 */ /* 0x000fe2000f8e96b7 */
[----:B------:R-:W-:Y:S01]  /*edd0*/  IMAD.WIDE.U32 R168, R8, -0x2daee0ad, RZ ;  /* 0xd2511f5308a87825 */ /* 0x000fe200078e00ff */
[----:B------:R-:W-:Y:S02]  /*ede0*/  SHF.L.U32 R10, R165, 0x6, RZ ;  /* 0x00000006a50a7819 */ /* 0x000fe400000006ff */
[----:B------:R-:W-:Y:S01]  /*edf0*/  LOP3.LUT R166, R198, 0x38, RZ, 0xc0, !PT ;  /* 0x00000038c6a67812 */ /* 0x000fe200078ec0ff */
[----:B------:R-:W-:Y:S01]  /*ee00*/  IMAD.WIDE.U32 R180, R180, -0x2daee0ad, RZ ;  /* 0xd2511f53b4b47825 */ /* 0x000fe200078e00ff */
[----:B------:R-:W-:Y:S01]  /*ee10*/  LOP3.LUT R184, R184, UR15, R169, 0x96, !PT ;  /* 0x0000000fb8b87c12 */ /* 0x000fe2000f8e96a9 */
[----:B------:R-:W-:Y:S01]  /*ee20*/  MUFU.EX2 R197, R197 ;  /* 0x000000c500c57308 */ /* 0x000fe20000000800 */
[----:B------:R-:W-:Y:S01]  /*ee30*/  LOP3.LUT R9, R166, 0x1c0, R10, 0xf8, !PT ;  /* 0x000001c0a6097812 */ /* 0x000fe200078ef80a */
[--C-:B------:R-:W-:Y:S01]  /*ee40*/  FFMA.FTZ R202, R4, UR4, -R232.reuse ;  /* 0x0000000404ca7c23 */ /* 0x100fe200080108e8 */
[----:B------:R-:W-:Y:S01]  /*ee50*/  LOP3.LUT R168, R168, UR11, R181, 0x96, !PT ;  /* 0x0000000ba8a87c12 */ /* 0x000fe2000f8e96b5 */
[----:B------:R-:W-:Y:S01]  /*ee60*/  IMAD.WIDE.U32 R184, R184, -0x326172a9, RZ ;  /* 0xcd9e8d57b8b87825 */ /* 0x000fe200078e00ff */
[----:B------:R-:W-:Y:S03]  /*ee70*/  LOP3.LUT R8, R167, 0x8, RZ, 0xc0, !PT ;  /* 0x00000008a7087812 */ /* 0x000fe600078ec0ff */
[--C-:B------:R-:W-:Y:S01]  /*ee80*/  FFMA.FTZ R199, R11, UR4, -R231.reuse ;  /* 0x000000040bc77c23 */ /* 0x100fe200080108e7 */
[----:B------:R-:W-:Y:S01]  /*ee90*/  IMAD.WIDE.U32 R168, R168, -0x326172a9, RZ ;  /* 0xcd9e8d57a8a87825 */ /* 0x000fe200078e00ff */
[----:B------:R-:W-:Y:S01]  /*eea0*/  LOP3.LUT R8, R9, R8, RZ, 0x3c, !PT ;  /* 0x0000000809087212 */ /* 0x000fe200078e3cff */
[----:B------:R-:W-:Y:S02]  /*eeb0*/  MUFU.EX2 R200, R200 ;  /* 0x000000c800c87308 */ /* 0x000fe40000000800 */
[----:B------:R-:W-:Y:S01]  /*eec0*/  FFMA.FTZ R201, R5, UR4, -R232 ;  /* 0x0000000405c97c23 */ /* 0x000fe200080108e8 */
[----:B------:R-:W-:Y:S01]  /*eed0*/  FFMA.FTZ R227, R6, UR4, -R231 ;  /* 0x0000000406e37c23 */ /* 0x000fe200080108e7 */
[----:B------:R-:W-:Y:S01]  /*eee0*/  LOP3.LUT R169, R184, UR9, R169, 0x96, !PT ;  /* 0x00000009b8a97c12 */ /* 0x000fe2000f8e96a9 */
[--C-:B------:R-:W-:Y:S01]  /*eef0*/  FFMA.FTZ R203, R7, UR4, -R231.reuse ;  /* 0x0000000407cb7c23 */ /* 0x100fe200080108e7 */
[----:B------:R-:W-:Y:S01]  /*ef00*/  LOP3.LUT R8, R8, 0x200, R10, 0xf8, !PT ;  /* 0x0000020008087812 */ /* 0x000fe200078ef80a */
[--C-:B------:R-:W-:Y:S01]  /*ef10*/  FFMA.FTZ R233, R16, UR4, -R232.reuse ;  /* 0x0000000410e97c23 */ /* 0x100fe200080108e8 */
[----:B------:R-:W-:Y:S02]  /*ef20*/  MOV R9, R168 ;  /* 0x000000a800097202 */ /* 0x000fe40000000f00 */
[----:B------:R-:W-:Y:S01]  /*ef30*/  MUFU.EX2 R199, R199 ;  /* 0x000000c700c77308 */ /* 0x000fe20000000800 */
[C---:B------:R-:W-:Y:S01]  /*ef40*/  PRMT R170, R168.reuse, 0x7771, RZ ;  /* 0x00007771a8aa7816 */ /* 0x040fe200000000ff */
[--C-:B------:R-:W-:Y:S01]  /*ef50*/  FFMA.FTZ R234, R17, UR4, -R232.reuse ;  /* 0x0000000411ea7c23 */ /* 0x100fe200080108e8 */
[----:B------:R-:W-:Y:S01]  /*ef60*/  PRMT R4, R168, 0x7773, RZ ;  /* 0x00007773a8047816 */ /* 0x000fe200000000ff */
[--C-:B------:R-:W-:Y:S01]  /*ef70*/  FFMA.FTZ R235, R18, UR4, -R231.reuse ;  /* 0x0000000412eb7c23 */ /* 0x100fe200080108e7 */
[----:B------:R-:W-:Y:S01]  /*ef80*/  PRMT R171, R168, 0x7772, RZ ;  /* 0x00007772a8ab7816 */ /* 0x000fe200000000ff */
[--C-:B------:R-:W-:Y:S01]  /*ef90*/  FFMA.FTZ R236, R19, UR4, -R231.reuse ;  /* 0x0000000413ec7c23 */ /* 0x100fe200080108e7 */
[----:B------:R-:W-:Y:S03]  /*efa0*/  LOP3.LUT R168, R169, 0xffff, RZ, 0xc0, !PT ;  /* 0x0000ffffa9a87812 */ /* 0x000fe600078ec0ff */
[----:B------:R-:W-:Y:S01]  /*efb0*/  MUFU.EX2 R202, R202 ;  /* 0x000000ca00ca7308 */ /* 0x000fe20000000800 */
[----:B------:R-:W-:Y:S01]  /*efc0*/  LEA R193, R8, UR5, 0x1 ;  /* 0x0000000508c17c11 */ /* 0x000fe2000f8e08ff */
[----:B------:R-:W-:Y:S01]  /*efd0*/  FFMA.FTZ R237, R12, UR4, -R232 ;  /* 0x000000040ced7c23 */ /* 0x000fe200080108e8 */
[----:B------:R-:W-:Y:S01]  /*efe0*/  PRMT R171, R171, 0x5410, R4 ;  /* 0x00005410abab7816 */ /* 0x000fe20000000004 */
[----:B------:R-:W-:Y:S01]  /*eff0*/  FFMA.FTZ R238, R13, UR4, -R232 ;  /* 0x000000040dee7c23 */ /* 0x000fe200080108e8 */
[----:B------:R-:W-:Y:S01]  /*f000*/  LOP3.LUT R4, R169, 0xff, RZ, 0xc0, !PT ;  /* 0x000000ffa9047812 */ /* 0x000fe200078ec0ff */
[----:B------:R-:W1:Y:S01]  /*f010*/  LDSM.16.MT88.4 R172, [R193+0x18000] ;  /* 0x01800000c1ac783b */ /* 0x000e620000004200 */
[----:B------:R-:W-:Y:S03]  /*f020*/  SHF.R.U32.HI R168, RZ, 0x8, R168 ;  /* 0x00000008ffa87819 */ /* 0x000fe600000116a8 */
[----:B------:R-:W-:Y:S01]  /*f030*/  MUFU.EX2 R201, R201 ;  /* 0x000000c900c97308 */ /* 0x000fe20000000800 */
[----:B------:R-:W-:Y:S01]  /*f040*/  R2P PR, R165, 0x6 ;  /* 0x00000006a5007804 */ /* 0x000fe20000000000 */
[--C-:B------:R-:W-:Y:S01]  /*f050*/  FFMA.FTZ R239, R14, UR4, -R231.reuse ;  /* 0x000000040eef7c23 */ /* 0x100fe200080108e7 */
[----:B------:R-:W-:Y:S01]  /*f060*/  PRMT R168, R4, 0x5410, R168 ;  /* 0x0000541004a87816 */ /* 0x000fe200000000a8 */
[----:B------:R-:W-:Y:S01]  /*f070*/  FMUL.FTZ R4, R0, UR4 ;  /* 0x0000000400047c20 */ /* 0x000fe20008410000 */
[----:B------:R-:W-:Y:S01]  /*f080*/  FADD.FTZ R0, -R3, R2 ;  /* 0x0000000203007221 */ /* 0x000fe20000010100 */
[----:B------:R-:W-:Y:S01]  /*f090*/  LOP3.LUT R5, R9, 0xff, RZ, 0xc0, !PT ;  /* 0x000000ff09057812 */ /* 0x000fe200078ec0ff */
[----:B------:R-:W-:Y:S01]  /*f0a0*/  FFMA.FTZ R240, R15, UR4, -R231 ;  /* 0x000000040ff07c23 */ /* 0x000fe200080108e7 */
[----:B------:R-:W-:Y:S01]  /*f0b0*/  SEL R195, R212, 0xffffffe0, !P1 ;  /* 0xffffffe0d4c37807 */ /* 0x000fe20004800000 */
[----:B------:R-:W-:Y:S01]  /*f0c0*/  FMUL.FTZ R0, R0, UR4 ;  /* 0x0000000400007c20 */ /* 0x000fe20008410000 */
[----:B------:R-:W2:Y:S01]  /*f0d0*/  MUFU.EX2 R2, R4 ;  /* 0x0000000400027308 */ /* 0x000ea20000000800 */
[----:B------:R-:W-:Y:S02]  /*f0e0*/  PRMT R170, R5, 0x5410, R170 ;  /* 0x0000541005aa7816 */ /* 0x000fe400000000aa */
[----:B------:R-:W-:Y:S02]  /*f0f0*/  IADD3 R194, PT, PT, R195, R193, RZ ;  /* 0x000000c1c3c27210 */ /* 0x000fe40007ffe0ff */
[----:B------:R-:W-:Y:S02]  /*f100*/  PRMT R5, R169, 0x7632, R5 ;  /* 0x00007632a9057816 */ /* 0x000fe40000000005 */
[----:B------:R-:W-:Y:S03]  /*f110*/  SHF.R.U32.HI R169, RZ, 0x18, R169 ;  /* 0x00000018ffa97819 */ /* 0x000fe600000116a9 */
[----:B------:R-:W-:Y:S01]  /*f120*/  MUFU.EX2 R227, R227 ;  /* 0x000000e300e37308 */ /* 0x000fe20000000800 */
[----:B------:R-:W-:Y:S01]  /*f130*/  LOP3.LUT R5, R5, 0xff, RZ, 0xc0, !PT ;  /* 0x000000ff05057812 */ /* 0x000fe200078ec0ff */
[----:B------:R-:W3:Y:S01]  /*f140*/  LDSM.16.MT88.4 R176, [R194+0x18000] ;  /* 0x01800000c2b0783b */ /* 0x000ee20000004200 */
[----:B------:R-:W-:Y:S02]  /*f150*/  LOP3.LUT R171, R171, 0xff00ff, RZ, 0xc0, !PT ;  /* 0x00ff00ffabab7812 */ /* 0x000fe400078ec0ff */
[----:B------:R-:W-:Y:S02]  /*f160*/  PRMT R169, R5, 0x5410, R169 ;  /* 0x0000541005a97816 */ /* 0x000fe400000000a9 */
[----:B------:R-:W-:Y:S03]  /*f170*/  IADD3 R8, PT, PT, R193, 0x18000, RZ ;  /* 0x00018000c1087810 */ /* 0x000fe60007ffe0ff */
[----:B------:R-:W4:Y:S01]  /*f180*/  MUFU.EX2 R203, R203 ;  /* 0x000000cb00cb7308 */ /* 0x000f220000000800 */
[--C-:B------:R-:W-:Y:S01]  /*f190*/  HSET2.LE.AND R170, R170, R230.reuse, PT ;  /* 0x000000e6aaaa7233 */ /* 0x100fe20003803000 */
[C---:B--2---:R-:W-:Y:S01]  /*f1a0*/  FMUL.FTZ R9, R2.reuse, R157 ;  /* 0x0000009d02097220 */ /* 0x044fe20000410000 */
[--C-:B------:R-:W-:Y:S01]  /*f1b0*/  HSET2.LE.AND R171, R171, R230.reuse, PT ;  /* 0x000000e6abab7233 */ /* 0x100fe20003803000 */
[C---:B------:R-:W-:Y:S01]  /*f1c0*/  FMUL.FTZ R36, R2.reuse, R36 ;  /* 0x0000002402247220 */ /* 0x040fe20000410000 */
[--C-:B------:R-:W-:Y:S01]  /*f1d0*/  HSET2.LE.AND R168, R168, R230.reuse, PT ;  /* 0x000000e6a8a87233 */ /* 0x100fe20003803000 */
[C---:B------:R-:W-:Y:S01]  /*f1e0*/  FMUL.FTZ R37, R2.reuse, R37 ;  /* 0x0000002502257220 */ /* 0x040fe20000410000 */
[--C-:B------:R-:W-:Y:S03]  /*f1f0*/  HSET2.LE.AND R169, R169, R230.reuse, PT ;  /* 0x000000e6a9a97233 */ /* 0x100fe60003803000 */
[----:B------:R-:W2:Y:S01]  /*f200*/  MUFU.EX2 R0, R0 ;  /* 0x0000000000007308 */ /* 0x000ea20000000800 */
[----:B------:R-:W-:Y:S01]  /*f210*/  F2FP.F16.F32.PACK_AB R7, R197, R196 ;  /* 0x000000c4c507723e */ /* 0x000fe200000000ff */
[C---:B------:R-:W-:Y:S01]  /*f220*/  FMUL.FTZ R40, R2.reuse, R40 ;  /* 0x0000002802287220 */ /* 0x040fe20000410000 */
[----:B------:R-:W-:Y:S01]  /*f230*/  F2FP.F16.F32.PACK_AB R6, R199, R200 ;  /* 0x000000c8c706723e */ /* 0x000fe200000000ff */
[C---:B------:R-:W-:Y:S01]  /*f240*/  FMUL.FTZ R41, R2.reuse, R41 ;  /* 0x0000002902297220 */ /* 0x040fe20000410000 */
[----:B------:R-:W-:Y:S01]  /*f250*/  F2FP.F16.F32.PACK_AB R5, R201, R202 ;  /* 0x000000cac905723e */ /* 0x000fe200000000ff */
[C---:B------:R-:W-:Y:S01]  /*f260*/  FMUL.FTZ R44, R2.reuse, R44 ;  /* 0x0000002c022c7220 */ /* 0x040fe20000410000 */
[----:B------:R-:W-:Y:S01]  /*f270*/  IADD3 R192, PT, PT, R193, 0x18040, RZ ;  /* 0x00018040c1c07810 */ /* 0x000fe20007ffe0ff */
[C---:B------:R-:W-:Y:S01]  /*f280*/  FMUL.FTZ R45, R2.reuse, R45 ;  /* 0x0000002d022d7220 */ /* 0x040fe20000410000 */
[----:B----4-:R-:W-:Y:S01]  /*f290*/  F2FP.F16.F32.PACK_AB R4, R203, R227 ;  /* 0x000000e3cb04723e */ /* 0x010fe200000000ff */
[----:B------:R-:W-:Y:S01]  /*f2a0*/  FMUL.FTZ R48, R2, R48 ;  /* 0x0000003002307220 */ /* 0x000fe20000410000 */
[----:B------:R-:W-:Y:S01]  /*f2b0*/  @P2 IADD3 R192, PT, PT, R8, -0x40, RZ ;  /* 0xffffffc008c02810 */ /* 0x000fe20007ffe0ff */
[C---:B------:R-:W-:Y:S01]  /*f2c0*/  FMUL.FTZ R8, R2.reuse, R156 ;  /* 0x0000009c02087220 */ /* 0x040fe20000410000 */
[----:B------:R-:W-:Y:S01]  /*f2d0*/  LOP3.LUT R170, R7, R170, RZ, 0xc0, !PT ;  /* 0x000000aa07aa7212 */ /* 0x000fe200078ec0ff */
[----:B------:R-:W-:Y:S01]  /*f2e0*/  FMUL.FTZ R49, R2, R49 ;  /* 0x0000003102317220 */ /* 0x000fe20000410000 */
[----:B------:R-:W-:Y:S01]  /*f2f0*/  LOP3.LUT R171, R6, R171, RZ, 0xc0, !PT ;  /* 0x000000ab06ab7212 */ /* 0x000fe200078ec0ff */
[----:B------:R-:W-:Y:S01]  /*f300*/  LDSM.16.MT88.4 R188, [R192+0x2800] ;  /* 0x00280000c0bc783b */ /* 0x000fe20000004200 */
[----:B------:R-:W-:Y:S01]  /*f310*/  LOP3.LUT R168, R5, R168, RZ, 0xc0, !PT ;  /* 0x000000a805a87212 */ /* 0x000fe200078ec0ff */
[----:B------:R-:W-:Y:S01]  /*f320*/  FMUL.FTZ R5, R2, R161 ;  /* 0x000000a102057220 */ /* 0x000fe20000410000 */
[----:B------:R-:W-:Y:S01]  /*f330*/  LOP3.LUT R169, R4, R169, RZ, 0xc0, !PT ;  /* 0x000000a904a97212 */ /* 0x000fe200078ec0ff */
[----:B------:R-:W-:Y:S01]  /*f340*/  FMUL.FTZ R4, R2, R160 ;  /* 0x000000a002047220 */ /* 0x000fe20000410000 */
[C---:B--2---:R-:W-:Y:S01]  /*f350*/  FMUL.FTZ R6, R0.reuse, R162 ;  /* 0x000000a200067220 */ /* 0x044fe20000410000 */
[C---:B------:R-:W-:Y:S01]  /*f360*/  FMUL.FTZ R7, R0.reuse, R163 ;  /* 0x000000a300077220 */ /* 0x040fe20000410000 */
[C---:B------:R-:W-:Y:S01]  /*f370*/  FMUL.FTZ R10, R0.reuse, R158 ;  /* 0x0000009e000a7220 */ /* 0x040fe20000410000 */
[----:B------:R-:W2:Y:S01]  /*f380*/  LDSM.16.MT88.4 R160, [R192] ;  /* 0x00000000c0a0783b */ /* 0x000ea20000004200 */
[----:B------:R-:W-:Y:S01]  /*f390*/  FMUL.FTZ R11, R0, R159 ;  /* 0x0000009f000b7220 */ /* 0x000fe20000410000 */
[----:B------:R-:W-:Y:S01]  /*f3a0*/  IADD3 R195, PT, PT, R195, R192, RZ ;  /* 0x000000c0c3c37210 */ /* 0x000fe20007ffe0ff */
[----:B------:R-:W-:Y:S01]  /*f3b0*/  FMUL.FTZ R17, R2, R153 ;  /* 0x0000009902117220 */ /* 0x000fe20000410000 */
        /* <DEDUP_REMOVED lines=13> */
[C---:B------:R-:W-:Y:S01]  /*f490*/  FMUL.FTZ R47, R0.reuse, R47 ;  /* 0x0000002f002f7220 */ /* 0x040fe20000410000 */
[C---:B---3--:R-:W-:Y:S04]  /*f4a0*/  HMMA.16816.F32 R36, R168.reuse, R176, R36 ;  /* 0x000000b0a824723c */ /* 0x048fe80000001824 */
        /* <DEDUP_REMOVED lines=16> */
[C---:B--2---:R-:W-:Y:S01]  /*f5b0*/  HMMA.16816.F32 R44, R168.reuse, R160, R44 ;  /* 0x000000a0a82c723c */ /* 0x044fe2000000182c */
        /* <DEDUP_REMOVED lines=118> */
[----:B---3--:R-:W-:Y:S01]  /*fd20*/  F2FP.F16.F32.PACK_AB R150, R234, R233 ;  /* 0x000000e9ea96723e */ /* 0x008fe200000000ff */
[----:B------:R-:W-:Y:S01]  /*fd30*/  FFMA.FTZ R202, R2, R226, R202 ;  /* 0x000000e202ca7223 */ /* 0x000fe200000100ca */
[----:B-----5:R-:W-:Y:S01]  /*fd40*/  F2FP.F16.F32.PACK_AB R151, R236, R235 ;  /* 0x000000ebec97723e */ /* 0x020fe200000000ff */
[----:B------:R-:W-:Y:S01]  /*fd50*/  FFMA.FTZ R227, R0, R219, R227 ;  /* 0x000000db00e37223 */ /* 0x000fe200000100e3 */
[----:B------:R-:W-:Y:S01]  /*fd60*/  MOV R0, R164 ;  /* 0x000000a400007202 */ /* 0x000fe20000000f00 */
        /* <DEDUP_REMOVED lines=11> */
[----:B------:R-:W-:Y:S01]  /*fe20*/  MOV R16, R160 ;  /* 0x000000a000107202 */ /* 0x000fe20000000f00 */
[----:B------:R-:W-:Y:S01]  /*fe30*/  FADD.FTZ R200, R199, R200 ;  /* 0x000000c8c7c87221 */ /* 0x000fe20000010000 */
[----:B------:R-:W-:Y:S01]  /*fe40*/  PRMT R176, R160, 0x7771, RZ ;  /* 0x00007771a0b07816 */ /* 0x000fe200000000ff */
[C---:B------:R-:W-:Y:S01]  /*fe50*/  HMMA.16816.F32 R128, R168.reuse, R158, R128 ;  /* 0x0000009ea880723c */ /* 0x040fe20000001880 */
[----:B------:R-:W1:Y:S02]  /*fe60*/  LDSM.16.MT88.4 R156, [R192+0x6000] ;  /* 0x00600000c09c783b */ /* 0x000e640000004200 */
[----:B------:R-:W-:Y:S02]  /*fe70*/  SHF.R.U32.HI R185, RZ, 0x18, R180 ;  /* 0x00000018ffb97819 */ /* 0x000fe400000116b4 */
[----:B------:R-:W-:Y:S03]  /*fe80*/  LOP3.LUT R184, R180, 0xffff, RZ, 0xc0, !PT ;  /* 0x0000ffffb4b87812 */ /* 0x000fe600078ec0ff */
[C---:B----4-:R-:W-:Y:S03]  /*fe90*/  HMMA.16816.F32 R132, R168.reuse, R172, R132 ;  /* 0x000000aca884723c */ /* 0x050fe60000001884 */
        /* <DEDUP_REMOVED lines=195> */
[--C-:B------:R-:W-:Y:S01]  /*10ad0*/  FFMA.FTZ R176, R29, UR4, -R232.reuse ;  /* 0x000000041db07c23 */ /* 0x100fe200080108e8 */
        /* <DEDUP_REMOVED lines=51> */
[----:B------:R-:W-:Y:S01]  /*10e10*/  FADD.FTZ R226, R232, R177 ;  /* 0x000000b1e8e27221 */ /* 0x000fe20000010000 */
        /* <DEDUP_REMOVED lines=63> */
.L_x_850:
[----:B------:R-:W1:Y:S01]  /*11210*/  SHFL.BFLY PT, R8, R226, 0x2, 0x1f ;  /* 0x0c401f00e2087f89 */ /* 0x000e6200000e0000 */
[----:B------:R-:W2:Y:S01]  /*11220*/  LDCU UR4, c[0x0][0x4fc] ;  /* 0x00009f80ff0477ac */ /* 0x000ea20008000800 */
[C---:B------:R-:W-:Y:S02]  /*11230*/  SHF.L.U32 R9, R165.reuse, 0x4, RZ ;  /* 0x00000004a5097819 */ /* 0x040fe400000006ff */
[----:B------:R-:W3:Y:S01]  /*11240*/  SHFL.BFLY PT, R0, R219, 0x2, 0x1f ;  /* 0x0c401f00db007f89 */ /* 0x000ee200000e0000 */
[----:B------:R-:W-:Y:S01]  /*11250*/  SHF.L.U32 R4, R165, 0x1, RZ ;  /* 0x00000001a5047819 */ /* 0x000fe200000006ff */
[----:B------:R-:W-:Y:S01]  /*11260*/  UISETP.NE.AND UP3, UPT, UR14, -0x1, UPT ;  /* 0xffffffff0e00788c */ /* 0x000fe2000bf65270 */
[----:B------:R-:W-:Y:S01]  /*11270*/  LOP3.LUT R9, R9, 0x1c0, RZ, 0xc0, !PT ;  /* 0x000001c009097812 */ /* 0x000fe200078ec0ff */
[----:B------:R-:W4:Y:S01]  /*11280*/  LDCU.U8 UR11, c[0x0][0x549] ;  /* 0x0000a920ff0b77ac */ /* 0x000f220008000000 */
[----:B------:R-:W-:Y:S02]  /*11290*/  LOP3.LUT R2, R4, 0x6, RZ, 0xc0, !PT ;  /* 0x0000000604027812 */ /* 0x000fe400078ec0ff */
[----:B------:R-:W-:Y:S01]  /*112a0*/  LOP3.LUT R9, R9, 0x38, R4, 0xf8, !PT ;  /* 0x0000003809097812 */ /* 0x000fe200078ef804 */
[----:B------:R-:W5:Y:S01]  /*112b0*/  LDCU.U8 UR10, c[0x0][0x548] ;  /* 0x0000a900ff0a77ac */ /* 0x000f620008000000 */
[----:B------:R-:W-:-:S02]  /*112c0*/  LOP3.LUT P1, RZ, R165, 0x10, RZ, 0xc0, !PT ;  /* 0x00000010a5ff7812 */ /* 0x000fc4000782c0ff */
[C---:B------:R-:W-:Y:S01]  /*112d0*/  LOP3.LUT P2, RZ, R165.reuse, 0x8, RZ, 0xc0, !PT ;  /* 0x00000008a5ff7812 */ /* 0x040fe2000784c0ff */
[----:B------:R-:W-:Y:S01]  /*112e0*/  UISETP.NE.AND UP2, UPT, UR14, -0x1, UPT ;  /* 0xffffffff0e00788c */ /* 0x000fe2000bf45270 */
[----:B------:R-:W-:Y:S01]  /*112f0*/  LOP3.LUT P0, RZ, R165, 0x4, RZ, 0xc0, !PT ;  /* 0x00000004a5ff7812 */ /* 0x000fe2000780c0ff */
[----:B------:R-:W2:Y:S01]  /*11300*/  @!UP3 LDCU.64 UR8, c[0x0][0x400] ;  /* 0x00008000ff08b7ac */ /* 0x000ea20008000a00 */
[----:B------:R-:W-:Y:S01]  /*11310*/  SEL R212, R212, 0xffffffe0, !P2 ;  /* 0xffffffe0d4d47807 */ /* 0x000fe20005000000 */
[----:B------:R-:W2:Y:S01]  /*11320*/  @UP3 LDCU.64 UR6, c[0x0][0x408] ;  /* 0x00008100ff0637ac */ /* 0x000ea20008000a00 */
[----:B-1----:R-:W-:Y:S01]  /*11330*/  FADD.FTZ R8, R8, R226 ;  /* 0x000000e208087221 */ /* 0x002fe20000010000 */
[----:B----4-:R-:W-:Y:S01]  /*11340*/  UISETP.NE.AND UP1, UPT, UR11, URZ, UPT ;  /* 0x000000ff0b00728c */ /* 0x010fe2000bf25270 */
[----:B---3--:R-:W-:Y:S01]  /*11350*/  FADD.FTZ R219, R0, R219 ;  /* 0x000000db00db7221 */ /* 0x008fe20000010000 */
[----:B------:R-:W1:Y:S02]  /*11360*/  LDCU UR11, c[0x0][0x434] ;  /* 0x00008680ff0b77ac */ /* 0x000e640008000800 */
[----:B------:R-:W3:Y:S01]  /*11370*/  SHFL.BFLY PT, R0, R8, 0x1, 0x1f ;  /* 0x0c201f0008007f89 */ /* 0x000ee200000e0000 */
[----:B-----5:R-:W-:-:S03]  /*11380*/  UISETP.NE.AND UP0, UPT, UR10, URZ, !UP1 ;  /* 0x000000ff0a00728c */ /* 0x020fc6000cf05270 */
[----:B------:R-:W4:Y:S01]  /*11390*/  SHFL.BFLY PT, R7, R219, 0x1, 0x1f ;  /* 0x0c201f00db077f89 */ /* 0x000f2200000e0000 */
[----:B--2---:R-:W-:Y:S02]  /*113a0*/  @UP3 UIMAD.WIDE.U32 UR16, UR14, UR6, URZ ;  /* 0x000000060e1032a5 */ /* 0x004fe4000f8e00ff */
[----:B------:R-:W1:Y:S01]  /*113b0*/  @UP1 LDCU UR6, c[0x0][0x430] ;  /* 0x00008600ff0617ac */ /* 0x000e620008000800 */
[----:B---3--:R-:W-:Y:S01]  /*113c0*/  FADD.FTZ R8, R8, R0 ;  /* 0x0000000008087221 */ /* 0x008fe20000010000 */
[----:B------:R-:W-:Y:S01]  /*113d0*/  SHF.L.U32 R0, R165, 0x5, RZ ;  /* 0x00000005a5007819 */ /* 0x000fe200000006ff */
[----:B----4-:R-:W-:Y:S02]  /*113e0*/  FADD.FTZ R7, R219, R7 ;  /* 0x00000007db077221 */ /* 0x010fe40000010000 */
[----:B------:R-:W2:Y:S01]  /*113f0*/  MUFU.RCP R6, R8 ;  /* 0x0000000800067308 */ /* 0x000ea20000001000 */
[----:B------:R-:W-:Y:S02]  /*11400*/  FSETP.NE.FTZ.AND P4, PT, R8, RZ, PT ;  /* 0x000000ff0800720b */ /* 0x000fe40003f95000 */
[----:B------:R-:W-:-:S02]  /*11410*/  LOP3.LUT R0, R2, 0x7c00, R0, 0xf8, !PT ;  /* 0x00007c0002007812 */ /* 0x000fc400078ef800 */
[----:B------:R-:W-:Y:S02]  /*11420*/  FSETP.NE.FTZ.AND P3, PT, R7, RZ, PT ;  /* 0x000000ff0700720b */ /* 0x000fe40003f75000 */
[----:B------:R-:W-:Y:S01]  /*11430*/  LOP3.LUT R0, R0, R9, RZ, 0xfc, !PT ;  /* 0x0000000900007212 */ /* 0x000fe200078efcff */
[----:B------:R-:W3:Y:S01]  /*11440*/  MUFU.RCP R5, R7 ;  /* 0x0000000700057308 */ /* 0x000ee20000001000 */
[----:B------:R-:W-:Y:S02]  /*11450*/  MOV R2, 0x10 ;  /* 0x0000001000027802 */ /* 0x000fe40000000f00 */
[----:B------:R-:W-:Y:S02]  /*11460*/  LEA R0, R0, UR5, 0x1 ;  /* 0x0000000500007c11 */ /* 0x000fe4000f8e08ff */
[----:B------:R-:W-:Y:S02]  /*11470*/  SEL R2, R2, 0xfffffff0, !P0 ;  /* 0xfffffff002027807 */ /* 0x000fe40004000000 */
[----:B------:R-:W-:-:S02]  /*11480*/  IADD3 R10, PT, PT, R0, 0x40, RZ ;  /* 0x00000040000a7810 */ /* 0x000fc40007ffe0ff */
[----:B--2---:R-:W-:Y:S02]  /*11490*/  FSEL R6, R6, 1, P4 ;  /* 0x3f80000006067808 */ /* 0x004fe40002000000 */
[C---:B------:R-:W-:Y:S02]  /*114a0*/  IADD3 R9, PT, PT, R0.reuse, R212, RZ ;  /* 0x000000d400097210 */ /* 0x040fe40007ffe0ff */
[----:B------:R-:W-:Y:S01]  /*114b0*/  @P1 IADD3 R10, PT, PT, R0, -0x40, RZ ;  /* 0xffffffc0000a1810 */ /* 0x000fe20007ffe0ff */
[----:B------:R-:W-:Y:S01]  /*114c0*/  FMUL.FTZ R6, R6, UR4 ;  /* 0x0000000406067c20 */ /* 0x000fe20008410000 */
[----:B------:R-:W-:Y:S02]  /*114d0*/  IADD3 R4, PT, PT, R0, R2, RZ ;  /* 0x0000000200047210 */ /* 0x000fe40007ffe0ff */
[----:B---3--:R-:W-:Y:S01]  /*114e0*/  FSEL R5, R5, 1, P3 ;  /* 0x3f80000005057808 */ /* 0x008fe20001800000 */
[C---:B------:R-:W-:Y:S01]  /*114f0*/  FMUL.FTZ R160, R6.reuse, R160 ;  /* 0x000000a006a07220 */ /* 0x040fe20000410000 */
[C---:B------:R-:W-:Y:S01]  /*11500*/  FMUL.FTZ R161, R6.reuse, R161 ;  /* 0x000000a106a17220 */ /* 0x040fe20000410000 */
[C---:B------:R-:W-:Y:S01]  /*11510*/  FMUL.FTZ R156, R6.reuse, R156 ;  /* 0x0000009c069c7220 */ /* 0x040fe20000410000 */
[C---:B------:R-:W-:Y:S01]  /*11520*/  FMUL.FTZ R157, R6.reuse, R157 ;  /* 0x0000009d069d7220 */ /* 0x040fe20000410000 */
[----:B------:R-:W-:Y:S01]  /*11530*/  FMUL.FTZ R5, R5, UR4 ;  /* 0x0000000405057c20 */ /* 0x000fe20008410000 */
[----:B------:R-:W2:Y:S01]  /*11540*/  S2UR UR4, SR_CTAID.Y ;  /* 0x00000000000479c3 */ /* 0x000ea20000002600 */
        /* <DEDUP_REMOVED lines=21> */
[C---:B------:R-:W-:Y:S01]  /*116a0*/  FMUL.FTZ R52, R6.reuse, R52 ;  /* 0x0000003406347220 */ /* 0x040fe20000410000 */
[----:B------:R-:W-:Y:S01]  /*116b0*/  F2FP.F16.F32.PACK_AB R162, R163, R162 ;  /* 0x000000a2a3a2723e */ /* 0x000fe200000000ff */
        /* <DEDUP_REMOVED lines=21> */
[----:B------:R-:W-:Y:S01]  /*11810*/  IADD3 R212, PT, PT, R212, R10, RZ ;  /* 0x0000000ad4d47210 */ /* 0x000fe20007ffe0ff */
        /* <DEDUP_REMOVED lines=13> */
[C---:B------:R-:W-:Y:S01]  /*118f0*/  FMUL.FTZ R73, R6.reuse, R73 ;  /* 0x0000004906497220 */ /* 0x040fe20000410000 */
[C---:B------:R-:W-:Y:S01]  /*11900*/  FMUL.FTZ R74, R5.reuse, R74 ;  /* 0x0000004a054a7220 */ /* 0x040fe20000410000 */
[----:B------:R-:W-:Y:S01]  /*11910*/  FMUL.FTZ R75, R5, R75 ;  /* 0x0000004b054b7220 */ /* 0x000fe20000410000 */
[----:B------:R-:W-:Y:S01]  /*11920*/  F2FP.F16.F32.PACK_AB R52, R53, R52 ;  /* 0x000000343534723e */ /* 0x000fe200000000ff */
[----:B------:R-:W-:Y:S01]  /*11930*/  STS [R4], R156 ;  /* 0x0000009c04007388 */ /* 0x000fe20000000800 */
[----:B------:R-:W-:Y:S01]  /*11940*/  F2FP.F16.F32.PACK_AB R54, R55, R54 ;  /* 0x000000363736723e */ /* 0x000fe200000000ff */
[C---:B------:R-:W-:Y:S01]  /*11950*/  FMUL.FTZ R76, R6.reuse, R76 ;  /* 0x0000004c064c7220 */ /* 0x040fe20000410000 */
[C---:B------:R-:W-:Y:S01]  /*11960*/  FMUL.FTZ R77, R6.reuse, R77 ;  /* 0x0000004d064d7220 */ /* 0x040fe20000410000 */
        /* <DEDUP_REMOVED lines=53> */
[----:B------:R-:W-:Y:S01]  /*11cc0*/  STS [R0+0x4000], R60 ;  /* 0x0040003c00007388 */ /* 0x000fe20000000800 */
        /* <DEDUP_REMOVED lines=17> */
[----:B--2---:R-:W-:Y:S01]  /*11de0*/  @!UP3 UIMAD.WIDE.U32 UR12, UR4, UR8, URZ ;  /* 0x00000008040cb2a5 */ /* 0x004fe2000f8e00ff */
[C---:B------:R-:W-:Y:S01]  /*11df0*/  FMUL.FTZ R112, R6.reuse, R112 ;  /* 0x0000007006707220 */ /* 0x040fe20000410000 */
[----:B------:R-:W-:Y:S01]  /*11e00*/  STS [R9+0x4400], R70 ;  /* 0x0044004609007388 */ /* 0x000fe20000000800 */
[C---:B------:R-:W-:Y:S01]  /*11e10*/  FMUL.FTZ R113, R6.reuse, R113 ;  /* 0x0000007106717220 */ /* 0x040fe20000410000 */
[C---:B------:R-:W-:Y:S01]  /*11e20*/  FMUL.FTZ R114, R5.reuse, R114 ;  /* 0x0000007205727220 */ /* 0x040fe20000410000 */
[----:B------:R-:W-:Y:S01]  /*11e30*/  FMUL.FTZ R115, R5, R115 ;  /* 0x0000007305737220 */ /* 0x000fe20000410000 */
[----:B------:R-:W-:Y:S01]  /*11e40*/  F2FP.F16.F32.PACK_AB R92, R93, R92 ;  /* 0x0000005c5d5c723e */ /* 0x000fe200000000ff */
[----:B------:R-:W-:Y:S01]  /*11e50*/  STS [R11+0x4000], R72 ;  /* 0x004000480b007388 */ /* 0x000fe20000000800 */
[----:B------:R-:W-:Y:S01]  /*11e60*/  F2FP.F16.F32.PACK_AB R94, R95, R94 ;  /* 0x0000005e5f5e723e */ /* 0x000fe200000000ff */
[----:B------:R-:W1:Y:S01]  /*11e70*/  LDCU UR8, c[0x0][0x434] ;  /* 0x00008680ff0877ac */ /* 0x000e620008000800 */
        /* <DEDUP_REMOVED lines=72> */
[----:B-1----:R-:W-:Y:S01]  /*12300*/  @UP1 UIMAD UR11, UR6, UR8, URZ ;  /* 0x00000008060b12a4 */ /* 0x002fe2000f8e02ff */
        /* <DEDUP_REMOVED lines=20> */
[----:B------:R-:W-:Y:S01]  /*12450*/  @!UP3 UIMAD UR9, UR4, UR9, UR13 ;  /* 0x000000090409b2a4 */ /* 0x000fe2000f8e020d */
[----:B------:R-:W-:Y:S01]  /*12460*/  STS [R2+0x8000], R120 ;  /* 0x0080007802007388 */ /* 0x000fe20000000800 */
[----:B------:R-:W-:Y:S01]  /*12470*/  @UP3 UIMAD UR9, UR14, UR7, UR17 ;  /* 0x000000070e0932a4 */ /* 0x000fe2000f8e0211 */
[----:B------:R-:W-:Y:S01]  /*12480*/  F2FP.F16.F32.PACK_AB R6, R6, R144 ;  /* 0x000000900606723e */ /* 0x000fe200000000ff */
[----:B------:R-:W-:Y:S01]  /*12490*/  @!UP2 UIMAD UR14, UR4, UR8, URZ ;  /* 0x00000008040ea2a4 */ /* 0x000fe2000f8e02ff */
[----:B------:R-:W-:Y:S01]  /*124a0*/  STS [R2+0x8400], R122 ;  /* 0x0084007a02007388 */ /* 0x000fe20000000800 */
[----:B------:R-:W-:Y:S01]  /*124b0*/  F2FP.F16.F32.PACK_AB R5, R5, R146 ;  /* 0x000000920505723e */ /* 0x000fe200000000ff */
[----:B------:R-:W2:Y:S02]  /*124c0*/  @UP1 LDCU UR13, c[0x0][0x430] ;  /* 0x00008600ff0d17ac */ /* 0x000ea40008000800 */
[----:B------:R-:W-:Y:S01]  /*124d0*/  STS [R0+0xc000], R124 ;  /* 0x00c0007c00007388 */ /* 0x000fe20000000800 */
[----:B------:R-:W-:Y:S01]  /*124e0*/  @UP1 UMOV UR7, 0x1 ;  /* 0x0000000100071882 */ /* 0x000fe20000000000 */
[----:B------:R-:W-:-:S02]  /*124f0*/  @UP3 UMOV UR12, UR16 ;  /* 0x00000010000c3c82 */ /* 0x000fc40008000000 */
[----:B------:R3:W-:Y:S01]  /*12500*/  STS [R0+0xc400], R126 ;  /* 0x00c4007e00007388 */ /* 0x0007e20000000800 */
[----:B------:R-:W-:-:S03]  /*12510*/  USHF.R.S32.HI UR15, URZ, 0x1f, UR14 ;  /* 0x0000001fff0f7899 */ /* 0x000fc6000801140e */
[----:B------:R4:W-:Y:S04]  /*12520*/  STS [R4+0xc000], R128 ;  /* 0x00c0008004007388 */ /* 0x0009e80000000800 */
[----:B------:R4:W-:Y:S04]  /*12530*/  STS [R4+0xc400], R130 ;  /* 0x00c4008204007388 */ /* 0x0009e80000000800 */
[----:B------:R4:W-:Y:S04]  /*12540*/  STS [R9+0xc000], R132 ;  /* 0x00c0008409007388 */ /* 0x0009e80000000800 */
[----:B------:R4:W-:Y:S04]  /*12550*/  STS [R9+0xc400], R134 ;  /* 0x00c4008609007388 */ /* 0x0009e80000000800 */
[----:B------:R4:W-:Y:S04]  /*12560*/  STS [R11+0xc000], R136 ;  /* 0x00c000880b007388 */ /* 0x0009e80000000800 */
[----:B------:R4:W-:Y:S01]  /*12570*/  STS [R11+0xc400], R138 ;  /* 0x00c4008a0b007388 */ /* 0x0009e20000000800 */
[----:B---3--:R-:W-:-:S03]  /*12580*/  LOP3.LUT R0, R198, 0x1f8, RZ, 0xc0, !PT ;  /* 0x000001f8c6007812 */ /* 0x008fc600078ec0ff */
        /* <DEDUP_REMOVED lines=8> */
[----:B-12---:R-:W-:Y:S05]  /*12610*/  BRA.U UP1, `(.L_x_854) ;  /* 0x0000000101207547 */ /* 0x006fea000b800000 */
        /* <DEDUP_REMOVED lines=8> */
.L_x_854:
[----:B------:R1:W-:Y:S01]  /*126a0*/  STS [R2+0xc000], R6 ;  /* 0x00c0000602007388 */ /* 0x0003e20000000800 */
[----:B------:R-:W-:Y:S01]  /*126b0*/  LEA R0, R0, UR5, 0x1 ;  /* 0x0000000500007c11 */ /* 0x000fe2000f8e08ff */
[----:B------:R-:W2:Y:S01]  /*126c0*/  S2UR UR8, SR_CTAID.X ;  /* 0x00000000000879c3 */ /* 0x000ea20000002500 */
[----:B------:R-:W-:Y:S01]  /*126d0*/  UIMAD UR11, UR6, UR11, URZ ;  /* 0x0000000b060b72a4 */ /* 0x000fe2000f8e02ff */
[----:B------:R3:W-:Y:S01]  /*126e0*/  STS [R2+0xc400], R5 ;  /* 0x00c4000502007388 */ /* 0x0007e20000000800 */
[----:B------:R-:W-:Y:S01]  /*126f0*/  LOP3.LUT P0, RZ, R165, 0x3, RZ, 0xc0, !PT ;  /* 0x00000003a5ff7812 */ /* 0x000fe2000780c0ff */
[----:B------:R-:W-:Y:S01]  /*12700*/  USEL UR14, UR14, URZ, UP0 ;  /* 0x000000ff0e0e7287 */ /* 0x000fe20008000000 */
[----:B------:R-:W-:-:S03]  /*12710*/  LOP3.LUT R167, R167, 0x70, RZ, 0xc0, !PT ;  /* 0x00000070a7a77812 */ /* 0x000fc600078ec0ff */
[----:B------:R-:W-:Y:S01]  /*12720*/  BAR.SYNC.DEFER_BLOCKING 0x0 ;  /* 0x0000000000007b1d */ /* 0x000fe20000010000 */
[----:B------:R-:W-:Y:S01]  /*12730*/  @!UP0 UIMAD UR11, UR4, UR7, UR11 ;  /* 0x00000007040b82a4 */ /* 0x000fe2000f8e020b */
[----:B----4-:R-:W-:Y:S01]  /*12740*/  SHF.R.U32.HI R9, RZ, 0x2, R165 ;  /* 0x00000002ff097819 */ /* 0x010fe200000116a5 */
[----:B------:R-:W-:-:S05]  /*12750*/  USEL UR15, UR15, URZ, UP0 ;  /* 0x000000ff0f0f7287 */ /* 0x000fca0008000000 */
[----:B------:R-:W4:Y:S01]  /*12760*/  @P4 LDC R4, c[0x0][0x458] ;  /* 0x00011600ff044b82 */ /* 0x000f220000000800 */
[----:B------:R-:W-:Y:S01]  /*12770*/  BSSY.RECONVERGENT B0, `(.L_x_855) ;  /* 0x0000024000007945 */ /* 0x000fe20003800200 */
[----:B-1----:R-:W1:Y:S01]  /*12780*/  @P3 MUFU.LG2 R6, R7 ;  /* 0x0000000700063308 */ /* 0x002e620000000c00 */
[----:B--2---:R-:W-:-:S05]  /*12790*/  UIMAD UR5, UR8, UR13, URZ ;  /* 0x0000000d080572a4 */ /* 0x004fca000f8e02ff */
[----:B---3--:R-:W2:Y:S01]  /*127a0*/  @P3 LDC R2, c[0x0][0x458] ;  /* 0x00011600ff023b82 */ /* 0x008ea20000000800 */
[----:B------:R-:W-:Y:S01]  /*127b0*/  USHF.L.U32 UR7, UR5, 0x7, URZ ;  /* 0x0000000705077899 */ /* 0x000fe200080006ff */
[----:B------:R3:W2:Y:S01]  /*127c0*/  LDS.128 R12, [R0+0x3000] ;  /* 0x00300000000c7984 */ /* 0x0006a20000000c00 */
[----:B------:R-:W5:Y:S01]  /*127d0*/  @P4 MUFU.LG2 R5, R8 ;  /* 0x0000000800054308 */ /* 0x000f620000000c00 */
[----:B------:R-:W-:Y:S02]  /*127e0*/  USHF.R.S32.HI UR5, URZ, 0x1f, UR11 ;  /* 0x0000001fff057899 */ /* 0x000fe4000801140b */
[----:B------:R-:W-:Y:S02]  /*127f0*/  USHF.R.S32.HI UR4, URZ, 0x1f, UR7 ;  /* 0x0000001fff047899 */ /* 0x000fe40008011407 */
[----:B------:R-:W-:Y:S01]  /*12800*/  UIADD3 UR14, UP1, UP0, UR7, UR14, UR11 ;  /* 0x0000000e070e7290 */ /* 0x000fe2000f83e00b */
[----:B-1----:R-:W-:-:S03]  /*12810*/  @P3 FMUL.FTZ R10, R6, 0.69314718246459960938 ;  /* 0x3f317218060a3820 */ /* 0x002fc60000410000 */
[----:B------:R-:W-:Y:S01]  /*12820*/  UIADD3.X UR4, UPT, UPT, UR4, UR15, UR5, UP1, UP0 ;  /* 0x0000000f04047290 */ /* 0x000fe20008fe0405 */
[----:B------:R-:W-:Y:S02]  /*12830*/  MOV R7, 0x7f800000 ;  /* 0x7f80000000077802 */ /* 0x000fe40000000f00 */
[----:B------:R-:W-:Y:S01]  /*12840*/  LOP3.LUT R6, R167, 0x7, R9, 0xf8, !PT ;  /* 0x00000007a7067812 */ /* 0x000fe200078ef809 */
[----:B-----5:R-:W-:Y:S01]  /*12850*/  @P4 FMUL.FTZ R5, R5, 0.69314718246459960938 ;  /* 0x3f31721805054820 */ /* 0x020fe20000410000 */
[----:B------:R-:W-:Y:S02]  /*12860*/  IMAD.MOV.U32 R8, RZ, RZ, 0x7f800000 ;  /* 0x7f800000ff087424 */ /* 0x000fe400078e00ff */
[----:B--2---:R-:W-:Y:S01]  /*12870*/  @P3 FFMA.FTZ R7, R3, R2, R10 ;  /* 0x0000000203073223 */ /* 0x004fe2000001000a */
[----:B----4-:R-:W-:Y:S01]  /*12880*/  @P4 FFMA.FTZ R8, R164, R4, R5 ;  /* 0x00000004a4084223 */ /* 0x010fe20000010005 */
[----:B---3--:R-:W-:Y:S06]  /*12890*/  @P0 BRA `(.L_x_856) ;  /* 0x0000000000440947 */ /* 0x008fec0003800000 */
        /* <DEDUP_REMOVED lines=17> */
.L_x_856:
[----:B------:R-:W-:Y:S05]  /*129b0*/  BSYNC.RECONVERGENT B0 ;  /* 0x0000000000007941 */ /* 0x000fea0003800200 */
.L_x_855:
[----:B------:R2:W3:Y:S01]  /*129c0*/  LDS.128 R20, [R0] ;  /* 0x0000000000147984 */ /* 0x0004e20000000c00 */
[----:B------:R-:W4:Y:S01]  /*129d0*/  LDCU.64 UR4, c[0x0][0x410] ;  /* 0x00008200ff0477ac */ /* 0x000f220008000a00 */
[----:B------:R-:W-:Y:S01]  /*129e0*/  SHF.R.U32.HI R24, RZ, 0x3, R165 ;  /* 0x00000003ff187819 */ /* 0x000fe200000116a5 */
[----:B------:R-:W-:Y:S01]  /*129f0*/  BSSY.RECONVERGENT B0, `(.L_x_857) ;  /* 0x0000022000007945 */ /* 0x000fe20003800200 */
[----:B------:R2:W2:Y:S01]  /*12a00*/  LDS.128 R16, [R0+0x4000] ;  /* 0x0040000000107984 */ /* 0x0004a20000000c00 */
[----:B------:R-:W-:Y:S02]  /*12a10*/  IADD3 R166, P0, PT, R166, UR12, RZ ;  /* 0x0000000ca6a67c10 */ /* 0x000fe4000ff1e0ff */
[C---:B------:R-:W-:Y:S01]  /*12a20*/  ISETP.GE.AND P3, PT, R24.reuse, UR27, PT ;  /* 0x0000001b18007c0c */ /* 0x040fe2000bf66270 */
[----:B-1----:R1:W1:Y:S01]  /*12a30*/  LDS.128 R8, [R0+0x8000] ;  /* 0x0080000000087984 */ /* 0x0022620000000c00 */
[C---:B------:R-:W-:Y:S01]  /*12a40*/  VIADD R2, R24.reuse, 0x40 ;  /* 0x0000004018027836 */ /* 0x040fe20000000000 */
[----:B------:R-:W-:Y:S01]  /*12a50*/  IADD3.X R167, PT, PT, RZ, UR9, RZ, P0, !PT ;  /* 0x00000009ffa77c10 */ /* 0x000fe200087fe4ff */
[----:B------:R-:W-:Y:S01]  /*12a60*/  UIMAD.WIDE.U32 UR8, UR8, 0x80, URZ ;  /* 0x00000080080878a5 */ /* 0x000fe2000f8e00ff */
[----:B------:R1:W1:Y:S01]  /*12a70*/  LDS.128 R4, [R0+0xc000] ;  /* 0x00c0000000047984 */ /* 0x0002620000000c00 */
[----:B------:R-:W-:Y:S01]  /*12a80*/  VIADD R3, R24, 0x20 ;  /* 0x0000002018037836 */ /* 0x000fe20000000000 */
[----:B------:R-:W-:Y:S01]  /*12a90*/  ISETP.GE.AND P1, PT, R2, UR27, PT ;  /* 0x0000001b02007c0c */ /* 0x000fe2000bf26270 */
[----:B------:R-:W-:-:S02]  /*12aa0*/  VIADD R2, R24, 0x60 ;  /* 0x0000006018027836 */ /* 0x000fc40000000000 */
[----:B------:R-:W-:Y:S01]  /*12ab0*/  LOP3.LUT R24, R24, UR8, RZ, 0xfc, !PT ;  /* 0x0000000818187c12 */ /* 0x000fe2000f8efcff */
[----:B----4-:R-:W-:Y:S01]  /*12ac0*/  IMAD.U32 R26, RZ, RZ, UR4 ;  /* 0x00000004ff1a7e24 */ /* 0x010fe2000f8e00ff */
[----:B------:R-:W-:Y:S02]  /*12ad0*/  MOV R28, UR5 ;  /* 0x00000005001c7c02 */ /* 0x000fe40008000f00 */
[----:B------:R-:W-:Y:S01]  /*12ae0*/  ISETP.GE.AND P2, PT, R3, UR27, PT ;  /* 0x0000001b03007c0c */ /* 0x000fe2000bf46270 */
[----:B------:R-:W-:Y:S01]  /*12af0*/  IMAD.WIDE.U32 R26, R26, UR6, R166 ;  /* 0x000000061a1a7c25 */ /* 0x000fe2000f8e00a6 */
[----:B------:R-:W-:-:S03]  /*12b00*/  ISETP.GE.AND P0, PT, R2, UR27, PT ;  /* 0x0000001b02007c0c */ /* 0x000fc6000bf06270 */
[----:B------:R-:W-:Y:S01]  /*12b10*/  IMAD R29, R28, UR6, R27 ;  /* 0x000000061c1d7c24 */ /* 0x000fe2000f8e021b */
[----:B------:R-:W-:Y:S09]  /*12b20*/  @P3 BRA `(.L_x_858) ;  /* 0x0000000000383947 */ /* 0x000ff20003800000 */
[----:B------:R-:W4:Y:S01]  /*12b30*/  LDCU.64 UR6, c[0x0][0x408] ;  /* 0x00008100ff0677ac */ /* 0x000f220008000a00 */
[----:B------:R-:W-:Y:S01]  /*12b40*/  MOV R28, R26 ;  /* 0x0000001a001c7202 */ /* 0x000fe20000000f00 */
[----:B------:R-:W5:Y:S01]  /*12b50*/  LDCU.64 UR4, c[0x0][0x3f0] ;  /* 0x00007e00ff0477ac */ /* 0x000f620008000a00 */
[----:B----4-:R-:W-:-:S03]  /*12b60*/  UIMAD UR10, UR9, UR6, URZ ;  /* 0x00000006090a72a4 */ /* 0x010fc6000f8e02ff */
[----:B------:R-:W-:-:S03]  /*12b70*/  IMAD.WIDE.U32 R30, R24, UR6, R28 ;  /* 0x00000006181e7c25 */ /* 0x000fc6000f8e001c */
[----:B------:R-:W-:Y:S02]  /*12b80*/  MOV R2, UR10 ;  /* 0x0000000a00027c02 */ /* 0x000fe40008000f00 */
[----:B-----5:R-:W-:-:S03]  /*12b90*/  LEA R32, P3, R30, UR4, 0x1 ;  /* 0x000000041e207c11 */ /* 0x020fc6000f8608ff */
[----:B------:R-:W-:-:S05]  /*12ba0*/  IMAD R2, R24, UR7, R2 ;  /* 0x0000000718027c24 */ /* 0x000fca000f8e0202 */
[----:B------:R-:W-:-:S04]  /*12bb0*/  IADD3 R2, PT, PT, R2, R31, RZ ;  /* 0x0000001f02027210 */ /* 0x000fc80007ffe0ff */
[----:B------:R-:W-:-:S05]  /*12bc0*/  LEA.HI.X R33, R30, UR5, R2, 0x1, P3 ;  /* 0x000000051e217c11 */ /* 0x000fca00098f0c02 */
[----:B---3--:R4:W-:Y:S04]  /*12bd0*/  STG.E.128 desc[UR20][R32.64], R20 ;  /* 0x0000001420007986 */ /* 0x0089e8000c101d14 */
[----:B--2---:R4:W-:Y:S04]  /*12be0*/  STG.E.128 desc[UR20][R32.64+0x80], R16 ;  /* 0x0000801020007986 */ /* 0x0049e8000c101d14 */
[----:B-1----:R4:W-:Y:S04]  /*12bf0*/  STG.E.128 desc[UR20][R32.64+0x100], R8 ;  /* 0x0001000820007986 */ /* 0x0029e8000c101d14 */
[----:B------:R4:W-:Y:S02]  /*12c00*/  STG.E.128 desc[UR20][R32.64+0x180], R4 ;  /* 0x0001800420007986 */ /* 0x0009e4000c101d14 */
.L_x_858:
[----:B------:R-:W-:Y:S05]  /*12c10*/  BSYNC.RECONVERGENT B0 ;  /* 0x0000000000007941 */ /* 0x000fea0003800200 */
.L_x_857:
[----:B---34-:R3:W4:Y:S01]  /*12c20*/  LDS.128 R20, [R0+0x1000] ;  /* 0x0010000000147984 */ /* 0x0187220000000c00 */
[----:B------:R-:W-:Y:S03]  /*12c30*/  BSSY.RECONVERGENT B0, `(.L_x_859) ;  /* 0x0000015000007945 */ /* 0x000fe60003800200 */
[----:B--2---:R3:W2:Y:S04]  /*12c40*/  LDS.128 R16, [R0+0x5000] ;  /* 0x0050000000107984 */ /* 0x0046a80000000c00 */
[----:B-1----:R3:W1:Y:S04]  /*12c50*/  LDS.128 R8, [R0+0x9000] ;  /* 0x0090000000087984 */ /* 0x0026680000000c00 */
[----:B------:R3:W1:Y:S01]  /*12c60*/  LDS.128 R4, [R0+0xd000] ;  /* 0x00d0000000047984 */ /* 0x0006620000000c00 */
[----:B------:R-:W-:Y:S05]  /*12c70*/  @P2 BRA `(.L_x_860) ;  /* 0x0000000000402947 */ /* 0x000fea0003800000 */
[----:B------:R-:W5:Y:S01]  /*12c80*/  LDCU.64 UR6, c[0x0][0x408] ;  /* 0x00008100ff0677ac */ /* 0x000f620008000a00 */
[----:B------:R-:W-:Y:S01]  /*12c90*/  IADD3 R3, P2, PT, R24, 0x20, RZ ;  /* 0x0000002018037810 */ /* 0x000fe20007f5e0ff */
[----:B------:R-:W-:Y:S01]  /*12ca0*/  IMAD.MOV.U32 R30, RZ, RZ, R26 ;  /* 0x000000ffff1e7224 */ /* 0x000fe200078e001a */
[----:B------:R-:W-:Y:S01]  /*12cb0*/  MOV R31, R29 ;  /* 0x0000001d001f7202 */ /* 0x000fe20000000f00 */
[----:B------:R-:W3:Y:S02]  /*12cc0*/  LDCU.64 UR4, c[0x0][0x3f0] ;  /* 0x00007e00ff0477ac */ /* 0x000ee40008000a00 */
[----:B------:R-:W-:-:S04]  /*12cd0*/  IMAD.X R2, RZ, RZ, UR9, P2 ;  /* 0x00000009ff027e24 */ /* 0x000fc800090e06ff */
[----:B-----5:R-:W-:Y:S02]  /*12ce0*/  IMAD R2, R2, UR6, RZ ;  /* 0x0000000602027c24 */ /* 0x020fe4000f8e02ff */
[----:B------:R-:W-:-:S04]  /*12cf0*/  IMAD.WIDE.U32 R30, R3, UR6, R30 ;  /* 0x00000006031e7c25 */ /* 0x000fc8000f8e001e */
[----:B------:R-:W-:Y:S01]  /*12d00*/  IMAD R2, R3, UR7, R2 ;  /* 0x0000000703027c24 */ /* 0x000fe2000f8e0202 */
[----:B---3--:R-:W-:-:S04]  /*12d10*/  LEA R32, P2, R30, UR4, 0x1 ;  /* 0x000000041e207c11 */ /* 0x008fc8000f8408ff */
[----:B------:R-:W-:-:S04]  /*12d20*/  IADD3 R2, PT, PT, R2, R31, RZ ;  /* 0x0000001f02027210 */ /* 0x000fc80007ffe0ff */
[----:B------:R-:W-:-:S05]  /*12d30*/  LEA.HI.X R33, R30, UR5, R2, 0x1, P2 ;  /* 0x000000051e217c11 */ /* 0x000fca00090f0c02 */
[----:B----4-:R3:W-:Y:S04]  /*12d40*/  STG.E.128 desc[UR20][R32.64], R20 ;  /* 0x0000001420007986 */ /* 0x0107e8000c101d14 */
[----:B--2---:R3:W-:Y:S04]  /*12d50*/  STG.E.128 desc[UR20][R32.64+0x80], R16 ;  /* 0x0000801020007986 */ /* 0x0047e8000c101d14 */
[----:B-1----:R3:W-:Y:S04]  /*12d60*/  STG.E.128 desc[UR20][R32.64+0x100], R8 ;  /* 0x0001000820007986 */ /* 0x0027e8000c101d14 */
[----:B------:R3:W-:Y:S02]  /*12d70*/  STG.E.128 desc[UR20][R32.64+0x180], R4 ;  /* 0x0001800420007986 */ /* 0x0007e4000c101d14 */
.L_x_860:
[----:B------:R-:W-:Y:S05]  /*12d80*/  BSYNC.RECONVERGENT B0 ;  /* 0x0000000000007941 */ /* 0x000fea0003800200 */
.L_x_859:
        /* <DEDUP_REMOVED lines=22> */
.L_x_862:
[----:B------:R-:W-:Y:S05]  /*12ef0*/  BSYNC.RECONVERGENT B0 ;  /* 0x0000000000007941 */ /* 0x000fea0003800200 */
.L_x_861:
[----:B-1-3--:R1:W3:Y:S04]  /*12f00*/  LDS.128 R8, [R0+0x7000] ;  /* 0x0070000000087984 */ /* 0x00a2e80000000c00 */
[----:B------:R1:W1:Y:S04]  /*12f10*/  LDS.128 R4, [R0+0xb000] ;  /* 0x00b0000000047984 */ /* 0x0002680000000c00 */
[----:B--2---:R2:W1:Y:S01]  /*12f20*/  LDS.128 R16, [R0+0xf000] ;  /* 0x00f0000000107984 */ /* 0x0044620000000c00 */
[----:B------:R-:W-:Y:S05]  /*12f30*/  @P0 EXIT ;  /* 0x000000000000094d */ /* 0x000fea0003800000 */
[----:B------:R-:W5:Y:S01]  /*12f40*/  LDCU.64 UR6, c[0x0][0x408] ;  /* 0x00008100ff0677ac */ /* 0x000f620008000a00 */
[----:B------:R-:W-:Y:S01]  /*12f50*/  IADD3 R24, P0, PT, R24, 0x60, RZ ;  /* 0x0000006018187810 */ /* 0x000fe20007f1e0ff */
[----:B------:R-:W-:Y:S01]  /*12f60*/  IMAD.MOV.U32 R2, RZ, RZ, R26 ;  /* 0x000000ffff027224 */ /* 0x000fe200078e001a */
[----:B------:R-:W-:Y:S01]  /*12f70*/  MOV R3, R29 ;  /* 0x0000001d00037202 */ /* 0x000fe20000000f00 */
[----:B------:R-:W4:Y:S02]  /*12f80*/  LDCU.64 UR4, c[0x0][0x3f0] ;  /* 0x00007e00ff0477ac */ /* 0x000f240008000a00 */
[----:B-12---:R-:W-:-:S04]  /*12f90*/  IMAD.X R0, RZ, RZ, UR9, P0 ;  /* 0x00000009ff007e24 */ /* 0x006fc800080e06ff */
[----:B-----5:R-:W-:Y:S02]  /*12fa0*/  IMAD R0, R0, UR6, RZ ;  /* 0x0000000600007c24 */ /* 0x020fe4000f8e02ff */
[----:B------:R-:W-:-:S04]  /*12fb0*/  IMAD.WIDE.U32 R2, R24, UR6, R2 ;  /* 0x0000000618027c25 */ /* 0x000fc8000f8e0002 */
[----:B------:R-:W-:Y:S01]  /*12fc0*/  IMAD R0, R24, UR7, R0 ;  /* 0x0000000718007c24 */ /* 0x000fe2000f8e0200 */
[----:B----4-:R-:W-:-:S04]  /*12fd0*/  LEA R20, P0, R2, UR4, 0x1 ;  /* 0x0000000402147c11 */ /* 0x010fc8000f8008ff */
[----:B------:R-:W-:-:S04]  /*12fe0*/  IADD3 R0, PT, PT, R0, R3, RZ ;  /* 0x0000000300007210 */ /* 0x000fc80007ffe0ff */
[----:B------:R-:W-:-:S05]  /*12ff0*/  LEA.HI.X R21, R2, UR5, R0, 0x1, P0 ;  /* 0x0000000502157c11 */ /* 0x000fca00080f0c00 */
[----:B------:R-:W-:Y:S04]  /*13000*/  STG.E.128 desc[UR20][R20.64], R12 ;  /* 0x0000000c14007986 */ /* 0x000fe8000c101d14 */
[----:B---3--:R-:W-:Y:S04]  /*13010*/  STG.E.128 desc[UR20][R20.64+0x80], R8 ;  /* 0x0000800814007986 */ /* 0x008fe8000c101d14 */
[----:B------:R-:W-:Y:S04]  /*13020*/  STG.E.128 desc[UR20][R20.64+0x100], R4 ;  /* 0x0001000414007986 */ /* 0x000fe8000c101d14 */
[----:B------:R-:W-:Y:S01]  /*13030*/  STG.E.128 desc[UR20][R20.64+0x180], R16 ;  /* 0x0001801014007986 */ /* 0x000fe2000c101d14 */
[----:B------:R-:W-:Y:S05]  /*13040*/  EXIT ;  /* 0x000000000000794d */ /* 0x000fea0003800000 */
.L_x_863:
        /* <DEDUP_REMOVED lines=11> */
.L_x_1198:


//--------------------- .text._ZN5flash16flash_fwd_kernelI23Flash_fwd_kernel_traitsILi256ELi128ELi64ELi8ELb0ELb0EN7cutlass6half_tE19Flash_kernel_traitsILi256ELi128ELi64ELi8ES3_EELb0ELb1ELb0ELb0ELb0ELb1ELb1ELb0EEEvNS_16Flash_fwd_paramsE --------------------------
	.section	.text._ZN5flash16flash_fwd_kernelI23Flash_fwd_kernel_traitsILi256ELi128ELi64ELi8ELb0ELb0EN7cutlass6half_tE19Flash_kernel_traitsILi256ELi128ELi64ELi8ES3_EELb0ELb1ELb0ELb0ELb0ELb1ELb1ELb0EEEvNS_16Flash_fwd_paramsE,"ax",@progbits
	.align	128
        .global         _ZN5flash16flash_fwd_kernelI23Flash_fwd_kernel_traitsILi256ELi128ELi64ELi8ELb0ELb0EN7cutlass6half_tE19Flash_kernel_traitsILi256ELi128ELi64ELi8ES3_EELb0ELb1ELb0ELb0ELb0ELb1ELb1ELb0EEEvNS_16Flash_fwd_paramsE
        .type           _ZN5flash16flash_fwd_kernelI23Flash_fwd_kernel_traitsILi256ELi128ELi64ELi8ELb0ELb0EN7cutlass6half_tE19Flash_kernel_traitsILi256ELi128ELi64ELi8ES3_EELb0ELb1ELb0ELb0ELb0ELb1ELb1ELb0EEEvNS_16Flash_fwd_paramsE,@function
        .size           _ZN5flash16flash_fwd_kernelI23Flash_fwd_kernel_traitsILi256ELi128ELi64ELi8ELb0ELb0EN7cutlass6half_tE19Flash_kernel_traitsILi256ELi128ELi64ELi8ES3_EELb0ELb1ELb0ELb0ELb0ELb1ELb1ELb0EEEvNS_16Flash_fwd_paramsE,(.L_x_1199 - _ZN5flash16flash_fwd_kernelI23Flash_fwd_kernel_traitsILi256ELi128ELi64ELi8ELb0ELb0EN7cutlass6half_tE19Flash_kernel_traitsILi256ELi128ELi64ELi8ES3_EELb0ELb1ELb0ELb0ELb0ELb1ELb1ELb0EEEvNS_16Flash_fwd_paramsE)
        .other          _ZN5flash16flash_fwd_kernelI23Flash_fwd_kernel_traitsILi256ELi128ELi64ELi8ELb0ELb0EN7cutlass6half_tE19Flash_kernel_traitsILi256ELi128ELi64ELi8ES3_EELb0ELb1ELb0ELb0ELb0ELb1ELb1ELb0EEEvNS_16Flash_fwd_paramsE,@"STO_CUDA_ENTRY STV_DEFAULT"
_ZN5flash16flash_fwd_kernelI23Flash_fwd_kernel_traitsILi256ELi128ELi64ELi8ELb0ELb0EN7cutlass6half_tE19Flash_kernel_traitsILi256ELi128ELi64ELi8ES3_EELb0ELb1ELb0ELb0ELb0ELb1ELb1ELb0EEEvNS_16Flash_fwd_paramsE:
.text._ZN5flash16flash_fwd_kernelI23Flash_fwd_kernel_traitsILi256ELi128ELi64ELi8ELb0ELb0EN7cutlass6half_tE19Flash_kernel_traitsILi256ELi128ELi64ELi8ES3_EELb0ELb1ELb0ELb0ELb0ELb1ELb1ELb0EEEvNS_16Flash_fwd_paramsE:
[----:B------:R-:W-:Y:S08]  /*0000*/  LDC R1, c[0x0][0x37c] ;  /* 0x0000df00ff017b82 */ /* 0x000ff00000000800 */
[----:B------:R-:W1:Y:S01]  /*0010*/  LDC.64 R2, c[0x0][0x460] ;  /* 0x00011800ff027b82 */ /* 0x000e620000000a00 */
[----:B------:R-:W2:Y:S01]  /*0020*/  S2R R22, SR_CTAID.Y ;  /* 0x0000000000167919 */ /* 0x000ea20000002600 */
[----:B------:R-:W3:Y:S01]  /*0030*/  LDCU.64 UR12, c[0x0][0x358] ;  /* 0x00006b00ff0c77ac */ /* 0x000ee20008000a00 */
[----:B------:R-:W-:Y:S01]  /*0040*/  IMAD.MOV.U32 R232, RZ, RZ, -0x1 ;  /* 0xffffffffffe87424 */ /* 0x000fe200078e00ff */
[----:B------:R-:W4:Y:S04]  /*0050*/  LDCU.64 UR4, c[0x0][0x478] ;  /* 0x00008f00ff0477ac */ /* 0x000f280008000a00 */
[----:B------:R-:W2:Y:S01]  /*0060*/  LDC.64 R4, c[0x0][0x460] ;  /* 0x00011800ff047b82 */ /* 0x000ea20000000a00 */
[----:B------:R-:W3:Y:S07]  /*0070*/  LDCU.64 UR6, c[0x0][0x470] ;  /* 0x00008e00ff0677ac */ /* 0x000eee0008000a00 */
[----:B------:R-:W3:Y:S01]  /*0080*/  LDC.64 R6, c[0x0][0x468] ;  /* 0x00011a00ff067b82 */ /* 0x000ee20000000a00 */
[----:B-1----:R-:W-:-:S02]  /*0090*/  ISETP.NE.U32.AND P0, PT, R2, RZ, PT ;  /* 0x000000ff0200720c */ /* 0x002fc40003f05070 */
[----:B------:R-:W-:Y:S02]  /*00a0*/  ISETP.NE.U32.AND P4, PT, R2, RZ, PT ;  /* 0x000000ff0200720c */ /* 0x000fe40003f85070 */
[C---:B------:R-:W-:Y:S02]  /*00b0*/  ISETP.NE.AND.EX P0, PT, R3.reuse, RZ, PT, P0 ;  /* 0x000000ff0300720c */ /* 0x040fe40003f05300 */
[----:B------:R-:W-:Y:S02]  /*00c0*/  ISETP.NE.AND.EX P4, PT, R3, RZ, PT, P4 ;  /* 0x000000ff0300720c */ /* 0x000fe40003f85340 */
[----:B----4-:R-:W-:Y:S01]  /*00d0*/  ISETP.NE.U32.AND P2, PT, RZ, UR4, PT ;  /* 0x00000004ff007c0c */ /* 0x010fe2000bf45070 */
[C---:B--2---:R-:W-:Y:S01]  /*00e0*/  IMAD.WIDE.U32 R14, R22.reuse, 0x4, R4 ;  /* 0x00000004160e7825 */ /* 0x044fe200078e0004 */
[----:B---3--:R-:W-:Y:S02]  /*00f0*/  ISETP.NE.U32.AND P3, PT, RZ, UR6, PT ;  /* 0x00000006ff007c0c */ /* 0x008fe4000bf65070 */
[----:B------:R-:W-:Y:S01]  /*0100*/  ISETP.NE.AND.EX P2, PT, RZ, UR5, PT, P2 ;  /* 0x00000005ff007c0c */ /* 0x000fe2000bf45320 */
[----:B------:R-:W-:Y:S01]  /*0110*/  IMAD.SHL.U32 R9, R22, 0x4, RZ ;  /* 0x0000000416097824 */ /* 0x000fe200078e00ff */
[----:B------:R-:W-:-:S03]  /*0120*/  ISETP.NE.AND.EX P3, PT, RZ, UR7, PT, P3 ;  /* 0x00000007ff007c0c */ /* 0x000fc6000bf65330 */
[----:B------:R-:W2:Y:S04]  /*0130*/  @P0 LDG.E R232, desc[UR12][R14.64] ;  /* 0x0000000c0ee80981 */ /* 0x000ea8000c1e1900 */
[----:B------:R-:W2:Y:S01]  /*0140*/  @P4 LDG.E R11, desc[UR12][R14.64+0x4] ;  /* 0x0000040c0e0b4981 */ /* 0x000ea2000c1e1900 */
[----:B------:R-:W-:Y:S01]  /*0150*/  SHF.R.U32.HI R0, RZ, 0x1e, R22 ;  /* 0x0000001eff007819 */ /* 0x000fe20000011616 */
[----:B------:R-:W-:Y:S02]  /*0160*/  IMAD.MOV.U32 R3, RZ, RZ, RZ ;  /* 0x000000ffff037224 */ /* 0x000fe400078e00ff */
[C---:B------:R-:W-:Y:S02]  /*0170*/  @P2 IADD3 R4, P0, PT, R9.reuse, UR4, RZ ;  /* 0x0000000409042c10 */ /* 0x040fe4000ff1e0ff */
[----:B------:R-:W-:-:S02]  /*0180*/  @P3 IADD3 R12, P1, PT, R9, UR6, RZ ;  /* 0x00000006090c3c10 */ /* 0x000fc4000ff3e0ff */
[C---:B------:R-:W-:Y:S02]  /*0190*/  @P2 IADD3.X R5, PT, PT, R0.reuse, UR5, RZ, P0, !PT ;  /* 0x0000000500052c10 */ /* 0x040fe400087fe4ff */
[----:B------:R-:W-:Y:S01]  /*01a0*/  IADD3 R8, P0, PT, R9, R6, RZ ;  /* 0x0000000609087210 */ /* 0x000fe20007f1e0ff */
[----:B------:R-:W1:Y:S01]  /*01b0*/  S2R R20, SR_CTAID.X ;  /* 0x0000000000147919 */ /* 0x000e620000002500 */
[----:B------:R-:W3:Y:S01]  /*01c0*/  LDCU.U8 UR4, c[0x0][0x532] ;  /* 0x0000a640ff0477ac */ /* 0x000ee20008000000 */
[----:B------:R-:W4:Y:S01]  /*01d0*/  @!P4 LDC R102, c[0x0][0x434] ;  /* 0x00010d00ff66cb82 */ /* 0x000f220000000800 */
[C---:B------:R-:W-:Y:S01]  /*01e0*/  @P3 IADD3.X R13, PT, PT, R0.reuse, UR7, RZ, P1, !PT ;  /* 0x00000007000d3c10 */ /* 0x040fe20008ffe4ff */
[----:B------:R-:W-:Y:S01]  /*01f0*/  IMAD.X R9, R0, 0x1, R7, P0 ;  /* 0x0000000100097824 */ /* 0x000fe200000e0607 */
[C---:B------:R-:W-:Y:S01]  /*0200*/  ISETP.NE.U32.AND P0, PT, R6.reuse, RZ, PT ;  /* 0x000000ff0600720c */ /* 0x040fe20003f05070 */
[----:B------:R1:W5:Y:S03]  /*0210*/  @P2 LDG.E R2, desc[UR12][R4.64] ;  /* 0x0000000c04022981 */ /* 0x000366000c1e1900 */
[----:B------:R-:W-:Y:S01]  /*0220*/  ISETP.NE.AND.EX P0, PT, R7, RZ, PT, P0 ;  /* 0x000000ff0700720c */ /* 0x000fe20003f05300 */
[----:B------:R1:W5:Y:S01]  /*0230*/  @P3 LDG.E R3, desc[UR12][R12.64] ;  /* 0x0000000c0c033981 */ /* 0x000362000c1e1900 */
[----:B------:R-:W-:Y:S01]  /*0240*/  ISETP.EQ.U32.AND P3, PT, R6, RZ, PT ;  /* 0x000000ff0600720c */ /* 0x000fe20003f62070 */
[----:B------:R-:W2:Y:S01]  /*0250*/  @!P2 LDC R0, c[0x0][0x43c] ;  /* 0x00010f00ff00ab82 */ /* 0x000ea20000000800 */
[----:B---3--:R-:W-:-:S09]  /*0260*/  ISETP.NE.AND P1, PT, RZ, UR4, PT ;  /* 0x00000004ff007c0c */ /* 0x008fd2000bf25270 */
[----:B------:R-:W3:Y:S01]  /*0270*/  @!P0 LDC R6, c[0x0][0x438] ;  /* 0x00010e00ff068b82 */ /* 0x000ee20000000800 */
[----:B------:R-:W-:-:S07]  /*0280*/  ISETP.EQ.OR.EX P3, PT, R7, RZ, !P1, P3 ;  /* 0x000000ff0700720c */ /* 0x000fce0004f62730 */
[----:B------:R-:W2:Y:S01]  /*0290*/  @!P2 LDC.64 R4, c[0x0][0x488] ;  /* 0x00012200ff04ab82 */ /* 0x000ea20000000a00 */
[----:B------:R-:W-:Y:S02]  /*02a0*/  IMAD.MOV.U32 R10, RZ, RZ, -0x1 ;  /* 0xffffffffff0a7424 */ /* 0x000fe400078e00ff */
[----:B-1----:R-:W-:-:S04]  /*02b0*/  IMAD.SHL.U32 R99, R20, 0x80, RZ ;  /* 0x0000008014637824 */ /* 0x002fc800078e00ff */
[----:B------:R1:W5:Y:S01]  /*02c0*/  @!P3 LDG.E R10, desc[UR12][R8.64] ;  /* 0x0000000c080ab981 */ /* 0x000362000c1e1900 */
[----:B--2---:R-:W-:-:S05]  /*02d0*/  @P4 IMAD.IADD R102, R11, 0x1, -R232 ;  /* 0x000000010b664824 */ /* 0x004fca00078e0ae8 */
[----:B----4-:R-:W-:Y:S01]  /*02e0*/  ISETP.GT.AND P3, PT, R102, R99, PT ;  /* 0x000000636600720c */ /* 0x010fe20003f64270 */
[----:B-1-3--:R-:W-:-:S12]  /*02f0*/  @!P0 BRA `(.L_x_864) ;  /* 0x00000000000c8947 */ /* 0x00afd80003800000 */
[----:B------:R-:W2:Y:S02]  /*0300*/  @P1 LDG.E R7, desc[UR12][R8.64+0x4] ;  /* 0x0000040c08071981 */ /* 0x000ea4000c1e1900 */
[----:B--2--5:R-:W-:-:S06]  /*0310*/  @P1 IADD3 R6, PT, PT, R7, -R10, RZ ;  /* 0x8000000a07061210 */ /* 0x024fcc0007ffe0ff */
[----:B------:R1:W5:Y:S02]  /*0320*/  @!P1 LDG.E R6, desc[UR12][R8.64] ;  /* 0x0000000c08069981 */ /* 0x000364000c1e1900 */
.L_x_864:
        /* <DEDUP_REMOVED lines=51> */
.L_x_866:
        /* <DEDUP_REMOVED lines=45> */
.L_x_868:
[----:B------:R-:W-:Y:S05]  /*0930*/  BSYNC.RECONVERGENT B0 ;  /* 0x0000000000007941 */ /* 0x000fea0003800200 */
.L_x_867:
        /* <DEDUP_REMOVED lines=20> */
.L_x_870:
[----:B------:R-:W-:Y:S05]  /*0a80*/  BSYNC.RECONVERGENT B0 ;  /* 0x0000000000007941 */ /* 0x000fea0003800200 */
.L_x_869:
        /* <DEDUP_REMOVED lines=18> */
.L_x_872:
[----:B------:R-:W-:Y:S05]  /*0bb0*/  BSYNC.RECONVERGENT B0 ;  /* 0x0000000000007941 */ /* 0x000fea0003800200 */
.L_x_871:
        /* <DEDUP_REMOVED lines=20> */
.L_x_874:
[----:B------:R-:W-:Y:S05]  /*0d00*/  BSYNC.RECONVERGENT B0 ;  /* 0x0000000000007941 */ /* 0x000fea0003800200 */
.L_x_873:
        /* <DEDUP_REMOVED lines=11> */
.L_x_876:
[----:B------:R-:W-:Y:S05]  /*0dc0*/  BSYNC.RECONVERGENT B0 ;  /* 0x0000000000007941 */ /* 0x000fea0003800200 */
.L_x_875:
        /* <DEDUP_REMOVED lines=10> */
.L_x_878:
[----:B------:R-:W-:Y:S05]  /*0e70*/  BSYNC.RECONVERGENT B0 ;  /* 0x0000000000007941 */ /* 0x000fea0003800200 */
.L_x_877:
        /* <DEDUP_REMOVED lines=10> */
.L_x_880:
[----:B------:R-:W-:Y:S05]  /*0f20*/  BSYNC.RECONVERGENT B0 ;  /* 0x0000000000007941 */ /* 0x000fea0003800200 */
.L_x_879:
        /* <DEDUP_REMOVED lines=10> */
.L_x_865:
        /* <DEDUP_REMOVED lines=22> */
.L_x_881:
[----:B------:R-:W1:Y:S01]  /*1130*/  LDC.64 R166, c[0x0][0x3b8] ;  /* 0x0000ee00ffa67b82 */ /* 0x000e620000000a00 */
[----:B------:R-:W-:-:S05]  /*1140*/  IADD3 R28, PT, PT, R3, R10, RZ ;  /* 0x0000000a031c7210 */ /* 0x000fca0007ffe0ff */
[C---:B-1----:R-:W-:Y:S02]  /*1150*/  IMAD R6, R28.reuse, R167, RZ ;  /* 0x000000a71c067224 */ /* 0x042fe400078e02ff */
[----:B------:R-:W-:-:S05]  /*1160*/  IMAD.WIDE.U32 R28, R28, R166, RZ ;  /* 0x000000a61c1c7225 */ /* 0x000fca00078e00ff */
[----:B------:R-:W-:Y:S02]  /*1170*/  IADD3 R6, PT, PT, R29, R6, RZ ;  /* 0x000000061d067210 */ /* 0x000fe40007ffe0ff */
.L_x_882:
        /* <DEDUP_REMOVED lines=39> */
.L_x_883:
[----:B------:R-:W1:Y:S01]  /*13f0*/  LDC.64 R4, c[0x0][0x3c0] ;  /* 0x0000f000ff047b82 */ /* 0x000e620000000a00 */
[----:B------:R-:W-:-:S05]  /*1400*/  IADD3 R3, PT, PT, R3, R10, RZ ;  /* 0x0000000a03037210 */ /* 0x000fca0007ffe0ff */
[C---:B-1----:R-:W-:Y:S02]  /*1410*/  IMAD R22, R3.reuse, R5, RZ ;  /* 0x0000000503167224 */ /* 0x042fe400078e02ff */
[----:B------:R-:W-:-:S05]  /*1420*/  IMAD.WIDE.U32 R24, R3, R4, RZ ;  /* 0x0000000403187225 */ /* 0x000fca00078e00ff */
[----:B------:R-:W-:-:S07]  /*1430*/  IADD3 R22, PT, PT, R25, R22, RZ ;  /* 0x0000001619167210 */ /* 0x000fce0007ffe0ff */
.L_x_884:
        /* <DEDUP_REMOVED lines=13> */
[----:B------:R-:W-:Y:S01]  /*1510*/  IADD3.X R29, PT, PT, RZ, R6, RZ, P0, !PT ;  /* 0x00000006ff1d7210 */ /* 0x000fe200007fe4ff */
[----:B------:R-:W-:Y:S01]  /*1520*/  IMAD.SHL.U32 R88, R166, 0x40, RZ ;  /* 0x00000040a6587824 */ /* 0x000fe200078e00ff */
[-C--:B------:R-:W-:Y:S01]  /*1530*/  ISETP.GE.AND P0, PT, R3, R226.reuse, PT ;  /* 0x000000e20300720c */ /* 0x080fe20003f06270 */
[----:B------:R-:W4:Y:S01]  /*1540*/  LDCU.64 UR10, c[0x0][0x388] ;  /* 0x00007100ff0a77ac */ /* 0x000f220008000a00 */
[----:B------:R-:W-:Y:S01]  /*1550*/  ISETP.GE.AND P5, PT, R7, R226, PT ;  /* 0x000000e20700720c */ /* 0x000fe20003fa6270 */
[----:B------:R-:W-:Y:S01]  /*1560*/  IMAD.WIDE.U32 R28, R15, R166, R28 ;  /* 0x000000a60f1c7225 */ /* 0x000fe200078e001c */
[----:B------:R-:W-:Y:S01]  /*1570*/  IADD3 R18, P1, PT, R165, R18, RZ ;  /* 0x00000012a5127210 */ /* 0x000fe20007f3e0ff */
[----:B------:R-:W5:Y:S01]  /*1580*/  @!P4 LDC.64 R6, c[0x0][0x3b0] ;  /* 0x0000ec00ff06cb82 */ /* 0x000f620000000a00 */
[----:B------:R-:W-:Y:S01]  /*1590*/  ISETP.GE.AND P6, PT, R9, R226, PT ;  /* 0x000000e20900720c */ /* 0x000fe20003fc6270 */
[----:B------:R-:W-:Y:S01]  /*15a0*/  IMAD R29, R15, R167, R29 ;  /* 0x000000a70f1d7224 */ /* 0x000fe200078e021d */
[----:B------:R-:W-:Y:S01]  /*15b0*/  LOP3.LUT R17, R20, R15, RZ, 0xfc, !PT ;  /* 0x0000000f14117212 */ /* 0x000fe200078efcff */
[----:B------:R-:W-:Y:S01]  /*15c0*/  IMAD.X R19, RZ, RZ, R8, P1 ;  /* 0x000000ffff137224 */ /* 0x000fe200008e0608 */
[----:B------:R-:W-:Y:S01]  /*15d0*/  SHF.R.S32.HI R14, RZ, 0x1f, R0 ;  /* 0x0000001fff0e7819 */ /* 0x000fe20000011400 */
[----:B------:R-:W-:Y:S01]  /*15e0*/  IMAD.SHL.U32 R92, R166, 0x20, RZ ;  /* 0x00000020a65c7824 */ /* 0x000fe200078e00ff */
[----:B------:R-:W-:Y:S01]  /*15f0*/  LOP3.LUT R25, R234, 0x1f8, RZ, 0xc0, !PT ;  /* 0x000001f8ea197812 */ /* 0x000fe200078ec0ff */
[----:B------:R-:W4:Y:S01]  /*1600*/  @!P0 LDC.64 R12, c[0x0][0x3b0] ;  /* 0x0000ec00ff0c8b82 */ /* 0x000f220000000a00 */
[----:B------:R-:W-:Y:S01]  /*1610*/  @!P0 IADD3 R20, P1, PT, R17, 0x20, RZ ;  /* 0x0000002011148810 */ /* 0x000fe20007f3e0ff */
[----:B-1----:R-:W-:Y:S01]  /*1620*/  IMAD.WIDE.U32 R18, R27, UR8, R18 ;  /* 0x000000081b127c25 */ /* 0x002fe2000f8e0012 */
[----:B------:R-:W-:-:S02]  /*1630*/  LOP3.LUT R25, R25, 0x38, R168, 0x78, !PT ;  /* 0x0000003819197812 */ /* 0x000fc400078e78a8 */
[----:B------:R-:W-:Y:S01]  /*1640*/  @!P0 IADD3.X R23, PT, PT, RZ, R21, RZ, P1, !PT ;  /* 0x00000015ff178210 */ /* 0x000fe20000ffe4ff */
[----:B---3--:R-:W-:Y:S01]  /*1650*/  IMAD R31, R14, UR4, RZ ;  /* 0x000000040e1f7c24 */ /* 0x008fe2000f8e02ff */
[----:B------:R-:W-:Y:S01]  /*1660*/  LOP3.LUT R234, R25, 0x1e00, R234, 0xf8, !PT ;  /* 0x00001e0019ea7812 */ /* 0x000fe200078ef8ea */
[----:B------:R-:W1:Y:S01]  /*1670*/  @!P4 LDC.64 R10, c[0x0][0x380] ;  /* 0x0000e000ff0acb82 */ /* 0x000e620000000a00 */
[----:B------:R-:W-:Y:S01]  /*1680*/  IMAD R19, R27, UR9, R19 ;  /* 0x000000091b137c24 */ /* 0x000fe2000f8e0213 */
[----:B------:R-:W-:Y:S01]  /*1690*/  SHF.L.U64.HI R90, R166, 0x5, R167 ;  /* 0x00000005a65a7819 */ /* 0x000fe200000102a7 */
[C---:B------:R-:W-:Y:S01]  /*16a0*/  IMAD R31, R0.reuse, UR5, R31 ;  /* 0x00000005001f7c24 */ /* 0x040fe2000f8e021f */
[----:B------:R-:W-:Y:S01]  /*16b0*/  UMOV UR5, 0x400 ;  /* 0x0000040000057882 */ /* 0x000fe20000000000 */
[----:B------:R-:W-:Y:S01]  /*16c0*/  IMAD.WIDE.U32 R28, R0, UR4, R28 ;  /* 0x00000004001c7c25 */ /* 0x000fe2000f8e001c */
[----:B------:R-:W-:Y:S01]  /*16d0*/  @!P0 MOV R33, R19 ;  /* 0x0000001300218202 */ /* 0x000fe20000000f00 */
[----:B--2---:R-:W-:Y:S01]  /*16e0*/  ULEA UR5, UR14, UR5, 0x18 ;  /* 0x000000050e057291 */ /* 0x004fe2000f8ec0ff */
[----:B------:R-:W2:Y:S01]  /*16f0*/  @!P0 LDC.64 R8, c[0x0][0x380] ;  /* 0x0000e000ff088b82 */ /* 0x000ea20000000a00 */
[----:B-----5:R-:W-:Y:S01]  /*1700*/  @!P4 IMAD R26, R21, R6, RZ ;  /* 0x00000006151ac224 */ /* 0x020fe200078e02ff */
[----:B----4-:R-:W-:Y:S01]  /*1710*/  LEA R231, P1, R28, UR10, 0x1 ;  /* 0x0000000a1ce77c11 */ /* 0x010fe2000f8208ff */
[----:B------:R-:W-:Y:S01]  /*1720*/  @!P0 IMAD.MOV.U32 R32, RZ, RZ, R18 ;  /* 0x000000ffff208224 */ /* 0x000fe200078e0012 */
[----:B------:R-:W-:Y:S01]  /*1730*/  SHF.R.U32.HI R100, RZ, 0x1, R168 ;  /* 0x00000001ff647819 */ /* 0x000fe200000116a8 */
[----:B------:R-:W-:Y:S01]  /*1740*/  IMAD.IADD R230, R29, 0x1, R31 ;  /* 0x000000011de67824 */ /* 0x000fe200078e021f */
[----:B------:R-:W-:Y:S01]  /*1750*/  LEA R234, R234, UR5, 0x1 ;  /* 0x00000005eaea7c11 */ /* 0x000fe2000f8e08ff */
[----:B------:R-:W-:Y:S01]  /*1760*/  IMAD.MOV.U32 R89, RZ, RZ, 0x20 ;  /* 0x00000020ff597424 */ /* 0x000fe200078e00ff */
[----:B------:R-:W3:Y:S01]  /*1770*/  LDCU UR4, c[0x0][0x50c] ;  /* 0x0000a180ff0477ac */ /* 0x000ee20008000800 */
[----:B------:R-:W-:Y:S01]  /*1780*/  @!P0 IMAD R16, R23, R12, RZ ;  /* 0x0000000c17108224 */ /* 0x000fe200078e02ff */
[----:B------:R-:W-:Y:S01]  /*1790*/  LEA.HI.X R230, R28, UR11, R230, 0x1, P1 ;  /* 0x0000000b1ce67c11 */ /* 0x000fe200088f0ce6 */
[----:B------:R-:W-:-:S02]  /*17a0*/  @!P4 IMAD R23, R17, R7, R26 ;  /* 0x000000071117c224 */ /* 0x000fc400078e021a */
[----:B------:R-:W-:Y:S02]  /*17b0*/  @!P4 IMAD.WIDE.U32 R26, R17, R6, R18 ;  /* 0x00000006111ac225 */ /* 0x000fe400078e0012 */
[----:B------:R-:W4:Y:S02]  /*17c0*/  @!P6 LDC.64 R6, c[0x0][0x3b0] ;  /* 0x0000ec00ff06eb82 */ /* 0x000f240000000a00 */
[----:B------:R-:W-:Y:S01]  /*17d0*/  @!P0 IMAD R13, R20, R13, R16 ;  /* 0x0000000d140d8224 */ /* 0x000fe200078e0210 */
[----:B-1----:R-:W-:Y:S01]  /*17e0*/  @!P4 LEA R28, P2, R26, R10, 0x1 ;  /* 0x0000000a1a1cc211 */ /* 0x002fe200078408ff */
[----:B------:R-:W-:-:S04]  /*17f0*/  @!P0 IMAD.WIDE.U32 R32, R20, R12, R32 ;  /* 0x0000000c14208225 */ /* 0x000fc800078e0020 */
[----:B------:R-:W-:Y:S01]  /*1800*/  VIADD R16, R2, 0xffffffff ;  /* 0xffffffff02107836 */ /* 0x000fe20000000000 */
[----:B--2---:R-:W-:Y:S01]  /*1810*/  @!P0 LEA R30, P1, R32, R8, 0x1 ;  /* 0x00000008201e8211 */ /* 0x004fe200078208ff */
[----:B------:R-:W-:Y:S02]  /*1820*/  @!P4 IMAD.IADD R23, R27, 0x1, R23 ;  /* 0x000000011b17c824 */ /* 0x000fe400078e0217 */
[----:B------:R-:W-:Y:S02]  /*1830*/  @!P0 IMAD.IADD R10, R33, 0x1, R13 ;  /* 0x00000001210a8824 */ /* 0x000fe400078e020d */
[----:B------:R-:W-:Y:S01]  /*1840*/  IMAD R12, R16, -0x40, R93 ;  /* 0xffffffc0100c7824 */ /* 0x000fe200078e025d */
[----:B------:R-:W-:Y:S01]  /*1850*/  @!P4 LEA.HI.X R29, R26, R11, R23, 0x1, P2 ;  /* 0x0000000b1a1dc211 */ /* 0x000fe200010f0c17 */
[----:B------:R-:W-:Y:S01]  /*1860*/  @!P6 IMAD.MOV.U32 R27, RZ, RZ, R19 ;  /* 0x000000ffff1be224 */ /* 0x000fe200078e0013 */
[----:B------:R-:W-:Y:S01]  /*1870*/  @!P0 LEA.HI.X R31, R32, R9, R10, 0x1, P1 ;  /* 0x00000009201f8211 */ /* 0x000fe200008f0c0a */
[----:B------:R-:W-:Y:S01]  /*1880*/  IMAD.MOV.U32 R171, RZ, RZ, 0x40 ;  /* 0x00000040ffab7424 */ /* 0x000fe200078e00ff */
[CC--:B------:R-:W-:Y:S01]  /*1890*/  ISETP.GE.AND P3, PT, R3.reuse, R12.reuse, PT ;  /* 0x0000000c0300720c */ /* 0x0c0fe20003f66270 */
[----:B------:R-:W1:Y:S01]  /*18a0*/  @!P6 LDC.64 R10, c[0x0][0x380] ;  /* 0x0000e000ff0aeb82 */ /* 0x000e620000000a00 */
[----:B------:R-:W-:Y:S01]  /*18b0*/  ISETP.GE.AND P2, PT, R3, R12, PT ;  /* 0x0000000c0300720c */ /* 0x000fe20003f46270 */
[----:B------:R-:W-:Y:S01]  /*18c0*/  @!PT LDS RZ, [RZ] ;  /* 0x00000000fffff984 */ /* 0x000fe20000000800 */
[----:B------:R-:W-:Y:S01]  /*18d0*/  @!PT LDS RZ, [RZ] ;  /* 0x00000000fffff984 */ /* 0x000fe20000000800 */
[----:B------:R-:W-:Y:S01]  /*18e0*/  @!PT LDS RZ, [RZ] ;  /* 0x00000000fffff984 */ /* 0x000fe20000000800 */
[----:B------:R-:W-:Y:S01]  /*18f0*/  @!P4 LDGSTS.E.BYPASS.LTC128B.128 [R234], desc[UR12][R28.64] ;  /* 0x000000001ceacfae */ /* 0x000fe2000b981a0c */
[----:B------:R-:W-:-:S02]  /*1900*/  @!P6 IADD3 R3, P1, PT, R17, 0x40, RZ ;  /* 0x000000401103e810 */ /* 0x000fc40007f3e0ff */
[----:B------:R-:W-:Y:S01]  /*1910*/  @!P6 MOV R26, R18 ;  /* 0x00000012001ae202 */ /* 0x000fe20000000f00 */
[----:B------:R-:W-:Y:S02]  /*1920*/  @!P4 LDGSTS.E.BYPASS.LTC128B.128 [R234+0x4000], desc[UR12][R28.64+0x80] ;  /* 0x040000801ceacfae */ /* 0x000fe4000b981a0c */
[----:B------:R-:W2:Y:S01]  /*1930*/  @!P5 LDC.64 R8, c[0x0][0x3b0] ;  /* 0x0000ec00ff08db82 */ /* 0x000ea20000000a00 */
[----:B------:R-:W-:Y:S01]  /*1940*/  @!P6 IMAD.X R13, RZ, RZ, R21, P1 ;  /* 0x000000ffff0de224 */ /* 0x000fe200008e0615 */
[----:B------:R-:W-:Y:S01]  /*1950*/  @!P4 LDGSTS.E.BYPASS.LTC128B.128 [R234+0x8000], desc[UR12][R28.64+0x100] ;  /* 0x080001001ceacfae */ /* 0x000fe2000b981a0c */
[----:B----4-:R-:W-:-:S03]  /*1960*/  @!P6 IMAD.WIDE.U32 R26, R3, R6, R26 ;  /* 0x00000006031ae225 */ /* 0x010fc600078e001a */
[----:B------:R-:W-:Y:S01]  /*1970*/  @!P4 LDGSTS.E.BYPASS.LTC128B.128 [R234+0xc000], desc[UR12][R28.64+0x180] ;  /* 0x0c0001801ceacfae */ /* 0x000fe2000b981a0c */
[----:B------:R-:W-:Y:S01]  /*1980*/  ISETP.GE.AND P4, PT, R15, R12, PT ;  /* 0x0000000c0f00720c */ /* 0x000fe20003f86270 */
[----:B------:R-:W-:Y:S02]  /*1990*/  @!P6 IMAD R12, R13, R6, RZ ;  /* 0x000000060d0ce224 */ /* 0x000fe400078e02ff */
[----:B------:R-:W-:Y:S02]  /*19a0*/  @!P0 LDGSTS.E.BYPASS.LTC128B.128 [R234+0x1000], desc[UR12][R30.64] ;  /* 0x010000001eea8fae */ /* 0x000fe4000b981a0c */
[----:B------:R-:W-:Y:S01]  /*19b0*/  @!P6 IMAD R12, R3, R7, R12 ;  /* 0x00000007030ce224 */ /* 0x000fe200078e020c */
[----:B------:R-:W-:Y:S01]  /*19c0*/  SHF.L.U64.HI R3, R166, 0x6, R167 ;  /* 0x00000006a6037819 */ /* 0x000fe200000102a7 */
[----:B------:R-:W-:Y:S01]  /*19d0*/  @!P0 LDGSTS.E.BYPASS.LTC128B.128 [R234+0x5000], desc[UR12][R30.64+0x80] ;  /* 0x050000801eea8fae */ /* 0x000fe2000b981a0c */
[----:B------:R-:W4:Y:S01]  /*19e0*/  @!P5 LDC.64 R6, c[0x0][0x380] ;  /* 0x0000e000ff06db82 */ /* 0x000f220000000a00 */
[----:B------:R-:W-:Y:S01]  /*19f0*/  @!P6 IMAD.IADD R12, R27, 0x1, R12 ;  /* 0x000000011b0ce824 */ /* 0x000fe200078e020c */
[C---:B-1----:R-:W-:Y:S01]  /*1a00*/  @!P6 LEA R10, P1, R26.reuse, R10, 0x1 ;  /* 0x0000000a1a0ae211 */ /* 0x042fe200078208ff */
[----:B------:R-:W-:Y:S03]  /*1a10*/  @!P0 LDGSTS.E.BYPASS.LTC128B.128 [R234+0x9000], desc[UR12][R30.64+0x100] ;  /* 0x090001001eea8fae */ /* 0x000fe6000b981a0c */
[----:B------:R-:W-:Y:S01]  /*1a20*/  @!P6 LEA.HI.X R11, R26, R11, R12, 0x1, P1 ;  /* 0x0000000b1a0be211 */ /* 0x000fe200008f0c0c */
[----:B------:R-:W-:Y:S01]  /*1a30*/  @!P0 LDGSTS.E.BYPASS.LTC128B.128 [R234+0xd000], desc[UR12][R30.64+0x180] ;  /* 0x0d0001801eea8fae */ /* 0x000fe2000b981a0c */
[----:B------:R-:W-:Y:S01]  /*1a40*/  IADD3 R24, P0, PT, R165, R24, RZ ;  /* 0x00000018a5187210 */ /* 0x000fe20007f1e0ff */
[----:B------:R-:W-:-:S02]  /*1a50*/  IMAD R12, R3, R16, RZ ;  /* 0x00000010030c7224 */ /* 0x000fc400078e02ff */
[----:B------:R-:W-:Y:S02]  /*1a60*/  @!P6 LDGSTS.E.BYPASS.LTC128B.128 [R234+0x2000], desc[UR12][R10.64] ;  /* 0x020000000aeaefae */ /* 0x000fe4000b981a0c */
[----:B------:R-:W-:Y:S01]  /*1a70*/  IMAD.X R25, RZ, RZ, R22, P0 ;  /* 0x000000ffff197224 */ /* 0x000fe200000e0616 */
[----:B------:R-:W-:Y:S01]  /*1a80*/  @!P5 IADD3 R17, P0, PT, R17, 0x60, RZ ;  /* 0x000000601111d810 */ /* 0x000fe20007f1e0ff */
[----:B------:R-:W-:Y:S01]  /*1a90*/  IMAD.WIDE.U32 R22, R88, R16, RZ ;  /* 0x0000001058167225 */ /* 0x000fe200078e00ff */
[----:B------:R-:W-:Y:S02]  /*1aa0*/  @!P6 LDGSTS.E.BYPASS.LTC128B.128 [R234+0x6000], desc[UR12][R10.64+0x80] ;  /* 0x060000800aeaefae */ /* 0x000fe4000b981a0c */
[----:B------:R-:W-:Y:S01]  /*1ab0*/  @!P5 IADD3.X R21, PT, PT, RZ, R21, RZ, P0, !PT ;  /* 0x00000015ff15d210 */ /* 0x000fe200007fe4ff */
[----:B--2---:R-:W-:Y:S01]  /*1ac0*/  @!P5 IMAD.WIDE.U32 R18, R17, R8, R18 ;  /* 0x000000081112d225 */ /* 0x004fe200078e0012 */
[----:B------:R-:W-:Y:S01]  /*1ad0*/  IADD3 R13, PT, PT, R23, R12, RZ ;  /* 0x0000000c170d7210 */ /* 0x000fe20007ffe0ff */
[----:B------:R-:W-:Y:S02]  /*1ae0*/  @!P6 LDGSTS.E.BYPASS.LTC128B.128 [R234+0xa000], desc[UR12][R10.64+0x100] ;  /* 0x0a0001000aeaefae */ /* 0x000fe4000b981a0c */
[----:B------:R-:W-:Y:S01]  /*1af0*/  @!P5 IMAD R20, R21, R8, RZ ;  /* 0x000000081514d224 */ /* 0x000fe200078e02ff */
[----:B------:R-:W-:Y:S01]  /*1b00*/  @!P3 IADD3 R8, P0, PT, R92, R22, RZ ;  /* 0x000000165c08b210 */ /* 0x000fe20007f1e0ff */
[----:B------:R-:W-:Y:S01]  /*1b10*/  @!P6 LDGSTS.E.BYPASS.LTC128B.128 [R234+0xe000], desc[UR12][R10.64+0x180] ;  /* 0x0e0001800aeaefae */ /* 0x000fe2000b981a0c */
[----:B------:R-:W-:Y:S01]  /*1b20*/  IMAD.WIDE.U32 R24, R15, R4, R24 ;  /* 0x000000040f187225 */ /* 0x000fe200078e0018 */
[----:B------:R-:W-:-:S03]  /*1b30*/  LOP3.LUT P6, RZ, R168, 0x4, RZ, 0xc0, !PT ;  /* 0x00000004a8ff7812 */ /* 0x000fc600078cc0ff */
[----:B------:R-:W-:Y:S01]  /*1b40*/  @!P5 IMAD R9, R17, R9, R20 ;  /* 0x000000091109d224 */ /* 0x000fe200078e0214 */
[----:B------:R-:W-:Y:S01]  /*1b50*/  @!P4 LEA R20, P1, R22, R231, 0x1 ;  /* 0x000000e71614c211 */ /* 0x000fe200078208ff */
[----:B------:R-:W-:Y:S01]  /*1b60*/  IMAD R25, R15, R5, R25 ;  /* 0x000000050f197224 */ /* 0x000fe200078e0219 */
[----:B------:R-:W-:Y:S01]  /*1b70*/  SHF.L.U32 R17, R4, 0x6, RZ ;  /* 0x0000000604117819 */ /* 0x000fe200000006ff */
[----:B------:R-:W-:Y:S01]  /*1b80*/  @!P5 IMAD.IADD R9, R19, 0x1, R9 ;  /* 0x000000011309d824 */ /* 0x000fe200078e0209 */
[--C-:B------:R-:W-:Y:S01]  /*1b90*/  @!P4 LEA.HI.X R21, R22, R230, R13.reuse, 0x1, P1 ;  /* 0x000000e61615c211 */ /* 0x100fe200008f0c0d */
[----:B------:R-:W-:Y:S01]  /*1ba0*/  @!P3 IMAD.X R13, R90, 0x1, R13, P0 ;  /* 0x000000015a0db824 */ /* 0x000fe200000e060d */
[----:B----4-:R-:W-:Y:S01]  /*1bb0*/  @!P5 LEA R6, P1, R18, R6, 0x1 ;  /* 0x000000061206d211 */ /* 0x010fe200078208ff */
[----:B------:R-:W-:Y:S01]  /*1bc0*/  IMAD R15, R14, UR6, RZ ;  /* 0x000000060e0f7c24 */ /* 0x000fe2000f8e02ff */
[----:B------:R-:W-:Y:S01]  /*1bd0*/  @!P3 LEA R12, P0, R8, R231, 0x1 ;  /* 0x000000e7080cb211 */ /* 0x000fe200078008ff */
[----:B------:R-:W-:Y:S01]  /*1be0*/  IMAD.WIDE.U32 R24, R0, UR6, R24 ;  /* 0x0000000600187c25 */ /* 0x000fe2000f8e0018 */
[----:B------:R-:W-:-:S02]  /*1bf0*/  @!P5 LEA.HI.X R7, R18, R7, R9, 0x1, P1 ;  /* 0x000000071207d211 */ /* 0x000fc400008f0c09 */
[----:B------:R-:W-:Y:S01]  /*1c00*/  @!P3 LEA.HI.X R13, R8, R230, R13, 0x1, P0 ;  /* 0x000000e6080db211 */ /* 0x000fe200000f0c0d */
[----:B------:R-:W-:Y:S01]  /*1c10*/  IMAD R15, R0, UR7, R15 ;  /* 0x00000007000f7c24 */ /* 0x000fe2000f8e020f */
[----:B------:R-:W1:Y:S01]  /*1c20*/  LDCU.64 UR6, c[0x0][0x390] ;  /* 0x00007200ff0677ac */ /* 0x000e620008000a00 */
[----:B------:R-:W-:Y:S01]  /*1c30*/  @!P5 LDGSTS.E.BYPASS.LTC128B.128 [R234+0x3000], desc[UR12][R6.64] ;  /* 0x0300000006eadfae */ /* 0x000fe2000b981a0c */
[----:B------:R-:W-:Y:S01]  /*1c40*/  SHF.L.U64.HI R9, R4, 0x6, R5 ;  /* 0x0000000604097819 */ /* 0x000fe20000010205 */
[C---:B------:R-:W-:Y:S01]  /*1c50*/  IMAD.SHL.U32 R0, R168.reuse, 0x40, RZ ;  /* 0x00000040a8007824 */ /* 0x040fe200078e00ff */
[----:B------:R-:W-:Y:S01]  /*1c60*/  IADD3 R15, PT, PT, R25, R15, RZ ;  /* 0x0000000f190f7210 */ /* 0x000fe20007ffe0ff */
[----:B------:R-:W-:Y:S01]  /*1c70*/  @!P5 LDGSTS.E.BYPASS.LTC128B.128 [R234+0x7000], desc[UR12][R6.64+0x80] ;  /* 0x0700008006eadfae */ /* 0x000fe2000b981a0c */
[----:B------:R-:W-:Y:S01]  /*1c80*/  IMAD.SHL.U32 R8, R168, 0x20, RZ ;  /* 0x00000020a8087824 */ /* 0x000fe200078e00ff */
[----:B------:R-:W-:Y:S02]  /*1c90*/  SEL R171, R171, 0xffffffc0, !P6 ;  /* 0xffffffc0abab7807 */ /* 0x000fe40007000000 */
[----:B------:R-:W-:Y:S01]  /*1ca0*/  @!P5 LDGSTS.E.BYPASS.LTC128B.128 [R234+0xb000], desc[UR12][R6.64+0x100] ;  /* 0x0b00010006eadfae */ /* 0x000fe2000b981a0c */
[----:B------:R-:W-:-:S02]  /*1cb0*/  LOP3.LUT R181, R165, 0x1c0, R0, 0xf8, !PT ;  /* 0x000001c0a5b57812 */ /* 0x000fc400078ef800 */
[----:B------:R-:W-:Y:S01]  /*1cc0*/  LOP3.LUT R221, R0, 0x400, RZ, 0xc0, !PT ;  /* 0x0000040000dd7812 */ /* 0x000fe200078ec0ff */
[----:B------:R2:W-:Y:S01]  /*1cd0*/  @!P5 LDGSTS.E.BYPASS.LTC128B.128 [R234+0xf000], desc[UR12][R6.64+0x180] ;  /* 0x0f00018006eadfae */ /* 0x0005e2000b981a0c */
[----:B------:R-:W-:Y:S02]  /*1ce0*/  LOP3.LUT R91, R181, 0x8, R100, 0x78, !PT ;  /* 0x00000008b55b7812 */ /* 0x000fe400078e7864 */
[----:B------:R-:W-:Y:S01]  /*1cf0*/  LOP3.LUT R100, R100, 0x1f0, RZ, 0xc0, !PT ;  /* 0x000001f064647812 */ /* 0x000fe200078ec0ff */
[----:B------:R-:W-:Y:S01]  /*1d00*/  @!P4 LDGSTS.E.BYPASS.LTC128B.128 [R234+0x10000], desc[UR12][R20.64] ;  /* 0x1000000014eacfae */ /* 0x000fe2000b981a0c */
[----:B-1----:R-:W-:Y:S02]  /*1d10*/  LEA R229, P1, R24, UR6, 0x1 ;  /* 0x0000000618e57c11 */ /* 0x002fe4000f8208ff */
[----:B------:R-:W-:Y:S01]  /*1d20*/  IADD3 R99, PT, PT, R100, 0x1, R99 ;  /* 0x0000000164637810 */ /* 0x000fe20007ffe063 */
[----:B------:R-:W-:Y:S01]  /*1d30*/  @!P4 LDGSTS.E.BYPASS.LTC128B.128 [R234+0x12000], desc[UR12][R20.64+0x80] ;  /* 0x1200008014eacfae */ /* 0x000fe2000b981a0c */
[----:B------:R-:W-:-:S02]  /*1d40*/  LEA.HI.X R228, R24, UR7, R15, 0x1, P1 ;  /* 0x0000000718e47c11 */ /* 0x000fc400088f0c0f */
[----:B------:R-:W-:Y:S01]  /*1d50*/  ISETP.NE.AND P5, PT, R2, 0x1, PT ;  /* 0x000000010200780c */ /* 0x000fe20003fa5270 */
[----:B------:R-:W-:Y:S04]  /*1d60*/  @!P4 LDGSTS.E.BYPASS.LTC128B.128 [R234+0x14000], desc[UR12][R20.64+0x100] ;  /* 0x1400010014eacfae */ /* 0x000fe8000b981a0c */
[----:B------:R-:W-:Y:S04]  /*1d70*/  @!P4 LDGSTS.E.BYPASS.LTC128B.128 [R234+0x16000], desc[UR12][R20.64+0x180] ;  /* 0x1600018014eacfae */ /* 0x000fe8000b981a0c */
[----:B------:R-:W-:Y:S04]  /*1d80*/  @!P3 LDGSTS.E.BYPASS.LTC128B.128 [R234+0x11000], desc[UR12][R12.64] ;  /* 0x110000000ceabfae */ /* 0x000fe8000b981a0c */
[----:B------:R-:W-:Y:S01]  /*1d90*/  @!P3 LDGSTS.E.BYPASS.LTC128B.128 [R234+0x13000], desc[UR12][R12.64+0x80] ;  /* 0x130000800ceabfae */ /* 0x000fe2000b981a0c */
[----:B--2---:R-:W-:-:S03]  /*1da0*/  IMAD R7, R9, R16, RZ ;  /* 0x0000001009077224 */ /* 0x004fc600078e02ff */
[----:B------:R-:W-:Y:S01]  /*1db0*/  @!P3 LDGSTS.E.BYPASS.LTC128B.128 [R234+0x15000], desc[UR12][R12.64+0x100] ;  /* 0x150001000ceabfae */ /* 0x000fe2000b981a0c */
[----:B------:R-:W-:Y:S01]  /*1dc0*/  IMAD.WIDE.U32 R16, R17, R16, RZ ;  /* 0x0000001011107225 */ /* 0x000fe200078e00ff */
[----:B------:R-:W-:Y:S02]  /*1dd0*/  LOP3.LUT R9, R0, 0x200, RZ, 0xc0, !PT ;  /* 0x0000020000097812 */ /* 0x000fe400078ec0ff */
[----:B------:R1:W-:Y:S01]  /*1de0*/  @!P3 LDGSTS.E.BYPASS.LTC128B.128 [R234+0x17000], desc[UR12][R12.64+0x180] ;  /* 0x170001800ceabfae */ /* 0x0003e2000b981a0c */
[----:B------:R-:W-:Y:S01]  /*1df0*/  IMAD.IADD R7, R17, 0x1, R7 ;  /* 0x0000000111077824 */ /* 0x000fe200078e0207 */
[----:B------:R-:W-:Y:S02]  /*1e00*/  @!P2 LEA R6, P0, R4, R16, 0x5 ;  /* 0x000000100406a211 */ /* 0x000fe400078028ff */
[----:B------:R-:W0:Y:S01]  /*1e10*/  LDGDEPBAR ;  /* 0x00000000000079af */ /* 0x000e220000000000 */
[----:B------:R-:W-:Y:S02]  /*1e20*/  @!P4 LEA R10, P1, R16, R229, 0x1 ;  /* 0x000000e5100ac211 */ /* 0x000fe400078208ff */
[----:B------:R-:W-:-:S02]  /*1e30*/  @!P2 LEA.HI.X R5, R4, R7, R5, 0x5, P0 ;  /* 0x000000070405a211 */ /* 0x000fc400000f2c05 */
[----:B------:R-:W-:Y:S02]  /*1e40*/  @!P4 LEA.HI.X R11, R16, R228, R7, 0x1, P1 ;  /* 0x000000e4100bc211 */ /* 0x000fe400008f0c07 */
[----:B------:R-:W-:Y:S02]  /*1e50*/  LOP3.LUT R8, R9, 0x7c00, R8, 0xf8, !PT ;  /* 0x00007c0009087812 */ /* 0x000fe400078ef808 */
[----:B------:R-:W-:Y:S02]  /*1e60*/  LOP3.LUT R4, R181, 0x8, R168, 0x78, !PT ;  /* 0x00000008b5047812 */ /* 0x000fe400078e78a8 */
[----:B------:R-:W-:-:S03]  /*1e70*/  IADD3 R8, PT, PT, R91, R8, RZ ;  /* 0x000000085b087210 */ /* 0x000fc60007ffe0ff */
[----:B------:R-:W-:Y:S01]  /*1e80*/  IMAD R221, R4, 0x2, R221 ;  /* 0x0000000204dd7824 */ /* 0x000fe200078e02dd */
[----:B------:R-:W-:-:S03]  /*1e90*/  LEA R106, R8, UR5, 0x1 ;  /* 0x00000005086a7c11 */ /* 0x000fc6000f8e08ff */
[----:B------:R-:W-:Y:S01]  /*1ea0*/  VIADD R96, R221, UR5 ;  /* 0x00000005dd607c36 */ /* 0x000fe20008000000 */
[----:B------:R-:W-:Y:S02]  /*1eb0*/  IADD3 R104, PT, PT, R106, R171, RZ ;  /* 0x000000ab6a687210 */ /* 0x000fe40007ffe0ff */
[----:B-1----:R-:W-:Y:S01]  /*1ec0*/  @!P2 LEA R12, P0, R6, R229, 0x1 ;  /* 0x000000e5060ca211 */ /* 0x002fe200078008ff */
[----:B------:R-:W-:-:S04]  /*1ed0*/  DEPBAR.LE SB0, 0x0 ;  /* 0x000080000000791a */ /* 0x000fc80000000000 */
[----:B------:R-:W-:Y:S01]  /*1ee0*/  BAR.SYNC.DEFER_BLOCKING 0x0 ;  /* 0x0000000000007b1d */ /* 0x000fe20000010000 */
[----:B------:R-:W-:Y:S02]  /*1ef0*/  @!P2 LEA.HI.X R13, R6, R228, R5, 0x1, P0 ;  /* 0x000000e4060da211 */ /* 0x000fe400000f0c05 */
[----:B------:R-:W-:-:S04]  /*1f00*/  LOP3.LUT P0, RZ, R168, 0x2, RZ, 0xc0, !PT ;  /* 0x00000002a8ff7812 */ /* 0x000fc8000780c0ff */
[----:B------:R-:W-:-:S04]  /*1f10*/  SEL R89, R89, 0xffffffe0, !P0 ;  /* 0xffffffe059597807 */ /* 0x000fc80004000000 */
[----:B------:R-:W-:Y:S01]  /*1f20*/  IADD3 R101, PT, PT, R106, R89, RZ ;  /* 0x000000596a657210 */ /* 0x000fe20007ffe0ff */
[C---:B------:R-:W-:Y:S02]  /*1f30*/  IMAD.IADD R97, R96.reuse, 0x1, R89 ;  /* 0x0000000160617824 */ /* 0x040fe400078e0259 */
[----:B------:R-:W-:Y:S02]  /*1f40*/  IMAD.IADD R96, R96, 0x1, R171 ;  /* 0x0000000160607824 */ /* 0x000fe400078e02ab */
[----:B------:R-:W-:-:S03]  /*1f50*/  IMAD.IADD R98, R89, 0x1, R104 ;  /* 0x0000000159627824 */ /* 0x000fc600078e0268 */
[----:B------:R-:W-:Y:S01]  /*1f60*/  IADD3 R95, PT, PT, R89, R96, RZ ;  /* 0x00000060595f7210 */ /* 0x000fe20007ffe0ff */
        /* <DEDUP_REMOVED lines=23> */
[----:B------:R-:W2:Y:S04]  /*20e0*/  LDSM.16.M88.4 R60, [R221+UR5+0x10000] ;  /* 0x01000005dd3c783b */ /* 0x000ea80008000200 */
[----:B------:R-:W4:Y:S04]  /*20f0*/  LDSM.16.M88.4 R52, [R221+UR5+0x10800] ;  /* 0x01080005dd34783b */ /* 0x000f280008000200 */
[----:B------:R-:W5:Y:S04]  /*2100*/  LDSM.16.M88.4 R44, [R221+UR5+0x11000] ;  /* 0x01100005dd2c783b */ /* 0x000f680008000200 */
[----:B------:R-:W3:Y:S04]  /*2110*/  LDSM.16.M88.4 R24, [R221+UR5+0x11800] ;  /* 0x01180005dd18783b */ /* 0x000ee80008000200 */
[----:B------:R-:W-:Y:S04]  /*2120*/  LDSM.16.M88.4 R16, [R101] ;  /* 0x000000006510783b */ /* 0x000fe80000000200 */
[----:B------:R-:W3:Y:S04]  /*2130*/  LDSM.16.M88.4 R4, [R97+0x10000] ;  /* 0x010000006104783b */ /* 0x000ee80000000200 */
[----:B-1----:R-:W1:Y:S04]  /*2140*/  LDSM.16.M88.4 R8, [R97+0x10800] ;  /* 0x010800006108783b */ /* 0x002e680000000200 */
[----:B------:R-:W1:Y:S04]  /*2150*/  LDSM.16.M88.4 R20, [R97+0x11000] ;  /* 0x011000006114783b */ /* 0x000e680000000200 */
[----:B------:R-:W1:Y:S04]  /*2160*/  LDSM.16.M88.4 R68, [R97+0x11800] ;  /* 0x011800006144783b */ /* 0x000e680000000200 */
[----:B------:R-:W-:Y:S01]  /*2170*/  LDSM.16.M88.4 R32, [R96+0x10800] ;  /* 0x010800006020783b */ /* 0x000fe20000000200 */
[C---:B--2---:R-:W-:Y:S03]  /*2180*/  HMMA.16816.F32 R12, R36.reuse, R60, RZ ;  /* 0x0000003c240c723c */ /* 0x044fe600000018ff */
[----:B------:R-:W-:Y:S04]  /*2190*/  LDSM.16.M88.4 R64, [R96+0x10000] ;  /* 0x010000006040783b */ /* 0x000fe80000000200 */
[----:B------:R-:W-:Y:S01]  /*21a0*/  LDSM.16.M88.4 R72, [R98] ;  /* 0x000000006248783b */ /* 0x000fe20000000200 */
[C---:B----4-:R-:W-:Y:S03]  /*21b0*/  HMMA.16816.F32 R56, R36.reuse, R52, RZ ;  /* 0x000000342438723c */ /* 0x050fe600000018ff */
[----:B------:R-:W-:Y:S04]  /*21c0*/  LDSM.16.M88.4 R28, [R95+0x10000] ;  /* 0x010000005f1c783b */ /* 0x000fe80000000200 */
[----:B------:R-:W-:Y:S01]  /*21d0*/  LDSM.16.M88.4 R76, [R95+0x11800] ;  /* 0x011800005f4c783b */ /* 0x000fe20000000200 */
[C---:B------:R-:W-:Y:S03]  /*21e0*/  HMMA.16816.F32 R60, R36.reuse, R62, RZ ;  /* 0x0000003e243c723c */ /* 0x040fe600000018ff */
[----:B------:R-:W-:Y:S04]  /*21f0*/  LDSM.16.M88.4 R80, [R96+0x13000] ;  /* 0x013000006050783b */ /* 0x000fe80000000200 */
[----:B------:R-:W-:Y:S01]  /*2200*/  LDSM.16.M88.4 R84, [R95+0x14000] ;  /* 0x014000005f54783b */ /* 0x000fe20000000200 */
[C---:B------:R-:W-:Y:S03]  /*2210*/  HMMA.16816.F32 R52, R36.reuse, R54, RZ ;  /* 0x000000362434723c */ /* 0x040fe600000018ff */
[----:B------:R-:W0:Y:S05]  /*2220*/  LDGDEPBAR ;  /* 0x00000000000079af */ /* 0x000e2a0000000000 */
[C---:B-----5:R-:W-:Y:S08]  /*2230*/  HMMA.16816.F32 R48, R36.reuse, R44, RZ ;  /* 0x0000002c2430723c */ /* 0x060ff000000018ff */
[C---:B------:R-:W-:Y:S08]  /*2240*/  HMMA.16816.F32 R44, R36.reuse, R46, RZ ;  /* 0x0000002e242c723c */ /* 0x040ff000000018ff */
[C---:B---3--:R-:W-:Y:S08]  /*2250*/  HMMA.16816.F32 R40, R36.reuse, R24, RZ ;  /* 0x000000182428723c */ /* 0x048ff000000018ff */
[----:B------:R-:W-:Y:S01]  /*2260*/  HMMA.16816.F32 R36, R36, R26, RZ ;  /* 0x0000001a2424723c */ /* 0x000fe200000018ff */
[----:B------:R-:W-:Y:S07]  /*2270*/  LDSM.16.M88.4 R24, [R96+0x11000] ;  /* 0x011000006018783b */ /* 0x000fee0000000200 */
[C---:B------:R-:W-:Y:S08]  /*2280*/  HMMA.16816.F32 R12, R16.reuse, R4, R12 ;  /* 0x00000004100c723c */ /* 0x040ff0000000180c */
[C---:B------:R-:W-:Y:S01]  /*2290*/  HMMA.16816.F32 R60, R16.reuse, R6, R60 ;  /* 0x00000006103c723c */ /* 0x040fe2000000183c */
[----:B------:R-:W2:Y:S07]  /*22a0*/  LDSM.16.M88.4 R4, [R104] ;  /* 0x000000006804783b */ /* 0x000eae0000000200 */
        /* <DEDUP_REMOVED lines=9> */
[----:B------:R-:W-:Y:S03]  /*2340*/  LDSM.16.M88.4 R68, [R221+UR5+0x13800] ;  /* 0x01380005dd44783b */ /* 0x000fe60008000200 */
[C---:B--2---:R-:W-:Y:S08]  /*2350*/  HMMA.16816.F32 R56, R4.reuse, R32, R56 ;  /* 0x000000200438723c */ /* 0x044ff00000001838 */
[C---:B------:R-:W-:Y:S01]  /*2360*/  HMMA.16816.F32 R52, R4.reuse, R34, R52 ;  /* 0x000000220434723c */ /* 0x040fe20000001834 */
[----:B------:R-:W-:Y:S07]  /*2370*/  LDSM.16.M88.4 R32, [R106+0x4000] ;  /* 0x004000006a20783b */ /* 0x000fee0000000200 */
[C---:B------:R-:W-:Y:S08]  /*2380*/  HMMA.16816.F32 R48, R4.reuse, R24, R48 ;  /* 0x000000180430723c */ /* 0x040ff00000001830 */
[C---:B------:R-:W-:Y:S01]  /*2390*/  HMMA.16816.F32 R44, R4.reuse, R26, R44 ;  /* 0x0000001a042c723c */ /* 0x040fe2000000182c */
[----:B------:R-:W2:Y:S07]  /*23a0*/  LDSM.16.M88.4 R24, [R221+UR5+0x12000] ;  /* 0x01200005dd18783b */ /* 0x000eae0008000200 */
[C---:B-1----:R-:W-:Y:S08]  /*23b0*/  HMMA.16816.F32 R40, R4.reuse, R8, R40 ;  /* 0x000000080428723c */ /* 0x042ff00000001828 */
[C---:B------:R-:W-:Y:S01]  /*23c0*/  HMMA.16816.F32 R36, R4.reuse, R10, R36 ;  /* 0x0000000a0424723c */ /* 0x040fe20000001824 */
[----:B------:R-:W1:Y:S07]  /*23d0*/  LDSM.16.M88.4 R8, [R221+UR5+0x12800] ;  /* 0x01280005dd08783b */ /* 0x000e6e0008000200 */
[C---:B------:R-:W-:Y:S08]  /*23e0*/  HMMA.16816.F32 R12, R4.reuse, R64, R12 ;  /* 0x00000040040c723c */ /* 0x040ff0000000180c */
[----:B------:R-:W-:Y:S01]  /*23f0*/  HMMA.16816.F32 R60, R4, R66, R60 ;  /* 0x00000042043c723c */ /* 0x000fe2000000183c */
[----:B------:R-:W5:Y:S04]  /*2400*/  LDSM.16.M88.4 R4, [R221+UR5+0x13000] ;  /* 0x01300005dd04783b */ /* 0x000f680008000200 */
[----:B------:R-:W-:Y:S03]  /*2410*/  LDSM.16.M88.4 R64, [R97+0x13000] ;  /* 0x013000006140783b */ /* 0x000fe60000000200 */
[C---:B---3--:R-:W-:Y:S08]  /*2420*/  HMMA.16816.F32 R56, R72.reuse, R20, R56 ;  /* 0x000000144838723c */ /* 0x048ff00000001838 */
[C---:B------:R-:W-:Y:S08]  /*2430*/  HMMA.16816.F32 R12, R72.reuse, R28, R12 ;  /* 0x0000001c480c723c */ /* 0x040ff0000000180c */
[C---:B------:R-:W-:Y:S01]  /*2440*/  HMMA.16816.F32 R60, R72.reuse, R30, R60 ;  /* 0x0000001e483c723c */ /* 0x040fe2000000183c */
[----:B------:R-:W-:Y:S07]  /*2450*/  LDSM.16.M88.4 R28, [R97+0x12000] ;  /* 0x01200000611c783b */ /* 0x000fee0000000200 */
        /* <DEDUP_REMOVED lines=27> */
[----:B------:R-:W5:Y:S07]  /*2610*/  LDSM.16.M88.4 R20, [R95+0x12800] ;  /* 0x012800005f14783b */ /* 0x000f6e0000000200 */
[C---:B--2---:R-:W-:Y:S08]  /*2620*/  HMMA.16816.F32 R40, R16.reuse, R24, R40 ;  /* 0x000000181028723c */ /* 0x044ff00000001828 */
[----:B------:R-:W-:Y:S01]  /*2630*/  HMMA.16816.F32 R36, R16, R26, R36 ;  /* 0x0000001a1024723c */ /* 0x000fe20000001824 */
[----:B------:R-:W-:Y:S07]  /*2640*/  LDSM.16.M88.4 R24, [R106+0x8000] ;  /* 0x008000006a18783b */ /* 0x000fee0000000200 */
[C---:B-1----:R-:W-:Y:S08]  /*2650*/  HMMA.16816.F32 R12, R72.reuse, R8, R12 ;  /* 0x00000008480c723c */ /* 0x042ff0000000180c */
[----:B------:R-:W-:Y:S01]  /*2660*/  HMMA.16816.F32 R60, R72, R10, R60 ;  /* 0x0000000a483c723c */ /* 0x000fe2000000183c */
[----:B------:R-:W1:Y:S07]  /*2670*/  LDSM.16.M88.4 R8, [R221+UR5+0x14000] ;  /* 0x01400005dd08783b */ /* 0x000e6e0008000200 */
[C---:B------:R-:W-:Y:S08]  /*2680*/  HMMA.16816.F32 R48, R16.reuse, R64, R48 ;  /* 0x000000401030723c */ /* 0x040ff00000001830 */
[----:B------:R-:W-:Y:S01]  /*2690*/  HMMA.16816.F32 R44, R16, R66, R44 ;  /* 0x00000042102c723c */ /* 0x000fe2000000182c */
[----:B------:R-:W-:Y:S04]  /*26a0*/  LDSM.16.M88.4 R64, [R95+0x13800] ;  /* 0x013800005f40783b */ /* 0x000fe80000000200 */
[----:B------:R-:W-:Y:S03]  /*26b0*/  LDSM.16.M88.4 R16, [R221+UR5+0x15000] ;  /* 0x01500005dd10783b */ /* 0x000fe60008000200 */
[C---:B----4-:R-:W-:Y:S08]  /*26c0*/  HMMA.16816.F32 R56, R72.reuse, R4, R56 ;  /* 0x000000044838723c */ /* 0x050ff00000001838 */
[----:B------:R-:W-:Y:S01]  /*26d0*/  HMMA.16816.F32 R52, R72, R6, R52 ;  /* 0x000000064834723c */ /* 0x000fe20000001834 */
[----:B------:R-:W2:Y:S07]  /*26e0*/  LDSM.16.M88.4 R4, [R221+UR5+0x14800] ;  /* 0x01480005dd04783b */ /* 0x000eae0008000200 */
[C---:B---3--:R-:W-:Y:S08]  /*26f0*/  HMMA.16816.F32 R12, R28.reuse, R32, R12 ;  /* 0x000000201c0c723c */ /* 0x048ff0000000180c */
[----:B------:R-:W-:Y:S01]  /*2700*/  HMMA.16816.F32 R60, R28, R34, R60 ;  /* 0x000000221c3c723c */ /* 0x000fe2000000183c */
[----:B------:R-:W-:Y:S07]  /*2710*/  LDSM.16.M88.4 R32, [R97+0x14000] ;  /* 0x014000006120783b */ /* 0x000fee0000000200 */
[C---:B------:R-:W-:Y:S08]  /*2720*/  HMMA.16816.F32 R48, R72.reuse, R80, R48 ;  /* 0x000000504830723c */ /* 0x040ff00000001830 */
[----:B------:R-:W-:Y:S01]  /*2730*/  HMMA.16816.F32 R44, R72, R82, R44 ;  /* 0x00000052482c723c */ /* 0x000fe2000000182c */
[----:B------:R-:W-:Y:S07]  /*2740*/  LDSM.16.M88.4 R80, [R221+UR5+0x16000] ;  /* 0x01600005dd50783b */ /* 0x000fee0008000200 */
[C---:B-----5:R-:W-:Y:S08]  /*2750*/  HMMA.16816.F32 R56, R28.reuse, R20, R56 ;  /* 0x000000141c38723c */ /* 0x060ff00000001838 */
[----:B------:R-:W-:Y:S01]  /*2760*/  HMMA.16816.F32 R52, R28, R22, R52 ;  /* 0x000000161c34723c */ /* 0x000fe20000001834 */
[----:B------:R-:W3:Y:S07]  /*2770*/  LDSM.16.M88.4 R20, [R101+0x8000] ;  /* 0x008000006514783b */ /* 0x000eee0000000200 */
[C---:B------:R-:W-:Y:S08]  /*2780*/  HMMA.16816.F32 R40, R72.reuse, R76, R40 ;  /* 0x0000004c4828723c */ /* 0x040ff00000001828 */
[----:B------:R-:W-:Y:S01]  /*2790*/  HMMA.16816.F32 R36, R72, R78, R36 ;  /* 0x0000004e4824723c */ /* 0x000fe20000001824 */
[----:B------:R-:W4:Y:S04]  /*27a0*/  LDSM.16.M88.4 R72, [R221+UR5+0x15800] ;  /* 0x01580005dd48783b */ /* 0x000f280008000200 */
[----:B------:R-:W-:Y:S03]  /*27b0*/  LDSM.16.M88.4 R76, [R98+0x8000] ;  /* 0x00800000624c783b */ /* 0x000fe60000000200 */
[C---:B-1----:R-:W-:Y:S08]  /*27c0*/  HMMA.16816.F32 R12, R24.reuse, R8, R12 ;  /* 0x00000008180c723c */ /* 0x042ff0000000180c */
[----:B------:R-:W-:Y:S01]  /*27d0*/  HMMA.16816.F32 R60, R24, R10, R60 ;  /* 0x0000000a183c723c */ /* 0x000fe2000000183c */
[----:B------:R-:W1:Y:S07]  /*27e0*/  LDSM.16.M88.4 R8, [R97+0x14800] ;  /* 0x014800006108783b */ /* 0x000e6e0000000200 */
[C---:B------:R-:W-:Y:S08]  /*27f0*/  HMMA.16816.F32 R48, R28.reuse, R68, R48 ;  /* 0x000000441c30723c */ /* 0x040ff00000001830 */
[----:B------:R-:W-:Y:S01]  /*2800*/  HMMA.16816.F32 R44, R28, R70, R44 ;  /* 0x000000461c2c723c */ /* 0x000fe2000000182c */
[----:B------:R-:W-:Y:S07]  /*2810*/  LDSM.16.M88.4 R68, [R96+0x14000] ;  /* 0x014000006044783b */ /* 0x000fee0000000200 */
[C---:B--2---:R-:W-:Y:S08]  /*2820*/  HMMA.16816.F32 R56, R24.reuse, R4, R56 ;  /* 0x000000041838723c */ /* 0x044ff00000001838 */
[----:B------:R-:W-:Y:S01]  /*2830*/  HMMA.16816.F32 R52, R24, R6, R52 ;  /* 0x000000061834723c */ /* 0x000fe20000001834 */
[----:B------:R-:W2:Y:S07]  /*2840*/  LDSM.16.M88.4 R4, [R104+0x8000] ;  /* 0x008000006804783b */ /* 0x000eae0000000200 */
[C---:B------:R-:W-:Y:S08]  /*2850*/  HMMA.16816.F32 R40, R28.reuse, R64, R40 ;  /* 0x000000401c28723c */ /* 0x040ff00000001828 */
[----:B------:R-:W-:Y:S01]  /*2860*/  HMMA.16816.F32 R36, R28, R66, R36 ;  /* 0x000000421c24723c */ /* 0x000fe20000001824 */
[----:B------:R-:W5:Y:S04]  /*2870*/  LDSM.16.M88.4 R64, [R97+0x15000] ;  /* 0x015000006140783b */ /* 0x000f680000000200 */
[----:B------:R-:W5:Y:S03]  /*2880*/  LDSM.16.M88.4 R28, [R97+0x15800] ;  /* 0x01580000611c783b */ /* 0x000f660000000200 */
[C---:B------:R-:W-:Y:S08]  /*2890*/  HMMA.16816.F32 R48, R24.reuse, R16, R48 ;  /* 0x000000101830723c */ /* 0x040ff00000001830 */
[----:B------:R-:W-:Y:S01]  /*28a0*/  HMMA.16816.F32 R44, R24, R18, R44 ;  /* 0x00000012182c723c */ /* 0x000fe2000000182c */
[----:B------:R-:W5:Y:S07]  /*28b0*/  LDSM.16.M88.4 R16, [R96+0x14800] ;  /* 0x014800006010783b */ /* 0x000f6e0000000200 */
[----:B---3--:R-:W-:Y:S08]  /*28c0*/  HMMA.16816.F32 R12, R20, R32, R12 ;  /* 0x00000020140c723c */ /* 0x008ff0000000180c */
[C---:B----4-:R-:W-:Y:S08]  /*28d0*/  HMMA.16816.F32 R40, R24.reuse, R72, R40 ;  /* 0x000000481828723c */ /* 0x050ff00000001828 */
[----:B------:R-:W-:Y:S01]  /*28e0*/  HMMA.16816.F32 R36, R24, R74, R36 ;  /* 0x0000004a1824723c */ /* 0x000fe20000001824 */
[----:B------:R-:W3:Y:S04]  /*28f0*/  LDSM.16.M88.4 R24, [R96+0x15000] ;  /* 0x015000006018783b */ /* 0x000ee80000000200 */
[----:B------:R-:W-:Y:S03]  /*2900*/  LDSM.16.M88.4 R72, [R95+0x14800] ;  /* 0x014800005f48783b */ /* 0x000fe60000000200 */
[C---:B-1----:R-:W-:Y:S08]  /*2910*/  HMMA.16816.F32 R56, R20.reuse, R8, R56 ;  /* 0x000000081438723c */ /* 0x042ff00000001838 */
[C---:B------:R-:W-:Y:S01]  /*2920*/  HMMA.16816.F32 R52, R20.reuse, R10, R52 ;  /* 0x0000000a1434723c */ /* 0x040fe20000001834 */
[----:B------:R-:W1:Y:S07]  /*2930*/  LDSM.16.M88.4 R8, [R96+0x15800] ;  /* 0x015800006008783b */ /* 0x000e6e0000000200 */
[----:B------:R-:W-:Y:S01]  /*2940*/  HMMA.16816.F32 R60, R20, R34, R60 ;  /* 0x00000022143c723c */ /* 0x000fe2000000183c */
[----:B------:R-:W4:Y:S07]  /*2950*/  LDSM.16.M88.4 R32, [R106+0xc000] ;  /* 0x00c000006a20783b */ /* 0x000f2e0000000200 */
[----:B--2---:R-:W-:Y:S08]  /*2960*/  HMMA.16816.F32 R12, R4, R68, R12 ;  /* 0x00000044040c723c */ /* 0x004ff0000000180c */
[C---:B-----5:R-:W-:Y:S08]  /*2970*/  HMMA.16816.F32 R48, R20.reuse, R64, R48 ;  /* 0x000000401430723c */ /* 0x060ff00000001830 */
[C---:B------:R-:W-:Y:S01]  /*2980*/  HMMA.16816.F32 R44, R20.reuse, R66, R44 ;  /* 0x00000042142c723c */ /* 0x040fe2000000182c */
[----:B------:R-:W2:Y:S07]  /*2990*/  LDSM.16.M88.4 R64, [R95+0x15800] ;  /* 0x015800005f40783b */ /* 0x000eae0000000200 */
[C---:B------:R-:W-:Y:S08]  /*29a0*/  HMMA.16816.F32 R40, R20.reuse, R28, R40 ;  /* 0x0000001c1428723c */ /* 0x040ff00000001828 */
[----:B------:R-:W-:Y:S01]  /*29b0*/  HMMA.16816.F32 R36, R20, R30, R36 ;  /* 0x0000001e1424723c */ /* 0x000fe20000001824 */
[----:B------:R-:W-:Y:S04]  /*29c0*/  LDSM.16.M88.4 R20, [R101+0xc000] ;  /* 0x00c000006514783b */ /* 0x000fe80000000200 */
[----:B------:R-:W-:Y:S03]  /*29d0*/  LDSM.16.M88.4 R28, [R221+UR5+0x16800] ;  /* 0x01680005dd1c783b */ /* 0x000fe60008000200 */
[C---:B------:R-:W-:Y:S01]  /*29e0*/  HMMA.16816.F32 R60, R4.reuse, R70, R60 ;  /* 0x00000046043c723c */ /* 0x040fe2000000183c */
[----:B------:R-:W-:Y:S07]  /*29f0*/  LDSM.16.M88.4 R68, [R95+0x15000] ;  /* 0x015000005f44783b */ /* 0x000fee0000000200 */
[C---:B------:R-:W-:Y:S08]  /*2a00*/  HMMA.16816.F32 R56, R4.reuse, R16, R56 ;  /* 0x000000100438723c */ /* 0x040ff00000001838 */
[----:B------:R-:W-:Y:S01]  /*2a10*/  HMMA.16816.F32 R52, R4, R18, R52 ;  /* 0x000000120434723c */ /* 0x000fe20000001834 */
[----:B------:R-:W5:Y:S07]  /*2a20*/  LDSM.16.M88.4 R16, [R97+0x16000] ;  /* 0x016000006110783b */ /* 0x000f6e0000000200 */
[----:B------:R-:W-:Y:S08]  /*2a30*/  HMMA.16816.F32 R12, R76, R84, R12 ;  /* 0x000000544c0c723c */ /* 0x000ff0000000180c */
[C---:B---3--:R-:W-:Y:S08]  /*2a40*/  HMMA.16816.F32 R48, R4.reuse, R24, R48 ;  /* 0x000000180430723c */ /* 0x048ff00000001830 */
[C---:B------:R-:W-:Y:S01]  /*2a50*/  HMMA.16816.F32 R44, R4.reuse, R26, R44 ;  /* 0x0000001a042c723c */ /* 0x040fe2000000182c */
[----:B------:R-:W-:Y:S07]  /*2a60*/  LDSM.16.M88.4 R24, [R221+UR5+0x17000] ;  /* 0x01700005dd18783b */ /* 0x000fee0008000200 */
[C---:B-1----:R-:W-:Y:S08]  /*2a70*/  HMMA.16816.F32 R40, R4.reuse, R8, R40 ;  /* 0x000000080428723c */ /* 0x042ff00000001828 */
[----:B------:R-:W-:Y:S01]  /*2a80*/  HMMA.16816.F32 R36, R4, R10, R36 ;  /* 0x0000000a0424723c */ /* 0x000fe20000001824 */
[----:B------:R-:W-:Y:S04]  /*2a90*/  LDSM.16.M88.4 R8, [R104+0xc000] ;  /* 0x00c000006808783b */ /* 0x000fe80000000200 */
[----:B------:R-:W1:Y:S03]  /*2aa0*/  LDSM.16.M88.4 R4, [R96+0x16000] ;  /* 0x016000006004783b */ /* 0x000e660000000200 */
[----:B------:R-:W-:Y:S08]  /*2ab0*/  HMMA.16816.F32 R60, R76, R86, R60 ;  /* 0x000000564c3c723c */ /* 0x000ff0000000183c */
[----:B----4-:R-:W-:Y:S08]  /*2ac0*/  HMMA.16816.F32 R12, R32, R80, R12 ;  /* 0x00000050200c723c */ /* 0x010ff0000000180c */
[C---:B------:R-:W-:Y:S08]  /*2ad0*/  HMMA.16816.F32 R56, R76.reuse, R72, R56 ;  /* 0x000000484c38723c */ /* 0x040ff00000001838 */
[C---:B------:R-:W-:Y:S08]  /*2ae0*/  HMMA.16816.F32 R52, R76.reuse, R74, R52 ;  /* 0x0000004a4c34723c */ /* 0x040ff00000001834 */
[C---:B--2---:R-:W-:Y:S08]  /*2af0*/  HMMA.16816.F32 R40, R76.reuse, R64, R40 ;  /* 0x000000404c28723c */ /* 0x044ff00000001828 */
[----:B------:R-:W-:Y:S01]  /*2b00*/  HMMA.16816.F32 R36, R76, R66, R36 ;  /* 0x000000424c24723c */ /* 0x000fe20000001824 */
[----:B------:R-:W-:Y:S07]  /*2b10*/  LDSM.16.M88.4 R64, [R95+0x16000] ;  /* 0x016000005f40783b */ /* 0x000fee0000000200 */
[----:B------:R-:W-:Y:S01]  /*2b20*/  HMMA.16816.F32 R80, R32, R82, R60 ;  /* 0x000000522050723c */ /* 0x000fe2000000183c */
[----:B------:R-:W2:Y:S07]  /*2b30*/  LDSM.16.M88.4 R60, [R98+0xc000] ;  /* 0x00c00000623c783b */ /* 0x000eae0000000200 */
[----:B-----5:R-:W-:Y:S08]  /*2b40*/  HMMA.16816.F32 R12, R20, R16, R12 ;  /* 0x00000010140c723c */ /* 0x020ff0000000180c */
[C---:B------:R-:W-:Y:S08]  /*2b50*/  HMMA.16816.F32 R56, R32.reuse, R28, R56 ;  /* 0x0000001c2038723c */ /* 0x040ff00000001838 */
[----:B------:R-:W-:Y:S01]  /*2b60*/  HMMA.16816.F32 R52, R32, R30, R52 ;  /* 0x0000001e2034723c */ /* 0x000fe20000001834 */
[----:B------:R-:W3:Y:S07]  /*2b70*/  LDSM.16.M88.4 R28, [R97+0x16800] ;  /* 0x01680000611c783b */ /* 0x000eee0000000200 */
[----:B-1----:R-:W-:Y:S08]  /*2b80*/  HMMA.16816.F32 R12, R8, R4, R12 ;  /* 0x00000004080c723c */ /* 0x002ff0000000180c */
[----:B------:R-:W-:Y:S01]  /*2b90*/  HMMA.16816.F32 R80, R20, R18, R80 ;  /* 0x000000121450723c */ /* 0x000fe20000001850 */
[----:B------:R-:W1:Y:S07]  /*2ba0*/  LDSM.16.M88.4 R16, [R96+0x16800] ;  /* 0x016800006010783b */ /* 0x000e6e0000000200 */
[C---:B------:R-:W-:Y:S08]  /*2bb0*/  HMMA.16816.F32 R48, R76.reuse, R68, R48 ;  /* 0x000000444c30723c */ /* 0x040ff00000001830 */
[----:B------:R-:W-:Y:S01]  /*2bc0*/  HMMA.16816.F32 R44, R76, R70, R44 ;  /* 0x000000464c2c723c */ /* 0x000fe2000000182c */
[----:B------:R-:W-:Y:S07]  /*2bd0*/  LDSM.16.M88.4 R68, [R221+UR5+0x17800] ;  /* 0x01780005dd44783b */ /* 0x000fee0008000200 */
[----:B--2---:R-:W-:Y:S08]  /*2be0*/  HMMA.16816.F32 R12, R60, R64, R12 ;  /* 0x000000403c0c723c */ /* 0x004ff0000000180c */
[----:B------:R-:W-:Y:S01]  /*2bf0*/  HMMA.16816.F32 R80, R8, R6, R80 ;  /* 0x000000060850723c */ /* 0x000fe20000001850 */
[----:B------:R-:W-:Y:S07]  /*2c00*/  LDSM.16.M88.4 R4, [R95+0x16800] ;  /* 0x016800005f04783b */ /* 0x000fee0000000200 */
[----:B------:R-:W-:Y:S03]  /*2c10*/  HMMA.16816.F32 R48, R32, R24, R48 ;  /* 0x000000182030723c */ /* 0x000fe60000001830 */
[----:B------:R-:W-:Y:S01]  /*2c20*/  FMUL.FTZ R12, R12, UR4 ;  /* 0x000000040c0c7c20 */ /* 0x000fe20008410000 */
[----:B------:R-:W-:-:S03]  /*2c30*/  FMUL.FTZ R65, R13, UR4 ;  /* 0x000000040d417c20 */ /* 0x000fc60008410000 */
[----:B------:R2:W4:Y:S01]  /*2c40*/  MUFU.TANH R64, R12 ;  /* 0x0000000c00407308 */ /* 0x0005220000002400 */
[----:B------:R-:W-:Y:S01]  /*2c50*/  HMMA.16816.F32 R44, R32, R26, R44 ;  /* 0x0000001a202c723c */ /* 0x000fe2000000182c */
[----:B------:R-:W5:Y:S06]  /*2c60*/  LDSM.16.M88.4 R24, [R97+0x17000] ;  /* 0x017000006118783b */ /* 0x000f6c0000000200 */
[----:B------:R-:W1:Y:S01]  /*2c70*/  MUFU.TANH R65, R65 ;  /* 0x0000004100417308 */ /* 0x000e620000002400 */
[C---:B---3--:R-:W-:Y:S08]  /*2c80*/  HMMA.16816.F32 R56, R20.reuse, R28, R56 ;  /* 0x0000001c1438723c */ /* 0x048ff00000001838 */
[----:B------:R-:W-:Y:S01]  /*2c90*/  HMMA.16816.F32 R52, R20, R30, R52 ;  /* 0x0000001e1434723c */ /* 0x000fe20000001834 */
[----:B------:R-:W-:Y:S07]  /*2ca0*/  LDSM.16.M88.4 R28, [R97+0x17800] ;  /* 0x01780000611c783b */ /* 0x000fee0000000200 */
[----:B------:R-:W-:Y:S01]  /*2cb0*/  HMMA.16816.F32 R80, R60, R66, R80 ;  /* 0x000000423c50723c */ /* 0x000fe20000001850 */
[----:B------:R-:W-:Y:S01]  /*2cc0*/  FMUL.FTZ R66, R14, UR4 ;  /* 0x000000040e427c20 */ /* 0x000fe20008410000 */
[----:B------:R-:W-:-:S02]  /*2cd0*/  FMUL.FTZ R67, R15, UR4 ;  /* 0x000000040f437c20 */ /* 0x000fc40008410000 */
[----:B--2---:R-:W2:Y:S03]  /*2ce0*/  LDSM.16.M88.4 R12, [R96+0x17000] ;  /* 0x01700000600c783b */ /* 0x004ea60000000200 */
[----:B------:R-:W3:Y:S01]  /*2cf0*/  MUFU.TANH R66, R66 ;  /* 0x0000004200427308 */ /* 0x000ee20000002400 */
[C---:B-1----:R-:W-:Y:S07]  /*2d00*/  HMMA.16816.F32 R56, R8.reuse, R16, R56 ;  /* 0x000000100838723c */ /* 0x042fee0000001838 */
[----:B------:R-:W1:Y:S01]  /*2d10*/  MUFU.TANH R67, R67 ;  /* 0x0000004300437308 */ /* 0x000e620000002400 */
[----:B------:R-:W-:Y:S01]  /*2d20*/  HMMA.16816.F32 R52, R8, R18, R52 ;  /* 0x000000120834723c */ /* 0x000fe20000001834 */
[----:B------:R-:W4:Y:S07]  /*2d30*/  LDSM.16.M88.4 R16, [R95+0x17000] ;  /* 0x017000005f10783b */ /* 0x000f2e0000000200 */
[----:B-----5:R-:W-:Y:S01]  /*2d40*/  HMMA.16816.F32 R48, R20, R24, R48 ;  /* 0x000000181430723c */ /* 0x020fe20000001830 */
[----:B------:R-:W-:-:S06]  /*2d50*/  FMUL.FTZ R24, R83, UR4 ;  /* 0x0000000453187c20 */ /* 0x000fcc0008410000 */
[----:B------:R-:W1:Y:S01]  /*2d60*/  MUFU.TANH R24, R24 ;  /* 0x0000001800187308 */ /* 0x000e620000002400 */
[C---:B------:R-:W-:Y:S08]  /*2d70*/  HMMA.16816.F32 R40, R32.reuse, R68, R40 ;  /* 0x000000442028723c */ /* 0x040ff00000001828 */
[----:B------:R-:W-:Y:S01]  /*2d80*/  HMMA.16816.F32 R36, R32, R70, R36 ;  /* 0x000000462024723c */ /* 0x000fe20000001824 */
[----:B------:R-:W-:Y:S01]  /*2d90*/  FMUL.FTZ R32, R80, UR4 ;  /* 0x0000000450207c20 */ /* 0x000fe20008410000 */
[----:B------:R-:W-:Y:S01]  /*2da0*/  FMUL.FTZ R33, R81, UR4 ;  /* 0x0000000451217c20 */ /* 0x000fe20008410000 */
[----:B------:R-:W-:-:S04]  /*2db0*/  FMUL.FTZ R34, R82, UR4 ;  /* 0x0000000452227c20 */ /* 0x000fc80008410000 */
[----:B------:R-:W1:Y:S01]  /*2dc0*/  MUFU.TANH R32, R32 ;  /* 0x0000002000207308 */ /* 0x000e620000002400 */
[C---:B------:R-:W-:Y:S07]  /*2dd0*/  HMMA.16816.F32 R56, R60.reuse, R4, R56 ;  /* 0x000000043c38723c */ /* 0x040fee0000001838 */
[----:B------:R-:W1:Y:S01]  /*2de0*/  MUFU.TANH R33, R33 ;  /* 0x0000002100217308 */ /* 0x000e620000002400 */
[----:B------:R-:W-:Y:S01]  /*2df0*/  HMMA.16816.F32 R52, R60, R6, R52 ;  /* 0x000000063c34723c */ /* 0x000fe20000001834 */
[----:B------:R-:W5:Y:S06]  /*2e00*/  LDSM.16.M88.4 R4, [R96+0x17800] ;  /* 0x017800006004783b */ /* 0x000f6c0000000200 */
[----:B------:R-:W1:Y:S01]  /*2e10*/  MUFU.TANH R34, R34 ;  /* 0x0000002200227308 */ /* 0x000e620000002400 */
[----:B--2---:R-:W-:Y:S03]  /*2e20*/  HMMA.16816.F32 R48, R8, R12, R48 ;  /* 0x0000000c0830723c */ /* 0x004fe60000001830 */
[----:B------:R-:W-:Y:S01]  /*2e30*/  FMUL.FTZ R25, R56, UR4 ;  /* 0x0000000438197c20 */ /* 0x000fe20008410000 */
[----:B------:R-:W-:Y:S01]  /*2e40*/  FMUL.FTZ R12, R58, UR4 ;  /* 0x000000043a0c7c20 */ /* 0x000fe20008410000 */
[----:B------:R-:W-:-:S03]  /*2e50*/  FMUL.FTZ R13, R59, UR4 ;  /* 0x000000043b0d7c20 */ /* 0x000fc60008410000 */
[----:B------:R-:W-:Y:S01]  /*2e60*/  HMMA.16816.F32 R44, R20, R26, R44 ;  /* 0x0000001a142c723c */ /* 0x000fe2000000182c */
[----:B------:R-:W-:Y:S01]  /*2e70*/  FMUL.FTZ R26, R57, UR4 ;  /* 0x00000004391a7c20 */ /* 0x000fe20008410000 */
[----:B------:R-:W2:Y:S01]  /*2e80*/  MUFU.TANH R25, R25 ;  /* 0x0000001900197308 */ /* 0x000ea20000002400 */
[----:B------:R-:W-:-:S05]  /*2e90*/  FMUL.FTZ R27, R52, UR4 ;  /* 0x00000004341b7c20 */ /* 0x000fca0008410000 */
[C---:B------:R-:W-:Y:S02]  /*2ea0*/  HMMA.16816.F32 R40, R20.reuse, R28, R40 ;  /* 0x0000001c1428723c */ /* 0x040fe40000001828 */
[----:B------:R-:W1:Y:S06]  /*2eb0*/  MUFU.TANH R26, R26 ;  /* 0x0000001a001a7308 */ /* 0x000e6c0000002400 */
[----:B------:R-:W-:Y:S01]  /*2ec0*/  HMMA.16816.F32 R36, R20, R30, R36 ;  /* 0x0000001e1424723c */ /* 0x000fe20000001824 */
[----:B------:R-:W3:Y:S01]  /*2ed0*/  LDSM.16.M88.4 R20, [R95+0x17800] ;  /* 0x017800005f14783b */ /* 0x000ee20000000200 */
[----:B------:R-:W1:Y:S01]  /*2ee0*/  MUFU.TANH R12, R12 ;  /* 0x0000000c000c7308 */ /* 0x000e620000002400 */
[----:B------:R-:W-:-:S05]  /*2ef0*/  DEPBAR.LE SB0, 0x0 ;  /* 0x000080000000791a */ /* 0x000fca0000000000 */
[----:B----4-:R-:W-:Y:S01]  /*2f00*/  HMMA.16816.F32 R48, R60, R16, R48 ;  /* 0x000000103c30723c */ /* 0x010fe20000001830 */
[----:B------:R-:W-:Y:S01]  /*2f10*/  FMUL.FTZ R16, R53, UR4 ;  /* 0x0000000435107c20 */ /* 0x000fe20008410000 */
[----:B------:R-:W4:Y:S06]  /*2f20*/  MUFU.TANH R13, R13 ;  /* 0x0000000d000d7308 */ /* 0x000f2c0000002400 */
[C---:B------:R-:W-:Y:S01]  /*2f30*/  HMMA.16816.F32 R44, R8.reuse, R14, R44 ;  /* 0x0000000e082c723c */ /* 0x040fe2000000182c */
[----:B------:R-:W-:Y:S01]  /*2f40*/  FMUL.FTZ R15, R54, UR4 ;  /* 0x00000004360f7c20 */ /* 0x000fe20008410000 */
[----:B------:R-:W1:Y:S06]  /*2f50*/  MUFU.TANH R27, R27 ;  /* 0x0000001b001b7308 */ /* 0x000e6c0000002400 */
[C---:B-----5:R-:W-:Y:S01]  /*2f60*/  HMMA.16816.F32 R40, R8.reuse, R4, R40 ;  /* 0x000000040828723c */ /* 0x060fe20000001828 */
[----:B------:R-:W-:Y:S01]  /*2f70*/  SHF.R.U32.HI R4, RZ, 0x2, R168 ;  /* 0x00000002ff047819 */ /* 0x000fe200000116a8 */
[----:B------:R-:W-:Y:S01]  /*2f80*/  FMUL.FTZ R5, R55, UR4 ;  /* 0x0000000437057c20 */ /* 0x000fe20008410000 */
[----:B------:R-:W-:Y:S01]  /*2f90*/  FMUL.FTZ R48, R48, UR4 ;  /* 0x0000000430307c20 */ /* 0x000fe20008410000 */
[----:B------:R-:W-:Y:S01]  /*2fa0*/  FMUL.FTZ R49, R49, UR4 ;  /* 0x0000000431317c20 */ /* 0x000fe20008410000 */
[----:B------:R-:W-:Y:S01]  /*2fb0*/  LOP3.LUT R4, R4, 0x7, RZ, 0xc0, !PT ;  /* 0x0000000704047812 */ /* 0x000fe200078ec0ff */
[----:B------:R-:W-:Y:S01]  /*2fc0*/  FMUL.FTZ R50, R50, UR4 ;  /* 0x0000000432327c20 */ /* 0x000fe20008410000 */
[----:B------:R-:W-:Y:S01]  /*2fd0*/  FMUL.FTZ R51, R51, UR4 ;  /* 0x0000000433337c20 */ /* 0x000fe20008410000 */
[----:B------:R-:W-:Y:S01]  /*2fe0*/  HMMA.16816.F32 R36, R8, R6, R36 ;  /* 0x000000060824723c */ /* 0x000fe20000001824 */
[----:B------:R-:W-:Y:S01]  /*2ff0*/  IMAD.SHL.U32 R7, R168, 0x2, RZ ;  /* 0x00000002a8077824 */ /* 0x000fe200078e00ff */
[----:B------:R-:W-:Y:S01]  /*3000*/  IADD3 R4, PT, PT, -R102, R99, R4 ;  /* 0x0000006366047210 */ /* 0x000fe20007ffe104 */
[----:B------:R-:W1:Y:S03]  /*3010*/  MUFU.TANH R16, R16 ;  /* 0x0000001000107308 */ /* 0x000e660000002400 */
[----:B------:R-:W-:-:S02]  /*3020*/  LOP3.LUT R7, R7, 0x6, RZ, 0xc0, !PT ;  /* 0x0000000607077812 */ /* 0x000fc400078ec0ff */
[----:B------:R-:W-:Y:S01]  /*3030*/  IADD3 R94, PT, PT, R4, R94, R93 ;  /* 0x0000005e045e7210 */ /* 0x000fe20007ffe05d */
[C---:B------:R-:W-:Y:S02]  /*3040*/  HMMA.16816.F32 R44, R60.reuse, R18, R44 ;  /* 0x000000123c2c723c */ /* 0x040fe4000000182c */
[----:B------:R-:W1:Y:S01]  /*3050*/  MUFU.TANH R15, R15 ;  /* 0x0000000f000f7308 */ /* 0x000e620000002400 */
[----:B------:R-:W-:Y:S01]  /*3060*/  IMAD R220, R2, 0x40, R7 ;  /* 0x0000004002dc7824 */ /* 0x000fe200078e0207 */
[C---:B------:R-:W-:Y:S02]  /*3070*/  VIMNMX R225, PT, PT, R94.reuse, R93, PT ;  /* 0x0000005d5ee17248 */ /* 0x040fe40003fe0100 */
[----:B------:R-:W-:Y:S02]  /*3080*/  VIADDMNMX R224, R94, 0x8, R93, PT ;  /* 0x000000085ee07846 */ /* 0x000fe4000380015d */
[----:B------:R-:W-:Y:S01]  /*3090*/  IADD3 R4, PT, PT, R220, -0x40, RZ ;  /* 0xffffffc0dc047810 */ /* 0x000fe20007ffe0ff */
[----:B---3--:R-:W-:Y:S01]  /*30a0*/  HMMA.16816.F32 R40, R60, R20, R40 ;  /* 0x000000143c28723c */ /* 0x008fe20000001828 */
[----:B------:R-:W3:Y:S01]  /*30b0*/  MUFU.TANH R5, R5 ;  /* 0x0000000500057308 */ /* 0x000ee20000002400 */
[----:B------:R-:W-:Y:S01]  /*30c0*/  BAR.SYNC.DEFER_BLOCKING 0x0 ;  /* 0x0000000000007b1d */ /* 0x000fe20000010000 */
[----:B------:R-:W-:-:S02]  /*30d0*/  ISETP.GE.AND P4, PT, R4, R225, PT ;  /* 0x000000e10400720c */ /* 0x000fc40003f86270 */
[----:B------:R-:W-:Y:S01]  /*30e0*/  ISETP.GE.AND P3, PT, R4, R224, PT ;  /* 0x000000e00400720c */ /* 0x000fe20003f66270 */
[----:B------:R-:W-:Y:S02]  /*30f0*/  VIADD R4, R220, 0xffffffc1 ;  /* 0xffffffc1dc047836 */ /* 0x000fe40000000000 */
[----:B------:R-:W-:Y:S01]  /*3100*/  HMMA.16816.F32 R36, R60, R22, R36 ;  /* 0x000000163c24723c */ /* 0x000fe20000001824 */
[----:B------:R1:W1:Y:S08]  /*3110*/  MUFU.TANH R244, R48 ;  /* 0x0000003000f47308 */ /* 0x0002700000002400 */
[----:B------:R1:W1:Y:S08]  /*3120*/  MUFU.TANH R200, R49 ;  /* 0x0000003100c87308 */ /* 0x0002700000002400 */
[----:B------:R1:W1:Y:S08]  /*3130*/  MUFU.TANH R204, R50 ;  /* 0x0000003200cc7308 */ /* 0x0002700000002400 */
[----:B------:R1:W1:Y:S01]  /*3140*/  MUFU.TANH R240, R51 ;  /* 0x0000003300f07308 */ /* 0x0002620000002400 */
[----:B--234-:R-:W-:Y:S05]  /*3150*/  @!P5 BRA `(.L_x_885) ;  /* 0x000000000058d947 */ /* 0x01cfea0003800000 */
[----:B------:R-:W-:-:S04]  /*3160*/  VIADD R6, R2, 0xfffffffe ;  /* 0xfffffffe02067836 */ /* 0x000fc80000000000 */
[-C--:B------:R-:W-:Y:S02]  /*3170*/  IMAD R3, R3, R6.reuse, RZ ;  /* 0x0000000603037224 */ /* 0x080fe400078e02ff */
[----:B------:R-:W-:-:S04]  /*3180*/  IMAD.WIDE.U32 R6, R88, R6, RZ ;  /* 0x0000000658067225 */ /* 0x000fc800078e00ff */
[----:B------:R-:W-:Y:S01]  /*3190*/  IMAD.IADD R3, R7, 0x1, R3 ;  /* 0x0000000107037824 */ /* 0x000fe200078e0203 */
[----:B------:R-:W-:Y:S02]  /*31a0*/  LEA R8, P2, R6, R231, 0x1 ;  /* 0x000000e706087211 */ /* 0x000fe400078408ff */
[----:B------:R-:W-:Y:S02]  /*31b0*/  IADD3 R92, P1, PT, R92, R6, RZ ;  /* 0x000000065c5c7210 */ /* 0x000fe40007f3e0ff */
[----:B------:R-:W-:-:S03]  /*31c0*/  LEA.HI.X R9, R6, R230, R3, 0x1, P2 ;  /* 0x000000e606097211 */ /* 0x000fc600010f0c03 */
[----:B------:R-:W-:Y:S01]  /*31d0*/  IMAD.X R3, R90, 0x1, R3, P1 ;  /* 0x000000015a037824 */ /* 0x000fe200008e0603 */
[C---:B------:R-:W-:Y:S01]  /*31e0*/  LEA R6, P1, R92.reuse, R231, 0x1 ;  /* 0x000000e75c067211 */ /* 0x040fe200078208ff */
        /* <DEDUP_REMOVED lines=13> */
.L_x_885:
[----:B------:R-:W-:Y:S01]  /*32c0*/  VIADD R3, R220, 0xffffffc8 ;  /* 0xffffffc8dc037836 */ /* 0x000fe20000000000 */
[----:B------:R-:W-:Y:S01]  /*32d0*/  FSEL R64, R64, -INF , !P4 ;  /* 0xff80000040407808 */ /* 0x000fe20006000000 */
[----:B------:R-:W-:Y:S01]  /*32e0*/  FMUL.FTZ R44, R44, UR4 ;  /* 0x000000042c2c7c20 */ /* 0x000fe20008410000 */
[----:B------:R-:W-:Y:S01]  /*32f0*/  FSEL R66, R66, -INF , !P3 ;  /* 0xff80000042427808 */ /* 0x000fe20005800000 */
[----:B------:R-:W-:Y:S01]  /*3300*/  FMUL.FTZ R45, R45, UR4 ;  /* 0x000000042d2d7c20 */ /* 0x000fe20008410000 */
[CC--:B------:R-:W-:Y:S01]  /*3310*/  ISETP.GE.AND P4, PT, R3.reuse, R225.reuse, PT ;  /* 0x000000e10300720c */ /* 0x0c0fe20003f86270 */
[----:B------:R-:W3:Y:S01]  /*3320*/  MUFU.TANH R242, R44 ;  /* 0x0000002c00f27308 */ /* 0x000ee20000002400 */
[-C--:B------:R-:W-:Y:S01]  /*3330*/  ISETP.GE.AND P3, PT, R3, R224.reuse, PT ;  /* 0x000000e00300720c */ /* 0x080fe20003f66270 */
[----:B------:R-:W-:Y:S01]  /*3340*/  VIADD R3, R220, 0xffffffd0 ;  /* 0xffffffd0dc037836 */ /* 0x000fe20000000000 */
[-C--:B------:R-:W-:Y:S01]  /*3350*/  ISETP.GE.AND P2, PT, R4, R225.reuse, PT ;  /* 0x000000e10400720c */ /* 0x080fe20003f46270 */
[----:B------:R-:W-:Y:S01]  /*3360*/  FMUL.FTZ R40, R40, UR4 ;  /* 0x0000000428287c20 */ /* 0x000fe20008410000 */
[-C--:B------:R-:W-:Y:S01]  /*3370*/  ISETP.GE.AND P1, PT, R4, R224.reuse, PT ;  /* 0x000000e00400720c */ /* 0x080fe20003f26270 */
[----:B------:R-:W-:Y:S01]  /*3380*/  VIADD R4, R220, 0xffffffc9 ;  /* 0xffffffc9dc047836 */ /* 0x000fe20000000000 */
[----:B-1----:R-:W-:Y:S01]  /*3390*/  FSEL R32, R32, -INF , !P4 ;  /* 0xff80000020207808 */ /* 0x002fe20006000000 */
[----:B--2---:R-:W-:Y:S01]  /*33a0*/  VIADD R7, R220, 0xffffffe0 ;  /* 0xffffffe0dc077836 */ /* 0x004fe20000000000 */
[----:B------:R-:W-:Y:S01]  /*33b0*/  FSEL R34, R34, -INF , !P3 ;  /* 0xff80000022227808 */ /* 0x000fe20005800000 */
[----:B------:R-:W1:Y:S01]  /*33c0*/  MUFU.TANH R202, R45 ;  /* 0x0000002d00ca7308 */ /* 0x000e620000002400 */
[----:B------:R-:W-:Y:S01]  /*33d0*/  FSEL R22, R65, -INF , !P2 ;  /* 0xff80000041167808 */ /* 0x000fe20005000000 */
[----:B------:R-:W-:Y:S01]  /*33e0*/  FMUL.FTZ R41, R41, UR4 ;  /* 0x0000000429297c20 */ /* 0x000fe20008410000 */
[----:B------:R-:W-:Y:S01]  /*33f0*/  FSEL R20, R67, -INF , !P1 ;  /* 0xff80000043147808 */ /* 0x000fe20004800000 */
[----:B------:R-:W-:Y:S01]  /*3400*/  FMUL.FTZ R36, R36, UR4 ;  /* 0x0000000424247c20 */ /* 0x000fe20008410000 */
[-C--:B------:R-:W-:Y:S01]  /*3410*/  ISETP.GE.AND P4, PT, R3, R225.reuse, PT ;  /* 0x000000e10300720c */ /* 0x080fe20003f86270 */
[----:B------:R-:W-:Y:S01]  /*3420*/  FMUL.FTZ R37, R37, UR4 ;  /* 0x0000000425257c20 */ /* 0x000fe20008410000 */
[-C--:B------:R-:W-:Y:S01]  /*3430*/  ISETP.GE.AND P3, PT, R3, R224.reuse, PT ;  /* 0x000000e00300720c */ /* 0x080fe20003f66270 */
[----:B------:R-:W-:Y:S01]  /*3440*/  VIADD R3, R220, 0xffffffd1 ;  /* 0xffffffd1dc037836 */ /* 0x000fe20000000000 */
[CC--:B------:R-:W-:Y:S01]  /*3450*/  ISETP.GE.AND P2, PT, R4.reuse, R225.reuse, PT ;  /* 0x000000e10400720c */ /* 0x0c0fe20003f46270 */
[----:B------:R-:W2:Y:S01]  /*3460*/  MUFU.TANH R236, R40 ;  /* 0x0000002800ec7308 */ /* 0x000ea20000002400 */
[-C--:B------:R-:W-:Y:S01]  /*3470*/  ISETP.GE.AND P1, PT, R4, R224.reuse, PT ;  /* 0x000000e00400720c */ /* 0x080fe20003f26270 */
[C---:B------:R-:W-:Y:S01]  /*3480*/  VIADD R4, R220.reuse, 0xffffffd8 ;  /* 0xffffffd8dc047836 */ /* 0x040fe20000000000 */
[----:B------:R-:W-:Y:S01]  /*3490*/  FSEL R28, R33, -INF , !P2 ;  /* 0xff800000211c7808 */ /* 0x000fe20005000000 */
[----:B------:R-:W-:Y:S01]  /*34a0*/  VIADD R11, R220, 0xffffffe9 ;  /* 0xffffffe9dc0b7836 */ /* 0x000fe20000000000 */
[----:B------:R-:W-:Y:S01]  /*34b0*/  FSEL R24, R24, -INF , !P1 ;  /* 0xff80000018187808 */ /* 0x000fe20004800000 */
[C---:B------:R-:W-:Y:S01]  /*34c0*/  VIADD R9, R220.reuse, 0xfffffff0 ;  /* 0xfffffff0dc097836 */ /* 0x040fe20000000000 */
[CC--:B------:R-:W-:Y:S01]  /*34d0*/  ISETP.GE.AND P2, PT, R3.reuse, R225.reuse, PT ;  /* 0x000000e10300720c */ /* 0x0c0fe20003f46270 */
[----:B------:R-:W4:Y:S01]  /*34e0*/  MUFU.TANH R222, R41 ;  /* 0x0000002900de7308 */ /* 0x000f220000002400 */
[-C--:B------:R-:W-:Y:S01]  /*34f0*/  ISETP.GE.AND P1, PT, R3, R224.reuse, PT ;  /* 0x000000e00300720c */ /* 0x080fe20003f26270 */
[----:B------:R-:W-:Y:S01]  /*3500*/  VIADD R3, R220, 0xffffffd9 ;  /* 0xffffffd9dc037836 */ /* 0x000fe20000000000 */
[----:B------:R-:W-:Y:S01]  /*3510*/  FSEL R14, R12, -INF , !P3 ;  /* 0xff8000000c0e7808 */ /* 0x000fe20005800000 */
[----:B------:R-:W-:Y:S01]  /*3520*/  FMUL.FTZ R46, R46, UR4 ;  /* 0x000000042e2e7c20 */ /* 0x000fe20008410000 */
[----:B------:R-:W-:Y:S01]  /*3530*/  FSEL R18, R25, -INF , !P4 ;  /* 0xff80000019127808 */ /* 0x000fe20006000000 */
[----:B------:R-:W-:Y:S01]  /*3540*/  FMUL.FTZ R47, R47, UR4 ;  /* 0x000000042f2f7c20 */ /* 0x000fe20008410000 */
[CC--:B------:R-:W-:Y:S01]  /*3550*/  ISETP.GE.AND P3, PT, R4.reuse, R224.reuse, PT ;  /* 0x000000e00400720c */ /* 0x0c0fe20003f66270 */
[----:B------:R-:W5:Y:S01]  /*3560*/  MUFU.TANH R218, R36 ;  /* 0x0000002400da7308 */ /* 0x000f620000002400 */
[-C--:B------:R-:W-:Y:S01]  /*3570*/  ISETP.GE.AND P4, PT, R4, R225.reuse, PT ;  /* 0x000000e10400720c */ /* 0x080fe20003f86270 */
[----:B------:R-:W-:Y:S01]  /*3580*/  FMUL.FTZ R42, R42, UR4 ;  /* 0x000000042a2a7c20 */ /* 0x000fe20008410000 */
[----:B------:R-:W-:Y:S01]  /*3590*/  FSEL R6, R26, -INF , !P2 ;  /* 0xff8000001a067808 */ /* 0x000fe20005000000 */
[----:B------:R-:W-:Y:S01]  /*35a0*/  FMUL.FTZ R43, R43, UR4 ;  /* 0x000000042b2b7c20 */ /* 0x000fe20008410000 */
[----:B------:R-:W-:Y:S01]  /*35b0*/  FSEL R12, R13, -INF , !P1 ;  /* 0xff8000000d0c7808 */ /* 0x000fe20004800000 */
[C---:B------:R-:W-:Y:S01]  /*35c0*/  VIADD R13, R220.reuse, 0xffffffe8 ;  /* 0xffffffe8dc0d7836 */ /* 0x040fe20000000000 */
[CC--:B------:R-:W-:Y:S01]  /*35d0*/  ISETP.GE.AND P2, PT, R3.reuse, R225.reuse, PT ;  /* 0x000000e10300720c */ /* 0x0c0fe20003f46270 */
[----:B------:R-:W5:Y:S01]  /*35e0*/  MUFU.TANH R216, R37 ;  /* 0x0000002500d87308 */ /* 0x000f620000002400 */
[----:B------:R-:W-:Y:S01]  /*35f0*/  ISETP.GE.AND P1, PT, R3, R224, PT ;  /* 0x000000e00300720c */ /* 0x000fe20003f26270 */
[----:B------:R-:W-:Y:S01]  /*3600*/  VIADD R3, R220, 0xffffffe1 ;  /* 0xffffffe1dc037836 */ /* 0x000fe20000000000 */
[----:B------:R-:W-:Y:S01]  /*3610*/  FSEL R10, R15, -INF , !P3 ;  /* 0xff8000000f0a7808 */ /* 0x000fe20005800000 */
[----:B------:R-:W-:Y:S01]  /*3620*/  FMUL.FTZ R38, R38, UR4 ;  /* 0x0000000426267c20 */ /* 0x000fe20008410000 */
[----:B------:R-:W-:Y:S01]  /*3630*/  FSEL R4, R27, -INF , !P4 ;  /* 0xff8000001b047808 */ /* 0x000fe20006000000 */
[----:B------:R-:W-:Y:S01]  /*3640*/  FMUL.FTZ R39, R39, UR4 ;  /* 0x0000000427277c20 */ /* 0x000fe20008410000 */
[----:B------:R-:W-:Y:S01]  /*3650*/  FMNMX3.FTZ R15, R64, R22, R32, !PT ;  /* 0x00000016400f7276 */ /* 0x000fe20007810020 */
[----:B------:R-:W5:Y:S01]  /*3660*/  MUFU.TANH R206, R46 ;  /* 0x0000002e00ce7308 */ /* 0x000f620000002400 */
[----:B------:R-:W-:Y:S01]  /*3670*/  ISETP.GE.AND P4, PT, R7, R225, PT ;  /* 0x000000e10700720c */ /* 0x000fe20003f86270 */
[----:B------:R-:W5:Y:S01]  /*3680*/  LDCU UR4, c[0x0][0x45c] ;  /* 0x00008b80ff0477ac */ /* 0x000f620008000800 */
[----:B------:R-:W-:Y:S01]  /*3690*/  FSEL R16, R16, -INF , !P2 ;  /* 0xff80000010107808 */ /* 0x000fe20005000000 */
[----:B------:R-:W-:Y:S01]  /*36a0*/  IMAD.MOV.U32 R233, RZ, RZ, -0x1 ;  /* 0xffffffffffe97424 */ /* 0x000fe200078e00ff */
[----:B------:R-:W-:-:S02]  /*36b0*/  FMNMX3.FTZ R15, R15, R28, R18, !PT ;  /* 0x0000001c0f0f7276 */ /* 0x000fc40007810012 */
[-C--:B------:R-:W-:Y:S01]  /*36c0*/  ISETP.GE.AND P2, PT, R3, R225.reuse, PT ;  /* 0x000000e10300720c */ /* 0x080fe20003f46270 */
[----:B------:R-:W5:Y:S01]  /*36d0*/  MUFU.TANH R238, R47 ;  /* 0x0000002f00ee7308 */ /* 0x000f620000002400 */
[----:B------:R-:W-:Y:S02]  /*36e0*/  FSEL R244, R244, -INF , !P4 ;  /* 0xff800000f4f47808 */ /* 0x000fe40006000000 */
[-C--:B------:R-:W-:Y:S02]  /*36f0*/  ISETP.GE.AND P4, PT, R13, R225.reuse, PT ;  /* 0x000000e10d00720c */ /* 0x080fe40003f86270 */
[----:B------:R-:W-:Y:S02]  /*3700*/  FMNMX3.FTZ R15, R15, R6, R4, !PT ;  /* 0x000000060f0f7276 */ /* 0x000fe40007810004 */
[----:B------:R-:W-:Y:S01]  /*3710*/  ISETP.GE.AND P3, PT, R7, R224, PT ;  /* 0x000000e00700720c */ /* 0x000fe20003f66270 */
[----:B------:R-:W-:Y:S01]  /*3720*/  VIADD R7, R220, 0xfffffff1 ;  /* 0xfffffff1dc077836 */ /* 0x000fe20000000000 */
[----:B------:R-:W-:Y:S01]  /*3730*/  FSEL R200, R200, -INF , !P2 ;  /* 0xff800000c8c87808 */ /* 0x000fe20005000000 */
[----:B------:R-:W5:Y:S01]  /*3740*/  MUFU.TANH R214, R42 ;  /* 0x0000002a00d67308 */ /* 0x000f620000002400 */
[----:B------:R-:W-:Y:S01]  /*3750*/  FSEL R8, R5, -INF , !P1 ;  /* 0xff80000005087808 */ /* 0x000fe20004800000 */
[----:B------:R-:W-:Y:S01]  /*3760*/  VIADD R5, R220, 0xfffffff8 ;  /* 0xfffffff8dc057836 */ /* 0x000fe20000000000 */
[----:B------:R-:W-:-:S02]  /*3770*/  ISETP.GE.AND P2, PT, R11, R225, PT ;  /* 0x000000e10b00720c */ /* 0x000fc40003f46270 */
[----:B---3--:R-:W-:Y:S02]  /*3780*/  FSEL R242, R242, -INF , !P4 ;  /* 0xff800000f2f27808 */ /* 0x008fe40006000000 */
[-C--:B------:R-:W-:Y:S01]  /*3790*/  ISETP.GE.AND P4, PT, R9, R225.reuse, PT ;  /* 0x000000e10900720c */ /* 0x080fe20003f86270 */
[----:B------:R-:W3:Y:S01]  /*37a0*/  MUFU.TANH R212, R43 ;  /* 0x0000002b00d47308 */ /* 0x000ee20000002400 */
[----:B------:R-:W-:Y:S02]  /*37b0*/  FMNMX3.FTZ R15, R15, R16, R244, !PT ;  /* 0x000000100f0f7276 */ /* 0x000fe400078100f4 */
[----:B------:R-:W-:Y:S01]  /*37c0*/  ISETP.GE.AND P1, PT, R3, R224, PT ;  /* 0x000000e00300720c */ /* 0x000fe20003f26270 */
[----:B------:R-:W-:Y:S01]  /*37d0*/  VIADD R3, R220, 0xfffffff9 ;  /* 0xfffffff9dc037836 */ /* 0x000fe20000000000 */
[----:B-1----:R-:W-:Y:S02]  /*37e0*/  FSEL R202, R202, -INF , !P2 ;  /* 0xff800000caca7808 */ /* 0x002fe40005000000 */
[----:B------:R-:W-:Y:S01]  /*37f0*/  ISETP.GE.AND P2, PT, R7, R225, PT ;  /* 0x000000e10700720c */ /* 0x000fe20003f46270 */
[----:B------:R-:W1:Y:S01]  /*3800*/  MUFU.TANH R210, R38 ;  /* 0x0000002600d27308 */ /* 0x000e620000002400 */
[----:B--2---:R-:W-:-:S02]  /*3810*/  FSEL R236, R236, -INF , !P4 ;  /* 0xff800000ecec7808 */ /* 0x004fc40006000000 */
[-C--:B------:R-:W-:Y:S02]  /*3820*/  ISETP.GE.AND P4, PT, R5, R225.reuse, PT ;  /* 0x000000e10500720c */ /* 0x080fe40003f86270 */
[----:B------:R-:W-:Y:S02]  /*3830*/  FMNMX3.FTZ R15, R15, R200, R242, !PT ;  /* 0x000000c80f0f7276 */ /* 0x000fe400078100f2 */
[----:B----4-:R-:W-:Y:S01]  /*3840*/  FSEL R222, R222, -INF , !P2 ;  /* 0xff800000dede7808 */ /* 0x010fe20005000000 */
[----:B------:R-:W2:Y:S01]  /*3850*/  MUFU.TANH R208, R39 ;  /* 0x0000002700d07308 */ /* 0x000ea20000002400 */
[----:B------:R-:W-:Y:S02]  /*3860*/  ISETP.GE.AND P2, PT, R3, R225, PT ;  /* 0x000000e10300720c */ /* 0x000fe40003f46270 */
[----:B-----5:R-:W-:Y:S02]  /*3870*/  FSEL R218, R218, -INF , !P4 ;  /* 0xff800000dada7808 */ /* 0x020fe40006000000 */
[----:B------:R-:W-:-:S02]  /*3880*/  FMNMX3.FTZ R15, R15, R202, R236, !PT ;  /* 0x000000ca0f0f7276 */ /* 0x000fc400078100ec */
[----:B------:R-:W-:Y:S02]  /*3890*/  ISETP.GE.AND P4, PT, R13, R224, PT ;  /* 0x000000e00d00720c */ /* 0x000fe40003f86270 */
[----:B------:R-:W-:Y:S02]  /*38a0*/  FSEL R216, R216, -INF , !P2 ;  /* 0xff800000d8d87808 */ /* 0x000fe40005000000 */
[----:B------:R-:W-:Y:S02]  /*38b0*/  FMNMX3.FTZ R15, R15, R222, R218, !PT ;  /* 0x000000de0f0f7276 */ /* 0x000fe400078100da */
[----:B------:R-:W-:Y:S02]  /*38c0*/  FMNMX3.FTZ R13, R66, R20, R34, !PT ;  /* 0x00000014420d7276 */ /* 0x000fe40007810022 */
[----:B------:R-:W-:Y:S02]  /*38d0*/  ISETP.GE.AND P2, PT, R11, R224, PT ;  /* 0x000000e00b00720c */ /* 0x000fe40003f46270 */
[----:B------:R-:W-:-:S02]  /*38e0*/  FMNMX.FTZ R11, R216, R15, !PT ;  /* 0x0000000fd80b7209 */ /* 0x000fc40007810000 */
[----:B------:R-:W-:Y:S02]  /*38f0*/  FMNMX3.FTZ R13, R13, R24, R14, !PT ;  /* 0x000000180d0d7276 */ /* 0x000fe4000781000e */
[----:B------:R-:W-:Y:S01]  /*3900*/  FSEL R204, R204, -INF , !P3 ;  /* 0xff800000cccc7808 */ /* 0x000fe20005800000 */
[----:B------:R-:W4:Y:S01]  /*3910*/  SHFL.BFLY PT, R26, R11, 0x2, 0x1f ;  /* 0x0c401f000b1a7f89 */ /* 0x000f2200000e0000 */
[----:B------:R-:W-:Y:S02]  /*3920*/  FMNMX3.FTZ R13, R13, R12, R10, !PT ;  /* 0x0000000c0d0d7276 */ /* 0x000fe4000781000a */
[----:B------:R-:W-:Y:S02]  /*3930*/  ISETP.GE.AND P3, PT, R9, R224, PT ;  /* 0x000000e00900720c */ /* 0x000fe40003f66270 */
[----:B------:R-:W-:Y:S02]  /*3940*/  FSEL R240, R240, -INF , !P1 ;  /* 0xff800000f0f07808 */ /* 0x000fe40004800000 */
[----:B------:R-:W-:-:S02]  /*3950*/  FSEL R206, R206, -INF , !P4 ;  /* 0xff800000cece7808 */ /* 0x000fc40006000000 */
[----:B------:R-:W-:Y:S02]  /*3960*/  FMNMX3.FTZ R13, R13, R8, R204, !PT ;  /* 0x000000080d0d7276 */ /* 0x000fe400078100cc */
[-C--:B------:R-:W-:Y:S02]  /*3970*/  ISETP.GE.AND P1, PT, R7, R224.reuse, PT ;  /* 0x000000e00700720c */ /* 0x080fe40003f26270 */
[----:B------:R-:W-:Y:S02]  /*3980*/  ISETP.GE.AND P4, PT, R5, R224, PT ;  /* 0x000000e00500720c */ /* 0x000fe40003f86270 */
[----:B------:R-:W-:Y:S02]  /*3990*/  FSEL R238, R238, -INF , !P2 ;  /* 0xff800000eeee7808 */ /* 0x000fe40005000000 */
[----:B------:R-:W-:Y:S02]  /*39a0*/  FSEL R214, R214, -INF , !P3 ;  /* 0xff800000d6d67808 */ /* 0x000fe40005800000 */
[----:B------:R-:W-:-:S02]  /*39b0*/  FMNMX3.FTZ R13, R13, R240, R206, !PT ;  /* 0x000000f00d0d7276 */ /* 0x000fc400078100ce */
[----:B------:R-:W-:Y:S02]  /*39c0*/  ISETP.GE.AND P2, PT, R3, R224, PT ;  /* 0x000000e00300720c */ /* 0x000fe40003f46270 */
[----:B---3--:R-:W-:Y:S02]  /*39d0*/  FSEL R212, R212, -INF , !P1 ;  /* 0xff800000d4d47808 */ /* 0x008fe40004800000 */
[----:B-1----:R-:W-:Y:S02]  /*39e0*/  FSEL R210, R210, -INF , !P4 ;  /* 0xff800000d2d27808 */ /* 0x002fe40006000000 */
[----:B------:R-:W-:Y:S02]  /*39f0*/  FMNMX3.FTZ R13, R13, R238, R214, !PT ;  /* 0x000000ee0d0d7276 */ /* 0x000fe400078100d6 */
[----:B--2---:R-:W-:Y:S02]  /*3a00*/  FSEL R208, R208, -INF , !P2 ;  /* 0xff800000d0d07808 */ /* 0x004fe40005000000 */
[----:B------:R-:W-:-:S02]  /*3a10*/  FMNMX3.FTZ R5, R13, R212, R210, !PT ;  /* 0x000000d40d057276 */ /* 0x000fc400078100d2 */
[----:B----4-:R-:W-:Y:S02]  /*3a20*/  FMNMX.FTZ R11, R11, R26, !PT ;  /* 0x0000001a0b0b7209 */ /* 0x010fe40007810000 */
[----:B------:R-:W-:Y:S02]  /*3a30*/  FMNMX.FTZ R5, R208, R5, !PT ;  /* 0x00000005d0057209 */ /* 0x000fe40007810000 */
[----:B------:R-:W-:Y:S01]  /*3a40*/  LOP3.LUT R169, R91, 0x200, R0, 0xf8, !PT ;  /* 0x000002005ba97812 */ /* 0x000fe200078ef800 */
[----:B------:R-:W1:Y:S03]  /*3a50*/  SHFL.BFLY PT, R164, R11, 0x1, 0x1f ;  /* 0x0c201f000ba47f89 */ /* 0x000e6600000e0000 */
[----:B------:R-:W-:Y:S01]  /*3a60*/  LEA R198, R169, UR5, 0x1 ;  /* 0x00000005a9c67c11 */ /* 0x000fe2000f8e08ff */
[----:B------:R-:W2:Y:S04]  /*3a70*/  SHFL.BFLY PT, R26, R5, 0x2, 0x1f ;  /* 0x0c401f00051a7f89 */ /* 0x000ea800000e0000 */
[--C-:B------:R-:W-:Y:S01]  /*3a80*/  IMAD.IADD R203, R89, 0x1, R198.reuse ;  /* 0x0000000159cb7824 */ /* 0x100fe200078e02c6 */
[----:B------:R-:W-:Y:S01]  /*3a90*/  LDSM.16.MT88.4 R156, [R198+0x18000] ;  /* 0x01800000c69c783b */ /* 0x000fe20000004200 */
[----:B------:R-:W-:-:S03]  /*3aa0*/  IMAD.IADD R196, R171, 0x1, R198 ;  /* 0x00000001abc47824 */ /* 0x000fc600078e02c6 */
        /* <DEDUP_REMOVED lines=28> */
[----:B------:R-:W-:Y:S01]  /*3c70*/  LDSM.16.MT88.4 R72, [R198+0x1c000] ;  /* 0x01c00000c648783b */ /* 0x000fe20000004200 */
[--C-:B------:R-:W-:Y:S01]  /*3c80*/  FFMA.FTZ R202, R202, UR4, -R211.reuse ;  /* 0x00000004caca7c23 */ /* 0x100fe200080108d3 */
[--C-:B------:R-:W-:Y:S01]  /*3c90*/  FFMA.FTZ R213, R236, UR4, -R211.reuse ;  /* 0x00000004ecd57c23 */ /* 0x100fe200080108d3 */
[--C-:B------:R-:W-:Y:S01]  /*3ca0*/  FFMA.FTZ R222, R222, UR4, -R211.reuse ;  /* 0x00000004dede7c23 */ /* 0x100fe200080108d3 */
[----:B-1----:R-:W-:Y:S01]  /*3cb0*/  FMNMX.FTZ R3, R26, R3, !PT ;  /* 0x000000031a037209 */ /* 0x002fe20007810000 */
        /* <DEDUP_REMOVED lines=9> */
[----:B------:R-:W1:Y:S01]  /*3d50*/  MUFU.EX2 R188, R188 ;  /* 0x000000bc00bc7308 */ /* 0x000e620000000800 */
        /* <DEDUP_REMOVED lines=16> */
[----:B------:R-:W2:Y:S01]  /*3e60*/  MUFU.EX2 R190, R190 ;  /* 0x000000be00be7308 */ /* 0x000ea20000000800 */
[----:B-1----:R-:W-:Y:S01]  /*3e70*/  F2FP.F16.F32.PACK_AB R130, R188, R193 ;  /* 0x000000c1bc82723e */ /* 0x002fe200000000ff */
[----:B------:R-:W1:Y:S01]  /*3e80*/  LDSM.16.MT88.4 R8, [R203+0x1c800] ;  /* 0x01c80000cb08783b */ /* 0x000e620000004200 */
[--C-:B------:R-:W-:Y:S01]  /*3e90*/  FFMA.FTZ R206, R206, UR4, -R207.reuse ;  /* 0x00000004cece7c23 */ /* 0x100fe200080108cf */
[--C-:B------:R-:W-:Y:S01]  /*3ea0*/  FFMA.FTZ R209, R238, UR4, -R207.reuse ;  /* 0x00000004eed17c23 */ /* 0x100fe200080108cf */
[--C-:B------:R-:W-:Y:S01]  /*3eb0*/  FFMA.FTZ R211, R214, UR4, -R207.reuse ;  /* 0x00000004d6d37c23 */ /* 0x100fe200080108cf */
[----:B------:R-:W1:Y:S01]  /*3ec0*/  LDSM.16.MT88.4 R16, [R203+0x18800] ;  /* 0x01880000cb10783b */ /* 0x000e620000004200 */
[--C-:B------:R-:W-:Y:S01]  /*3ed0*/  FFMA.FTZ R212, R212, UR4, -R207.reuse ;  /* 0x00000004d4d47c23 */ /* 0x100fe200080108cf */
[----:B------:R-:W-:Y:S01]  /*3ee0*/  MUFU.EX2 R191, R191 ;  /* 0x000000bf00bf7308 */ /* 0x000fe20000000800 */
[--C-:B------:R-:W-:Y:S01]  /*3ef0*/  FFMA.FTZ R210, R210, UR4, -R207.reuse ;  /* 0x00000004d2d27c23 */ /* 0x100fe200080108cf */
[----:B------:R-:W1:Y:S01]  /*3f00*/  LDSM.16.MT88.4 R12, [R203+0x1a800] ;  /* 0x01a80000cb0c783b */ /* 0x000e620000004200 */
[----:B------:R-:W-:Y:S01]  /*3f10*/  FFMA.FTZ R235, R208, UR4, -R207 ;  /* 0x00000004d0eb7c23 */ /* 0x000fe200080108cf */
[----:B------:R-:W-:-:S02]  /*3f20*/  FADD.FTZ R193, R193, R192 ;  /* 0x000000c0c1c17221 */ /* 0x000fc40000010000 */
[----:B------:R-:W1:Y:S02]  /*3f30*/  LDSM.16.MT88.4 R20, [R196+0x18800] ;  /* 0x01880000c414783b */ /* 0x000e640000004200 */
[----:B------:R-:W3:Y:S01]  /*3f40*/  MUFU.EX2 R186, R186 ;  /* 0x000000ba00ba7308 */ /* 0x000ee20000000800 */
[----:B--2---:R-:W-:Y:S01]  /*3f50*/  F2FP.F16.F32.PACK_AB R129, R190, R195 ;  /* 0x000000c3be81723e */ /* 0x004fe200000000ff */
[----:B------:R-:W-:Y:S01]  /*3f60*/  LDSM.16.MT88.4 R176, [R203+0x1e800] ;  /* 0x01e80000cbb0783b */ /* 0x000fe20000004200 */
[----:B------:R-:W-:Y:S01]  /*3f70*/  FADD.FTZ R190, R195, R190 ;  /* 0x000000bec3be7221 */ /* 0x000fe20000010000 */
[----:B------:R-:W-:Y:S02]  /*3f80*/  FADD.FTZ R188, R188, R193 ;  /* 0x000000c1bcbc7221 */ /* 0x000fe40000010000 */
[----:B------:R-:W-:Y:S02]  /*3f90*/  LDSM.16.MT88.4 R172, [R198+0x18800] ;  /* 0x01880000c6ac783b */ /* 0x000fe40000004200 */
[----:B------:R-:W-:Y:S02]  /*3fa0*/  MUFU.EX2 R189, R189 ;  /* 0x000000bd00bd7308 */ /* 0x000fe40000000800 */
[----:B------:R-:W-:Y:S04]  /*3fb0*/  LDSM.16.MT88.4 R32, [R194+0x18800] ;  /* 0x01880000c220783b */ /* 0x000fe80000004200 */
[----:B------:R-:W-:Y:S02]  /*3fc0*/  LDSM.16.MT88.4 R28, [R198+0x1a800] ;  /* 0x01a80000c61c783b */ /* 0x000fe40000004200 */
[----:B------:R-:W2:Y:S01]  /*3fd0*/  MUFU.EX2 R184, R184 ;  /* 0x000000b800b87308 */ /* 0x000ea20000000800 */
        /* <DEDUP_REMOVED lines=23> */
[C---:B----4-:R-:W-:Y:S07]  /*4150*/  HMMA.16816.F32 R52, R128.reuse, R56, RZ ;  /* 0x000000388034723c */ /* 0x050fee00000018ff */
[----:B------:R-:W-:Y:S01]  /*4160*/  MUFU.EX2 R204, R204 ;  /* 0x000000cc00cc7308 */ /* 0x000fe20000000800 */
[C---:B-----5:R-:W-:Y:S07]  /*4170*/  HMMA.16816.F32 R60, R128.reuse, R64, RZ ;  /* 0x00000040803c723c */ /* 0x060fee00000018ff */
[----:B------:R-:W4:Y:S01]  /*4180*/  MUFU.EX2 R205, R205 ;  /* 0x000000cd00cd7308 */ /* 0x000f220000000800 */
        /* <DEDUP_REMOVED lines=30> */
[----:B--2---:R-:W-:Y:S01]  /*4370*/  F2FP.F16.F32.PACK_AB R4, R184, R189 ;  /* 0x000000bdb804723e */ /* 0x004fe200000000ff */
[----:B------:R-:W-:Y:S01]  /*4380*/  FADD.FTZ R189, R189, R188 ;  /* 0x000000bcbdbd7221 */ /* 0x000fe20000010000 */
[----:B---3--:R-:W-:Y:S01]  /*4390*/  F2FP.F16.F32.PACK_AB R5, R182, R187 ;  /* 0x000000bbb605723e */ /* 0x008fe200000000ff */
[----:B------:R-:W-:-:S02]  /*43a0*/  FADD.FTZ R187, R187, R186 ;  /* 0x000000babbbb7221 */ /* 0x000fc40000010000 */
[----:B------:R-:W-:Y:S02]  /*43b0*/  FADD.FTZ R184, R184, R189 ;  /* 0x000000bdb8b87221 */ /* 0x000fe40000010000 */
[----:B------:R-:W-:Y:S01]  /*43c0*/  HMMA.16816.F32 R128, R128, R6, RZ ;  /* 0x000000068080723c */ /* 0x000fe200000018ff */
[----:B------:R-:W-:Y:S01]  /*43d0*/  F2FP.F16.F32.PACK_AB R6, R180, R185 ;  /* 0x000000b9b406723e */ /* 0x000fe200000000ff */
[----:B------:R-:W-:Y:S01]  /*43e0*/  FADD.FTZ R182, R182, R187 ;  /* 0x000000bbb6b67221 */ /* 0x000fe20000010000 */
[----:B-1----:R-:W-:Y:S01]  /*43f0*/  F2FP.F16.F32.PACK_AB R7, R170, R183 ;  /* 0x000000b7aa07723e */ /* 0x002fe200000000ff */
        /* <DEDUP_REMOVED lines=40> */
[----:B------:R-:W1:Y:S07]  /*4680*/  LDSM.16.MT88.4 R24, [R203+0x19000] ;  /* 0x01900000cb18783b */ /* 0x000e6e0000004200 */
[C---:B----4-:R-:W-:Y:S08]  /*4690*/  HMMA.16816.F32 R92, R4.reuse, R20, R92 ;  /* 0x00000014045c723c */ /* 0x050ff0000000185c */
[C---:B------:R-:W-:Y:S01]  /*46a0*/  HMMA.16816.F32 R96, R4.reuse, R22, R96 ;  /* 0x000000160460723c */ /* 0x040fe20000001860 */
[----:B------:R-:W-:Y:S07]  /*46b0*/  LDSM.16.MT88.4 R20, [R203+0x1d000] ;  /* 0x01d00000cb14783b */ /* 0x000fee0000004200 */
[C---:B--2---:R-:W-:Y:S08]  /*46c0*/  HMMA.16816.F32 R100, R4.reuse, R16, R100 ;  /* 0x000000100464723c */ /* 0x044ff00000001864 */
[C---:B------:R-:W-:Y:S01]  /*46d0*/  HMMA.16816.F32 R104, R4.reuse, R18, R104 ;  /* 0x000000120468723c */ /* 0x040fe20000001868 */
[----:B------:R-:W-:Y:S07]  /*46e0*/  LDSM.16.MT88.4 R16, [R198+0x19000] ;  /* 0x01900000c610783b */ /* 0x000fee0000004200 */
[C---:B---3--:R-:W-:Y:S08]  /*46f0*/  HMMA.16816.F32 R116, R4.reuse, R12, R116 ;  /* 0x0000000c0474723c */ /* 0x048ff00000001874 */
[----:B------:R-:W-:Y:S01]  /*4700*/  HMMA.16816.F32 R120, R4, R14, R120 ;  /* 0x0000000e0478723c */ /* 0x000fe20000001878 */
[----:B------:R-:W2:Y:S01]  /*4710*/  LDSM.16.MT88.4 R12, [R203+0x1b000] ;  /* 0x01b00000cb0c783b */ /* 0x000ea20000004200 */
[----:B------:R-:W-:Y:S01]  /*4720*/  F2FP.F16.F32.PACK_AB R4, R200, R199 ;  /* 0x000000c7c804723e */ /* 0x000fe200000000ff */
[----:B------:R-:W-:Y:S01]  /*4730*/  FADD.FTZ R199, R199, R180 ;  /* 0x000000b4c7c77221 */ /* 0x000fe20000010000 */
[----:B------:R-:W-:-:S02]  /*4740*/  F2FP.F16.F32.PACK_AB R5, R205, R204 ;  /* 0x000000cccd05723e */ /* 0x000fc400000000ff */
[----:B------:R-:W-:Y:S01]  /*4750*/  F2FP.F16.F32.PACK_AB R6, R202, R201 ;  /* 0x000000c9ca06723e */ /* 0x000fe200000000ff */
[----:B------:R-:W-:Y:S01]  /*4760*/  FADD.FTZ R200, R200, R199 ;  /* 0x000000c7c8c87221 */ /* 0x000fe20000010000 */
[----:B-----5:R-:W-:-:S03]  /*4770*/  F2FP.F16.F32.PACK_AB R7, R209, R206 ;  /* 0x000000ced107723e */ /* 0x020fc600000000ff */
[----:B------:R-:W-:-:S04]  /*4780*/  FADD.FTZ R201, R201, R200 ;  /* 0x000000c8c9c97221 */ /* 0x000fc80000010000 */
[----:B-1----:R-:W-:Y:S01]  /*4790*/  HMMA.16816.F32 R108, R4, R8, R108 ;  /* 0x00000008046c723c */ /* 0x002fe2000000186c */
[----:B------:R-:W-:-:S07]  /*47a0*/  FADD.FTZ R202, R202, R201 ;  /* 0x000000c9caca7221 */ /* 0x000fce0000010000 */
        /* <DEDUP_REMOVED lines=44> */
[C---:B------:R-:W-:Y:S08]  /*4a70*/  HMMA.16816.F32 R124, R4.reuse, R24, R124 ;  /* 0x00000018047c723c */ /* 0x040ff0000000187c */
        /* <DEDUP_REMOVED lines=67> */
[----:B------:R-:W-:Y:S01]  /*4eb0*/  IMAD.SHL.U32 R9, R168, 0x20, RZ ;  /* 0x00000020a8097824 */ /* 0x000fe200078e00ff */
[----:B------:R-:W2:Y:S01]  /*4ec0*/  LDCU UR4, c[0x0][0x50c] ;  /* 0x0000a180ff0477ac */ /* 0x000ea20008000800 */
[----:B------:R-:W-:Y:S01]  /*4ed0*/  IMAD.MOV.U32 R222, RZ, RZ, 0x20 ;  /* 0x00000020ffde7424 */ /* 0x000fe200078e00ff */
[----:B------:R-:W-:Y:S02]  /*4ee0*/  LOP3.LUT R7, R6, 0x1f8, RZ, 0xc0, !PT ;  /* 0x000001f806077812 */ /* 0x000fe400078ec0ff */
        /* <DEDUP_REMOVED lines=11> */
[C---:B------:R-:W-:Y:S01]  /*4fa0*/  LEA R16, P2, R14.reuse, R229, 0x7 ;  /* 0x000000e50e107211 */ /* 0x040fe200078438ff */
[----:B------:R-:W-:Y:S01]  /*4fb0*/  IMAD.IADD R227, R171, 0x1, R238 ;  /* 0x00000001abe37824 */ /* 0x000fe200078e02ee */
[----:B------:R-:W-:-:S02]  /*4fc0*/  SHF.L.U64.HI R12, R14, 0x6, R11 ;  /* 0x000000060e0c7819 */ /* 0x000fc4000001020b */
[----:B------:R-:W-:Y:S02]  /*4fd0*/  LEA R13, P1, R4, R13, 0x5 ;  /* 0x0000000d040d7211 */ /* 0x000fe400078228ff */
[----:B------:R-:W-:Y:S02]  /*4fe0*/  LEA.HI.X R17, R14, R228, R11, 0x7, P2 ;  /* 0x000000e40e117211 */ /* 0x000fe400010f3c0b */
[----:B------:R-:W-:Y:S01]  /*4ff0*/  LEA.HI.X R12, R4, R12, R5, 0x5, P1 ;  /* 0x0000000c040c7211 */ /* 0x000fe200008f2c05 */
[----:B------:R-:W-:Y:S01]  /*5000*/  VIADD R4, R221, UR5 ;  /* 0x00000005dd047c36 */ /* 0x000fe20008000000 */
[C---:B------:R-:W-:Y:S02]  /*5010*/  LEA R10, P1, R13.reuse, R229, 0x1 ;  /* 0x000000e50d0a7211 */ /* 0x040fe400078208ff */
[----:B------:R-:W-:Y:S01]  /*5020*/  SEL R222, R222, 0xffffffe0, !P0 ;  /* 0xffffffe0dede7807 */ /* 0x000fe20004000000 */
[----:B------:R-:W-:Y:S01]  /*5030*/  IMAD.IADD R171, R4, 0x1, R171 ;  /* 0x0000000104ab7824 */ /* 0x000fe200078e02ab */
[----:B------:R-:W-:-:S03]  /*5040*/  LEA.HI.X R11, R13, R228, R12, 0x1, P1 ;  /* 0x000000e40d0b7211 */ /* 0x000fc600008f0c0c */
[----:B------:R-:W-:Y:S02]  /*5050*/  IMAD.IADD R236, R222, 0x1, R238 ;  /* 0x00000001deec7824 */ /* 0x000fe400078e02ee */
[----:B------:R-:W-:Y:S02]  /*5060*/  IMAD.IADD R170, R4, 0x1, R222 ;  /* 0x0000000104aa7824 */ /* 0x000fe400078e02de */
[C---:B------:R-:W-:Y:S01]  /*5070*/  IMAD.IADD R223, R222.reuse, 0x1, R227 ;  /* 0x00000001dedf7824 */ /* 0x040fe200078e02e3 */
[----:B------:R-:W-:Y:S01]  /*5080*/  @!PT LDS RZ, [RZ] ;  /* 0x00000000fffff984 */ /* 0x000fe20000000800 */
[----:B------:R-:W-:Y:S01]  /*5090*/  @!PT LDS RZ, [RZ] ;  /* 0x00000000fffff984 */ /* 0x000fe20000000800 */
[----:B------:R-:W-:Y:S01]  /*50a0*/  @!PT LDS RZ, [RZ] ;  /* 0x00000000fffff984 */ /* 0x000fe20000000800 */
        /* <DEDUP_REMOVED lines=12> */
[----:B------:R-:W2:Y:S04]  /*5170*/  LDSM.16.M88.4 R196, [R221+UR5+0x11000] ;  /* 0x01100005ddc4783b */ /* 0x000ea80008000200 */
[----:B-1----:R-:W1:Y:S04]  /*5180*/  LDSM.16.M88.4 R16, [R221+UR5+0x11800] ;  /* 0x01180005dd10783b */ /* 0x002e680008000200 */
[----:B------:R-:W-:Y:S04]  /*5190*/  LDSM.16.M88.4 R172, [R236] ;  /* 0x00000000ecac783b */ /* 0x000fe80000000200 */
[----:B---3--:R-:W3:Y:S04]  /*51a0*/  LDSM.16.M88.4 R8, [R170+0x10000] ;  /* 0x01000000aa08783b */ /* 0x008ee80000000200 */
[----:B------:R-:W3:Y:S04]  /*51b0*/  LDSM.16.M88.4 R212, [R170+0x10800] ;  /* 0x01080000aad4783b */ /* 0x000ee80000000200 */
[----:B------:R-:W3:Y:S04]  /*51c0*/  LDSM.16.M88.4 R208, [R170+0x11000] ;  /* 0x01100000aad0783b */ /* 0x000ee80000000200 */
[----:B------:R-:W3:Y:S04]  /*51d0*/  LDSM.16.M88.4 R204, [R170+0x11800] ;  /* 0x01180000aacc783b */ /* 0x000ee80000000200 */
[----:B------:R-:W-:Y:S01]  /*51e0*/  LDSM.16.M88.4 R20, [R227] ;  /* 0x00000000e314783b */ /* 0x000fe20000000200 */
[C---:B----4-:R-:W-:Y:S03]  /*51f0*/  HMMA.16816.F32 R12, R188.reuse, R32, RZ ;  /* 0x00000020bc0c723c */ /* 0x050fe600000018ff */
[----:B------:R-:W4:Y:S04]  /*5200*/  LDSM.16.M88.4 R4, [R171+0x10000] ;  /* 0x01000000ab04783b */ /* 0x000f280000000200 */
[----:B------:R-:W4:Y:S01]  /*5210*/  LDSM.16.M88.4 R184, [R171+0x10800] ;  /* 0x01080000abb8783b */ /* 0x000f220000000200 */
[C---:B------:R-:W-:Y:S03]  /*5220*/  HMMA.16816.F32 R32, R188.reuse, R34, RZ ;  /* 0x00000022bc20723c */ /* 0x040fe600000018ff */
[----:B------:R-:W4:Y:S04]  /*5230*/  LDSM.16.M88.4 R180, [R171+0x11000] ;  /* 0x01100000abb4783b */ /* 0x000f280000000200 */
[----:B------:R-:W4:Y:S01]  /*5240*/  LDSM.16.M88.4 R176, [R171+0x11800] ;  /* 0x01180000abb0783b */ /* 0x000f220000000200 */
[C---:B-----5:R-:W-:Y:S03]  /*5250*/  HMMA.16816.F32 R28, R188.reuse, R24, RZ ;  /* 0x00000018bc1c723c */ /* 0x060fe600000018ff */
[----:B------:R-:W-:Y:S04]  /*5260*/  LDSM.16.M88.4 R216, [R222+0x14000] ;  /* 0x01400000ded8783b */ /* 0x000fe80000000200 */
[----:B------:R-:W0:Y:S01]  /*5270*/  LDGDEPBAR ;  /* 0x00000000000079af */ /* 0x000e220000000000 */
[C---:B--2---:R-:W-:Y:S08]  /*5280*/  HMMA.16816.F32 R200, R188.reuse, R196, RZ ;  /* 0x000000c4bcc8723c */ /* 0x044ff000000018ff */
[C---:B------:R-:W-:Y:S08]  /*5290*/  HMMA.16816.F32 R24, R188.reuse, R26, RZ ;  /* 0x0000001abc18723c */ /* 0x040ff000000018ff */
[C---:B------:R-:W-:Y:S08]  /*52a0*/  HMMA.16816.F32 R196, R188.reuse, R198, RZ ;  /* 0x000000c6bcc4723c */ /* 0x040ff000000018ff */
[C---:B-1----:R-:W-:Y:S08]  /*52b0*/  HMMA.16816.F32 R192, R188.reuse, R16, RZ ;  /* 0x00000010bcc0723c */ /* 0x042ff000000018ff */
[----:B------:R-:W-:Y:S01]  /*52c0*/  HMMA.16816.F32 R188, R188, R18, RZ ;  /* 0x00000012bcbc723c */ /* 0x000fe200000018ff */
[----:B------:R-:W-:Y:S07]  /*52d0*/  LDSM.16.M88.4 R16, [R222+0x10000] ;  /* 0x01000000de10783b */ /* 0x000fee0000000200 */
[C---:B---3--:R-:W-:Y:S08]  /*52e0*/  HMMA.16816.F32 R12, R172.reuse, R8, R12 ;  /* 0x00000008ac0c723c */ /* 0x048ff0000000180c */
[C---:B------:R-:W-:Y:S01]  /*52f0*/  HMMA.16816.F32 R32, R172.reuse, R10, R32 ;  /* 0x0000000aac20723c */ /* 0x040fe20000001820 */
[----:B------:R-:W1:Y:S07]  /*5300*/  LDSM.16.M88.4 R8, [R223] ;  /* 0x00000000df08783b */ /* 0x000e6e0000000200 */
        /* <DEDUP_REMOVED lines=8> */
[----:B------:R-:W5:Y:S04]  /*5390*/  LDSM.16.M88.4 R172, [R222+0x11800] ;  /* 0x01180000deac783b */ /* 0x000f680000000200 */
[----:B------:R-:W-:Y:S03]  /*53a0*/  LDSM.16.M88.4 R204, [R221+UR5+0x12000] ;  /* 0x01200005ddcc783b */ /* 0x000fe60008000200 */
[C---:B----4-:R-:W-:Y:S08]  /*53b0*/  HMMA.16816.F32 R12, R20.reuse, R4, R12 ;  /* 0x00000004140c723c */ /* 0x050ff0000000180c */
[C---:B------:R-:W-:Y:S01]  /*53c0*/  HMMA.16816.F32 R32, R20.reuse, R6, R32 ;  /* 0x000000061420723c */ /* 0x040fe20000001820 */
[----:B------:R-:W4:Y:S07]  /*53d0*/  LDSM.16.M88.4 R4, [R238+0x4000] ;  /* 0x00400000ee04783b */ /* 0x000f2e0000000200 */
[C---:B------:R-:W-:Y:S08]  /*53e0*/  HMMA.16816.F32 R28, R20.reuse, R184, R28 ;  /* 0x000000b8141c723c */ /* 0x040ff0000000181c */
[C---:B------:R-:W-:Y:S01]  /*53f0*/  HMMA.16816.F32 R24, R20.reuse, R186, R24 ;  /* 0x000000ba1418723c */ /* 0x040fe20000001818 */
[----:B------:R-:W4:Y:S07]  /*5400*/  LDSM.16.M88.4 R184, [R221+UR5+0x12800] ;  /* 0x01280005ddb8783b */ /* 0x000f2e0008000200 */
[C---:B------:R-:W-:Y:S08]  /*5410*/  HMMA.16816.F32 R200, R20.reuse, R180, R200 ;  /* 0x000000b414c8723c */ /* 0x040ff000000018c8 */
[C---:B------:R-:W-:Y:S01]  /*5420*/  HMMA.16816.F32 R196, R20.reuse, R182, R196 ;  /* 0x000000b614c4723c */ /* 0x040fe200000018c4 */
[----:B------:R-:W-:Y:S07]  /*5430*/  LDSM.16.M88.4 R180, [R170+0x12000] ;  /* 0x01200000aab4783b */ /* 0x000fee0000000200 */
[C---:B------:R-:W-:Y:S08]  /*5440*/  HMMA.16816.F32 R192, R20.reuse, R176, R192 ;  /* 0x000000b014c0723c */ /* 0x040ff000000018c0 */
        /* <DEDUP_REMOVED lines=8> */
[----:B------:R-:W-:Y:S07]  /*54d0*/  LDSM.16.M88.4 R212, [R170+0x13800] ;  /* 0x01380000aad4783b */ /* 0x000fee0000000200 */
[C---:B---3--:R-:W-:Y:S08]  /*54e0*/  HMMA.16816.F32 R200, R8.reuse, R208, R200 ;  /* 0x000000d008c8723c */ /* 0x048ff000000018c8 */
[C---:B------:R-:W-:Y:S01]  /*54f0*/  HMMA.16816.F32 R196, R8.reuse, R210, R196 ;  /* 0x000000d208c4723c */ /* 0x040fe200000018c4 */
[----:B------:R-:W-:Y:S07]  /*5500*/  LDSM.16.M88.4 R208, [R171+0x13800] ;  /* 0x01380000abd0783b */ /* 0x000fee0000000200 */
[C---:B-----5:R-:W-:Y:S08]  /*5510*/  HMMA.16816.F32 R192, R8.reuse, R172, R192 ;  /* 0x000000ac08c0723c */ /* 0x060ff000000018c0 */
[----:B------:R-:W-:Y:S01]  /*5520*/  HMMA.16816.F32 R188, R8, R174, R188 ;  /* 0x000000ae08bc723c */ /* 0x000fe200000018bc */
[----:B------:R-:W2:Y:S04]  /*5530*/  LDSM.16.M88.4 R172, [R170+0x12800] ;  /* 0x01280000aaac783b */ /* 0x000ea80000000200 */
[----:B------:R-:W3:Y:S03]  /*5540*/  LDSM.16.M88.4 R8, [R170+0x13000] ;  /* 0x01300000aa08783b */ /* 0x000ee60000000200 */
[C---:B----4-:R-:W-:Y:S08]  /*5550*/  HMMA.16816.F32 R12, R4.reuse, R204, R12 ;  /* 0x000000cc040c723c */ /* 0x050ff0000000180c */
[C---:B------:R-:W-:Y:S01]  /*5560*/  HMMA.16816.F32 R32, R4.reuse, R206, R32 ;  /* 0x000000ce0420723c */ /* 0x040fe20000001820 */
[----:B------:R-:W-:Y:S07]  /*5570*/  LDSM.16.M88.4 R204, [R227+0x4000] ;  /* 0x00400000e3cc783b */ /* 0x000fee0000000200 */
        /* <DEDUP_REMOVED lines=25> */
[----:B------:R-:W-:Y:S07]  /*5710*/  LDSM.16.M88.4 R4, [R238+0x8000] ;  /* 0x00800000ee04783b */ /* 0x000fee0000000200 */
[C---:B----4-:R-:W-:Y:S08]  /*5720*/  HMMA.16816.F32 R28, R204.reuse, R16, R28 ;  /* 0x00000010cc1c723c */ /* 0x050ff0000000181c */
[C---:B------:R-:W-:Y:S01]  /*5730*/  HMMA.16816.F32 R24, R204.reuse, R18, R24 ;  /* 0x00000012cc18723c */ /* 0x040fe20000001818 */
[----:B------:R-:W1:Y:S07]  /*5740*/  LDSM.16.M88.4 R16, [R221+UR5+0x14000] ;  /* 0x01400005dd10783b */ /* 0x000e6e0008000200 */
[C---:B------:R-:W-:Y:S08]  /*5750*/  HMMA.16816.F32 R12, R204.reuse, R176, R12 ;  /* 0x000000b0cc0c723c */ /* 0x040ff0000000180c */
[C---:B------:R-:W-:Y:S01]  /*5760*/  HMMA.16816.F32 R32, R204.reuse, R178, R32 ;  /* 0x000000b2cc20723c */ /* 0x040fe20000001820 */
[----:B------:R-:W4:Y:S07]  /*5770*/  LDSM.16.M88.4 R176, [R221+UR5+0x14800] ;  /* 0x01480005ddb0783b */ /* 0x000f2e0008000200 */
[C---:B------:R-:W-:Y:S08]  /*5780*/  HMMA.16816.F32 R192, R204.reuse, R208, R192 ;  /* 0x000000d0ccc0723c */ /* 0x040ff000000018c0 */
[----:B------:R-:W-:Y:S01]  /*5790*/  HMMA.16816.F32 R188, R204, R210, R188 ;  /* 0x000000d2ccbc723c */ /* 0x000fe200000018bc */
[----:B------:R-:W-:Y:S04]  /*57a0*/  LDSM.16.M88.4 R204, [R171+0x15800] ;  /* 0x01580000abcc783b */ /* 0x000fe80000000200 */
[----:B------:R-:W-:Y:S03]  /*57b0*/  LDSM.16.M88.4 R208, [R171+0x15000] ;  /* 0x01500000abd0783b */ /* 0x000fe60000000200 */
[C---:B--2---:R-:W-:Y:S08]  /*57c0*/  HMMA.16816.F32 R200, R8.reuse, R172, R200 ;  /* 0x000000ac08c8723c */ /* 0x044ff000000018c8 */
[C---:B------:R-:W-:Y:S01]  /*57d0*/  HMMA.16816.F32 R196, R8.reuse, R174, R196 ;  /* 0x000000ae08c4723c */ /* 0x040fe200000018c4 */
[----:B------:R-:W2:Y:S07]  /*57e0*/  LDSM.16.M88.4 R172, [R221+UR5+0x15800] ;  /* 0x01580005ddac783b */ /* 0x000eae0008000200 */
[C---:B------:R-:W-:Y:S08]  /*57f0*/  HMMA.16816.F32 R12, R8.reuse, R184, R12 ;  /* 0x000000b8080c723c */ /* 0x040ff0000000180c */
[C---:B------:R-:W-:Y:S01]  /*5800*/  HMMA.16816.F32 R32, R8.reuse, R186, R32 ;  /* 0x000000ba0820723c */ /* 0x040fe20000001820 */
[----:B------:R-:W2:Y:S07]  /*5810*/  LDSM.16.M88.4 R184, [R221+UR5+0x15000] ;  /* 0x01500005ddb8783b */ /* 0x000eae0008000200 */
[C---:B---3--:R-:W-:Y:S08]  /*5820*/  HMMA.16816.F32 R28, R8.reuse, R180, R28 ;  /* 0x000000b4081c723c */ /* 0x048ff0000000181c */
[C---:B------:R-:W-:Y:S01]  /*5830*/  HMMA.16816.F32 R24, R8.reuse, R182, R24 ;  /* 0x000000b60818723c */ /* 0x040fe20000001818 */
[----:B------:R-:W-:Y:S07]  /*5840*/  LDSM.16.M88.4 R180, [R170+0x15000] ;  /* 0x01500000aab4783b */ /* 0x000fee0000000200 */
[C---:B-----5:R-:W-:Y:S08]  /*5850*/  HMMA.16816.F32 R192, R8.reuse, R20, R192 ;  /* 0x0000001408c0723c */ /* 0x060ff000000018c0 */
        /* <DEDUP_REMOVED lines=9> */
[C---:B--2---:R-:W-:Y:S08]  /*58f0*/  HMMA.16816.F32 R192, R4.reuse, R172, R192 ;  /* 0x000000ac04c0723c */ /* 0x044ff000000018c0 */
[C---:B------:R-:W-:Y:S01]  /*5900*/  HMMA.16816.F32 R188, R4.reuse, R174, R188 ;  /* 0x000000ae04bc723c */ /* 0x040fe200000018bc */
[----:B------:R-:W2:Y:S07]  /*5910*/  LDSM.16.M88.4 R172, [R170+0x15800] ;  /* 0x01580000aaac783b */ /* 0x000eae0000000200 */
[C---:B------:R-:W-:Y:S08]  /*5920*/  HMMA.16816.F32 R200, R4.reuse, R184, R200 ;  /* 0x000000b804c8723c */ /* 0x040ff000000018c8 */
[----:B------:R-:W-:Y:S01]  /*5930*/  HMMA.16816.F32 R196, R4, R186, R196 ;  /* 0x000000ba04c4723c */ /* 0x000fe200000018c4 */
[----:B------:R-:W5:Y:S04]  /*5940*/  LDSM.16.M88.4 R4, [R171+0x14800] ;  /* 0x01480000ab04783b */ /* 0x000f680000000200 */
[----:B------:R-:W5:Y:S03]  /*5950*/  LDSM.16.M88.4 R184, [R223+0x8000] ;  /* 0x00800000dfb8783b */ /* 0x000f660000000200 */
[C---:B---3--:R-:W-:Y:S08]  /*5960*/  HMMA.16816.F32 R12, R8.reuse, R20, R12 ;  /* 0x00000014080c723c */ /* 0x048ff0000000180c */
[C---:B------:R-:W-:Y:S01]  /*5970*/  HMMA.16816.F32 R32, R8.reuse, R22, R32 ;  /* 0x000000160820723c */ /* 0x040fe20000001820 */
[----:B------:R-:W-:Y:S07]  /*5980*/  LDSM.16.M88.4 R20, [R238+0xc000] ;  /* 0x00c00000ee14783b */ /* 0x000fee0000000200 */
[C---:B-1----:R-:W-:Y:S08]  /*5990*/  HMMA.16816.F32 R28, R8.reuse, R16, R28 ;  /* 0x00000010081c723c */ /* 0x042ff0000000181c */
[----:B------:R-:W-:Y:S01]  /*59a0*/  HMMA.16816.F32 R24, R8, R18, R24 ;  /* 0x000000120818723c */ /* 0x000fe20000001818 */
[----:B------:R-:W1:Y:S07]  /*59b0*/  LDSM.16.M88.4 R16, [R221+UR5+0x16000] ;  /* 0x01600005dd10783b */ /* 0x000e6e0008000200 */
[C---:B----4-:R-:W-:Y:S08]  /*59c0*/  HMMA.16816.F32 R12, R212.reuse, R176, R12 ;  /* 0x000000b0d40c723c */ /* 0x050ff0000000180c */
[----:B------:R-:W-:Y:S01]  /*59d0*/  HMMA.16816.F32 R32, R212, R178, R32 ;  /* 0x000000b2d420723c */ /* 0x000fe20000001820 */
[----:B------:R-:W3:Y:S07]  /*59e0*/  LDSM.16.M88.4 R176, [R222+0x15000] ;  /* 0x01500000deb0783b */ /* 0x000eee0000000200 */
[C---:B--2---:R-:W-:Y:S08]  /*59f0*/  HMMA.16816.F32 R192, R8.reuse, R172, R192 ;  /* 0x000000ac08c0723c */ /* 0x044ff000000018c0 */
[C---:B------:R-:W-:Y:S08]  /*5a00*/  HMMA.16816.F32 R200, R8.reuse, R180, R200 ;  /* 0x000000b408c8723c */ /* 0x040ff000000018c8 */
[C---:B------:R-:W-:Y:S01]  /*5a10*/  HMMA.16816.F32 R196, R8.reuse, R182, R196 ;  /* 0x000000b608c4723c */ /* 0x040fe200000018c4 */
[----:B------:R-:W-:Y:S07]  /*5a20*/  LDSM.16.M88.4 R180, [R222+0x14800] ;  /* 0x01480000deb4783b */ /* 0x000fee0000000200 */
[----:B------:R-:W-:Y:S01]  /*5a30*/  HMMA.16816.F32 R188, R8, R174, R188 ;  /* 0x000000ae08bc723c */ /* 0x000fe200000018bc */
[----:B------:R-:W2:Y:S04]  /*5a40*/  LDSM.16.M88.4 R172, [R222+0x15800] ;  /* 0x01580000deac783b */ /* 0x000ea80000000200 */
[----:B------:R-:W-:Y:S03]  /*5a50*/  LDSM.16.M88.4 R8, [R236+0xc000] ;  /* 0x00c00000ec08783b */ /* 0x000fe60000000200 */
[C---:B-----5:R-:W-:Y:S08]  /*5a60*/  HMMA.16816.F32 R28, R212.reuse, R4, R28 ;  /* 0x00000004d41c723c */ /* 0x060ff0000000181c */
[----:B------:R-:W-:Y:S01]  /*5a70*/  HMMA.16816.F32 R24, R212, R6, R24 ;  /* 0x00000006d418723c */ /* 0x000fe20000001818 */
[----:B------:R-:W4:Y:S07]  /*5a80*/  LDSM.16.M88.4 R4, [R170+0x16000] ;  /* 0x01600000aa04783b */ /* 0x000f2e0000000200 */
[C---:B------:R-:W-:Y:S08]  /*5a90*/  HMMA.16816.F32 R12, R184.reuse, R216, R12 ;  /* 0x000000d8b80c723c */ /* 0x040ff0000000180c */
[----:B------:R-:W-:Y:S08]  /*5aa0*/  HMMA.16816.F32 R32, R184, R218, R32 ;  /* 0x000000dab820723c */ /* 0x000ff00000001820 */
[C---:B------:R-:W-:Y:S08]  /*5ab0*/  HMMA.16816.F32 R192, R212.reuse, R204, R192 ;  /* 0x000000ccd4c0723c */ /* 0x040ff000000018c0 */
[C---:B------:R-:W-:Y:S08]  /*5ac0*/  HMMA.16816.F32 R200, R212.reuse, R208, R200 ;  /* 0x000000d0d4c8723c */ /* 0x040ff000000018c8 */
[C---:B------:R-:W-:Y:S01]  /*5ad0*/  HMMA.16816.F32 R196, R212.reuse, R210, R196 ;  /* 0x000000d2d4c4723c */ /* 0x040fe200000018c4 */
[----:B------:R-:W-:Y:S07]  /*5ae0*/  LDSM.16.M88.4 R208, [R227+0xc000] ;  /* 0x00c00000e3d0783b */ /* 0x000fee0000000200 */
[----:B------:R-:W-:Y:S01]  /*5af0*/  HMMA.16816.F32 R204, R212, R206, R188 ;  /* 0x000000ced4cc723c */ /* 0x000fe200000018bc */
[----:B------:R-:W-:Y:S07]  /*5b00*/  LDSM.16.M88.4 R188, [R221+UR5+0x16800] ;  /* 0x01680005ddbc783b */ /* 0x000fee0008000200 */
[C---:B-1----:R-:W-:Y:S01]  /*5b10*/  HMMA.16816.F32 R212, R20.reuse, R16, R12 ;  /* 0x0000001014d4723c */ /* 0x042fe2000000180c */
[----:B------:R-:W1:Y:S07]  /*5b20*/  LDSM.16.M88.4 R12, [R171+0x16000] ;  /* 0x01600000ab0c783b */ /* 0x000e6e0000000200 */
[----:B------:R-:W-:Y:S01]  /*5b30*/  HMMA.16816.F32 R32, R20, R18, R32 ;  /* 0x000000121420723c */ /* 0x000fe20000001820 */
[----:B------:R-:W-:Y:S07]  /*5b40*/  LDSM.16.M88.4 R16, [R170+0x16800] ;  /* 0x01680000aa10783b */ /* 0x000fee0000000200 */
[C---:B---3--:R-:W-:Y:S08]  /*5b50*/  HMMA.16816.F32 R200, R184.reuse, R176, R200 ;  /* 0x000000b0b8c8723c */ /* 0x048ff000000018c8 */
[C---:B------:R-:W-:Y:S01]  /*5b60*/  HMMA.16816.F32 R196, R184.reuse, R178, R196 ;  /* 0x000000b2b8c4723c */ /* 0x040fe200000018c4 */
[----:B------:R-:W-:Y:S07]  /*5b70*/  LDSM.16.M88.4 R176, [R223+0xc000] ;  /* 0x00c00000dfb0783b */ /* 0x000fee0000000200 */
[C---:B--2---:R-:W-:Y:S08]  /*5b80*/  HMMA.16816.F32 R192, R184.reuse, R172, R192 ;  /* 0x000000acb8c0723c */ /* 0x044ff000000018c0 */
[----:B------:R-:W-:Y:S01]  /*5b90*/  HMMA.16816.F32 R204, R184, R174, R204 ;  /* 0x000000aeb8cc723c */ /* 0x000fe200000018cc */
[----:B------:R-:W2:Y:S07]  /*5ba0*/  LDSM.16.M88.4 R172, [R222+0x16000] ;  /* 0x01600000deac783b */ /* 0x000eae0000000200 */
[C---:B----4-:R-:W-:Y:S08]  /*5bb0*/  HMMA.16816.F32 R212, R8.reuse, R4, R212 ;  /* 0x0000000408d4723c */ /* 0x050ff000000018d4 */
[----:B------:R-:W-:Y:S01]  /*5bc0*/  HMMA.16816.F32 R32, R8, R6, R32 ;  /* 0x000000060820723c */ /* 0x000fe20000001820 */
[----:B------:R-:W-:Y:S07]  /*5bd0*/  LDSM.16.M88.4 R4, [R171+0x16800] ;  /* 0x01680000ab04783b */ /* 0x000fee0000000200 */
[C---:B------:R-:W-:Y:S08]  /*5be0*/  HMMA.16816.F32 R28, R184.reuse, R180, R28 ;  /* 0x000000b4b81c723c */ /* 0x040ff0000000181c */
[----:B------:R-:W-:Y:S01]  /*5bf0*/  HMMA.16816.F32 R24, R184, R182, R24 ;  /* 0x000000b6b818723c */ /* 0x000fe20000001818 */
[----:B------:R-:W3:Y:S07]  /*5c00*/  LDSM.16.M88.4 R180, [R221+UR5+0x17000] ;  /* 0x01700005ddb4783b */ /* 0x000eee0008000200 */
[C---:B-1----:R-:W-:Y:S08]  /*5c10*/  HMMA.16816.F32 R212, R208.reuse, R12, R212 ;  /* 0x0000000cd0d4723c */ /* 0x042ff000000018d4 */
[----:B------:R-:W-:Y:S01]  /*5c20*/  HMMA.16816.F32 R32, R208, R14, R32 ;  /* 0x0000000ed020723c */ /* 0x000fe20000001820 */
[----:B------:R-:W-:Y:S07]  /*5c30*/  LDSM.16.M88.4 R12, [R222+0x16800] ;  /* 0x01680000de0c783b */ /* 0x000fee0000000200 */
[----:B------:R-:W-:Y:S08]  /*5c40*/  HMMA.16816.F32 R28, R20, R188, R28 ;  /* 0x000000bc141c723c */ /* 0x000ff0000000181c */
[C---:B--2---:R-:W-:Y:S08]  /*5c50*/  HMMA.16816.F32 R212, R176.reuse, R172, R212 ;  /* 0x000000acb0d4723c */ /* 0x044ff000000018d4 */
[----:B------:R-:W-:Y:S01]  /*5c60*/  HMMA.16816.F32 R32, R176, R174, R32 ;  /* 0x000000aeb020723c */ /* 0x000fe20000001820 */
[----:B------:R-:W1:Y:S07]  /*5c70*/  LDSM.16.M88.4 R172, [R170+0x17000] ;  /* 0x01700000aaac783b */ /* 0x000e6e0000000200 */
[----:B------:R-:W-:Y:S03]  /*5c80*/  HMMA.16816.F32 R24, R20, R190, R24 ;  /* 0x000000be1418723c */ /* 0x000fe60000001818 */
[----:B------:R-:W-:Y:S01]  /*5c90*/  FMUL.FTZ R185, R213, UR4 ;  /* 0x00000004d5b97c20 */ /* 0x000fe20008410000 */
[----:B------:R-:W-:Y:S01]  /*5ca0*/  FMUL.FTZ R186, R214, UR4 ;  /* 0x00000004d6ba7c20 */ /* 0x000fe20008410000 */
[----:B------:R-:W-:Y:S01]  /*5cb0*/  FMUL.FTZ R184, R212, UR4 ;  /* 0x00000004d4b87c20 */ /* 0x000fe20008410000 */
[----:B------:R-:W-:-:S02]  /*5cc0*/  FMUL.FTZ R187, R215, UR4 ;  /* 0x00000004d7bb7c20 */ /* 0x000fc40008410000 */
[----:B---3--:R-:W-:Y:S01]  /*5cd0*/  HMMA.16816.F32 R200, R20, R180, R200 ;  /* 0x000000b414c8723c */ /* 0x008fe200000018c8 */
[----:B------:R-:W-:Y:S02]  /*5ce0*/  MUFU.TANH R185, R185 ;  /* 0x000000b900b97308 */ /* 0x000fe40000002400 */
[----:B------:R-:W-:Y:S01]  /*5cf0*/  FMUL.FTZ R32, R32, UR4 ;  /* 0x0000000420207c20 */ /* 0x000fe20008410000 */
[----:B------:R-:W-:Y:S01]  /*5d00*/  FMUL.FTZ R189, R33, UR4 ;  /* 0x0000000421bd7c20 */ /* 0x000fe20008410000 */
[----:B------:R-:W-:-:S03]  /*5d10*/  FMUL.FTZ R190, R34, UR4 ;  /* 0x0000000422be7c20 */ /* 0x000fc60008410000 */
[C---:B------:R-:W-:Y:S01]  /*5d20*/  HMMA.16816.F32 R28, R8.reuse, R16, R28 ;  /* 0x00000010081c723c */ /* 0x040fe2000000181c */
[----:B------:R2:W-:Y:S07]  /*5d30*/  MUFU.TANH R188, R32 ;  /* 0x0000002000bc7308 */ /* 0x0005ee0000002400 */
[----:B------:R-:W-:Y:S01]  /*5d40*/  HMMA.16816.F32 R24, R8, R18, R24 ;  /* 0x000000120818723c */ /* 0x000fe20000001818 */
[----:B------:R-:W-:Y:S01]  /*5d50*/  LDSM.16.M88.4 R16, [R171+0x17000] ;  /* 0x01700000ab10783b */ /* 0x000fe20000000200 */
[----:B------:R-:W-:Y:S06]  /*5d60*/  MUFU.TANH R186, R186 ;  /* 0x000000ba00ba7308 */ /* 0x000fec0000002400 */
[----:B------:R-:W-:Y:S01]  /*5d70*/  HMMA.16816.F32 R196, R20, R182, R196 ;  /* 0x000000b614c4723c */ /* 0x000fe200000018c4 */
[----:B------:R-:W3:Y:S01]  /*5d80*/  LDSM.16.M88.4 R180, [R221+UR5+0x17800] ;  /* 0x01780005ddb4783b */ /* 0x000ee20008000200 */
[----:B------:R-:W4:Y:S06]  /*5d90*/  MUFU.TANH R184, R184 ;  /* 0x000000b800b87308 */ /* 0x000f2c0000002400 */
[----:B-1----:R-:W-:Y:S01]  /*5da0*/  HMMA.16816.F32 R200, R8, R172, R200 ;  /* 0x000000ac08c8723c */ /* 0x002fe200000018c8 */
[----:B------:R-:W-:Y:S01]  /*5db0*/  FMUL.FTZ R172, R35, UR4 ;  /* 0x0000000423ac7c20 */ /* 0x000fe20008410000 */
[----:B------:R-:W-:Y:S01]  /*5dc0*/  MUFU.TANH R187, R187 ;  /* 0x000000bb00bb7308 */ /* 0x000fe20000002400 */
[----:B--2---:R-:W1:Y:S05]  /*5dd0*/  LDSM.16.M88.4 R32, [R170+0x17800] ;  /* 0x01780000aa20783b */ /* 0x004e6a0000000200 */
[C---:B------:R-:W-:Y:S02]  /*5de0*/  HMMA.16816.F32 R28, R208.reuse, R4, R28 ;  /* 0x00000004d01c723c */ /* 0x040fe4000000181c */
[----:B------:R-:W-:Y:S06]  /*5df0*/  MUFU.TANH R189, R189 ;  /* 0x000000bd00bd7308 */ /* 0x000fec0000002400 */
[----:B------:R-:W-:Y:S01]  /*5e00*/  HMMA.16816.F32 R24, R208, R6, R24 ;  /* 0x00000006d018723c */ /* 0x000fe20000001818 */
[----:B------:R-:W2:Y:S01]  /*5e10*/  LDSM.16.M88.4 R4, [R222+0x17000] ;  /* 0x01700000de04783b */ /* 0x000ea20000000200 */
[----:B------:R-:W5:Y:S06]  /*5e20*/  MUFU.TANH R190, R190 ;  /* 0x000000be00be7308 */ /* 0x000f6c0000002400 */
[----:B------:R-:W-:Y:S02]  /*5e30*/  HMMA.16816.F32 R196, R8, R174, R196 ;  /* 0x000000ae08c4723c */ /* 0x000fe400000018c4 */
[----:B------:R-:W5:Y:S06]  /*5e40*/  MUFU.TANH R172, R172 ;  /* 0x000000ac00ac7308 */ /* 0x000f6c0000002400 */
[C---:B------:R-:W-:Y:S08]  /*5e50*/  HMMA.16816.F32 R28, R176.reuse, R12, R28 ;  /* 0x0000000cb01c723c */ /* 0x040ff0000000181c */
[----:B------:R-:W-:Y:S01]  /*5e60*/  HMMA.16816.F32 R24, R176, R14, R24 ;  /* 0x0000000eb018723c */ /* 0x000fe20000001818 */
[----:B------:R-:W4:Y:S07]  /*5e70*/  LDSM.16.M88.4 R12, [R171+0x17800] ;  /* 0x01780000ab0c783b */ /* 0x000f2e0000000200 */
[----:B---3--:R-:W-:Y:S03]  /*5e80*/  HMMA.16816.F32 R192, R20, R180, R192 ;  /* 0x000000b414c0723c */ /* 0x008fe600000018c0 */
[----:B------:R-:W-:Y:S01]  /*5e90*/  FMUL.FTZ R244, R28, UR4 ;  /* 0x000000041cf47c20 */ /* 0x000fe20008410000 */
[----:B------:R-:W-:Y:S01]  /*5ea0*/  FMUL.FTZ R246, R29, UR4 ;  /* 0x000000041df67c20 */ /* 0x000fe20008410000 */
[----:B------:R-:W-:Y:S01]  /*5eb0*/  FMUL.FTZ R28, R30, UR4 ;  /* 0x000000041e1c7c20 */ /* 0x000fe20008410000 */
[----:B------:R-:W-:-:S02]  /*5ec0*/  FMUL.FTZ R29, R31, UR4 ;  /* 0x000000041f1d7c20 */ /* 0x000fc40008410000 */
[----:B------:R-:W-:Y:S01]  /*5ed0*/  HMMA.16816.F32 R204, R20, R182, R204 ;  /* 0x000000b614cc723c */ /* 0x000fe200000018cc */
[----:B------:R-:W3:Y:S02]  /*5ee0*/  MUFU.TANH R244, R244 ;  /* 0x000000f400f47308 */ /* 0x000ee40000002400 */
[----:B------:R-:W-:Y:S01]  /*5ef0*/  FMUL.FTZ R24, R24, UR4 ;  /* 0x0000000418187c20 */ /* 0x000fe20008410000 */
[----:B------:R-:W-:Y:S01]  /*5f00*/  FMUL.FTZ R25, R25, UR4 ;  /* 0x0000000419197c20 */ /* 0x000fe20008410000 */
[----:B------:R-:W-:-:S03]  /*5f10*/  FMUL.FTZ R26, R26, UR4 ;  /* 0x000000041a1a7c20 */ /* 0x000fc60008410000 */
[C---:B------:R-:W-:Y:S01]  /*5f20*/  HMMA.16816.F32 R200, R208.reuse, R16, R200 ;  /* 0x00000010d0c8723c */ /* 0x040fe200000018c8 */
[----:B------:R-:W-:Y:S07]  /*5f30*/  MUFU.TANH R246, R246 ;  /* 0x000000f600f67308 */ /* 0x000fee0000002400 */
[----:B------:R-:W-:Y:S01]  /*5f40*/  HMMA.16816.F32 R196, R208, R18, R196 ;  /* 0x00000012d0c4723c */ /* 0x000fe200000018c4 */
[----:B------:R-:W3:Y:S01]  /*5f50*/  LDSM.16.M88.4 R16, [R222+0x17800] ;  /* 0x01780000de10783b */ /* 0x000ee20000000200 */
[----:B------:R-:W3:Y:S01]  /*5f60*/  MUFU.TANH R28, R28 ;  /* 0x0000001c001c7308 */ /* 0x000ee20000002400 */
[----:B------:R-:W-:-:S05]  /*5f70*/  DEPBAR.LE SB0, 0x0 ;  /* 0x000080000000791a */ /* 0x000fca0000000000 */
[C---:B-1----:R-:W-:Y:S02]  /*5f80*/  HMMA.16816.F32 R192, R8.reuse, R32, R192 ;  /* 0x0000002008c0723c */ /* 0x042fe400000018c0 */
[----:B------:R-:W1:Y:S06]  /*5f90*/  MUFU.TANH R29, R29 ;  /* 0x0000001d001d7308 */ /* 0x000e6c0000002400 */
[----:B------:R-:W-:Y:S01]  /*5fa0*/  HMMA.16816.F32 R204, R8, R34, R204 ;  /* 0x0000002208cc723c */ /* 0x000fe200000018cc */
[C---:B------:R-:W-:Y:S01]  /*5fb0*/  VIADD R11, R220.reuse, 0xffffff91 ;  /* 0xffffff91dc0b7836 */ /* 0x040fe20000000000 */
[----:B------:R-:W-:Y:S01]  /*5fc0*/  MUFU.TANH R242, R25 ;  /* 0x0000001900f27308 */ /* 0x000fe20000002400 */
[----:B------:R-:W-:-:S05]  /*5fd0*/  VIADD R9, R220, 0xffffff98 ;  /* 0xffffff98dc097836 */ /* 0x000fca0000000000 */
[----:B--2---:R-:W-:Y:S01]  /*5fe0*/  HMMA.16816.F32 R200, R176, R4, R200 ;  /* 0x00000004b0c8723c */ /* 0x004fe200000018c8 */
[C---:B------:R-:W-:Y:S02]  /*5ff0*/  VIADD R5, R220.reuse, 0xffffff80 ;  /* 0xffffff80dc057836 */ /* 0x040fe40000000000 */
[----:B------:R-:W-:Y:S01]  /*6000*/  FMUL.FTZ R4, R27, UR4 ;  /* 0x000000041b047c20 */ /* 0x000fe20008410000 */
[----:B------:R-:W2:Y:S02]  /*6010*/  MUFU.TANH R174, R26 ;  /* 0x0000001a00ae7308 */ /* 0x000ea40000002400 */
[C---:B------:R-:W-:Y:S02]  /*6020*/  ISETP.GE.AND P1, PT, R5.reuse, R225, PT ;  /* 0x000000e10500720c */ /* 0x040fe40003f26270 */
[----:B----4-:R-:W-:Y:S01]  /*6030*/  HMMA.16816.F32 R192, R208, R12, R192 ;  /* 0x0000000cd0c0723c */ /* 0x010fe200000018c0 */
[----:B------:R-:W-:Y:S01]  /*6040*/  ISETP.GE.AND P4, PT, R5, R224, PT ;  /* 0x000000e00500720c */ /* 0x000fe20003f86270 */
[----:B------:R-:W-:-:S02]  /*6050*/  VIADD R5, R220, 0xffffff88 ;  /* 0xffffff88dc057836 */ /* 0x000fc40000000000 */
[----:B------:R-:W4:Y:S01]  /*6060*/  MUFU.TANH R4, R4 ;  /* 0x0000000400047308 */ /* 0x000f220000002400 */
[----:B------:R-:W-:Y:S01]  /*6070*/  FSEL R184, R184, -INF , !P1 ;  /* 0xff800000b8b87808 */ /* 0x000fe20004800000 */
[----:B------:R-:W-:Y:S01]  /*6080*/  VIADD R13, R220, 0xffffffa1 ;  /* 0xffffffa1dc0d7836 */ /* 0x000fe20000000000 */
[----:B------:R-:W-:Y:S01]  /*6090*/  FSEL R186, R186, -INF , !P4 ;  /* 0xff800000baba7808 */ /* 0x000fe20006000000 */
[----:B------:R-:W-:Y:S01]  /*60a0*/  HMMA.16816.F32 R204, R208, R14, R204 ;  /* 0x0000000ed0cc723c */ /* 0x000fe200000018cc */
[CC--:B------:R-:W-:Y:S01]  /*60b0*/  ISETP.GE.AND P1, PT, R5.reuse, R224.reuse, PT ;  /* 0x000000e00500720c */ /* 0x0c0fe20003f26270 */
[----:B------:R-:W-:Y:S02]  /*60c0*/  VIADD R15, R220, 0xffffffa8 ;  /* 0xffffffa8dc0f7836 */ /* 0x000fe40000000000 */
[----:B------:R-:W4:Y:S01]  /*60d0*/  MUFU.TANH R24, R24 ;  /* 0x0000001800187308 */ /* 0x000f220000002400 */
[----:B------:R-:W-:Y:S01]  /*60e0*/  FMUL.FTZ R200, R200, UR4 ;  /* 0x00000004c8c87c20 */ /* 0x000fe20008410000 */
[----:B------:R-:W-:Y:S01]  /*60f0*/  FMUL.FTZ R202, R202, UR4 ;  /* 0x00000004caca7c20 */ /* 0x000fe20008410000 */
[-C--:B------:R-:W-:Y:S01]  /*6100*/  ISETP.GE.AND P5, PT, R5, R225.reuse, PT ;  /* 0x000000e10500720c */ /* 0x080fe20003fa6270 */
[----:B------:R-:W-:Y:S01]  /*6110*/  FMUL.FTZ R201, R201, UR4 ;  /* 0x00000004c9c97c20 */ /* 0x000fe20008410000 */
[C---:B------:R-:W-:Y:S01]  /*6120*/  HMMA.16816.F32 R196, R176.reuse, R6, R196 ;  /* 0x00000006b0c4723c */ /* 0x040fe200000018c4 */
[----:B------:R-:W-:Y:S01]  /*6130*/  VIADD R6, R220, 0xffffff81 ;  /* 0xffffff81dc067836 */ /* 0x000fe20000000000 */
[----:B-----5:R-:W-:Y:S01]  /*6140*/  FSEL R10, R190, -INF , !P1 ;  /* 0xff800000be0a7808 */ /* 0x020fe20004800000 */
[----:B------:R-:W-:Y:S01]  /*6150*/  VIADD R7, R220, 0xffffff89 ;  /* 0xffffff89dc077836 */ /* 0x000fe20000000000 */
[----:B------:R5:W4:Y:S01]  /*6160*/  MUFU.TANH R240, R200 ;  /* 0x000000c800f07308 */ /* 0x000b220000002400 */
[----:B------:R-:W-:Y:S01]  /*6170*/  FSEL R188, R188, -INF , !P5 ;  /* 0xff800000bcbc7808 */ /* 0x000fe20006800000 */
[----:B------:R-:W-:Y:S01]  /*6180*/  FMUL.FTZ R203, R203, UR4 ;  /* 0x00000004cbcb7c20 */ /* 0x000fe20008410000 */
[CC--:B------:R-:W-:Y:S01]  /*6190*/  ISETP.GE.AND P2, PT, R6.reuse, R225.reuse, PT ;  /* 0x000000e10600720c */ /* 0x0c0fe20003f46270 */
[----:B---3--:R-:W-:Y:S01]  /*61a0*/  HMMA.16816.F32 R192, R176, R16, R192 ;  /* 0x00000010b0c0723c */ /* 0x008fe200000018c0 */
[----:B------:R-:W-:Y:S01]  /*61b0*/  ISETP.GE.AND P3, PT, R6, R224, PT ;  /* 0x000000e00600720c */ /* 0x000fe20003f66270 */
[----:B------:R-:W-:Y:S01]  /*61c0*/  VIADD R16, R220, 0xffffffb0 ;  /* 0xffffffb0dc107836 */ /* 0x000fe20000000000 */
[----:B------:R-:W-:Y:S01]  /*61d0*/  FSEL R6, R185, -INF , !P2 ;  /* 0xff800000b9067808 */ /* 0x000fe20005000000 */
[----:B------:R3:W-:Y:S01]  /*61e0*/  MUFU.TANH R218, R202 ;  /* 0x000000ca00da7308 */ /* 0x0007e20000002400 */
[----:B------:R-:W-:-:S02]  /*61f0*/  ISETP.GE.AND P4, PT, R7, R225, PT ;  /* 0x000000e10700720c */ /* 0x000fc40003f86270 */
[-C--:B------:R-:W-:Y:S01]  /*6200*/  ISETP.GE.AND P2, PT, R7, R224.reuse, PT ;  /* 0x000000e00700720c */ /* 0x080fe20003f46270 */
[----:B------:R-:W-:Y:S01]  /*6210*/  HMMA.16816.F32 R204, R176, R18, R204 ;  /* 0x00000012b0cc723c */ /* 0x000fe200000018cc */
[----:B------:R-:W-:Y:S01]  /*6220*/  VIADD R7, R220, 0xffffff90 ;  /* 0xffffff90dc077836 */ /* 0x000fe20000000000 */
[----:B------:R-:W-:Y:S01]  /*6230*/  FSEL R8, R187, -INF , !P3 ;  /* 0xff800000bb087808 */ /* 0x000fe20005800000 */
[----:B------:R-:W-:Y:S01]  /*6240*/  FMUL.FTZ R196, R196, UR4 ;  /* 0x00000004c4c47c20 */ /* 0x000fe20008410000 */
[----:B------:R-:W-:Y:S01]  /*6250*/  FSEL R14, R189, -INF , !P4 ;  /* 0xff800000bd0e7808 */ /* 0x000fe20006000000 */
[----:B------:R-:W-:Y:S01]  /*6260*/  FMUL.FTZ R197, R197, UR4 ;  /* 0x00000004c5c57c20 */ /* 0x000fe20008410000 */
[-C--:B------:R-:W-:Y:S01]  /*6270*/  ISETP.GE.AND P3, PT, R7, R225.reuse, PT ;  /* 0x000000e10700720c */ /* 0x080fe20003f66270 */
[----:B------:R4:W4:Y:S01]  /*6280*/  MUFU.TANH R236, R196 ;  /* 0x000000c400ec7308 */ /* 0x0009220000002400 */
[CC--:B------:R-:W-:Y:S01]  /*6290*/  ISETP.GE.AND P1, PT, R11.reuse, R225.reuse, PT ;  /* 0x000000e10b00720c */ /* 0x0c0fe20003f26270 */
[----:B------:R-:W-:Y:S01]  /*62a0*/  FMUL.FTZ R5, R198, UR4 ;  /* 0x00000004c6057c20 */ /* 0x000fe20008410000 */
[-C--:B------:R-:W-:Y:S01]  /*62b0*/  ISETP.GE.AND P4, PT, R11, R224.reuse, PT ;  /* 0x000000e00b00720c */ /* 0x080fe20003f86270 */
[----:B------:R-:W-:Y:S01]  /*62c0*/  FMUL.FTZ R192, R192, UR4 ;  /* 0x00000004c0c07c20 */ /* 0x000fe20008410000 */
[-C--:B------:R-:W-:Y:S01]  /*62d0*/  ISETP.GE.AND P5, PT, R7, R224.reuse, PT ;  /* 0x000000e00700720c */ /* 0x080fe20003fa6270 */
[----:B------:R-:W-:Y:S01]  /*62e0*/  VIADD R11, R220, 0xffffff99 ;  /* 0xffffff99dc0b7836 */ /* 0x000fe20000000000 */
[----:B------:R-:W-:Y:S01]  /*62f0*/  FSEL R12, R172, -INF , !P2 ;  /* 0xff800000ac0c7808 */ /* 0x000fe20005000000 */
[----:B------:R-:W4:Y:S01]  /*6300*/  MUFU.TANH R238, R201 ;  /* 0x000000c900ee7308 */ /* 0x000f220000002400 */
[----:B------:R-:W-:Y:S01]  /*6310*/  FSEL R244, R244, -INF , !P3 ;  /* 0xff800000f4f47808 */ /* 0x000fe20005800000 */
[----:B------:R-:W-:Y:S01]  /*6320*/  FMUL.FTZ R193, R193, UR4 ;  /* 0x00000004c1c17c20 */ /* 0x000fe20008410000 */
[CC--:B------:R-:W-:Y:S01]  /*6330*/  ISETP.GE.AND P2, PT, R9.reuse, R225.reuse, PT ;  /* 0x000000e10900720c */ /* 0x0c0fe20003f46270 */
[----:B------:R-:W-:Y:S01]  /*6340*/  FMUL.FTZ R204, R204, UR4 ;  /* 0x00000004cccc7c20 */ /* 0x000fe20008410000 */
[-C--:B------:R-:W-:Y:S01]  /*6350*/  ISETP.GE.AND P3, PT, R9, R224.reuse, PT ;  /* 0x000000e00900720c */ /* 0x080fe20003f66270 */
[----:B------:R-:W-:Y:S01]  /*6360*/  VIADD R9, R220, 0xffffffa0 ;  /* 0xffffffa0dc097836 */ /* 0x000fe20000000000 */
[----:B-----5:R-:W-:Y:S01]  /*6370*/  FSEL R200, R28, -INF , !P5 ;  /* 0xff8000001cc87808 */ /* 0x020fe20006800000 */
[----:B------:R-:W5:Y:S01]  /*6380*/  MUFU.TANH R214, R192 ;  /* 0x000000c000d67308 */ /* 0x000f620000002400 */
[----:B------:R-:W-:Y:S01]  /*6390*/  FSEL R246, R246, -INF , !P1 ;  /* 0xff800000f6f67808 */ /* 0x000fe20004800000 */
[----:B------:R-:W-:Y:S01]  /*63a0*/  FMUL.FTZ R205, R205, UR4 ;  /* 0x00000004cdcd7c20 */ /* 0x000fe20008410000 */
[CC--:B------:R-:W-:Y:S01]  /*63b0*/  ISETP.GE.AND P5, PT, R11.reuse, R225.reuse, PT ;  /* 0x000000e10b00720c */ /* 0x0c0fe20003fa6270 */
[----:B---3--:R-:W-:Y:S01]  /*63c0*/  FMUL.FTZ R202, R206, UR4 ;  /* 0x00000004ceca7c20 */ /* 0x008fe20008410000 */
[----:B------:R-:W-:Y:S01]  /*63d0*/  ISETP.GE.AND P1, PT, R11, R224, PT ;  /* 0x000000e00b00720c */ /* 0x000fe20003f26270 */
[----:B------:R-:W-:Y:S01]  /*63e0*/  FMUL.FTZ R11, R195, UR4 ;  /* 0x00000004c30b7c20 */ /* 0x000fe20008410000 */
[----:B-1----:R-:W-:Y:S01]  /*63f0*/  FSEL R198, R29, -INF , !P4 ;  /* 0xff8000001dc67808 */ /* 0x002fe20006000000 */
[----:B------:R-:W1:Y:S01]  /*6400*/  MUFU.TANH R222, R197 ;  /* 0x000000c500de7308 */ /* 0x000e620000002400 */
[----:B--2---:R-:W-:Y:S01]  /*6410*/  FSEL R174, R174, -INF , !P3 ;  /* 0xff800000aeae7808 */ /* 0x004fe20005800000 */
[----:B------:R-:W-:Y:S01]  /*6420*/  FMUL.FTZ R182, R207, UR4 ;  /* 0x00000004cfb67c20 */ /* 0x000fe20008410000 */
[----:B------:R-:W-:Y:S01]  /*6430*/  FSEL R242, R242, -INF , !P5 ;  /* 0xff800000f2f27808 */ /* 0x000fe20006800000 */
[----:B------:R-:W-:Y:S01]  /*6440*/  FMUL.FTZ R199, R199, UR4 ;  /* 0x00000004c7c77c20 */ /* 0x000fe20008410000 */
[----:B----4-:R-:W-:Y:S01]  /*6450*/  FSEL R172, R4, -INF , !P1 ;  /* 0xff80000004ac7808 */ /* 0x010fe20004800000 */
[----:B------:R-:W-:Y:S01]  /*6460*/  FMUL.FTZ R194, R194, UR4 ;  /* 0x00000004c2c27c20 */ /* 0x000fe20008410000 */
[----:B------:R-:W-:Y:S01]  /*6470*/  ISETP.GE.AND P4, PT, R9, R225, PT ;  /* 0x000000e10900720c */ /* 0x000fe20003f86270 */
[----:B------:R-:W2:Y:S01]  /*6480*/  MUFU.TANH R212, R193 ;  /* 0x000000c100d47308 */ /* 0x000ea20000002400 */
[----:B------:R-:W-:-:S02]  /*6490*/  FSEL R196, R24, -INF , !P2 ;  /* 0xff80000018c47808 */ /* 0x000fc40005000000 */
[CC--:B------:R-:W-:Y:S02]  /*64a0*/  ISETP.GE.AND P3, PT, R13.reuse, R225.reuse, PT ;  /* 0x000000e10d00720c */ /* 0x0c0fe40003f66270 */
[-C--:B------:R-:W-:Y:S01]  /*64b0*/  ISETP.GE.AND P5, PT, R13, R224.reuse, PT ;  /* 0x000000e00d00720c */ /* 0x080fe20003fa6270 */
[----:B------:R-:W-:Y:S01]  /*64c0*/  VIADD R13, R220, 0xffffffa9 ;  /* 0xffffffa9dc0d7836 */ /* 0x000fe20000000000 */
[----:B------:R-:W-:Y:S01]  /*64d0*/  ISETP.GE.AND P1, PT, R15, R225, PT ;  /* 0x000000e10f00720c */ /* 0x000fe20003f26270 */
[----:B------:R-:W3:Y:S01]  /*64e0*/  MUFU.TANH R210, R204 ;  /* 0x000000cc00d27308 */ /* 0x000ee20000002400 */
[----:B------:R-:W-:Y:S02]  /*64f0*/  ISETP.GE.AND P2, PT, R9, R224, PT ;  /* 0x000000e00900720c */ /* 0x000fe40003f46270 */
[----:B------:R-:W-:Y:S02]  /*6500*/  FMNMX3.FTZ R21, R164, R184, R6, !PT ;  /* 0x000000b8a4157276 */ /* 0x000fe40007810006 */
[----:B------:R-:W-:-:S02]  /*6510*/  FSEL R240, R240, -INF , !P4 ;  /* 0xff800000f0f07808 */ /* 0x000fc40006000000 */
[----:B------:R-:W-:Y:S01]  /*6520*/  FSEL R236, R236, -INF , !P1 ;  /* 0xff800000ecec7808 */ /* 0x000fe20004800000 */
[----:B------:R-:W4:Y:S01]  /*6530*/  MUFU.TANH R208, R205 ;  /* 0x000000cd00d07308 */ /* 0x000f220000002400 */
[----:B------:R-:W-:Y:S01]  /*6540*/  ISETP.GE.AND P4, PT, R15, R224, PT ;  /* 0x000000e00f00720c */ /* 0x000fe20003f86270 */
[----:B------:R-:W-:Y:S01]  /*6550*/  VIADD R15, R220, 0xffffffb1 ;  /* 0xffffffb1dc0f7836 */ /* 0x000fe20000000000 */
[----:B------:R-:W-:Y:S02]  /*6560*/  FSEL R218, R218, -INF , !P2 ;  /* 0xff800000dada7808 */ /* 0x000fe40005000000 */
[-C--:B------:R-:W-:Y:S02]  /*6570*/  ISETP.GE.AND P1, PT, R16, R225.reuse, PT ;  /* 0x000000e11000720c */ /* 0x080fe40003f26270 */
[----:B------:R-:W-:Y:S01]  /*6580*/  FMNMX3.FTZ R21, R21, R188, R14, !PT ;  /* 0x000000bc15157276 */ /* 0x000fe2000781000e */
[----:B------:R2:W2:Y:S01]  /*6590*/  MUFU.TANH R216, R203 ;  /* 0x000000cb00d87308 */ /* 0x0004a20000002400 */
[----:B------:R-:W-:-:S02]  /*65a0*/  ISETP.GE.AND P2, PT, R13, R225, PT ;  /* 0x000000e10d00720c */ /* 0x000fc40003f46270 */
[----:B------:R-:W-:Y:S02]  /*65b0*/  FSEL R238, R238, -INF , !P3 ;  /* 0xff800000eeee7808 */ /* 0x000fe40005800000 */
[----:B------:R-:W-:Y:S02]  /*65c0*/  FMNMX3.FTZ R21, R21, R244, R246, !PT ;  /* 0x000000f415157276 */ /* 0x000fe400078100f6 */
[----:B-----5:R-:W-:Y:S01]  /*65d0*/  FSEL R214, R214, -INF , !P1 ;  /* 0xff800000d6d67808 */ /* 0x020fe20004800000 */
[----:B------:R-:W3:Y:S01]  /*65e0*/  MUFU.TANH R5, R5 ;  /* 0x0000000500057308 */ /* 0x000ee20000002400 */
[----:B------:R-:W-:Y:S01]  /*65f0*/  ISETP.GE.AND P3, PT, R13, R224, PT ;  /* 0x000000e00d00720c */ /* 0x000fe20003f66270 */
[----:B------:R-:W-:Y:S01]  /*6600*/  VIADD R13, R220, 0xffffffb8 ;  /* 0xffffffb8dc0d7836 */ /* 0x000fe20000000000 */
[----:B-1----:R-:W-:Y:S01]  /*6610*/  FSEL R222, R222, -INF , !P2 ;  /* 0xff800000dede7808 */ /* 0x002fe20005000000 */
[----:B------:R-:W-:Y:S01]  /*6620*/  VIADD R220, R220, 0xffffffb9 ;  /* 0xffffffb9dcdc7836 */ /* 0x000fe20000000000 */
[----:B------:R-:W-:-:S02]  /*6630*/  ISETP.GE.U32.AND P1, PT, R2, 0x3, PT ;  /* 0x000000030200780c */ /* 0x000fc40003f26070 */
[-C--:B------:R-:W-:Y:S01]  /*6640*/  ISETP.GE.AND P2, PT, R15, R225.reuse, PT ;  /* 0x000000e10f00720c */ /* 0x080fe20003f46270 */
[----:B------:R1:W1:Y:S01]  /*6650*/  MUFU.TANH R7, R199 ;  /* 0x000000c700077308 */ /* 0x0002620000002400 */
[----:B------:R-:W-:Y:S02]  /*6660*/  FMNMX3.FTZ R21, R21, R196, R242, !PT ;  /* 0x000000c415157276 */ /* 0x000fe400078100f2 */
[----:B--2---:R-:W-:Y:S01]  /*6670*/  FSEL R212, R212, -INF , !P2 ;  /* 0xff800000d4d47808 */ /* 0x004fe20005000000 */
[----:B------:R-:W-:Y:S01]  /*6680*/  BAR.SYNC.DEFER_BLOCKING 0x0 ;  /* 0x0000000000007b1d */ /* 0x000fe20000010000 */
[-C--:B------:R-:W-:Y:S02]  /*6690*/  ISETP.GE.AND P2, PT, R13, R225.reuse, PT ;  /* 0x000000e10d00720c */ /* 0x080fe40003f46270 */
[----:B------:R-:W-:Y:S02]  /*66a0*/  FMNMX3.FTZ R21, R21, R240, R238, !PT ;  /* 0x000000f015157276 */ /* 0x000fe400078100ee */
[----:B---3--:R-:W-:Y:S01]  /*66b0*/  FSEL R210, R210, -INF , !P2 ;  /* 0xff800000d2d27808 */ /* 0x008fe20005000000 */
[----:B------:R2:W3:Y:S01]  /*66c0*/  MUFU.TANH R9, R194 ;  /* 0x000000c200097308 */ /* 0x0004e20000002400 */
[----:B------:R-:W-:-:S02]  /*66d0*/  ISETP.GE.AND P2, PT, R220, R225, PT ;  /* 0x000000e1dc00720c */ /* 0x000fc40003f46270 */
[----:B------:R-:W-:Y:S02]  /*66e0*/  FMNMX3.FTZ R19, R3, R186, R8, !PT ;  /* 0x000000ba03137276 */ /* 0x000fe40007810008 */
[----:B------:R-:W-:Y:S02]  /*66f0*/  FMNMX3.FTZ R21, R21, R236, R222, !PT ;  /* 0x000000ec15157276 */ /* 0x000fe400078100de */
[----:B----4-:R-:W-:Y:S01]  /*6700*/  FSEL R208, R208, -INF , !P2 ;  /* 0xff800000d0d07808 */ /* 0x010fe20005000000 */
[----:B------:R-:W4:Y:S01]  /*6710*/  MUFU.TANH R11, R11 ;  /* 0x0000000b000b7308 */ /* 0x000f220000002400 */
[----:B------:R-:W-:Y:S02]  /*6720*/  FMNMX3.FTZ R19, R19, R10, R12, !PT ;  /* 0x0000000a13137276 */ /* 0x000fe4000781000c */
[----:B------:R-:W-:-:S05]  /*6730*/  FMNMX3.FTZ R21, R21, R214, R212, !PT ;  /* 0x000000d615157276 */ /* 0x000fca00078100d4 */
[----:B------:R-:W1:Y:S08]  /*6740*/  MUFU.TANH R202, R202 ;  /* 0x000000ca00ca7308 */ /* 0x000e700000002400 */
[----:B------:R-:W1:Y:S01]  /*6750*/  MUFU.TANH R182, R182 ;  /* 0x000000b600b67308 */ /* 0x000e620000002400 */
[----:B--234-:R-:W-:Y:S05]  /*6760*/  @!P1 BRA `(.L_x_887) ;  /* 0x00000000005c9947 */ /* 0x01cfea0003800000 */
        /* <DEDUP_REMOVED lines=23> */
.L_x_887:
[----:B------:R-:W-:Y:S01]  /*68e0*/  FMNMX3.FTZ R19, R19, R200, R198, !PT ;  /* 0x000000c813137276 */ /* 0x000fe200078100c6 */
[----:B------:R-:W3:Y:S01]  /*68f0*/  S2UR UR6, SR_CgaCtaId ;  /* 0x00000000000679c3 */ /* 0x000ee20000008800 */
[----:B------:R-:W-:Y:S01]  /*6900*/  FSEL R216, R216, -INF , !P5 ;  /* 0xff800000d8d87808 */ /* 0x000fe20006800000 */
[----:B------:R-:W4:Y:S01]  /*6910*/  LDCU UR4, c[0x0][0x45c] ;  /* 0x00008b80ff0477ac */ /* 0x000f220008000800 */
[----:B------:R-:W-:Y:S02]  /*6920*/  FMNMX3.FTZ R19, R19, R174, R172, !PT ;  /* 0x000000ae13137276 */ /* 0x000fe400078100ac */
[-C--:B------:R-:W-:Y:S01]  /*6930*/  ISETP.GE.AND P2, PT, R16, R224.reuse, PT ;  /* 0x000000e01000720c */ /* 0x080fe20003f46270 */
[----:B------:R-:W-:Y:S01]  /*6940*/  UMOV UR5, 0x400 ;  /* 0x0000040000057882 */ /* 0x000fe20000000000 */
[----:B------:R-:W-:Y:S02]  /*6950*/  ISETP.GE.AND P5, PT, R15, R224, PT ;  /* 0x000000e00f00720c */ /* 0x000fe40003fa6270 */
[----:B------:R-:W-:-:S02]  /*6960*/  FSEL R178, R5, -INF , !P4 ;  /* 0xff80000005b27808 */ /* 0x000fc40006000000 */
[----:B-1----:R-:W-:Y:S02]  /*6970*/  FSEL R176, R7, -INF , !P3 ;  /* 0xff80000007b07808 */ /* 0x002fe40005800000 */
[----:B------:R-:W-:Y:S02]  /*6980*/  FMNMX3.FTZ R19, R19, R218, R216, !PT ;  /* 0x000000da13137276 */ /* 0x000fe400078100d8 */
[-C--:B------:R-:W-:Y:S02]  /*6990*/  ISETP.GE.AND P4, PT, R13, R224.reuse, PT ;  /* 0x000000e00d00720c */ /* 0x080fe40003f86270 */
[----:B------:R-:W-:Y:S02]  /*69a0*/  ISETP.GE.AND P3, PT, R220, R224, PT ;  /* 0x000000e0dc00720c */ /* 0x000fe40003f66270 */
[----:B------:R-:W-:Y:S02]  /*69b0*/  FSEL R206, R9, -INF , !P2 ;  /* 0xff80000009ce7808 */ /* 0x000fe40005000000 */
[----:B------:R-:W-:-:S02]  /*69c0*/  FSEL R204, R11, -INF , !P5 ;  /* 0xff8000000bcc7808 */ /* 0x000fc40006800000 */
[----:B------:R-:W-:Y:S01]  /*69d0*/  FMNMX3.FTZ R19, R19, R178, R176, !PT ;  /* 0x000000b213137276 */ /* 0x000fe200078100b0 */
[----:B---3--:R-:W-:Y:S01]  /*69e0*/  ULEA UR5, UR6, UR5, 0x18 ;  /* 0x0000000506057291 */ /* 0x008fe2000f8ec0ff */
[----:B------:R-:W-:Y:S02]  /*69f0*/  FSEL R202, R202, -INF , !P4 ;  /* 0xff800000caca7808 */ /* 0x000fe40006000000 */
[----:B------:R-:W-:Y:S02]  /*6a00*/  FSEL R182, R182, -INF , !P3 ;  /* 0xff800000b6b67808 */ /* 0x000fe40005800000 */
[----:B------:R-:W-:Y:S02]  /*6a10*/  FMNMX3.FTZ R19, R19, R206, R204, !PT ;  /* 0x000000ce13137276 */ /* 0x000fe400078100cc */
[----:B------:R-:W-:Y:S02]  /*6a20*/  FMNMX3.FTZ R4, R21, R210, R208, !PT ;  /* 0x000000d215047276 */ /* 0x000fe400078100d0 */
[----:B------:R-:W-:-:S02]  /*6a30*/  FMNMX3.FTZ R16, R19, R202, R182, !PT ;  /* 0x000000ca13107276 */ /* 0x000fc400078100b6 */
[----:B------:R-:W-:Y:S01]  /*6a40*/  LEA R169, R169, UR5, 0x1 ;  /* 0x00000005a9a97c11 */ /* 0x000fe2000f8e08ff */
[----:B------:R-:W1:Y:S01]  /*6a50*/  SHFL.BFLY PT, R15, R4, 0x2, 0x1f ;  /* 0x0c401f00040f7f89 */ /* 0x000e6200000e0000 */
[----:B--2---:R-:W-:Y:S02]  /*6a60*/  MOV R24, 0x20 ;  /* 0x0000002000187802 */ /* 0x004fe40000000f00 */
[----:B------:R-:W-:Y:S01]  /*6a70*/  IADD3 R201, PT, PT, R169, 0x18040, RZ ;  /* 0x00018040a9c97810 */ /* 0x000fe20007ffe0ff */
[----:B------:R-:W2:Y:S01]  /*6a80*/  SHFL.BFLY PT, R5, R16, 0x2, 0x1f ;  /* 0x0c401f0010057f89 */ /* 0x000ea200000e0000 */
[----:B------:R-:W-:-:S04]  /*6a90*/  SEL R24, R24, 0xffffffe0, !P0 ;  /* 0xffffffe018187807 */ /* 0x000fc80004000000 */
[----:B------:R-:W-:-:S05]  /*6aa0*/  IADD3 R180, PT, PT, R24, R169, RZ ;  /* 0x000000a918b47210 */ /* 0x000fca0007ffe0ff */
[----:B------:R-:W-:Y:S01]  /*6ab0*/  LDSM.16.MT88.4 R20, [R180+0x18000] ;  /* 0x01800000b414783b */ /* 0x000fe20000004200 */
[----:B-1----:R-:W-:Y:S02]  /*6ac0*/  FMNMX.FTZ R4, R4, R15, !PT ;  /* 0x0000000f04047209 */ /* 0x002fe40007810000 */
[----:B--2---:R-:W-:-:S03]  /*6ad0*/  FMNMX.FTZ R5, R16, R5, !PT ;  /* 0x0000000510057209 */ /* 0x004fc60007810000 */
[----:B------:R-:W1:Y:S04]  /*6ae0*/  SHFL.BFLY PT, R171, R4, 0x1, 0x1f ;  /* 0x0c201f0004ab7f89 */ /* 0x000e6800000e0000 */
[----:B------:R-:W2:Y:S01]  /*6af0*/  SHFL.BFLY PT, R170, R5, 0x1, 0x1f ;  /* 0x0c201f0005aa7f89 */ /* 0x000ea200000e0000 */
[----:B-1----:R-:W-:Y:S02]  /*6b00*/  FMNMX.FTZ R171, R4, R171, !PT ;  /* 0x000000ab04ab7209 */ /* 0x002fe40007810000 */
[----:B--2---:R-:W-:-:S03]  /*6b10*/  FMNMX.FTZ R170, R5, R170, !PT ;  /* 0x000000aa05aa7209 */ /* 0x004fc60007810000 */
[C---:B----4-:R-:W-:Y:S01]  /*6b20*/  FMUL.FTZ R183, R171.reuse, UR4 ;  /* 0x00000004abb77c20 */ /* 0x050fe20008410000 */
[C---:B------:R-:W-:Y:S02]  /*6b30*/  FSETP.NEU.FTZ.AND P3, PT, R171.reuse, -INF , PT ;  /* 0xff800000ab00780b */ /* 0x040fe40003f7d000 */
[C---:B------:R-:W-:Y:S01]  /*6b40*/  FSETP.NEU.FTZ.AND P2, PT, R170.reuse, -INF , PT ;  /* 0xff800000aa00780b */ /* 0x040fe20003f5d000 */
[C---:B------:R-:W-:Y:S01]  /*6b50*/  FMUL.FTZ R181, R170.reuse, UR4 ;  /* 0x00000004aab57c20 */ /* 0x040fe20008410000 */
[----:B------:R-:W-:Y:S02]  /*6b60*/  FSEL R5, R171, RZ, P3 ;  /* 0x000000ffab057208 */ /* 0x000fe40001800000 */
[----:B------:R-:W-:Y:S02]  /*6b70*/  FSEL R192, R170, RZ, P2 ;  /* 0x000000ffaac07208 */ /* 0x000fe40001000000 */
[----:B------:R-:W-:Y:S01]  /*6b80*/  FSEL R183, R183, RZ, P3 ;  /* 0x000000ffb7b77208 */ /* 0x000fe20001800000 */
[----:B------:R-:W-:Y:S01]  /*6b90*/  FADD.FTZ R194, R164, -R5 ;  /* 0x80000005a4c27221 */ /* 0x000fe20000010000 */
[----:B------:R-:W-:Y:S01]  /*6ba0*/  FSEL R181, R181, RZ, P2 ;  /* 0x000000ffb5b57208 */ /* 0x000fe20001000000 */
[----:B------:R-:W-:Y:S01]  /*6bb0*/  FADD.FTZ R192, R3, -R192 ;  /* 0x800000c003c07221 */ /* 0x000fe20000010000 */
[----:B------:R-:W-:Y:S01]  /*6bc0*/  IADD3 R3, PT, PT, R169, 0x18000, RZ ;  /* 0x00018000a9037810 */ /* 0x000fe20007ffe0ff */
[----:B------:R-:W-:Y:S01]  /*6bd0*/  FMUL.FTZ R194, R194, UR4 ;  /* 0x00000004c2c27c20 */ /* 0x000fe20008410000 */
[--C-:B------:R-:W-:Y:S01]  /*6be0*/  FFMA.FTZ R190, R184, UR4, -R183.reuse ;  /* 0x00000004b8be7c23 */ /* 0x100fe200080108b7 */
[----:B------:R-:W-:Y:S01]  /*6bf0*/  FMUL.FTZ R192, R192, UR4 ;  /* 0x00000004c0c07c20 */ /* 0x000fe20008410000 */
[----:B------:R-:W-:Y:S01]  /*6c00*/  @P6 IADD3 R201, PT, PT, R3, -0x40, RZ ;  /* 0xffffffc003c96810 */ /* 0x000fe20007ffe0ff */
[--C-:B------:R-:W-:Y:S01]  /*6c10*/  FFMA.FTZ R189, R6, UR4, -R183.reuse ;  /* 0x0000000406bd7c23 */ /* 0x100fe200080108b7 */
[--C-:B------:R-:W-:Y:S01]  /*6c20*/  FFMA.FTZ R188, R188, UR4, -R183.reuse ;  /* 0x00000004bcbc7c23 */ /* 0x100fe200080108b7 */
[----:B------:R-:W1:Y:S01]  /*6c30*/  MUFU.EX2 R194, R194 ;  /* 0x000000c200c27308 */ /* 0x000e620000000800 */
[----:B------:R-:W-:Y:S01]  /*6c40*/  FFMA.FTZ R187, R14, UR4, -R183 ;  /* 0x000000040ebb7c23 */ /* 0x000fe200080108b7 */
[----:B------:R-:W2:Y:S01]  /*6c50*/  LDSM.16.MT88.4 R28, [R201] ;  /* 0x00000000c91c783b */ /* 0x000ea20000004200 */
[--C-:B------:R-:W-:Y:S01]  /*6c60*/  FFMA.FTZ R186, R186, UR4, -R181.reuse ;  /* 0x00000004baba7c23 */ /* 0x100fe200080108b5 */
[--C-:B------:R-:W-:Y:S01]  /*6c70*/  FFMA.FTZ R185, R8, UR4, -R181.reuse ;  /* 0x0000000408b97c23 */ /* 0x100fe200080108b5 */
[--C-:B------:R-:W-:Y:S01]  /*6c80*/  FFMA.FTZ R184, R10, UR4, -R181.reuse ;  /* 0x000000040ab87c23 */ /* 0x100fe200080108b5 */
[--C-:B------:R-:W-:Y:S01]  /*6c90*/  FFMA.FTZ R191, R12, UR4, -R181.reuse ;  /* 0x000000040cbf7c23 */ /* 0x100fe200080108b5 */
[----:B------:R-:W-:Y:S01]  /*6ca0*/  IADD3 R195, PT, PT, R24, R201, RZ ;  /* 0x000000c918c37210 */ /* 0x000fe20007ffe0ff */
[----:B------:R-:W3:Y:S01]  /*6cb0*/  MUFU.EX2 R192, R192 ;  /* 0x000000c000c07308 */ /* 0x000ee20000000800 */
[----:B------:R-:W-:Y:S01]  /*6cc0*/  LDSM.16.MT88.4 R12, [R169+0x18000] ;  /* 0x01800000a90c783b */ /* 0x000fe20000004200 */
[----:B------:R-:W-:Y:S01]  /*6cd0*/  FFMA.FTZ R197, R198, UR4, -R181 ;  /* 0x00000004c6c57c23 */ /* 0x000fe200080108b5 */
[--C-:B------:R-:W-:Y:S01]  /*6ce0*/  FFMA.FTZ R193, R244, UR4, -R183.reuse ;  /* 0x00000004f4c17c23 */ /* 0x100fe200080108b7 */
[--C-:B------:R-:W-:Y:S01]  /*6cf0*/  FFMA.FTZ R164, R246, UR4, -R183.reuse ;  /* 0x00000004f6a47c23 */ /* 0x100fe200080108b7 */
[--C-:B------:R-:W-:Y:S01]  /*6d00*/  FFMA.FTZ R196, R196, UR4, -R183.reuse ;  /* 0x00000004c4c47c23 */ /* 0x100fe200080108b7 */
[----:B------:R-:W-:Y:S01]  /*6d10*/  FFMA.FTZ R3, R242, UR4, -R183 ;  /* 0x00000004f2037c23 */ /* 0x000fe200080108b7 */
[--C-:B------:R-:W-:Y:S01]  /*6d20*/  FFMA.FTZ R200, R200, UR4, -R181.reuse ;  /* 0x00000004c8c87c23 */ /* 0x100fe200080108b5 */
[----:B------:R-:W-:Y:S01]  /*6d30*/  MUFU.EX2 R190, R190 ;  /* 0x000000be00be7308 */ /* 0x000fe20000000800 */
[-C--:B-1----:R-:W-:Y:S01]  /*6d40*/  FMUL.FTZ R32, R140, R194.reuse ;  /* 0x000000c28c207220 */ /* 0x082fe20000410000 */
[-C--:B------:R-:W-:Y:S01]  /*6d50*/  FMUL.FTZ R33, R141, R194.reuse ;  /* 0x000000c28d217220 */ /* 0x080fe20000410000 */
[-C--:B------:R-:W-:Y:S01]  /*6d60*/  FMUL.FTZ R24, R144, R194.reuse ;  /* 0x000000c290187220 */ /* 0x080fe20000410000 */
[-C--:B------:R-:W-:Y:S01]  /*6d70*/  FMUL.FTZ R25, R145, R194.reuse ;  /* 0x000000c291197220 */ /* 0x080fe20000410000 */
[-C--:B------:R-:W-:Y:S01]  /*6d80*/  FMUL.FTZ R36, R36, R194.reuse ;  /* 0x000000c224247220 */ /* 0x080fe20000410000 */
[-C--:B------:R-:W-:Y:S01]  /*6d90*/  FMUL.FTZ R37, R37, R194.reuse ;  /* 0x000000c225257220 */ /* 0x080fe20000410000 */
[----:B------:R-:W-:Y:S01]  /*6da0*/  FMUL.FTZ R40, R40, R194 ;  /* 0x000000c228287220 */ /* 0x000fe20000410000 */
[----:B------:R-:W1:Y:S01]  /*6db0*/  MUFU.EX2 R189, R189 ;  /* 0x000000bd00bd7308 */ /* 0x000e620000000800 */
[-C--:B---3--:R-:W-:Y:S01]  /*6dc0*/  FMUL.FTZ R34, R142, R192.reuse ;  /* 0x000000c08e227220 */ /* 0x088fe20000410000 */
[-C--:B------:R-:W-:Y:S01]  /*6dd0*/  FMUL.FTZ R35, R143, R192.reuse ;  /* 0x000000c08f237220 */ /* 0x080fe20000410000 */
[-C--:B------:R-:W-:Y:S01]  /*6de0*/  FMUL.FTZ R26, R146, R192.reuse ;  /* 0x000000c0921a7220 */ /* 0x080fe20000410000 */
[----:B------:R-:W3:Y:S01]  /*6df0*/  LDSM.16.MT88.4 R140, [R169+0x1a000] ;  /* 0x01a00000a98c783b */ /* 0x000ee20000004200 */
[-C--:B------:R-:W-:Y:S01]  /*6e00*/  FMUL.FTZ R27, R147, R192.reuse ;  /* 0x000000c0931b7220 */ /* 0x080fe20000410000 */
[-C--:B------:R-:W-:Y:S01]  /*6e10*/  FMUL.FTZ R38, R38, R192.reuse ;  /* 0x000000c026267220 */ /* 0x080fe20000410000 */
[----:B------:R-:W-:Y:S01]  /*6e20*/  FMUL.FTZ R39, R39, R192 ;  /* 0x000000c027277220 */ /* 0x000fe20000410000 */
[----:B------:R-:W-:Y:S01]  /*6e30*/  MUFU.EX2 R188, R188 ;  /* 0x000000bc00bc7308 */ /* 0x000fe20000000800 */
[----:B------:R-:W-:Y:S01]  /*6e40*/  FMUL.FTZ R41, R41, R194 ;  /* 0x000000c229297220 */ /* 0x000fe20000410000 */
[-C--:B------:R-:W-:Y:S01]  /*6e50*/  FMUL.FTZ R42, R42, R192.reuse ;  /* 0x000000c02a2a7220 */ /* 0x080fe20000410000 */
[----:B------:R-:W-:Y:S01]  /*6e60*/  FMUL.FTZ R43, R43, R192 ;  /* 0x000000c02b2b7220 */ /* 0x000fe20000410000 */
[----:B------:R-:W4:Y:S01]  /*6e70*/  LDSM.16.MT88.4 R144, [R201+0x2000] ;  /* 0x00200000c990783b */ /* 0x000f220000004200 */
[-C--:B------:R-:W-:Y:S01]  /*6e80*/  FMUL.FTZ R44, R44, R194.reuse ;  /* 0x000000c22c2c7220 */ /* 0x080fe20000410000 */
[----:B------:R-:W-:Y:S01]  /*6e90*/  FMUL.FTZ R45, R45, R194 ;  /* 0x000000c22d2d7220 */ /* 0x000fe20000410000 */
[----:B------:R-:W-:Y:S01]  /*6ea0*/  FMUL.FTZ R46, R46, R192 ;  /* 0x000000c02e2e7220 */ /* 0x000fe20000410000 */
[----:B------:R-:W5:Y:S01]  /*6eb0*/  MUFU.EX2 R187, R187 ;  /* 0x000000bb00bb7308 */ /* 0x000f620000000800 */
[----:B-1----:R-:W-:Y:S01]  /*6ec0*/  F2FP.F16.F32.PACK_AB R4, R189, R190 ;  /* 0x000000bebd04723e */ /* 0x002fe200000000ff */
[----:B------:R-:W-:Y:S01]  /*6ed0*/  FMUL.FTZ R47, R47, R192 ;  /* 0x000000c02f2f7220 */ /* 0x000fe20000410000 */
[-C--:B------:R-:W-:Y:S01]  /*6ee0*/  FMUL.FTZ R48, R48, R194.reuse ;  /* 0x000000c230307220 */ /* 0x080fe20000410000 */
[----:B------:R-:W-:Y:S01]  /*6ef0*/  FMUL.FTZ R49, R49, R194 ;  /* 0x000000c231317220 */ /* 0x000fe20000410000 */
[-C--:B------:R-:W-:Y:S01]  /*6f00*/  FMUL.FTZ R50, R50, R192.reuse ;  /* 0x000000c032327220 */ /* 0x080fe20000410000 */
        /* <DEDUP_REMOVED lines=10> */
[----:B------:R-:W1:Y:S01]  /*6fb0*/  MUFU.EX2 R185, R185 ;  /* 0x000000b900b97308 */ /* 0x000e620000000800 */
[----:B-----5:R-:W-:Y:S01]  /*6fc0*/  F2FP.F16.F32.PACK_AB R6, R187, R188 ;  /* 0x000000bcbb06723e */ /* 0x020fe200000000ff */
[-C--:B------:R-:W-:Y:S01]  /*6fd0*/  FMUL.FTZ R60, R60, R194.reuse ;  /* 0x000000c23c3c7220 */ /* 0x080fe20000410000 */
[----:B------:R-:W-:Y:S01]  /*6fe0*/  FMUL.FTZ R61, R61, R194 ;  /* 0x000000c23d3d7220 */ /* 0x000fe20000410000 */
[-C--:B------:R-:W-:Y:S01]  /*6ff0*/  FMUL.FTZ R62, R62, R192.reuse ;  /* 0x000000c03e3e7220 */ /* 0x080fe20000410000 */
[----:B------:R-:W-:Y:S01]  /*7000*/  FMUL.FTZ R63, R63, R192 ;  /* 0x000000c03f3f7220 */ /* 0x000fe20000410000 */
[-C--:B------:R-:W-:Y:S01]  /*7010*/  FMUL.FTZ R64, R64, R194.reuse ;  /* 0x000000c240407220 */ /* 0x080fe20000410000 */
[----:B------:R-:W-:Y:S01]  /*7020*/  FMUL.FTZ R65, R65, R194 ;  /* 0x000000c241417220 */ /* 0x000fe20000410000 */
[----:B------:R-:W-:Y:S01]  /*7030*/  MUFU.EX2 R184, R184 ;  /* 0x000000b800b87308 */ /* 0x000fe20000000800 */
[-C--:B------:R-:W-:Y:S01]  /*7040*/  FMUL.FTZ R66, R66, R192.reuse ;  /* 0x000000c042427220 */ /* 0x080fe20000410000 */
[----:B------:R-:W-:Y:S01]  /*7050*/  FMUL.FTZ R67, R67, R192 ;  /* 0x000000c043437220 */ /* 0x000fe20000410000 */
[-C--:B------:R-:W-:Y:S01]  /*7060*/  FMUL.FTZ R68, R68, R194.reuse ;  /* 0x000000c244447220 */ /* 0x080fe20000410000 */
[----:B------:R-:W-:Y:S01]  /*7070*/  FMUL.FTZ R69, R69, R194 ;  /* 0x000000c245457220 */ /* 0x000fe20000410000 */
        /* <DEDUP_REMOVED lines=13> */
[----:B------:R-:W1:Y:S01]  /*7150*/  LDSM.16.MT88.4 R152, [R195] ;  /* 0x00000000c398783b */ /* 0x000e620000004200 */
        /* <DEDUP_REMOVED lines=38> */
[----:B------:R-:W3:Y:S01]  /*73c0*/  LDSM.16.MT88.4 R140, [R195+0x2000] ;  /* 0x00200000c38c783b */ /* 0x000ee20000004200 */
[----:B------:R-:W-:Y:S01]  /*73d0*/  FMUL.FTZ R149, R149, R194 ;  /* 0x000000c295957220 */ /* 0x000fe20000410000 */
[-C--:B------:R-:W-:Y:S01]  /*73e0*/  FMUL.FTZ R150, R150, R192.reuse ;  /* 0x000000c096967220 */ /* 0x080fe20000410000 */
[----:B------:R-:W-:Y:S01]  /*73f0*/  FMUL.FTZ R151, R151, R192 ;  /* 0x000000c097977220 */ /* 0x000fe20000410000 */
[-C--:B------:R-:W-:Y:S01]  /*7400*/  FMUL.FTZ R100, R100, R194.reuse ;  /* 0x000000c264647220 */ /* 0x080fe20000410000 */
[----:B------:R-:W-:Y:S01]  /*7410*/  FMUL.FTZ R101, R101, R194 ;  /* 0x000000c265657220 */ /* 0x000fe20000410000 */
[-C--:B------:R-:W-:Y:S01]  /*7420*/  FMUL.FTZ R102, R102, R192.reuse ;  /* 0x000000c066667220 */ /* 0x080fe20000410000 */
[C---:B----4-:R-:W-:Y:S01]  /*7430*/  HMMA.16816.F32 R52, R4.reuse, R144, R52 ;  /* 0x000000900434723c */ /* 0x050fe20000001834 */
        /* <DEDUP_REMOVED lines=8> */
[----:B------:R-:W4:Y:S01]  /*74c0*/  LDSM.16.MT88.4 R144, [R180+0x1c000] ;  /* 0x01c00000b490783b */ /* 0x000f220000004200 */
[-C--:B------:R-:W-:Y:S01]  /*74d0*/  FMUL.FTZ R110, R110, R192.reuse ;  /* 0x000000c06e6e7220 */ /* 0x080fe20000410000 */
[----:B------:R-:W-:Y:S01]  /*74e0*/  FMUL.FTZ R111, R111, R192 ;  /* 0x000000c06f6f7220 */ /* 0x000fe20000410000 */
[-C--:B------:R-:W-:Y:S01]  /*74f0*/  FMUL.FTZ R112, R112, R194.reuse ;  /* 0x000000c270707220 */ /* 0x080fe20000410000 */
[----:B------:R-:W-:Y:S01]  /*7500*/  FMUL.FTZ R113, R113, R194 ;  /* 0x000000c271717220 */ /* 0x000fe20000410000 */
[-C--:B------:R-:W-:Y:S01]  /*7510*/  FMUL.FTZ R114, R114, R192.reuse ;  /* 0x000000c072727220 */ /* 0x080fe20000410000 */
[----:B------:R-:W-:Y:S01]  /*7520*/  FMUL.FTZ R115, R115, R192 ;  /* 0x000000c073737220 */ /* 0x000fe20000410000 */
[C---:B-1----:R-:W-:Y:S01]  /*7530*/  HMMA.16816.F32 R32, R4.reuse, R152, R32 ;  /* 0x000000980420723c */ /* 0x042fe20000001820 */
[--C-:B------:R-:W-:Y:S01]  /*7540*/  FFMA.FTZ R199, R174, UR4, -R181.reuse ;  /* 0x00000004aec77c23 */ /* 0x100fe200080108b5 */
[--C-:B------:R-:W-:Y:S01]  /*7550*/  FFMA.FTZ R198, R172, UR4, -R181.reuse ;  /* 0x00000004acc67c23 */ /* 0x100fe200080108b5 */
        /* <DEDUP_REMOVED lines=9> */
[----:B------:R-:W-:Y:S01]  /*75f0*/  MUFU.EX2 R193, R193 ;  /* 0x000000c100c17308 */ /* 0x000fe20000000800 */
[-C--:B------:R-:W-:Y:S01]  /*7600*/  FMUL.FTZ R116, R116, R194.reuse ;  /* 0x000000c274747220 */ /* 0x080fe20000410000 */
[----:B------:R-:W-:Y:S01]  /*7610*/  FMUL.FTZ R117, R117, R194 ;  /* 0x000000c275757220 */ /* 0x000fe20000410000 */
[-C--:B------:R-:W-:Y:S01]  /*7620*/  FMUL.FTZ R118, R118, R192.reuse ;  /* 0x000000c076767220 */ /* 0x080fe20000410000 */
[C---:B------:R-:W-:Y:S01]  /*7630*/  HMMA.16816.F32 R48, R4.reuse, R138, R48 ;  /* 0x0000008a0430723c */ /* 0x040fe20000001830 */
[----:B------:R-:W1:Y:S01]  /*7640*/  LDSM.16.MT88.4 R136, [R169+0x1c000] ;  /* 0x01c00000a988783b */ /* 0x000e620000004200 */
[----:B------:R-:W-:Y:S01]  /*7650*/  FMUL.FTZ R119, R119, R192 ;  /* 0x000000c077777220 */ /* 0x000fe20000410000 */
[-C--:B------:R-:W-:Y:S01]  /*7660*/  FMUL.FTZ R120, R120, R194.reuse ;  /* 0x000000c278787220 */ /* 0x080fe20000410000 */
[----:B------:R-:W2:Y:S01]  /*7670*/  MUFU.EX2 R164, R164 ;  /* 0x000000a400a47308 */ /* 0x000ea20000000800 */
[----:B------:R-:W-:Y:S01]  /*7680*/  FMUL.FTZ R121, R121, R194 ;  /* 0x000000c279797220 */ /* 0x000fe20000410000 */
[-C--:B------:R-:W-:Y:S01]  /*7690*/  FMUL.FTZ R122, R122, R192.reuse ;  /* 0x000000c07a7a7220 */ /* 0x080fe20000410000 */
[----:B------:R-:W-:Y:S01]  /*76a0*/  FMUL.FTZ R123, R123, R192 ;  /* 0x000000c07b7b7220 */ /* 0x000fe20000410000 */
[C---:B---3--:R-:W-:Y:S01]  /*76b0*/  HMMA.16816.F32 R60, R4.reuse, R140, R60 ;  /* 0x0000008c043c723c */ /* 0x048fe2000000183c */
[-C--:B------:R-:W-:Y:S01]  /*76c0*/  FMUL.FTZ R124, R124, R194.reuse ;  /* 0x000000c27c7c7220 */ /* 0x080fe20000410000 */
[----:B------:R-:W-:Y:S01]  /*76d0*/  FMUL.FTZ R125, R125, R194 ;  /* 0x000000c27d7d7220 */ /* 0x000fe20000410000 */
[-C--:B------:R-:W-:Y:S01]  /*76e0*/  FMUL.FTZ R126, R126, R192.reuse ;  /* 0x000000c07e7e7220 */ /* 0x080fe20000410000 */
[----:B------:R-:W-:Y:S01]  /*76f0*/  MUFU.EX2 R196, R196 ;  /* 0x000000c400c47308 */ /* 0x000fe20000000800 */
[----:B------:R-:W-:Y:S01]  /*7700*/  FMUL.FTZ R127, R127, R192 ;  /* 0x000000c07f7f7220 */ /* 0x000fe20000410000 */
[-C--:B------:R-:W-:Y:S01]  /*7710*/  FMUL.FTZ R128, R128, R194.reuse ;  /* 0x000000c280807220 */ /* 0x080fe20000410000 */
[----:B------:R-:W-:Y:S01]  /*7720*/  FMUL.FTZ R129, R129, R194 ;  /* 0x000000c281817220 */ /* 0x000fe20000410000 */
[C---:B------:R-:W-:Y:S01]  /*7730*/  HMMA.16816.F32 R64, R4.reuse, R142, R64 ;  /* 0x0000008e0440723c */ /* 0x040fe20000001840 */
[----:B------:R-:W3:Y:S01]  /*7740*/  LDSM.16.MT88.4 R140, [R201+0x4000] ;  /* 0x00400000c98c783b */ /* 0x000ee20000004200 */
[-C--:B------:R-:W-:Y:S01]  /*7750*/  FMUL.FTZ R130, R130, R192.reuse ;  /* 0x000000c082827220 */ /* 0x080fe20000410000 */
[----:B------:R-:W-:Y:S01]  /*7760*/  FMUL.FTZ R131, R131, R192 ;  /* 0x000000c083837220 */ /* 0x000fe20000410000 */
[----:B------:R-:W-:Y:S01]  /*7770*/  MUFU.EX2 R3, R3 ;  /* 0x0000000300037308 */ /* 0x000fe20000000800 */
[----:B------:R-:W-:Y:S01]  /*7780*/  LDSM.16.MT88.4 R172, [R169+0x1a800] ;  /* 0x01a80000a9ac783b */ /* 0x000fe20000004200 */
[----:B------:R-:W-:Y:S01]  /*7790*/  FFMA.FTZ R207, R218, UR4, -R181 ;  /* 0x00000004dacf7c23 */ /* 0x000fe200080108b5 */
[--C-:B------:R-:W-:Y:S01]  /*77a0*/  FFMA.FTZ R203, R240, UR4, -R183.reuse ;  /* 0x00000004f0cb7c23 */ /* 0x100fe200080108b7 */
[C---:B----4-:R-:W-:Y:S01]  /*77b0*/  HMMA.16816.F32 R76, R4.reuse, R144, R76 ;  /* 0x00000090044c723c */ /* 0x050fe2000000184c */
[----:B------:R-:W-:Y:S01]  /*77c0*/  LDSM.16.MT88.4 R160, [R201+0x2800] ;  /* 0x00280000c9a0783b */ /* 0x000fe20000004200 */
[--C-:B------:R-:W-:Y:S01]  /*77d0*/  FFMA.FTZ R220, R238, UR4, -R183.reuse ;  /* 0x00000004eedc7c23 */ /* 0x100fe200080108b7 */
[--C-:B------:R-:W-:Y:S01]  /*77e0*/  FFMA.FTZ R205, R236, UR4, -R183.reuse ;  /* 0x00000004eccd7c23 */ /* 0x100fe200080108b7 */
[----:B------:R-:W-:Y:S01]  /*77f0*/  MUFU.EX2 R200, R200 ;  /* 0x000000c800c87308 */ /* 0x000fe20000000800 */
[----:B------:R-:W-:Y:S01]  /*7800*/  FFMA.FTZ R222, R222, UR4, -R183 ;  /* 0x00000004dede7c23 */ /* 0x000fe200080108b7 */
[--C-:B------:R-:W-:Y:S01]  /*7810*/  FFMA.FTZ R216, R216, UR4, -R181.reuse ;  /* 0x00000004d8d87c23 */ /* 0x100fe200080108b5 */
[--C-:B------:R-:W-:Y:S01]  /*7820*/  FFMA.FTZ R209, R178, UR4, -R181.reuse ;  /* 0x00000004b2d17c23 */ /* 0x100fe200080108b5 */
[C---:B------:R-:W-:Y:S01]  /*7830*/  HMMA.16816.F32 R80, R4.reuse, R146, R80 ;  /* 0x000000920450723c */ /* 0x040fe20000001850 */
[----:B------:R-:W4:Y:S01]  /*7840*/  LDSM.16.MT88.4 R144, [R169+0x1e000] ;  /* 0x01e00000a990783b */ /* 0x000f220000004200 */
[----:B------:R-:W-:Y:S01]  /*7850*/  FFMA.FTZ R218, R176, UR4, -R181 ;  /* 0x00000004b0da7c23 */ /* 0x000fe200080108b5 */
[--C-:B------:R-:W-:Y:S01]  /*7860*/  FFMA.FTZ R211, R214, UR4, -R183.reuse ;  /* 0x00000004d6d37c23 */ /* 0x100fe200080108b7 */
[----:B------:R-:W5:Y:S01]  /*7870*/  MUFU.EX2 R197, R197 ;  /* 0x000000c500c57308 */ /* 0x000f620000000800 */
[----:B------:R-:W-:Y:S01]  /*7880*/  LDSM.16.MT88.4 R176, [R195+0x1000] ;  /* 0x00100000c3b0783b */ /* 0x000fe20000004200 */
[--C-:B------:R-:W-:Y:S01]  /*7890*/  FFMA.FTZ R212, R212, UR4, -R183.reuse ;  /* 0x00000004d4d47c23 */ /* 0x100fe200080108b7 */
[--C-:B------:R-:W-:Y:S01]  /*78a0*/  FFMA.FTZ R210, R210, UR4, -R183.reuse ;  /* 0x00000004d2d27c23 */ /* 0x100fe200080108b7 */
[C---:B------:R-:W-:Y:S01]  /*78b0*/  HMMA.16816.F32 R132, R4.reuse, R154, R132 ;  /* 0x0000009a0484723c */ /* 0x040fe20000001884 */
[----:B------:R-:W-:Y:S01]  /*78c0*/  LDSM.16.MT88.4 R152, [R195+0x6000] ;  /* 0x00600000c398783b */ /* 0x000fe20000004200 */
[----:B------:R-:W-:Y:S01]  /*78d0*/  FFMA.FTZ R213, R208, UR4, -R183 ;  /* 0x00000004d0d57c23 */ /* 0x000fe200080108b7 */
[--C-:B------:R-:W-:Y:S01]  /*78e0*/  FFMA.FTZ R206, R206, UR4, -R181.reuse ;  /* 0x00000004cece7c23 */ /* 0x100fe200080108b5 */
[----:B------:R-:W-:Y:S01]  /*78f0*/  MUFU.EX2 R199, R199 ;  /* 0x000000c700c77308 */ /* 0x000fe20000000800 */
[--C-:B------:R-:W-:Y:S01]  /*7900*/  FFMA.FTZ R215, R204, UR4, -R181.reuse ;  /* 0x00000004ccd77c23 */ /* 0x100fe200080108b5 */
[--C-:B------:R-:W-:Y:S01]  /*7910*/  FFMA.FTZ R202, R202, UR4, -R181.reuse ;  /* 0x00000004caca7c23 */ /* 0x100fe200080108b5 */
[----:B------:R-:W-:Y:S01]  /*7920*/  FFMA.FTZ R217, R182, UR4, -R181 ;  /* 0x00000004b6d97c23 */ /* 0x000fe200080108b5 */
[----:B-1----:R-:W-:Y:S01]  /*7930*/  HMMA.16816.F32 R68, R4, R136, R68 ;  /* 0x000000880444723c */ /* 0x002fe20000001844 */
[----:B------:R-:W-:Y:S01]  /*7940*/  FFMA.FTZ R190, R237, R194, R190 ;  /* 0x000000c2edbe7223 */ /* 0x000fe200000100be */
[----:B------:R-:W-:-:S02]  /*7950*/  FFMA.FTZ R186, R235, R192, R186 ;  /* 0x000000c0ebba7223 */ /* 0x000fc400000100ba */
[----:B------:R-:W1:Y:S01]  /*7960*/  MUFU.EX2 R198, R198 ;  /* 0x000000c600c67308 */ /* 0x000e620000000800 */
[----:B------:R-:W-:Y:S01]  /*7970*/  FADD.FTZ R189, R189, R190 ;  /* 0x000000bebdbd7221 */ /* 0x000fe20000010000 */
[----:B------:R-:W-:Y:S02]  /*7980*/  FADD.FTZ R185, R185, R186 ;  /* 0x000000bab9b97221 */ /* 0x000fe40000010000 */
[C---:B------:R-:W-:Y:S01]  /*7990*/  HMMA.16816.F32 R72, R4.reuse, R138, R72 ;  /* 0x0000008a0448723c */ /* 0x040fe20000001848 */
[----:B------:R-:W2:Y:S01]  /*79a0*/  LDSM.16.MT88.4 R136, [R195+0x4000] ;  /* 0x00400000c388783b */ /* 0x000ea20000004200 */
[----:B------:R-:W-:Y:S01]  /*79b0*/  FADD.FTZ R188, R188, R189 ;  /* 0x000000bdbcbc7221 */ /* 0x000fe20000010000 */
[----:B------:R-:W-:Y:S01]  /*79c0*/  FADD.FTZ R184, R184, R185 ;  /* 0x000000b9b8b87221 */ /* 0x000fe20000010000 */
[----:B------:R-:W-:Y:S02]  /*79d0*/  MUFU.EX2 R203, R203 ;  /* 0x000000cb00cb7308 */ /* 0x000fe40000000800 */
[----:B------:R-:W-:Y:S01]  /*79e0*/  FADD.FTZ R188, R187, R188 ;  /* 0x000000bcbbbc7221 */ /* 0x000fe20000010000 */
[----:B------:R-:W-:Y:S01]  /*79f0*/  FADD.FTZ R191, R191, R184 ;  /* 0x000000b8bfbf7221 */ /* 0x000fe20000010000 */
[C---:B---3--:R-:W-:Y:S04]  /*7a00*/  HMMA.16816.F32 R84, R4.reuse, R140, R84 ;  /* 0x0000008c0454723c */ /* 0x048fe80000001854 */
[----:B------:R-:W3:Y:S04]  /*7a10*/  MUFU.EX2 R220, R220 ;  /* 0x000000dc00dc7308 */ /* 0x000ee80000000800 */
[C---:B------:R-:W-:Y:S01]  /*7a20*/  HMMA.16816.F32 R88, R4.reuse, R142, R88 ;  /* 0x0000008e0458723c */ /* 0x040fe20000001858 */
[----:B------:R-:W5:Y:S03]  /*7a30*/  LDSM.16.MT88.4 R140, [R180+0x1e000] ;  /* 0x01e00000b48c783b */ /* 0x000f660000004200 */
[----:B------:R-:W-:Y:S04]  /*7a40*/  MUFU.EX2 R205, R205 ;  /* 0x000000cd00cd7308 */ /* 0x000fe80000000800 */
[C---:B------:R-:W-:Y:S04]  /*7a50*/  HMMA.16816.F32 R16, R4.reuse, R20, R16 ;  /* 0x000000140410723c */ /* 0x040fe80000001810 */
[----:B------:R-:W-:Y:S04]  /*7a60*/  MUFU.EX2 R222, R222 ;  /* 0x000000de00de7308 */ /* 0x000fe80000000800 */
[C---:B------:R-:W-:Y:S01]  /*7a70*/  HMMA.16816.F32 R20, R4.reuse, R22, R148 ;  /* 0x000000160414723c */ /* 0x040fe20000001894 */
[----:B------:R-:W-:Y:S03]  /*7a80*/  LDSM.16.MT88.4 R148, [R180+0x18800] ;  /* 0x01880000b494783b */ /* 0x000fe60000004200 */
[----:B------:R-:W-:Y:S04]  /*7a90*/  MUFU.EX2 R207, R207 ;  /* 0x000000cf00cf7308 */ /* 0x000fe80000000800 */
[C---:B----4-:R-:W-:Y:S04]  /*7aa0*/  HMMA.16816.F32 R100, R4.reuse, R144, R100 ;  /* 0x000000900464723c */ /* 0x050fe80000001864 */
[----:B------:R-:W4:Y:S04]  /*7ab0*/  MUFU.EX2 R216, R216 ;  /* 0x000000d800d87308 */ /* 0x000f280000000800 */
[C---:B--2---:R-:W-:Y:S04]  /*7ac0*/  HMMA.16816.F32 R92, R4.reuse, R136, R92 ;  /* 0x00000088045c723c */ /* 0x044fe8000000185c */
[----:B------:R-:W-:Y:S04]  /*7ad0*/  MUFU.EX2 R209, R209 ;  /* 0x000000d100d17308 */ /* 0x000fe80000000800 */
[C---:B------:R-:W-:Y:S01]  /*7ae0*/  HMMA.16816.F32 R96, R4.reuse, R138, R96 ;  /* 0x0000008a0460723c */ /* 0x040fe20000001860 */
[----:B------:R-:W2:Y:S03]  /*7af0*/  LDSM.16.MT88.4 R136, [R201+0x6000] ;  /* 0x00600000c988783b */ /* 0x000ea60000004200 */
[----:B------:R-:W4:Y:S04]  /*7b00*/  MUFU.EX2 R218, R218 ;  /* 0x000000da00da7308 */ /* 0x000f280000000800 */
[C---:B------:R-:W-:Y:S01]  /*7b10*/  HMMA.16816.F32 R104, R4.reuse, R146, R104 ;  /* 0x000000920468723c */ /* 0x040fe20000001868 */
[----:B------:R-:W3:Y:S03]  /*7b20*/  LDSM.16.MT88.4 R144, [R169+0x18800] ;  /* 0x01880000a990783b */ /* 0x000ee60000004200 */
[----:B------:R-:W-:Y:S04]  /*7b30*/  MUFU.EX2 R211, R211 ;  /* 0x000000d300d37308 */ /* 0x000fe80000000800 */
[C---:B-----5:R-:W-:Y:S04]  /*7b40*/  HMMA.16816.F32 R108, R4.reuse, R140, R108 ;  /* 0x0000008c046c723c */ /* 0x060fe8000000186c */
[----:B------:R-:W5:Y:S04]  /*7b50*/  MUFU.EX2 R212, R212 ;  /* 0x000000d400d47308 */ /* 0x000f680000000800 */
[C---:B------:R-:W-:Y:S01]  /*7b60*/  HMMA.16816.F32 R112, R4.reuse, R142, R112 ;  /* 0x0000008e0470723c */ /* 0x040fe20000001870 */
[----:B------:R-:W4:Y:S03]  /*7b70*/  LDSM.16.MT88.4 R140, [R201+0x800] ;  /* 0x00080000c98c783b */ /* 0x000f260000004200 */
[----:B------:R-:W-:Y:S04]  /*7b80*/  MUFU.EX2 R210, R210 ;  /* 0x000000d200d27308 */ /* 0x000fe80000000800 */
[C---:B------:R-:W-:Y:S04]  /*7b90*/  HMMA.16816.F32 R8, R4.reuse, R12, R8 ;  /* 0x0000000c0408723c */ /* 0x040fe80000001808 */
[----:B------:R-:W-:Y:S04]  /*7ba0*/  MUFU.EX2 R213, R213 ;  /* 0x000000d500d57308 */ /* 0x000fe80000000800 */
[C---:B------:R-:W-:Y:S01]  /*7bb0*/  HMMA.16816.F32 R12, R4.reuse, R14, R156 ;  /* 0x0000000e040c723c */ /* 0x040fe2000000189c */
[----:B------:R-:W-:Y:S03]  /*7bc0*/  LDSM.16.MT88.4 R156, [R195+0x2800] ;  /* 0x00280000c39c783b */ /* 0x000fe60000004200 */
[----:B------:R-:W-:Y:S04]  /*7bd0*/  MUFU.EX2 R206, R206 ;  /* 0x000000ce00ce7308 */ /* 0x000fe80000000800 */
[C---:B--2---:R-:W-:Y:S04]  /*7be0*/  HMMA.16816.F32 R116, R4.reuse, R136, R116 ;  /* 0x000000880474723c */ /* 0x044fe80000001874 */
[----:B------:R-:W2:Y:S04]  /*7bf0*/  MUFU.EX2 R215, R215 ;  /* 0x000000d700d77308 */ /* 0x000ea80000000800 */
[C---:B------:R-:W-:Y:S01]  /*7c00*/  HMMA.16816.F32 R120, R4.reuse, R138, R120 ;  /* 0x0000008a0478723c */ /* 0x040fe20000001878 */
[----:B------:R-:W5:Y:S03]  /*7c10*/  LDSM.16.MT88.4 R136, [R195+0x800] ;  /* 0x00080000c388783b */ /* 0x000f660000004200 */
[----:B------:R-:W-:Y:S04]  /*7c20*/  MUFU.EX2 R202, R202 ;  /* 0x000000ca00ca7308 */ /* 0x000fe80000000800 */
[C---:B------:R-:W-:Y:S04]  /*7c30*/  HMMA.16816.F32 R124, R4.reuse, R152, R124 ;  /* 0x00000098047c723c */ /* 0x040fe8000000187c */
[----:B------:R-:W2:Y:S04]  /*7c40*/  MUFU.EX2 R217, R217 ;  /* 0x000000d900d97308 */ /* 0x000ea80000000800 */
[----:B------:R-:W-:Y:S01]  /*7c50*/  HMMA.16816.F32 R4, R4, R154, R128 ;  /* 0x0000009a0404723c */ /* 0x000fe20000001880 */
[----:B------:R-:W-:Y:S01]  /*7c60*/  F2FP.F16.F32.PACK_AB R128, R164, R193 ;  /* 0x000000c1a480723e */ /* 0x000fe200000000ff */
[----:B------:R-:W-:Y:S01]  /*7c70*/  LDSM.16.MT88.4 R152, [R169+0x1c800] ;  /* 0x01c80000a998783b */ /* 0x000fe20000004200 */
[----:B------:R-:W-:Y:S01]  /*7c80*/  F2FP.F16.F32.PACK_AB R129, R197, R200 ;  /* 0x000000c8c581723e */ /* 0x000fe200000000ff */
[----:B------:R-:W-:Y:S01]  /*7c90*/  FADD.FTZ R193, R193, R188 ;  /* 0x000000bcc1c17221 */ /* 0x000fe20000010000 */
[----:B------:R-:W-:Y:S01]  /*7ca0*/  F2FP.F16.F32.PACK_AB R130, R3, R196 ;  /* 0x000000c40382723e */ /* 0x000fe200000000ff */
[----:B------:R-:W-:Y:S01]  /*7cb0*/  FADD.FTZ R200, R200, R191 ;  /* 0x000000bfc8c87221 */ /* 0x000fe20000010000 */
[----:B-1----:R-:W-:Y:S01]  /*7cc0*/  F2FP.F16.F32.PACK_AB R131, R198, R199 ;  /* 0x000000c7c683723e */ /* 0x002fe200000000ff */
[----:B------:R-:W-:Y:S01]  /*7cd0*/  FADD.FTZ R193, R164, R193 ;  /* 0x000000c1a4c17221 */ /* 0x000fe20000010000 */
[----:B------:R-:W-:Y:S01]  /*7ce0*/  MOV R164, R171 ;  /* 0x000000ab00a47202 */ /* 0x000fe20000000f00 */
[----:B------:R-:W-:-:S02]  /*7cf0*/  FADD.FTZ R200, R197, R200 ;  /* 0x000000c8c5c87221 */ /* 0x000fc40000010000 */
[----:B------:R-:W-:Y:S02]  /*7d00*/  FADD.FTZ R196, R196, R193 ;  /* 0x000000c1c4c47221 */ /* 0x000fe40000010000 */
[----:B---3--:R-:W-:Y:S01]  /*7d10*/  HMMA.16816.F32 R8, R128, R144, R8 ;  /* 0x000000908008723c */ /* 0x008fe20000001808 */
[----:B------:R-:W-:Y:S01]  /*7d20*/  FADD.FTZ R199, R199, R200 ;  /* 0x000000c8c7c77221 */ /* 0x000fe20000010000 */
[----:B------:R-:W-:Y:S01]  /*7d30*/  FADD.FTZ R196, R3, R196 ;  /* 0x000000c403c47221 */ /* 0x000fe20000010000 */
[----:B------:R-:W-:Y:S02]  /*7d40*/  MOV R3, R170 ;  /* 0x000000aa00037202 */ /* 0x000fe40000000f00 */
[----:B------:R-:W-:-:S03]  /*7d50*/  FADD.FTZ R198, R198, R199 ;  /* 0x000000c7c6c67221 */ /* 0x000fc60000010000 */
[C---:B------:R-:W-:Y:S01]  /*7d60*/  HMMA.16816.F32 R12, R128.reuse, R146, R12 ;  /* 0x00000092800c723c */ /* 0x040fe2000000180c */
[----:B------:R-:W1:Y:S07]  /*7d70*/  LDSM.16.MT88.4 R144, [R180+0x1a800] ;  /* 0x01a80000b490783b */ /* 0x000e6e0000004200 */
[C---:B------:R-:W-:Y:S08]  /*7d80*/  HMMA.16816.F32 R16, R128.reuse, R148, R16 ;  /* 0x000000948010723c */ /* 0x040ff00000001810 */
        /* <DEDUP_REMOVED lines=27> */
[C---:B------:R-:W-:Y:S08]  /*7f40*/  HMMA.16816.F32 R56, R128.reuse, R162, R56 ;  /* 0x000000a28038723c */ /* 0x040ff00000001838 */
[C---:B-----5:R-:W-:Y:S08]  /*7f50*/  HMMA.16816.F32 R92, R128.reuse, R136, R92 ;  /* 0x00000088805c723c */ /* 0x060ff0000000185c */
[C---:B------:R-:W-:Y:S01]  /*7f60*/  HMMA.16816.F32 R96, R128.reuse, R138, R96 ;  /* 0x0000008a8060723c */ /* 0x040fe20000001860 */
[----:B------:R-:W-:Y:S07]  /*7f70*/  LDSM.16.MT88.4 R136, [R201+0x1000] ;  /* 0x00100000c988783b */ /* 0x000fee0000004200 */
[C---:B-1----:R-:W-:Y:S08]  /*7f80*/  HMMA.16816.F32 R100, R128.reuse, R144, R100 ;  /* 0x000000908064723c */ /* 0x042ff00000001864 */
        /* <DEDUP_REMOVED lines=8> */
[C---:B------:R-:W-:Y:S08]  /*8010*/  HMMA.16816.F32 R124, R128.reuse, R148, R124 ;  /* 0x00000094807c723c */ /* 0x040ff0000000187c */
        /* <DEDUP_REMOVED lines=11> */
[----:B----4-:R-:W-:Y:S01]  /*80d0*/  HMMA.16816.F32 R160, R4, R156, R8 ;  /* 0x0000009c04a0723c */ /* 0x010fe20000001808 */
[----:B------:R-:W2:Y:S01]  /*80e0*/  LDSM.16.MT88.4 R8, [R169+0x1d000] ;  /* 0x01d00000a908783b */ /* 0x000ea20000004200 */
[----:B------:R-:W-:Y:S01]  /*80f0*/  FADD.FTZ R209, R209, R216 ;  /* 0x000000d8d1d17221 */ /* 0x000fe20000010000 */
[----:B------:R-:W-:-:S03]  /*8100*/  FADD.FTZ R222, R222, R205 ;  /* 0x000000cddede7221 */ /* 0x000fc60000010000 */
[----:B------:R-:W-:Y:S02]  /*8110*/  FADD.FTZ R209, R218, R209 ;  /* 0x000000d1dad17221 */ /* 0x000fe40000010000 */
[C---:B------:R-:W-:Y:S01]  /*8120*/  HMMA.16816.F32 R156, R4.reuse, R158, R12 ;  /* 0x0000009e049c723c */ /* 0x040fe2000000180c */
[----:B------:R-:W3:Y:S07]  /*8130*/  LDSM.16.MT88.4 R12, [R180+0x1d000] ;  /* 0x01d00000b40c783b */ /* 0x000eee0000004200 */
[C---:B-1----:R-:W-:Y:S08]  /*8140*/  HMMA.16816.F32 R44, R4.reuse, R152, R44 ;  /* 0x00000098042c723c */ /* 0x042ff0000000182c */
[C---:B------:R-:W-:Y:S01]  /*8150*/  HMMA.16816.F32 R48, R4.reuse, R154, R48 ;  /* 0x0000009a0430723c */ /* 0x040fe20000001830 */
[----:B------:R-:W-:Y:S07]  /*8160*/  LDSM.16.MT88.4 R152, [R180+0x1f000] ;  /* 0x01f00000b498783b */ /* 0x000fee0000004200 */
[C---:B------:R-:W-:Y:S08]  /*8170*/  HMMA.16816.F32 R24, R4.reuse, R136, R24 ;  /* 0x000000880418723c */ /* 0x040ff00000001818 */
[C---:B------:R-:W-:Y:S08]  /*8180*/  HMMA.16816.F32 R28, R4.reuse, R138, R28 ;  /* 0x0000008a041c723c */ /* 0x040ff0000000181c */
[C---:B--2---:R-:W-:Y:S08]  /*8190*/  HMMA.16816.F32 R68, R4.reuse, R8, R68 ;  /* 0x000000080444723c */ /* 0x044ff00000001844 */
[C---:B------:R-:W-:Y:S01]  /*81a0*/  HMMA.16816.F32 R72, R4.reuse, R10, R72 ;  /* 0x0000000a0448723c */ /* 0x040fe20000001848 */
[----:B------:R-:W1:Y:S07]  /*81b0*/  LDSM.16.MT88.4 R8, [R201+0x7000] ;  /* 0x00700000c908783b */ /* 0x000e6e0000004200 */
[C---:B------:R-:W-:Y:S08]  /*81c0*/  HMMA.16816.F32 R16, R4.reuse, R144, R16 ;  /* 0x000000900410723c */ /* 0x040ff00000001810 */
[C---:B------:R-:W-:Y:S01]  /*81d0*/  HMMA.16816.F32 R20, R4.reuse, R146, R20 ;  /* 0x000000920414723c */ /* 0x040fe20000001814 */
[----:B------:R-:W2:Y:S07]  /*81e0*/  LDSM.16.MT88.4 R144, [R201+0x5000] ;  /* 0x00500000c990783b */ /* 0x000eae0000004200 */
        /* <DEDUP_REMOVED lines=11> */
[C---:B------:R-:W-:Y:S08]  /*82a0*/  HMMA.16816.F32 R108, R4.reuse, R152, R108 ;  /* 0x00000098046c723c */ /* 0x040ff0000000186c */
        /* <DEDUP_REMOVED lines=9> */
[C---:B--2---:R-:W-:Y:S08]  /*8340*/  HMMA.16816.F32 R84, R4.reuse, R144, R84 ;  /* 0x000000900454723c */ /* 0x044ff00000001854 */
[C---:B------:R-:W-:Y:S01]  /*8350*/  HMMA.16816.F32 R88, R4.reuse, R146, R88 ;  /* 0x000000920458723c */ /* 0x040fe20000001858 */
[----:B------:R-:W2:Y:S07]  /*8360*/  LDSM.16.MT88.4 R144, [R180+0x1d800] ;  /* 0x01d80000b490783b */ /* 0x000eae0000004200 */
[C---:B----4-:R-:W-:Y:S08]  /*8370*/  HMMA.16816.F32 R92, R4.reuse, R32, R92 ;  /* 0x00000020045c723c */ /* 0x050ff0000000185c */
[C---:B------:R-:W-:Y:S01]  /*8380*/  HMMA.16816.F32 R96, R4.reuse, R34, R96 ;  /* 0x000000220460723c */ /* 0x040fe20000001860 */
[----:B------:R-:W4:Y:S04]  /*8390*/  LDSM.16.MT88.4 R32, [R180+0x1b800] ;  /* 0x01b80000b420783b */ /* 0x000f280000004200 */
[----:B------:R-:W-:Y:S03]  /*83a0*/  LDSM.16.MT88.4 R180, [R201+0x5800] ;  /* 0x00580000c9b4783b */ /* 0x000fe60000004200 */
[C---:B-----5:R-:W-:Y:S08]  /*83b0*/  HMMA.16816.F32 R100, R4.reuse, R140, R100 ;  /* 0x0000008c0464723c */ /* 0x060ff00000001864 */
[C---:B------:R-:W-:Y:S01]  /*83c0*/  HMMA.16816.F32 R104, R4.reuse, R142, R104 ;  /* 0x0000008e0468723c */ /* 0x040fe20000001868 */
[----:B------:R-:W5:Y:S07]  /*83d0*/  LDSM.16.MT88.4 R140, [R201+0x1800] ;  /* 0x00180000c98c783b */ /* 0x000f6e0000004200 */
[C---:B---3--:R-:W-:Y:S08]  /*83e0*/  HMMA.16816.F32 R124, R4.reuse, R12, R124 ;  /* 0x0000000c047c723c */ /* 0x048ff0000000187c */
[----:B------:R-:W-:Y:S01]  /*83f0*/  HMMA.16816.F32 R128, R4, R14, R128 ;  /* 0x0000000e0480723c */ /* 0x000fe20000001880 */
[----:B------:R-:W-:Y:S01]  /*8400*/  F2FP.F16.F32.PACK_AB R4, R212, R211 ;  /* 0x000000d3d404723e */ /* 0x000fe200000000ff */
[----:B------:R-:W3:Y:S01]  /*8410*/  LDSM.16.MT88.4 R12, [R201+0x3800] ;  /* 0x00380000c90c783b */ /* 0x000ee20000004200 */
        /* <DEDUP_REMOVED lines=14> */
[C---:B------:R-:W-:Y:S01]  /*8500*/  HMMA.16816.F32 R152, R4.reuse, R148, R16 ;  /* 0x000000940498723c */ /* 0x040fe20000001810 */
[----:B------:R-:W-:Y:S07]  /*8510*/  LDSM.16.MT88.4 R16, [R195+0x3800] ;  /* 0x00380000c310783b */ /* 0x000fee0000004200 */
[C---:B--2---:R-:W-:Y:S08]  /*8520*/  HMMA.16816.F32 R76, R4.reuse, R144, R76 ;  /* 0x00000090044c723c */ /* 0x044ff0000000184c */
[C---:B------:R-:W-:Y:S08]  /*8530*/  HMMA.16816.F32 R80, R4.reuse, R146, R80 ;  /* 0x000000920450723c */ /* 0x040ff00000001850 */
[C---:B------:R-:W-:Y:S01]  /*8540*/  HMMA.16816.F32 R148, R4.reuse, R150, R20 ;  /* 0x000000960494723c */ /* 0x040fe20000001814 */
[----:B------:R-:W-:Y:S07]  /*8550*/  LDSM.16.MT88.4 R20, [R169+0x1b800] ;  /* 0x01b80000a914783b */ /* 0x000fee0000004200 */
[C---:B----4-:R-:W-:Y:S08]  /*8560*/  HMMA.16816.F32 R44, R4.reuse, R32, R44 ;  /* 0x00000020042c723c */ /* 0x050ff0000000182c */
[C---:B------:R-:W-:Y:S01]  /*8570*/  HMMA.16816.F32 R48, R4.reuse, R34, R48 ;  /* 0x000000220430723c */ /* 0x040fe20000001830 */
[----:B------:R-:W2:Y:S07]  /*8580*/  LDSM.16.MT88.4 R32, [R195+0x1800] ;  /* 0x00180000c320783b */ /* 0x000eae0000004200 */
[C---:B-----5:R-:W-:Y:S01]  /*8590*/  HMMA.16816.F32 R144, R4.reuse, R140, R24 ;  /* 0x0000008c0490723c */ /* 0x060fe20000001818 */
        /* <DEDUP_REMOVED lines=20> */
[C---:B---3--:R-:W-:Y:S08]  /*86e0*/  HMMA.16816.F32 R92, R4.reuse, R12, R92 ;  /* 0x0000000c045c723c */ /* 0x048ff0000000185c */
[C---:B------:R-:W-:Y:S08]  /*86f0*/  HMMA.16816.F32 R96, R4.reuse, R14, R96 ;  /* 0x0000000e0460723c */ /* 0x040ff00000001860 */
[C---:B------:R-:W-:Y:S08]  /*8700*/  HMMA.16816.F32 R100, R4.reuse, R24, R100 ;  /* 0x000000180464723c */ /* 0x040ff00000001864 */
[C---:B------:R-:W-:Y:S08]  /*8710*/  HMMA.16816.F32 R104, R4.reuse, R26, R104 ;  /* 0x0000001a0468723c */ /* 0x040ff00000001868 */
[C---:B-1----:R-:W-:Y:S08]  /*8720*/  HMMA.16816.F32 R124, R4.reuse, R8, R124 ;  /* 0x00000008047c723c */ /* 0x042ff0000000187c */
        /* <DEDUP_REMOVED lines=12> */
[----:B------:R-:W-:Y:S01]  /*87f0*/  LOP3.LUT R165, R165, 0x38, RZ, 0xc0, !PT ;  /* 0x00000038a5a57812 */ /* 0x000fe200078ec0ff */
[----:B------:R-:W-:Y:S01]  /*8800*/  IMAD.MOV.U32 R227, RZ, RZ, 0x40 ;  /* 0x00000040ffe37424 */ /* 0x000fe200078e00ff */
[----:B------:R-:W-:Y:S01]  /*8810*/  LOP3.LUT R6, R9, 0x7c00, R6, 0xf8, !PT ;  /* 0x00007c0009067812 */ /* 0x000fe200078ef806 */
[----:B------:R-:W2:Y:S01]  /*8820*/  LDCU UR4, c[0x0][0x50c] ;  /* 0x0000a180ff0477ac */ /* 0x000ea20008000800 */
[----:B------:R-:W-:-:S02]  /*8830*/  LOP3.LUT R11, R165, 0x1c0, R0, 0xf8, !PT ;  /* 0x000001c0a50b7812 */ /* 0x000fc400078ef800 */
[----:B------:R-:W-:Y:S02]  /*8840*/  SEL R193, R193, 0xffffffe0, !P0 ;  /* 0xffffffe0c1c17807 */ /* 0x000fe40004000000 */
        /* <DEDUP_REMOVED lines=22> */
[--C-:B------:R-:W-:Y:S01]  /*89b0*/  IMAD.IADD R239, R193, 0x1, R240.reuse ;  /* 0x00000001c1ef7824 */ /* 0x100fe200078e02f0 */
[----:B------:R-:W-:Y:S01]  /*89c0*/  LDGSTS.E.BYPASS.LTC128B.128 [R234+0x1a000], desc[UR12][R14.64+0x80] ;  /* 0x1a0000800eea7fae */ /* 0x000fe2000b981a0c */
[C---:B------:R-:W-:Y:S02]  /*89d0*/  IMAD.IADD R3, R16.reuse, 0x1, R193 ;  /* 0x0000000110037824 */ /* 0x040fe400078e02c1 */
[----:B------:R-:W-:Y:S01]  /*89e0*/  IMAD.IADD R236, R227, 0x1, R240 ;  /* 0x00000001e3ec7824 */ /* 0x000fe200078e02f0 */
[----:B------:R-:W-:Y:S01]  /*89f0*/  LDGSTS.E.BYPASS.LTC128B.128 [R234+0x1c000], desc[UR12][R14.64+0x100] ;  /* 0x1c0001000eea7fae */ /* 0x000fe2000b981a0c */
[----:B------:R-:W-:Y:S02]  /*8a00*/  IMAD.IADD R227, R16, 0x1, R227 ;  /* 0x0000000110e37824 */ /* 0x000fe400078e02e3 */
[C---:B------:R-:W-:Y:S01]  /*8a10*/  IMAD.IADD R238, R193.reuse, 0x1, R236 ;  /* 0x00000001c1ee7824 */ /* 0x040fe200078e02ec */
[----:B------:R1:W-:Y:S01]  /*8a20*/  LDGSTS.E.BYPASS.LTC128B.128 [R234+0x1e000], desc[UR12][R14.64+0x180] ;  /* 0x1e0001800eea7fae */ /* 0x0003e2000b981a0c */
[----:B------:R-:W-:-:S03]  /*8a30*/  IMAD.IADD R164, R193, 0x1, R227 ;  /* 0x00000001c1a47824 */ /* 0x000fc600078e02e3 */
        /* <DEDUP_REMOVED lines=8> */
[----:B------:R-:W2:Y:S04]  /*8ac0*/  LDSM.16.M88.4 R28, [R233+UR5+0x11800] ;  /* 0x01180005e91c783b */ /* 0x000ea80008000200 */
[----:B-1----:R-:W-:Y:S04]  /*8ad0*/  LDSM.16.M88.4 R12, [R239] ;  /* 0x00000000ef0c783b */ /* 0x002fe80000000200 */
[----:B------:R-:W1:Y:S04]  /*8ae0*/  LDSM.16.M88.4 R8, [R3+0x10000] ;  /* 0x010000000308783b */ /* 0x000e680000000200 */
[----:B------:R-:W1:Y:S04]  /*8af0*/  LDSM.16.M88.4 R188, [R3+0x10800] ;  /* 0x0108000003bc783b */ /* 0x000e680000000200 */
[----:B------:R-:W1:Y:S04]  /*8b00*/  LDSM.16.M88.4 R32, [R3+0x11000] ;  /* 0x011000000320783b */ /* 0x000e680000000200 */
[----:B------:R-:W1:Y:S04]  /*8b10*/  LDSM.16.M88.4 R16, [R3+0x11800] ;  /* 0x011800000310783b */ /* 0x000e680000000200 */
[----:B------:R-:W-:Y:S01]  /*8b20*/  LDSM.16.M88.4 R20, [R236] ;  /* 0x00000000ec14783b */ /* 0x000fe20000000200 */
[C---:B---3--:R-:W-:Y:S03]  /*8b30*/  HMMA.16816.F32 R4, R200.reuse, R24, RZ ;  /* 0x00000018c804723c */ /* 0x048fe600000018ff */
[----:B------:R-:W3:Y:S04]  /*8b40*/  LDSM.16.M88.4 R208, [R227+0x10800] ;  /* 0x01080000e3d0783b */ /* 0x000ee80000000200 */
        /* <DEDUP_REMOVED lines=8> */
[----:B------:R-:W0:Y:S05]  /*8bd0*/  LDGDEPBAR ;  /* 0x00000000000079af */ /* 0x000e2a0000000000 */
[C---:B------:R-:W-:Y:S08]  /*8be0*/  HMMA.16816.F32 R180, R200.reuse, R182, RZ ;  /* 0x000000b6c8b4723c */ /* 0x040ff000000018ff */
[C---:B------:R-:W-:Y:S08]  /*8bf0*/  HMMA.16816.F32 R172, R200.reuse, R174, RZ ;  /* 0x000000aec8ac723c */ /* 0x040ff000000018ff */
[C---:B--2---:R-:W-:Y:S08]  /*8c00*/  HMMA.16816.F32 R204, R200.reuse, R28, RZ ;  /* 0x0000001cc8cc723c */ /* 0x044ff000000018ff */
[----:B------:R-:W-:Y:S01]  /*8c10*/  HMMA.16816.F32 R200, R200, R30, RZ ;  /* 0x0000001ec8c8723c */ /* 0x000fe200000018ff */
[----:B------:R-:W2:Y:S07]  /*8c20*/  LDSM.16.M88.4 R28, [R238] ;  /* 0x00000000ee1c783b */ /* 0x000eae0000000200 */
[C---:B-1----:R-:W-:Y:S08]  /*8c30*/  HMMA.16816.F32 R4, R12.reuse, R8, R4 ;  /* 0x000000080c04723c */ /* 0x042ff00000001804 */
[C---:B------:R-:W-:Y:S01]  /*8c40*/  HMMA.16816.F32 R24, R12.reuse, R10, R24 ;  /* 0x0000000a0c18723c */ /* 0x040fe20000001818 */
[----:B------:R-:W1:Y:S07]  /*8c50*/  LDSM.16.M88.4 R8, [R164+0x10000] ;  /* 0x01000000a408783b */ /* 0x000e6e0000000200 */
[C---:B------:R-:W-:Y:S08]  /*8c60*/  HMMA.16816.F32 R184, R12.reuse, R188, R184 ;  /* 0x000000bc0cb8723c */ /* 0x040ff000000018b8 */
[C---:B------:R-:W-:Y:S01]  /*8c70*/  HMMA.16816.F32 R180, R12.reuse, R190, R180 ;  /* 0x000000be0cb4723c */ /* 0x040fe200000018b4 */
[----:B------:R-:W5:Y:S07]  /*8c80*/  LDSM.16.M88.4 R188, [R164+0x11000] ;  /* 0x01100000a4bc783b */ /* 0x000f6e0000000200 */
[C---:B------:R-:W-:Y:S08]  /*8c90*/  HMMA.16816.F32 R176, R12.reuse, R32, R176 ;  /* 0x000000200cb0723c */ /* 0x040ff000000018b0 */
[C---:B------:R-:W-:Y:S01]  /*8ca0*/  HMMA.16816.F32 R172, R12.reuse, R34, R172 ;  /* 0x000000220cac723c */ /* 0x040fe200000018ac */
[----:B------:R-:W5:Y:S07]  /*8cb0*/  LDSM.16.M88.4 R32, [R164+0x11800] ;  /* 0x01180000a420783b */ /* 0x000f6e0000000200 */
[C---:B------:R-:W-:Y:S08]  /*8cc0*/  HMMA.16816.F32 R204, R12.reuse, R16, R204 ;  /* 0x000000100ccc723c */ /* 0x040ff000000018cc */
[----:B------:R-:W-:Y:S01]  /*8cd0*/  HMMA.16816.F32 R200, R12, R18, R200 ;  /* 0x000000120cc8723c */ /* 0x000fe200000018c8 */
[----:B------:R-:W-:Y:S04]  /*8ce0*/  LDSM.16.M88.4 R16, [R240+0x4000] ;  /* 0x00400000f010783b */ /* 0x000fe80000000200 */
[----:B------:R-:W5:Y:S03]  /*8cf0*/  LDSM.16.M88.4 R12, [R233+UR5+0x12000] ;  /* 0x01200005e90c783b */ /* 0x000f660008000200 */
[C---:B---3--:R-:W-:Y:S08]  /*8d00*/  HMMA.16816.F32 R184, R20.reuse, R208, R184 ;  /* 0x000000d014b8723c */ /* 0x048ff000000018b8 */
[C---:B------:R-:W-:Y:S01]  /*8d10*/  HMMA.16816.F32 R180, R20.reuse, R210, R180 ;  /* 0x000000d214b4723c */ /* 0x040fe200000018b4 */
[----:B------:R-:W3:Y:S07]  /*8d20*/  LDSM.16.M88.4 R208, [R233+UR5+0x12800] ;  /* 0x01280005e9d0783b */ /* 0x000eee0008000200 */
[C---:B------:R-:W-:Y:S08]  /*8d30*/  HMMA.16816.F32 R176, R20.reuse, R196, R176 ;  /* 0x000000c414b0723c */ /* 0x040ff000000018b0 */
[C---:B------:R-:W-:Y:S01]  /*8d40*/  HMMA.16816.F32 R172, R20.reuse, R198, R172 ;  /* 0x000000c614ac723c */ /* 0x040fe200000018ac */
[----:B------:R-:W3:Y:S07]  /*8d50*/  LDSM.16.M88.4 R196, [R233+UR5+0x13000] ;  /* 0x01300005e9c4783b */ /* 0x000eee0008000200 */
[C---:B----4-:R-:W-:Y:S08]  /*8d60*/  HMMA.16816.F32 R204, R20.reuse, R192, R204 ;  /* 0x000000c014cc723c */ /* 0x050ff000000018cc */
[C---:B------:R-:W-:Y:S01]  /*8d70*/  HMMA.16816.F32 R200, R20.reuse, R194, R200 ;  /* 0x000000c214c8723c */ /* 0x040fe200000018c8 */
[----:B------:R-:W4:Y:S07]  /*8d80*/  LDSM.16.M88.4 R192, [R233+UR5+0x13800] ;  /* 0x01380005e9c0783b */ /* 0x000f2e0008000200 */
[C---:B------:R-:W-:Y:S08]  /*8d90*/  HMMA.16816.F32 R4, R20.reuse, R216, R4 ;  /* 0x000000d81404723c */ /* 0x040ff00000001804 */
[----:B------:R-:W-:Y:S01]  /*8da0*/  HMMA.16816.F32 R24, R20, R218, R24 ;  /* 0x000000da1418723c */ /* 0x000fe20000001818 */
[----:B------:R-:W-:Y:S04]  /*8db0*/  LDSM.16.M88.4 R20, [R239+0x4000] ;  /* 0x00400000ef14783b */ /* 0x000fe80000000200 */
[----:B------:R-:W-:Y:S03]  /*8dc0*/  LDSM.16.M88.4 R216, [R227+0x12000] ;  /* 0x01200000e3d8783b */ /* 0x000fe60000000200 */
[C---:B--2---:R-:W-:Y:S08]  /*8dd0*/  HMMA.16816.F32 R184, R28.reuse, R212, R184 ;  /* 0x000000d41cb8723c */ /* 0x044ff000000018b8 */
[C---:B-1----:R-:W-:Y:S08]  /*8de0*/  HMMA.16816.F32 R4, R28.reuse, R8, R4 ;  /* 0x000000081c04723c */ /* 0x042ff00000001804 */
[C---:B------:R-:W-:Y:S01]  /*8df0*/  HMMA.16816.F32 R24, R28.reuse, R10, R24 ;  /* 0x0000000a1c18723c */ /* 0x040fe20000001818 */
[----:B------:R-:W1:Y:S07]  /*8e00*/  LDSM.16.M88.4 R8, [R3+0x12000] ;  /* 0x012000000308783b */ /* 0x000e6e0000000200 */
[C---:B------:R-:W-:Y:S01]  /*8e10*/  HMMA.16816.F32 R180, R28.reuse, R214, R180 ;  /* 0x000000d61cb4723c */ /* 0x040fe200000018b4 */
[----:B------:R-:W-:Y:S07]  /*8e20*/  LDSM.16.M88.4 R212, [R227+0x12800] ;  /* 0x01280000e3d4783b */ /* 0x000fee0000000200 */
[C---:B-----5:R-:W-:Y:S08]  /*8e30*/  HMMA.16816.F32 R176, R28.reuse, R188, R176 ;  /* 0x000000bc1cb0723c */ /* 0x060ff000000018b0 */
[C---:B------:R-:W-:Y:S01]  /*8e40*/  HMMA.16816.F32 R172, R28.reuse, R190, R172 ;  /* 0x000000be1cac723c */ /* 0x040fe200000018ac */
[----:B------:R-:W2:Y:S07]  /*8e50*/  LDSM.16.M88.4 R188, [R3+0x12800] ;  /* 0x0128000003bc783b */ /* 0x000eae0000000200 */
[C---:B------:R-:W-:Y:S08]  /*8e60*/  HMMA.16816.F32 R204, R28.reuse, R32, R204 ;  /* 0x000000201ccc723c */ /* 0x040ff000000018cc */
[----:B------:R-:W-:Y:S01]  /*8e70*/  HMMA.16816.F32 R200, R28, R34, R200 ;  /* 0x000000221cc8723c */ /* 0x000fe200000018c8 */
[----:B------:R-:W5:Y:S04]  /*8e80*/  LDSM.16.M88.4 R32, [R3+0x13000] ;  /* 0x013000000320783b */ /* 0x000f680000000200 */
[----:B------:R-:W5:Y:S03]  /*8e90*/  LDSM.16.M88.4 R28, [R3+0x13800] ;  /* 0x01380000031c783b */ /* 0x000f660000000200 */
[C---:B------:R-:W-:Y:S08]  /*8ea0*/  HMMA.16816.F32 R4, R16.reuse, R12, R4 ;  /* 0x0000000c1004723c */ /* 0x040ff00000001804 */
[C---:B------:R-:W-:Y:S01]  /*8eb0*/  HMMA.16816.F32 R24, R16.reuse, R14, R24 ;  /* 0x0000000e1018723c */ /* 0x040fe20000001818 */
[----:B------:R-:W5:Y:S07]  /*8ec0*/  LDSM.16.M88.4 R12, [R236+0x4000] ;  /* 0x00400000ec0c783b */ /* 0x000f6e0000000200 */
        /* <DEDUP_REMOVED lines=8> */
[----:B------:R-:W3:Y:S04]  /*8f50*/  LDSM.16.M88.4 R16, [R227+0x13800] ;  /* 0x01380000e310783b */ /* 0x000ee80000000200 */
[----:B------:R-:W-:Y:S03]  /*8f60*/  LDSM.16.M88.4 R192, [R164+0x12800] ;  /* 0x01280000a4c0783b */ /* 0x000fe60000000200 */
[C---:B-1----:R-:W-:Y:S08]  /*8f70*/  HMMA.16816.F32 R4, R20.reuse, R8, R4 ;  /* 0x000000081404723c */ /* 0x042ff00000001804 */
[C---:B------:R-:W-:Y:S01]  /*8f80*/  HMMA.16816.F32 R24, R20.reuse, R10, R24 ;  /* 0x0000000a1418723c */ /* 0x040fe20000001818 */
[----:B------:R-:W1:Y:S07]  /*8f90*/  LDSM.16.M88.4 R8, [R238+0x4000] ;  /* 0x00400000ee08783b */ /* 0x000e6e0000000200 */
[C---:B--2---:R-:W-:Y:S08]  /*8fa0*/  HMMA.16816.F32 R184, R20.reuse, R188, R184 ;  /* 0x000000bc14b8723c */ /* 0x044ff000000018b8 */
[C---:B------:R-:W-:Y:S01]  /*8fb0*/  HMMA.16816.F32 R180, R20.reuse, R190, R180 ;  /* 0x000000be14b4723c */ /* 0x040fe200000018b4 */
[----:B------:R-:W2:Y:S07]  /*8fc0*/  LDSM.16.M88.4 R188, [R164+0x13000] ;  /* 0x01300000a4bc783b */ /* 0x000eae0000000200 */
[C---:B-----5:R-:W-:Y:S08]  /*8fd0*/  HMMA.16816.F32 R176, R20.reuse, R32, R176 ;  /* 0x0000002014b0723c */ /* 0x060ff000000018b0 */
[C---:B------:R-:W-:Y:S01]  /*8fe0*/  HMMA.16816.F32 R172, R20.reuse, R34, R172 ;  /* 0x0000002214ac723c */ /* 0x040fe200000018ac */
[----:B------:R-:W-:Y:S07]  /*8ff0*/  LDSM.16.M88.4 R32, [R233+UR5+0x14000] ;  /* 0x01400005e920783b */ /* 0x000fee0008000200 */
[C---:B------:R-:W-:Y:S08]  /*9000*/  HMMA.16816.F32 R204, R20.reuse, R28, R204 ;  /* 0x0000001c14cc723c */ /* 0x040ff000000018cc */
[----:B------:R-:W-:Y:S01]  /*9010*/  HMMA.16816.F32 R200, R20, R30, R200 ;  /* 0x0000001e14c8723c */ /* 0x000fe200000018c8 */
[----:B------:R-:W4:Y:S04]  /*9020*/  LDSM.16.M88.4 R20, [R164+0x13800] ;  /* 0x01380000a414783b */ /* 0x000f280000000200 */
[----:B------:R-:W-:Y:S03]  /*9030*/  LDSM.16.M88.4 R28, [R240+0x8000] ;  /* 0x00800000f01c783b */ /* 0x000fe60000000200 */
[C---:B------:R-:W-:Y:S08]  /*9040*/  HMMA.16816.F32 R4, R12.reuse, R216, R4 ;  /* 0x000000d80c04723c */ /* 0x040ff00000001804 */
[C---:B---3--:R-:W-:Y:S08]  /*9050*/  HMMA.16816.F32 R204, R12.reuse, R16, R204 ;  /* 0x000000100ccc723c */ /* 0x048ff000000018cc */
[C---:B------:R-:W-:Y:S01]  /*9060*/  HMMA.16816.F32 R200, R12.reuse, R18, R200 ;  /* 0x000000120cc8723c */ /* 0x040fe200000018c8 */
[----:B------:R-:W3:Y:S07]  /*9070*/  LDSM.16.M88.4 R16, [R233+UR5+0x14800] ;  /* 0x01480005e910783b */ /* 0x000eee0008000200 */
[C---:B------:R-:W-:Y:S01]  /*9080*/  HMMA.16816.F32 R24, R12.reuse, R218, R24 ;  /* 0x000000da0c18723c */ /* 0x040fe20000001818 */
[----:B------:R-:W-:Y:S07]  /*9090*/  LDSM.16.M88.4 R216, [R3+0x16000] ;  /* 0x0160000003d8783b */ /* 0x000fee0000000200 */
[C---:B------:R-:W-:Y:S08]  /*90a0*/  HMMA.16816.F32 R184, R12.reuse, R212, R184 ;  /* 0x000000d40cb8723c */ /* 0x040ff000000018b8 */
[C---:B------:R-:W-:Y:S01]  /*90b0*/  HMMA.16816.F32 R180, R12.reuse, R214, R180 ;  /* 0x000000d60cb4723c */ /* 0x040fe200000018b4 */
[----:B------:R-:W-:Y:S07]  /*90c0*/  LDSM.16.M88.4 R212, [R238+0x8000] ;  /* 0x00800000eed4783b */ /* 0x000fee0000000200 */
[C---:B------:R-:W-:Y:S08]  /*90d0*/  HMMA.16816.F32 R176, R12.reuse, R208, R176 ;  /* 0x000000d00cb0723c */ /* 0x040ff000000018b0 */
[----:B------:R-:W-:Y:S01]  /*90e0*/  HMMA.16816.F32 R172, R12, R210, R172 ;  /* 0x000000d20cac723c */ /* 0x000fe200000018ac */
[----:B------:R-:W5:Y:S04]  /*90f0*/  LDSM.16.M88.4 R12, [R233+UR5+0x15000] ;  /* 0x01500005e90c783b */ /* 0x000f680008000200 */
[----:B------:R-:W-:Y:S03]  /*9100*/  LDSM.16.M88.4 R208, [R164+0x15800] ;  /* 0x01580000a4d0783b */ /* 0x000fe60000000200 */
        /* <DEDUP_REMOVED lines=8> */
[----:B------:R-:W-:Y:S07]  /*9190*/  LDSM.16.M88.4 R188, [R3+0x15000] ;  /* 0x0150000003bc783b */ /* 0x000fee0000000200 */
[C---:B----4-:R-:W-:Y:S08]  /*91a0*/  HMMA.16816.F32 R204, R8.reuse, R20, R204 ;  /* 0x0000001408cc723c */ /* 0x050ff000000018cc */
        /* <DEDUP_REMOVED lines=20> */
[----:B------:R-:W-:Y:S01]  /*92f0*/  HMMA.16816.F32 R200, R8, R18, R200 ;  /* 0x0000001208c8723c */ /* 0x000fe200000018c8 */
[----:B------:R-:W2:Y:S07]  /*9300*/  LDSM.16.M88.4 R16, [R227+0x15800] ;  /* 0x01580000e310783b */ /* 0x000eae0000000200 */
[----:B----4-:R-:W-:Y:S08]  /*9310*/  HMMA.16816.F32 R4, R12, R32, R4 ;  /* 0x000000200c04723c */ /* 0x010ff00000001804 */
[C---:B------:R-:W-:Y:S08]  /*9320*/  HMMA.16816.F32 R184, R8.reuse, R192, R184 ;  /* 0x000000c008b8723c */ /* 0x040ff000000018b8 */
[C---:B------:R-:W-:Y:S01]  /*9330*/  HMMA.16816.F32 R180, R8.reuse, R194, R180 ;  /* 0x000000c208b4723c */ /* 0x040fe200000018b4 */
[----:B------:R-:W-:Y:S07]  /*9340*/  LDSM.16.M88.4 R192, [R233+UR5+0x16800] ;  /* 0x01680005e9c0783b */ /* 0x000fee0008000200 */
[C---:B------:R-:W-:Y:S08]  /*9350*/  HMMA.16816.F32 R176, R8.reuse, R188, R176 ;  /* 0x000000bc08b0723c */ /* 0x040ff000000018b0 */
[----:B------:R-:W-:Y:S01]  /*9360*/  HMMA.16816.F32 R172, R8, R190, R172 ;  /* 0x000000be08ac723c */ /* 0x000fe200000018ac */
[----:B------:R-:W3:Y:S04]  /*9370*/  LDSM.16.M88.4 R188, [R227+0x15000] ;  /* 0x01500000e3bc783b */ /* 0x000ee80000000200 */
[----:B------:R-:W4:Y:S03]  /*9380*/  LDSM.16.M88.4 R8, [R164+0x14800] ;  /* 0x01480000a408783b */ /* 0x000f260000000200 */
[----:B------:R-:W-:Y:S01]  /*9390*/  HMMA.16816.F32 R24, R12, R34, R24 ;  /* 0x000000220c18723c */ /* 0x000fe20000001818 */
[----:B------:R-:W5:Y:S07]  /*93a0*/  LDSM.16.M88.4 R32, [R239+0xc000] ;  /* 0x00c00000ef20783b */ /* 0x000f6e0000000200 */
[----:B-1----:R-:W-:Y:S08]  /*93b0*/  HMMA.16816.F32 R4, R212, R20, R4 ;  /* 0x00000014d404723c */ /* 0x002ff00000001804 */
[C---:B------:R-:W-:Y:S08]  /*93c0*/  HMMA.16816.F32 R184, R12.reuse, R28, R184 ;  /* 0x0000001c0cb8723c */ /* 0x040ff000000018b8 */
[C---:B------:R-:W-:Y:S01]  /*93d0*/  HMMA.16816.F32 R180, R12.reuse, R30, R180 ;  /* 0x0000001e0cb4723c */ /* 0x040fe200000018b4 */
[----:B------:R-:W1:Y:S07]  /*93e0*/  LDSM.16.M88.4 R28, [R164+0x15000] ;  /* 0x01500000a41c783b */ /* 0x000e6e0000000200 */
[C---:B--2---:R-:W-:Y:S08]  /*93f0*/  HMMA.16816.F32 R204, R12.reuse, R16, R204 ;  /* 0x000000100ccc723c */ /* 0x044ff000000018cc */
[----:B------:R-:W-:Y:S01]  /*9400*/  HMMA.16816.F32 R200, R12, R18, R200 ;  /* 0x000000120cc8723c */ /* 0x000fe200000018c8 */
[----:B------:R-:W-:Y:S07]  /*9410*/  LDSM.16.M88.4 R16, [R227+0x16000] ;  /* 0x01600000e310783b */ /* 0x000fee0000000200 */
[----:B------:R-:W-:Y:S01]  /*9420*/  HMMA.16816.F32 R24, R212, R22, R24 ;  /* 0x00000016d418723c */ /* 0x000fe20000001818 */
[----:B------:R-:W2:Y:S07]  /*9430*/  LDSM.16.M88.4 R20, [R236+0xc000] ;  /* 0x00c00000ec14783b */ /* 0x000eae0000000200 */
[----:B------:R-:W-:Y:S08]  /*9440*/  HMMA.16816.F32 R4, R196, R220, R4 ;  /* 0x000000dcc404723c */ /* 0x000ff00000001804 */
[C---:B---3--:R-:W-:Y:S08]  /*9450*/  HMMA.16816.F32 R176, R12.reuse, R188, R176 ;  /* 0x000000bc0cb0723c */ /* 0x048ff000000018b0 */
[----:B------:R-:W-:Y:S01]  /*9460*/  HMMA.16816.F32 R172, R12, R190, R172 ;  /* 0x000000be0cac723c */ /* 0x000fe200000018ac */
[----:B------:R-:W-:Y:S07]  /*9470*/  LDSM.16.M88.4 R188, [R233+UR5+0x17000] ;  /* 0x01700005e9bc783b */ /* 0x000fee0008000200 */
[C---:B----4-:R-:W-:Y:S08]  /*9480*/  HMMA.16816.F32 R184, R212.reuse, R8, R184 ;  /* 0x00000008d4b8723c */ /* 0x050ff000000018b8 */
[----:B------:R-:W-:Y:S01]  /*9490*/  HMMA.16816.F32 R180, R212, R10, R180 ;  /* 0x0000000ad4b4723c */ /* 0x000fe200000018b4 */
[----:B------:R-:W-:Y:S07]  /*94a0*/  LDSM.16.M88.4 R8, [R238+0xc000] ;  /* 0x00c00000ee08783b */ /* 0x000fee0000000200 */
[----:B-----5:R-:W-:Y:S01]  /*94b0*/  HMMA.16816.F32 R12, R32, R216, R4 ;  /* 0x000000d8200c723c */ /* 0x020fe20000001804 */
[----:B------:R-:W3:Y:S07]  /*94c0*/  LDSM.16.M88.4 R4, [R164+0x16000] ;  /* 0x01600000a404783b */ /* 0x000eee0000000200 */
[C---:B-1----:R-:W-:Y:S08]  /*94d0*/  HMMA.16816.F32 R176, R212.reuse, R28, R176 ;  /* 0x0000001cd4b0723c */ /* 0x042ff000000018b0 */
[----:B------:R-:W-:Y:S01]  /*94e0*/  HMMA.16816.F32 R172, R212, R30, R172 ;  /* 0x0000001ed4ac723c */ /* 0x000fe200000018ac */
[----:B------:R-:W1:Y:S07]  /*94f0*/  LDSM.16.M88.4 R28, [R3+0x16800] ;  /* 0x01680000031c783b */ /* 0x000e6e0000000200 */
[----:B------:R-:W-:Y:S08]  /*9500*/  HMMA.16816.F32 R24, R196, R222, R24 ;  /* 0x000000dec418723c */ /* 0x000ff00000001818 */
[----:B--2---:R-:W-:Y:S08]  /*9510*/  HMMA.16816.F32 R12, R20, R16, R12 ;  /* 0x00000010140c723c */ /* 0x004ff0000000180c */
[C---:B------:R-:W-:Y:S08]  /*9520*/  HMMA.16816.F32 R204, R212.reuse, R208, R204 ;  /* 0x000000d0d4cc723c */ /* 0x040ff000000018cc */
[----:B------:R-:W-:Y:S08]  /*9530*/  HMMA.16816.F32 R200, R212, R210, R200 ;  /* 0x000000d2d4c8723c */ /* 0x000ff000000018c8 */
[----:B------:R-:W-:Y:S08]  /*9540*/  HMMA.16816.F32 R24, R32, R218, R24 ;  /* 0x000000da2018723c */ /* 0x000ff00000001818 */
[C---:B------:R-:W-:Y:S01]  /*9550*/  HMMA.16816.F32 R208, R196.reuse, R192, R184 ;  /* 0x000000c0c4d0723c */ /* 0x040fe200000018b8 */
[----:B------:R-:W2:Y:S07]  /*9560*/  LDSM.16.M88.4 R184, [R227+0x16800] ;  /* 0x01680000e3b8783b */ /* 0x000eae0000000200 */
[----:B------:R-:W-:Y:S08]  /*9570*/  HMMA.16816.F32 R180, R196, R194, R180 ;  /* 0x000000c2c4b4723c */ /* 0x000ff000000018b4 */
[----:B---3--:R-:W-:Y:S08]  /*9580*/  HMMA.16816.F32 R12, R8, R4, R12 ;  /* 0x00000004080c723c */ /* 0x008ff0000000180c */
[----:B------:R-:W-:Y:S01]  /*9590*/  HMMA.16816.F32 R24, R20, R18, R24 ;  /* 0x000000121418723c */ /* 0x000fe20000001818 */
[----:B------:R-:W-:Y:S07]  /*95a0*/  LDSM.16.M88.4 R16, [R164+0x16800] ;  /* 0x01680000a410783b */ /* 0x000fee0000000200 */
[----:B-1----:R-:W-:Y:S03]  /*95b0*/  HMMA.16816.F32 R208, R32, R28, R208 ;  /* 0x0000001c20d0723c */ /* 0x002fe600000018d0 */
[----:B------:R-:W-:Y:S01]  /*95c0*/  FMUL.FTZ R12, R12, UR4 ;  /* 0x000000040c0c7c20 */ /* 0x000fe20008410000 */
[----:B------:R-:W-:Y:S01]  /*95d0*/  FMUL.FTZ R13, R13, UR4 ;  /* 0x000000040d0d7c20 */ /* 0x000fe20008410000 */
[----:B------:R-:W-:-:S03]  /*95e0*/  FMUL.FTZ R192, R14, UR4 ;  /* 0x000000040ec07c20 */ /* 0x000fc60008410000 */
[----:B------:R-:W-:Y:S01]  /*95f0*/  HMMA.16816.F32 R180, R32, R30, R180 ;  /* 0x0000001e20b4723c */ /* 0x000fe200000018b4 */
[----:B------:R-:W1:Y:S02]  /*9600*/  LDSM.16.M88.4 R28, [R3+0x17000] ;  /* 0x01700000031c783b */ /* 0x000e640000000200 */
[----:B------:R-:W-:Y:S05]  /*9610*/  MUFU.TANH R192, R192 ;  /* 0x000000c000c07308 */ /* 0x000fea0000002400 */
[----:B------:R-:W-:Y:S03]  /*9620*/  HMMA.16816.F32 R176, R196, R188, R176 ;  /* 0x000000bcc4b0723c */ /* 0x000fe600000018b0 */
[----:B------:R-:W3:Y:S05]  /*9630*/  MUFU.TANH R188, R12 ;  /* 0x0000000c00bc7308 */ /* 0x000eea0000002400 */
[----:B------:R-:W-:Y:S01]  /*9640*/  HMMA.16816.F32 R24, R8, R6, R24 ;  /* 0x000000060818723c */ /* 0x000fe20000001818 */
[----:B------:R-:W4:Y:S02]  /*9650*/  LDSM.16.M88.4 R4, [R227+0x17000] ;  /* 0x01700000e304783b */ /* 0x000f240000000200 */
[----:B------:R5:W3:Y:S05]  /*9660*/  MUFU.TANH R189, R13 ;  /* 0x0000000d00bd7308 */ /* 0x000aea0000002400 */
[----:B------:R-:W-:Y:S01]  /*9670*/  HMMA.16816.F32 R172, R196, R190, R172 ;  /* 0x000000bec4ac723c */ /* 0x000fe200000018ac */
[----:B------:R-:W-:-:S06]  /*9680*/  FMUL.FTZ R190, R15, UR4 ;  /* 0x000000040fbe7c20 */ /* 0x000fcc0008410000 */
[----:B------:R-:W-:Y:S01]  /*9690*/  MUFU.TANH R190, R190 ;  /* 0x000000be00be7308 */ /* 0x000fe20000002400 */
[C---:B--2---:R-:W-:Y:S03]  /*96a0*/  HMMA.16816.F32 R208, R20.reuse, R184, R208 ;  /* 0x000000b814d0723c */ /* 0x044fe600000018d0 */
[----:B------:R-:W-:Y:S01]  /*96b0*/  FMUL.FTZ R24, R24, UR4 ;  /* 0x0000000418187c20 */ /* 0x000fe20008410000 */
[----:B-----5:R-:W2:Y:S01]  /*96c0*/  LDSM.16.M88.4 R12, [R233+UR5+0x17800] ;  /* 0x01780005e90c783b */ /* 0x020ea20008000200 */
[----:B------:R-:W-:Y:S01]  /*96d0*/  FMUL.FTZ R26, R26, UR4 ;  /* 0x000000041a1a7c20 */ /* 0x000fe20008410000 */
[----:B------:R-:W-:Y:S01]  /*96e0*/  FMUL.FTZ R25, R25, UR4 ;  /* 0x0000000419197c20 */ /* 0x000fe20008410000 */
[----:B------:R-:W-:Y:S01]  /*96f0*/  FMUL.FTZ R27, R27, UR4 ;  /* 0x000000041b1b7c20 */ /* 0x000fe20008410000 */
[----:B------:R-:W-:Y:S01]  /*9700*/  HMMA.16816.F32 R180, R20, R186, R180 ;  /* 0x000000ba14b4723c */ /* 0x000fe200000018b4 */
[----:B------:R-:W-:Y:S07]  /*9710*/  MUFU.TANH R24, R24 ;  /* 0x0000001800187308 */ /* 0x000fee0000002400 */
[----:B-1----:R-:W-:Y:S01]  /*9720*/  HMMA.16816.F32 R184, R32, R28, R176 ;  /* 0x0000001c20b8723c */ /* 0x002fe200000018b0 */
[----:B------:R-:W1:Y:S01]  /*9730*/  LDSM.16.M88.4 R176, [R164+0x17000] ;  /* 0x01700000a4b0783b */ /* 0x000e620000000200 */
[----:B------:R-:W5:Y:S06]  /*9740*/  MUFU.TANH R26, R26 ;  /* 0x0000001a001a7308 */ /* 0x000f6c0000002400 */
[----:B------:R-:W-:Y:S02]  /*9750*/  HMMA.16816.F32 R208, R8, R16, R208 ;  /* 0x0000001008d0723c */ /* 0x000fe400000018d0 */
[----:B------:R-:W-:Y:S06]  /*9760*/  MUFU.TANH R25, R25 ;  /* 0x0000001900197308 */ /* 0x000fec0000002400 */
[----:B------:R-:W-:Y:S02]  /*9770*/  HMMA.16816.F32 R172, R32, R30, R172 ;  /* 0x0000001e20ac723c */ /* 0x000fe400000018ac */
[----:B------:R-:W-:Y:S06]  /*9780*/  MUFU.TANH R27, R27 ;  /* 0x0000001b001b7308 */ /* 0x000fec0000002400 */
[----:B------:R-:W-:Y:S01]  /*9790*/  HMMA.16816.F32 R180, R8, R18, R180 ;  /* 0x0000001208b4723c */ /* 0x000fe200000018b4 */
[----:B------:R3:W5:Y:S02]  /*97a0*/  LDSM.16.M88.4 R16, [R3+0x17800] ;  /* 0x017800000310783b */ /* 0x0007640000000200 */
        /* <DEDUP_REMOVED lines=10> */
[----:B------:R-:W-:-:S04]  /*9850*/  FMUL.FTZ R183, R183, UR4 ;  /* 0x00000004b7b77c20 */ /* 0x000fc80008410000 */
[----:B--2---:R-:W-:Y:S01]  /*9860*/  HMMA.16816.F32 R204, R196, R12, R204 ;  /* 0x0000000cc4cc723c */ /* 0x004fe200000018cc */
[----:B---3--:R-:W-:Y:S01]  /*9870*/  FMUL.FTZ R3, R181, UR4 ;  /* 0x00000004b5037c20 */ /* 0x008fe20008410000 */
[----:B------:R-:W2:Y:S01]  /*9880*/  MUFU.TANH R31, R31 ;  /* 0x0000001f001f7308 */ /* 0x000ea20000002400 */
[----:B------:R-:W-:-:S05]  /*9890*/  FMUL.FTZ R181, R182, UR4 ;  /* 0x00000004b6b57c20 */ /* 0x000fca0008410000 */
[----:B------:R-:W-:Y:S01]  /*98a0*/  HMMA.16816.F32 R200, R196, R14, R200 ;  /* 0x0000000ec4c8723c */ /* 0x000fe200000018c8 */
[----:B------:R-:W3:Y:S01]  /*98b0*/  LDSM.16.M88.4 R12, [R164+0x17800] ;  /* 0x01780000a40c783b */ /* 0x000ee20000000200 */
[----:B------:R-:W2:Y:S01]  /*98c0*/  MUFU.TANH R28, R28 ;  /* 0x0000001c001c7308 */ /* 0x000ea20000002400 */
[----:B------:R-:W-:-:S05]  /*98d0*/  DEPBAR.LE SB0, 0x0 ;  /* 0x000080000000791a */ /* 0x000fca0000000000 */
[----:B-1----:R-:W-:Y:S01]  /*98e0*/  HMMA.16816.F32 R184, R8, R176, R184 ;  /* 0x000000b008b8723c */ /* 0x002fe200000018b8 */
[----:B------:R-:W-:Y:S01]  /*98f0*/  IMAD.SHL.U32 R177, R168, 0x2, RZ ;  /* 0x00000002a8b17824 */ /* 0x000fe200078e00ff */
[----:B------:R-:W-:Y:S04]  /*9900*/  MUFU.TANH R180, R180 ;  /* 0x000000b400b47308 */ /* 0x000fe80000002400 */
[----:B------:R-:W-:Y:S02]  /*9910*/  LOP3.LUT R177, R177, 0x6, RZ, 0xc0, !PT ;  /* 0x00000006b1b17812 */ /* 0x000fe400078ec0ff */
[----:B-----5:R-:W-:Y:S02]  /*9920*/  HMMA.16816.F32 R204, R32, R16, R204 ;  /* 0x0000001020cc723c */ /* 0x020fe400000018cc */
[----:B------:R-:W-:Y:S01]  /*9930*/  MUFU.TANH R17, R183 ;  /* 0x000000b700117308 */ /* 0x000fe20000002400 */
[----:B------:R-:W-:-:S04]  /*9940*/  IMAD R16, R2, 0x40, R177 ;  /* 0x0000004002107824 */ /* 0x000fc800078e02b1 */
[C---:B------:R-:W-:Y:S01]  /*9950*/  VIADD R176, R16.reuse, 0xffffff40 ;  /* 0xffffff4010b07836 */ /* 0x040fe20000000000 */
[----:B------:R-:W-:Y:S01]  /*9960*/  HMMA.16816.F32 R200, R32, R18, R200 ;  /* 0x0000001220c8723c */ /* 0x000fe200000018c8 */
[----:B------:R-:W-:Y:S01]  /*9970*/  VIADD R18, R16, 0xffffff41 ;  /* 0xffffff4110127836 */ /* 0x000fe20000000000 */
[----:B------:R-:W-:Y:S01]  /*9980*/  MUFU.TANH R181, R181 ;  /* 0x000000b500b57308 */ /* 0x000fe20000002400 */
[----:B------:R-:W-:Y:S01]  /*9990*/  FMUL.FTZ R184, R184, UR4 ;  /* 0x00000004b8b87c20 */ /* 0x000fe20008410000 */
[-C--:B------:R-:W-:Y:S01]  /*99a0*/  ISETP.GE.AND P1, PT, R176, R225.reuse, PT ;  /* 0x000000e1b000720c */ /* 0x080fe20003f26270 */
[----:B------:R-:W-:Y:S01]  /*99b0*/  FMUL.FTZ R185, R185, UR4 ;  /* 0x00000004b9b97c20 */ /* 0x000fe20008410000 */
[-C--:B------:R-:W-:Y:S01]  /*99c0*/  ISETP.GE.AND P2, PT, R18, R225.reuse, PT ;  /* 0x000000e11200720c */ /* 0x080fe20003f46270 */
[----:B------:R-:W-:Y:S01]  /*99d0*/  FMUL.FTZ R186, R186, UR4 ;  /* 0x00000004baba7c20 */ /* 0x000fe20008410000 */
[-C--:B------:R-:W-:Y:S01]  /*99e0*/  ISETP.GE.AND P3, PT, R18, R224.reuse, PT ;  /* 0x000000e01200720c */ /* 0x080fe20003f66270 */
[----:B------:R-:W-:Y:S01]  /*99f0*/  VIADD R18, R16, 0xffffff48 ;  /* 0xffffff4810127836 */ /* 0x000fe20000000000 */
[-C--:B------:R-:W-:Y:S01]  /*9a00*/  ISETP.GE.AND P4, PT, R176, R224.reuse, PT ;  /* 0x000000e0b000720c */ /* 0x080fe20003f86270 */
[----:B------:R-:W-:Y:S01]  /*9a10*/  HMMA.16816.F32 R172, R8, R178, R172 ;  /* 0x000000b208ac723c */ /* 0x000fe200000018ac */
[----:B------:R-:W-:Y:S01]  /*9a20*/  FSEL R19, R188, -INF , !P1 ;  /* 0xff800000bc137808 */ /* 0x000fe20004800000 */
[----:B------:R-:W1:Y:S01]  /*9a30*/  MUFU.TANH R213, R184 ;  /* 0x000000b800d57308 */ /* 0x000e620000002400 */
[C---:B------:R-:W-:Y:S01]  /*9a40*/  ISETP.GE.AND P5, PT, R18.reuse, R225, PT ;  /* 0x000000e11200720c */ /* 0x040fe20003fa6270 */
[----:B------:R-:W-:Y:S01]  /*9a50*/  FMUL.FTZ R187, R187, UR4 ;  /* 0x00000004bbbb7c20 */ /* 0x000fe20008410000 */
[----:B------:R-:W-:-:S02]  /*9a60*/  ISETP.GE.AND P1, PT, R18, R224, PT ;  /* 0x000000e01200720c */ /* 0x000fc40003f26270 */
[----:B------:R-:W-:Y:S01]  /*9a70*/  FSEL R18, R192, -INF , !P4 ;  /* 0xff800000c0127808 */ /* 0x000fe20006000000 */
[C---:B----4-:R-:W-:Y:S01]  /*9a80*/  HMMA.16816.F32 R204, R20.reuse, R4, R204 ;  /* 0x0000000414cc723c */ /* 0x050fe200000018cc */
[----:B------:R-:W-:Y:S01]  /*9a90*/  VIADD R4, R16, 0xffffff49 ;  /* 0xffffff4910047836 */ /* 0x000fe20000000000 */
[----:B------:R-:W-:Y:S01]  /*9aa0*/  FSEL R189, R189, -INF , !P2 ;  /* 0xff800000bdbd7808 */ /* 0x000fe20005000000 */
[----:B------:R-:W-:Y:S01]  /*9ab0*/  MUFU.TANH R3, R3 ;  /* 0x0000000300037308 */ /* 0x000fe20000002400 */
[----:B------:R-:W-:Y:S02]  /*9ac0*/  FSEL R26, R26, -INF , !P1 ;  /* 0xff8000001a1a7808 */ /* 0x000fe40004800000 */
[CC--:B------:R-:W-:Y:S02]  /*9ad0*/  ISETP.GE.AND P4, PT, R4.reuse, R225.reuse, PT ;  /* 0x000000e10400720c */ /* 0x0c0fe40003f86270 */
[----:B------:R-:W-:Y:S01]  /*9ae0*/  HMMA.16816.F32 R200, R20, R6, R200 ;  /* 0x0000000614c8723c */ /* 0x000fe200000018c8 */
[-C--:B------:R-:W-:Y:S01]  /*9af0*/  ISETP.GE.AND P2, PT, R4, R224.reuse, PT ;  /* 0x000000e00400720c */ /* 0x080fe20003f46270 */
[----:B------:R-:W-:Y:S01]  /*9b00*/  VIADD R4, R16, 0xffffff50 ;  /* 0xffffff5010047836 */ /* 0x000fe20000000000 */
[----:B------:R-:W-:Y:S01]  /*9b10*/  FSEL R20, R190, -INF , !P3 ;  /* 0xff800000be147808 */ /* 0x000fe20005800000 */
[----:B------:R-:W-:Y:S01]  /*9b20*/  VIADD R22, R16, 0xffffff51 ;  /* 0xffffff5110167836 */ /* 0x000fe20000000000 */
[----:B------:R-:W-:Y:S01]  /*9b30*/  FSEL R21, R24, -INF , !P5 ;  /* 0xff80000018157808 */ /* 0x000fe20006800000 */
[----:B------:R-:W-:Y:S01]  /*9b40*/  FMUL.FTZ R172, R172, UR4 ;  /* 0x00000004acac7c20 */ /* 0x000fe20008410000 */
[CC--:B------:R-:W-:Y:S01]  /*9b50*/  ISETP.GE.AND P3, PT, R4.reuse, R225.reuse, PT ;  /* 0x000000e10400720c */ /* 0x0c0fe20003f66270 */
[----:B------:R-:W-:Y:S01]  /*9b60*/  FMUL.FTZ R208, R175, UR4 ;  /* 0x00000004afd07c20 */ /* 0x000fe20008410000 */
[-C--:B------:R-:W-:Y:S01]  /*9b70*/  ISETP.GE.AND P5, PT, R4, R224.reuse, PT ;  /* 0x000000e00400720c */ /* 0x080fe20003fa6270 */
[----:B------:R4:W-:Y:S01]  /*9b80*/  MUFU.TANH R211, R185 ;  /* 0x000000b900d37308 */ /* 0x0009e20000002400 */
[-C--:B------:R-:W-:Y:S01]  /*9b90*/  ISETP.GE.AND P1, PT, R22, R225.reuse, PT ;  /* 0x000000e11600720c */ /* 0x080fe20003f26270 */
[C---:B---3--:R-:W-:Y:S01]  /*9ba0*/  HMMA.16816.F32 R4, R8.reuse, R12, R204 ;  /* 0x0000000c0804723c */ /* 0x048fe200000018cc */
[----:B------:R-:W-:Y:S01]  /*9bb0*/  VIADD R13, R16, 0xffffff59 ;  /* 0xffffff59100d7836 */ /* 0x000fe20000000000 */
[----:B------:R-:W-:Y:S01]  /*9bc0*/  FSEL R176, R30, -INF , !P5 ;  /* 0xff8000001eb07808 */ /* 0x000fe20006800000 */
[----:B------:R-:W-:Y:S01]  /*9bd0*/  FMUL.FTZ R173, R173, UR4 ;  /* 0x00000004adad7c20 */ /* 0x000fe20008410000 */
[----:B------:R-:W-:Y:S01]  /*9be0*/  FSEL R175, R29, -INF , !P1 ;  /* 0xff8000001daf7808 */ /* 0x000fe20004800000 */
[----:B------:R-:W-:Y:S01]  /*9bf0*/  FMUL.FTZ R174, R174, UR4 ;  /* 0x00000004aeae7c20 */ /* 0x000fe20008410000 */
[----:B------:R-:W3:Y:S01]  /*9c00*/  MUFU.TANH R214, R186 ;  /* 0x000000ba00d67308 */ /* 0x000ee20000002400 */
[----:B------:R-:W-:Y:S01]  /*9c10*/  FSEL R25, R25, -INF , !P4 ;  /* 0xff80000019197808 */ /* 0x000fe20006000000 */
[----:B------:R-:W-:Y:S01]  /*9c20*/  HMMA.16816.F32 R200, R8, R14, R200 ;  /* 0x0000000e08c8723c */ /* 0x000fe200000018c8 */
[C---:B------:R-:W-:Y:S01]  /*9c30*/  ISETP.GE.AND P5, PT, R13.reuse, R225, PT ;  /* 0x000000e10d00720c */ /* 0x040fe20003fa6270 */
[C---:B------:R-:W-:Y:S01]  /*9c40*/  VIADD R8, R16.reuse, 0xffffff61 ;  /* 0xffffff6110087836 */ /* 0x040fe20000000000 */
[-C--:B------:R-:W-:Y:S01]  /*9c50*/  ISETP.GE.AND P1, PT, R13, R224.reuse, PT ;  /* 0x000000e00d00720c */ /* 0x080fe20003f26270 */
[----:B------:R-:W-:Y:S01]  /*9c60*/  VIADD R13, R16, 0xffffff60 ;  /* 0xffffff60100d7836 */ /* 0x000fe20000000000 */
[----:B------:R-:W-:Y:S01]  /*9c70*/  ISETP.GE.AND P4, PT, R22, R224, PT ;  /* 0x000000e01600720c */ /* 0x000fe20003f86270 */
[----:B------:R5:W3:Y:S01]  /*9c80*/  MUFU.TANH R209, R172 ;  /* 0x000000ac00d17308 */ /* 0x000ae20000002400 */
[----:B------:R-:W-:Y:S01]  /*9c90*/  VIADD R22, R16, 0xffffff58 ;  /* 0xffffff5810167836 */ /* 0x000fe20000000000 */
[----:B------:R-:W-:-:S02]  /*9ca0*/  FSEL R12, R27, -INF , !P2 ;  /* 0xff8000001b0c7808 */ /* 0x000fc40005000000 */
[----:B--2---:R-:W-:Y:S01]  /*9cb0*/  FSEL R178, R31, -INF , !P4 ;  /* 0xff8000001fb27808 */ /* 0x004fe20006000000 */
[----:B------:R-:W-:Y:S01]  /*9cc0*/  FMUL.FTZ R4, R4, UR4 ;  /* 0x0000000404047c20 */ /* 0x000fe20008410000 */
[----:B------:R-:W-:Y:S01]  /*9cd0*/  FSEL R177, R28, -INF , !P3 ;  /* 0xff8000001cb17808 */ /* 0x000fe20005800000 */
[----:B------:R-:W-:Y:S01]  /*9ce0*/  FMUL.FTZ R6, R6, UR4 ;  /* 0x0000000406067c20 */ /* 0x000fe20008410000 */
[----:B------:R2:W-:Y:S01]  /*9cf0*/  MUFU.TANH R212, R187 ;  /* 0x000000bb00d47308 */ /* 0x0005e20000002400 */
[-C--:B------:R-:W-:Y:S01]  /*9d00*/  ISETP.GE.AND P4, PT, R13, R225.reuse, PT ;  /* 0x000000e10d00720c */ /* 0x080fe20003f86270 */
[----:B------:R-:W-:Y:S01]  /*9d10*/  FMUL.FTZ R7, R7, UR4 ;  /* 0x0000000407077c20 */ /* 0x000fe20008410000 */
[C---:B------:R-:W-:Y:S02]  /*9d20*/  ISETP.GE.AND P2, PT, R22.reuse, R225, PT ;  /* 0x000000e11600720c */ /* 0x040fe40003f46270 */
[-C--:B------:R-:W-:Y:S01]  /*9d30*/  ISETP.GE.AND P3, PT, R22, R224.reuse, PT ;  /* 0x000000e01600720c */ /* 0x080fe20003f66270 */
[----:B----4-:R-:W-:Y:S01]  /*9d40*/  FMUL.FTZ R185, R200, UR4 ;  /* 0x00000004c8b97c20 */ /* 0x010fe20008410000 */
[----:B-1----:R-:W-:Y:S01]  /*9d50*/  FSEL R213, R213, -INF , !P4 ;  /* 0xff800000d5d57808 */ /* 0x002fe20006000000 */
[----:B------:R1:W4:Y:S01]  /*9d60*/  MUFU.TANH R207, R173 ;  /* 0x000000ad00cf7308 */ /* 0x0003220000002400 */
[----:B-----5:R-:W-:Y:S01]  /*9d70*/  FSEL R172, R17, -INF , !P1 ;  /* 0xff80000011ac7808 */ /* 0x020fe20004800000 */
[----:B------:R-:W-:Y:S01]  /*9d80*/  FMUL.FTZ R183, R201, UR4 ;  /* 0x00000004c9b77c20 */ /* 0x000fe20008410000 */
[----:B------:R-:W-:Y:S01]  /*9d90*/  FSEL R179, R180, -INF , !P2 ;  /* 0xff800000b4b37808 */ /* 0x000fe20005000000 */
[----:B------:R-:W-:Y:S01]  /*9da0*/  FMUL.FTZ R182, R202, UR4 ;  /* 0x00000004cab67c20 */ /* 0x000fe20008410000 */
[----:B------:R-:W-:Y:S01]  /*9db0*/  ISETP.GE.AND P2, PT, R13, R224, PT ;  /* 0x000000e00d00720c */ /* 0x000fe20003f46270 */
[----:B------:R-:W-:Y:S01]  /*9dc0*/  FMUL.FTZ R203, R203, UR4 ;  /* 0x00000004cbcb7c20 */ /* 0x000fe20008410000 */
[----:B------:R-:W-:Y:S01]  /*9dd0*/  FMNMX3.FTZ R9, R170, R18, R20, !PT ;  /* 0x00000012aa097276 */ /* 0x000fe20007810014 */
[----:B------:R-:W5:Y:S01]  /*9de0*/  MUFU.TANH R4, R4 ;  /* 0x0000000400047308 */ /* 0x000f620000002400 */
[----:B--2---:R-:W-:Y:S01]  /*9df0*/  FMUL.FTZ R187, R5, UR4 ;  /* 0x0000000405bb7c20 */ /* 0x004fe20008410000 */
[----:B------:R-:W-:Y:S01]  /*9e00*/  VIADD R5, R16, 0xffffff68 ;  /* 0xffffff6810057836 */ /* 0x000fe20000000000 */
[----:B---3--:R-:W-:-:S02]  /*9e10*/  FSEL R214, R214, -INF , !P2 ;  /* 0xff800000d6d67808 */ /* 0x008fc40005000000 */
[----:B------:R-:W-:Y:S02]  /*9e20*/  FMNMX3.FTZ R9, R9, R26, R12, !PT ;  /* 0x0000001a09097276 */ /* 0x000fe4000781000c */
[CC--:B------:R-:W-:Y:S01]  /*9e30*/  ISETP.GE.AND P1, PT, R5.reuse, R225.reuse, PT ;  /* 0x000000e10500720c */ /* 0x0c0fe20003f26270 */
[----:B------:R2:W-:Y:S01]  /*9e40*/  MUFU.TANH R210, R174 ;  /* 0x000000ae00d27308 */ /* 0x0005e20000002400 */
[----:B------:R-:W-:Y:S01]  /*9e50*/  ISETP.GE.AND P4, PT, R5, R224, PT ;  /* 0x000000e00500720c */ /* 0x000fe20003f86270 */
[C---:B------:R-:W-:Y:S01]  /*9e60*/  VIADD R5, R16.reuse, 0xffffff69 ;  /* 0xffffff6910057836 */ /* 0x040fe20000000000 */
[----:B-1----:R-:W-:Y:S01]  /*9e70*/  FSEL R173, R3, -INF , !P5 ;  /* 0xff80000003ad7808 */ /* 0x002fe20006800000 */
[----:B------:R-:W-:Y:S01]  /*9e80*/  VIADD R3, R16, 0xffffff70 ;  /* 0xffffff7010037836 */ /* 0x000fe20000000000 */
[----:B------:R-:W-:Y:S02]  /*9e90*/  FSEL R209, R209, -INF , !P1 ;  /* 0xff800000d1d17808 */ /* 0x000fe40004800000 */
[-C--:B------:R-:W-:Y:S01]  /*9ea0*/  ISETP.GE.AND P2, PT, R5, R225.reuse, PT ;  /* 0x000000e10500720c */ /* 0x080fe20003f46270 */
[----:B------:R-:W1:Y:S01]  /*9eb0*/  MUFU.TANH R187, R187 ;  /* 0x000000bb00bb7308 */ /* 0x000e620000002400 */
[----:B------:R-:W-:-:S02]  /*9ec0*/  ISETP.GE.AND P1, PT, R3, R225, PT ;  /* 0x000000e10300720c */ /* 0x000fc40003f26270 */
[----:B----4-:R-:W-:Y:S02]  /*9ed0*/  FSEL R207, R207, -INF , !P2 ;  /* 0xff800000cfcf7808 */ /* 0x010fe40005000000 */
[----:B------:R-:W-:Y:S01]  /*9ee0*/  ISETP.GE.AND P2, PT, R3, R224, PT ;  /* 0x000000e00300720c */ /* 0x000fe20003f46270 */
[----:B------:R-:W-:Y:S01]  /*9ef0*/  VIADD R3, R16, 0xffffff78 ;  /* 0xffffff7810037836 */ /* 0x000fe20000000000 */
[----:B-----5:R-:W-:Y:S01]  /*9f00*/  FSEL R205, R4, -INF , !P1 ;  /* 0xff80000004cd7808 */ /* 0x020fe20004800000 */
[----:B------:R-:W3:Y:S01]  /*9f10*/  MUFU.TANH R185, R185 ;  /* 0x000000b900b97308 */ /* 0x000ee20000002400 */
[----:B--2---:R-:W-:Y:S02]  /*9f20*/  FSEL R174, R181, -INF , !P3 ;  /* 0xff800000b5ae7808 */ /* 0x004fe40005800000 */
[----:B------:R-:W-:Y:S02]  /*9f30*/  ISETP.GE.AND P3, PT, R8, R225, PT ;  /* 0x000000e10800720c */ /* 0x000fe40003f66270 */
[----:B------:R-:W-:-:S02]  /*9f40*/  FMNMX3.FTZ R4, R171, R19, R189, !PT ;  /* 0x00000013ab047276 */ /* 0x000fc400078100bd */
[----:B------:R-:W-:Y:S01]  /*9f50*/  FSEL R211, R211, -INF , !P3 ;  /* 0xff800000d3d37808 */ /* 0x000fe20005800000 */
[----:B------:R-:W2:Y:S01]  /*9f60*/  MUFU.TANH R183, R183 ;  /* 0x000000b700b77308 */ /* 0x000ea20000002400 */
[----:B------:R-:W-:Y:S01]  /*9f70*/  BAR.SYNC.DEFER_BLOCKING 0x0 ;  /* 0x0000000000007b1d */ /* 0x000fe20000010000 */
[-C--:B------:R-:W-:Y:S01]  /*9f80*/  ISETP.GE.AND P3, PT, R5, R224.reuse, PT ;  /* 0x000000e00500720c */ /* 0x080fe20003f66270 */
[----:B------:R-:W-:Y:S01]  /*9f90*/  VIADD R5, R16, 0xffffff71 ;  /* 0xffffff7110057836 */ /* 0x000fe20000000000 */
[----:B------:R-:W-:Y:S01]  /*9fa0*/  FMNMX3.FTZ R4, R4, R21, R25, !PT ;  /* 0x0000001504047276 */ /* 0x000fe20007810019 */
[----:B------:R-:W-:Y:S01]  /*9fb0*/  VIADD R16, R16, 0xffffff79 ;  /* 0xffffff7910107836 */ /* 0x000fe20000000000 */
[----:B------:R-:W-:Y:S02]  /*9fc0*/  ISETP.GE.AND P5, PT, R8, R224, PT ;  /* 0x000000e00800720c */ /* 0x000fe40003fa6270 */
[----:B------:R-:W-:Y:S01]  /*9fd0*/  ISETP.GE.AND P1, PT, R5, R225, PT ;  /* 0x000000e10500720c */ /* 0x000fe20003f26270 */
[----:B------:R-:W4:Y:S01]  /*9fe0*/  MUFU.TANH R208, R208 ;  /* 0x000000d000d07308 */ /* 0x000f220000002400 */
[----:B------:R-:W-:-:S02]  /*9ff0*/  FMNMX3.FTZ R4, R4, R177, R175, !PT ;  /* 0x000000b104047276 */ /* 0x000fc400078100af */
[----:B-1----:R-:W-:Y:S02]  /*a000*/  FSEL R187, R187, -INF , !P1 ;  /* 0xff800000bbbb7808 */ /* 0x002fe40004800000 */
[----:B------:R-:W-:Y:S02]  /*a010*/  ISETP.GE.AND P1, PT, R3, R225, PT ;  /* 0x000000e10300720c */ /* 0x000fe40003f26270 */
[----:B------:R-:W-:Y:S01]  /*a020*/  FMNMX3.FTZ R4, R4, R179, R173, !PT ;  /* 0x000000b304047276 */ /* 0x000fe200078100ad */
[----:B------:R1:W1:Y:S01]  /*a030*/  MUFU.TANH R186, R6 ;  /* 0x0000000600ba7308 */ /* 0x0002620000002400 */
[----:B---3--:R-:W-:Y:S02]  /*a040*/  FSEL R185, R185, -INF , !P1 ;  /* 0xff800000b9b97808 */ /* 0x008fe40004800000 */
[----:B------:R-:W-:Y:S02]  /*a050*/  ISETP.GE.AND P1, PT, R16, R225, PT ;  /* 0x000000e11000720c */ /* 0x000fe40003f26270 */
[----:B------:R-:W-:-:S02]  /*a060*/  FMNMX3.FTZ R4, R4, R213, R211, !PT ;  /* 0x000000d504047276 */ /* 0x000fc400078100d3 */
[----:B--2---:R-:W-:Y:S01]  /*a070*/  FSEL R183, R183, -INF , !P1 ;  /* 0xff800000b7b77808 */ /* 0x004fe20004800000 */
[----:B------:R2:W3:Y:S01]  /*a080*/  MUFU.TANH R184, R7 ;  /* 0x0000000700b87308 */ /* 0x0004e20000002400 */
[----:B------:R-:W-:Y:S02]  /*a090*/  ISETP.NE.AND P1, PT, R2, 0x3, PT ;  /* 0x000000030200780c */ /* 0x000fe40003f25270 */
[----:B------:R-:W-:-:S04]  /*a0a0*/  FMNMX3.FTZ R8, R4, R209, R207, !PT ;  /* 0x000000d104087276 */ /* 0x000fc800078100cf */
[----:B------:R-:W-:Y:S01]  /*a0b0*/  FMNMX3.FTZ R8, R8, R205, R187, !PT ;  /* 0x000000cd08087276 */ /* 0x000fe200078100bb */
[----:B------:R-:W1:Y:S06]  /*a0c0*/  MUFU.TANH R182, R182 ;  /* 0x000000b600b67308 */ /* 0x000e6c0000002400 */
[----:B----4-:R-:W-:Y:S05]  /*a0d0*/  @!P1 BRA `(.L_x_888) ;  /* 0x00000000005c9947 */ /* 0x010fea0003800000 */
[----:B--2---:R-:W-:-:S04]  /*a0e0*/  VIADD R7, R2, 0xfffffffc ;  /* 0xfffffffc02077836 */ /* 0x004fc80000000000 */
[----:B------:R-:W-:-:S04]  /*a0f0*/  IMAD.WIDE.U32 R10, R7, R166, RZ ;  /* 0x000000a6070a7225 */ /* 0x000fc800078e00ff */
[----:B------:R-:W-:Y:S02]  /*a100*/  IMAD R7, R7, R167, R11 ;  /* 0x000000a707077224 */ /* 0x000fe400078e020b */
[----:B------:R-:W-:-:S03]  /*a110*/  IMAD.SHL.U32 R11, R10, 0x40, RZ ;  /* 0x000000400a0b7824 */ /* 0x000fc600078e00ff */
[----:B------:R-:W-:Y:S02]  /*a120*/  SHF.L.U64.HI R4, R10, 0x6, R7 ;  /* 0x000000060a047819 */ /* 0x000fe40000010207 */
[----:B-1----:R-:W-:-:S04]  /*a130*/  LEA R6, P1, R166, R11, 0x5 ;  /* 0x0000000ba6067211 */ /* 0x002fc800078228ff */
        /* <DEDUP_REMOVED lines=17> */
.L_x_888:
[----:B------:R-:W5:Y:S01]  /*a250*/  MUFU.TANH R180, R203 ;  /* 0x000000cb00b47308 */ /* 0x000f620000002400 */
[----:B------:R-:W-:Y:S01]  /*a260*/  FMNMX3.FTZ R9, R9, R176, R178, !PT ;  /* 0x000000b009097276 */ /* 0x000fe200078100b2 */
[----:B------:R-:W4:Y:S01]  /*a270*/  LDCU UR4, c[0x0][0x45c] ;  /* 0x00008b80ff0477ac */ /* 0x000f220008000800 */
[----:B------:R-:W-:Y:S02]  /*a280*/  ISETP.GE.AND P1, PT, R5, R224, PT ;  /* 0x000000e00500720c */ /* 0x000fe40003f26270 */
[----:B------:R-:W-:Y:S02]  /*a290*/  FSEL R212, R212, -INF , !P5 ;  /* 0xff800000d4d47808 */ /* 0x000fe40006800000 */
[----:B------:R-:W-:Y:S02]  /*a2a0*/  FMNMX3.FTZ R5, R9, R174, R172, !PT ;  /* 0x000000ae09057276 */ /* 0x000fe400078100ac */
[----:B------:R-:W-:Y:S02]  /*a2b0*/  FSEL R210, R210, -INF , !P4 ;  /* 0xff800000d2d27808 */ /* 0x000fe40006000000 */
[----:B------:R-:W-:-:S02]  /*a2c0*/  FSEL R208, R208, -INF , !P3 ;  /* 0xff800000d0d07808 */ /* 0x000fc40005800000 */
[----:B------:R-:W-:Y:S02]  /*a2d0*/  FMNMX3.FTZ R5, R5, R214, R212, !PT ;  /* 0x000000d605057276 */ /* 0x000fe400078100d4 */
[-C--:B------:R-:W-:Y:S02]  /*a2e0*/  ISETP.GE.AND P5, PT, R3, R224.reuse, PT ;  /* 0x000000e00300720c */ /* 0x080fe40003fa6270 */
[----:B------:R-:W-:Y:S02]  /*a2f0*/  ISETP.GE.AND P3, PT, R16, R224, PT ;  /* 0x000000e01000720c */ /* 0x000fe40003f66270 */
[----:B-1----:R-:W-:Y:S02]  /*a300*/  FSEL R186, R186, -INF , !P2 ;  /* 0xff800000baba7808 */ /* 0x002fe40005000000 */
[----:B---3--:R-:W-:Y:S02]  /*a310*/  FSEL R184, R184, -INF , !P1 ;  /* 0xff800000b8b87808 */ /* 0x008fe40004800000 */
[----:B------:R-:W-:-:S02]  /*a320*/  FMNMX3.FTZ R5, R5, R210, R208, !PT ;  /* 0x000000d205057276 */ /* 0x000fc400078100d0 */
[----:B------:R-:W-:Y:S02]  /*a330*/  FSEL R182, R182, -INF , !P5 ;  /* 0xff800000b6b67808 */ /* 0x000fe40006800000 */
[----:B-----5:R-:W-:Y:S02]  /*a340*/  FSEL R180, R180, -INF , !P3 ;  /* 0xff800000b4b47808 */ /* 0x020fe40005800000 */
[----:B------:R-:W-:Y:S02]  /*a350*/  FMNMX3.FTZ R5, R5, R186, R184, !PT ;  /* 0x000000ba05057276 */ /* 0x000fe400078100b8 */
[----:B------:R-:W-:Y:S02]  /*a360*/  FMNMX3.FTZ R8, R8, R185, R183, !PT ;  /* 0x000000b908087276 */ /* 0x000fe400078100b7 */
[----:B--2---:R-:W-:Y:S02]  /*a370*/  FMNMX3.FTZ R7, R5, R182, R180, !PT ;  /* 0x000000b605077276 */ /* 0x004fe400078100b4 */
[C---:B------:R-:W-:Y:S01]  /*a380*/  IADD3 R16, PT, PT, R169.reuse, 0x18000, RZ ;  /* 0x00018000a9107810 */ /* 0x040fe20007ffe0ff */
[----:B------:R-:W1:Y:S01]  /*a390*/  SHFL.BFLY PT, R3, R8, 0x2, 0x1f ;  /* 0x0c401f0008037f89 */ /* 0x000e6200000e0000 */
[----:B------:R-:W-:-:S02]  /*a3a0*/  IADD3 R203, PT, PT, R169, 0x18040, RZ ;  /* 0x00018040a9cb7810 */ /* 0x000fc40007ffe0ff */
[----:B------:R-:W-:Y:S01]  /*a3b0*/  @P6 IADD3 R203, PT, PT, R16, -0x40, RZ ;  /* 0xffffffc010cb6810 */ /* 0x000fe20007ffe0ff */
[----:B------:R-:W2:Y:S01]  /*a3c0*/  SHFL.BFLY PT, R4, R7, 0x2, 0x1f ;  /* 0x0c401f0007047f89 */ /* 0x000ea200000e0000 */
[----:B------:R-:W-:Y:S02]  /*a3d0*/  MOV R196, 0x20 ;  /* 0x0000002000c47802 */ /* 0x000fe40000000f00 */
[----:B------:R-:W-:Y:S01]  /*a3e0*/  IADD3 R233, PT, PT, R2, -0x4, RZ ;  /* 0xfffffffc02e97810 */ /* 0x000fe20007ffe0ff */
[----:B------:R-:W-:Y:S01]  /*a3f0*/  LDSM.16.MT88.4 R28, [R203] ;  /* 0x00000000cb1c783b */ /* 0x000fe20000004200 */
[----:B------:R-:W-:-:S04]  /*a400*/  SEL R196, R196, 0xffffffe0, !P0 ;  /* 0xffffffe0c4c47807 */ /* 0x000fc80004000000 */
[C---:B------:R-:W-:Y:S02]  /*a410*/  IADD3 R204, PT, PT, R196.reuse, R169, RZ ;  /* 0x000000a9c4cc7210 */ /* 0x040fe40007ffe0ff */
[----:B------:R-:W-:Y:S02]  /*a420*/  IADD3 R196, PT, PT, R196, R203, RZ ;  /* 0x000000cbc4c47210 */ /* 0x000fe40007ffe0ff */
        /* <DEDUP_REMOVED lines=15> */
[----:B------:R-:W-:-:S02]  /*a520*/  FADD.FTZ R170, R170, -R5 ;  /* 0x80000005aaaa7221 */ /* 0x000fc40000010000 */
[--C-:B------:R-:W-:Y:S01]  /*a530*/  FFMA.FTZ R191, R189, UR4, -R206.reuse ;  /* 0x00000004bdbf7c23 */ /* 0x100fe200080108ce */
[--C-:B------:R-:W-:Y:S01]  /*a540*/  FFMA.FTZ R192, R19, UR4, -R206.reuse ;  /* 0x0000000413c07c23 */ /* 0x100fe200080108ce */
[--C-:B------:R-:W-:Y:S01]  /*a550*/  FFMA.FTZ R190, R21, UR4, -R206.reuse ;  /* 0x0000000415be7c23 */ /* 0x100fe200080108ce */
[--C-:B------:R-:W-:Y:S01]  /*a560*/  FFMA.FTZ R189, R25, UR4, -R206.reuse ;  /* 0x0000000419bd7c23 */ /* 0x100fe200080108ce */
[--C-:B------:R-:W-:Y:S01]  /*a570*/  FFMA.FTZ R188, R18, UR4, -R181.reuse ;  /* 0x0000000412bc7c23 */ /* 0x100fe200080108b5 */
[--C-:B------:R-:W-:Y:S01]  /*a580*/  FFMA.FTZ R167, R20, UR4, -R181.reuse ;  /* 0x0000000414a77c23 */ /* 0x100fe200080108b5 */
[--C-:B------:R-:W-:Y:S01]  /*a590*/  FFMA.FTZ R166, R26, UR4, -R181.reuse ;  /* 0x000000041aa67c23 */ /* 0x100fe200080108b5 */
[----:B------:R-:W-:Y:S01]  /*a5a0*/  FMUL.FTZ R193, R193, UR4 ;  /* 0x00000004c1c17c20 */ /* 0x000fe20008410000 */
[----:B------:R-:W-:Y:S01]  /*a5b0*/  FMUL.FTZ R170, R170, UR4 ;  /* 0x00000004aaaa7c20 */ /* 0x000fe20008410000 */
        /* <DEDUP_REMOVED lines=9> */
[----:B------:R-:W-:Y:S01]  /*a650*/  MUFU.EX2 R191, R191 ;  /* 0x000000bf00bf7308 */ /* 0x000fe20000000800 */
        /* <DEDUP_REMOVED lines=8> */
[----:B------:R-:W-:Y:S01]  /*a6e0*/  LDSM.16.MT88.4 R172, [R169+0x1a800] ;  /* 0x01a80000a9ac783b */ /* 0x000fe20000004200 */
        /* <DEDUP_REMOVED lines=9> */
[----:B------:R-:W-:Y:S01]  /*a780*/  FFMA.FTZ R215, R183, UR4, -R206 ;  /* 0x00000004b7d77c23 */ /* 0x000fe200080108ce */
[--C-:B------:R-:W-:Y:S01]  /*a790*/  FFMA.FTZ R206, R186, UR4, -R181.reuse ;  /* 0x00000004bace7c23 */ /* 0x100fe200080108b5 */
[--C-:B------:R-:W-:Y:S01]  /*a7a0*/  FFMA.FTZ R217, R184, UR4, -R181.reuse ;  /* 0x00000004b8d97c23 */ /* 0x100fe200080108b5 */
[--C-:B------:R-:W-:Y:S01]  /*a7b0*/  FFMA.FTZ R219, R182, UR4, -R181.reuse ;  /* 0x00000004b6db7c23 */ /* 0x100fe200080108b5 */
[----:B------:R-:W-:Y:S01]  /*a7c0*/  FFMA.FTZ R220, R180, UR4, -R181 ;  /* 0x00000004b4dc7c23 */ /* 0x000fe200080108b5 */
[----:B------:R-:W-:Y:S01]  /*a7d0*/  MUFU.EX2 R188, R188 ;  /* 0x000000bc00bc7308 */ /* 0x000fe20000000800 */
[----:B------:R-:W-:Y:S04]  /*a7e0*/  LDSM.16.MT88.4 R184, [R204+0x1b800] ;  /* 0x01b80000ccb8783b */ /* 0x000fe80000004200 */
[----:B------:R-:W-:Y:S03]  /*a7f0*/  LDSM.16.MT88.4 R180, [R204+0x1d800] ;  /* 0x01d80000ccb4783b */ /* 0x000fe60000004200 */
[----:B------:R-:W2:Y:S01]  /*a800*/  MUFU.EX2 R167, R167 ;  /* 0x000000a700a77308 */ /* 0x000ea20000000800 */
[----:B-1----:R-:W-:-:S07]  /*a810*/  F2FP.F16.F32.PACK_AB R6, R189, R190 ;  /* 0x000000bebd06723e */ /* 0x002fce00000000ff */
[----:B------:R-:W-:Y:S08]  /*a820*/  MUFU.EX2 R166, R166 ;  /* 0x000000a600a67308 */ /* 0x000ff00000000800 */
[----:B------:R1:W3:Y:S01]  /*a830*/  MUFU.EX2 R171, R4 ;  /* 0x0000000400ab7308 */ /* 0x0002e20000000800 */
[----:B--2---:R-:W-:-:S07]  /*a840*/  F2FP.F16.F32.PACK_AB R5, R167, R188 ;  /* 0x000000bca705723e */ /* 0x004fce00000000ff */
[----:B------:R-:W2:Y:S08]  /*a850*/  MUFU.EX2 R193, R193 ;  /* 0x000000c100c17308 */ /* 0x000eb00000000800 */
[----:B------:R-:W4:Y:S01]  /*a860*/  MUFU.EX2 R170, R170 ;  /* 0x000000aa00aa7308 */ /* 0x000f220000000800 */
[----:B-1----:R-:W-:Y:S02]  /*a870*/  F2FP.F16.F32.PACK_AB R4, R191, R192 ;  /* 0x000000c0bf04723e */ /* 0x002fe400000000ff */
[----:B---3--:R-:W-:-:S05]  /*a880*/  F2FP.F16.F32.PACK_AB R7, R171, R166 ;  /* 0x000000a6ab07723e */ /* 0x008fca00000000ff */
        /* <DEDUP_REMOVED lines=70> */
[----:B------:R-:W1:Y:S01]  /*acf0*/  LDSM.16.MT88.4 R140, [R196+0x2000] ;  /* 0x00200000c48c783b */ /* 0x000e620000004200 */
        /* <DEDUP_REMOVED lines=28> */
[----:B------:R-:W-:Y:S01]  /*aec0*/  LDSM.16.MT88.4 R152, [R196] ;  /* 0x00000000c498783b */ /* 0x000fe20000004200 */
        /* <DEDUP_REMOVED lines=10> */
[----:B------:R-:W-:Y:S01]  /*af70*/  LDSM.16.MT88.4 R148, [R196+0x6000] ;  /* 0x00600000c494783b */ /* 0x000fe20000004200 */
        /* <DEDUP_REMOVED lines=9> */
[----:B------:R-:W1:Y:S01]  /*b010*/  MUFU.EX2 R200, R200 ;  /* 0x000000c800c87308 */ /* 0x000e620000000800 */
[-C--:B------:R-:W-:Y:S01]  /*b020*/  FMUL.FTZ R108, R108, R193.reuse ;  /* 0x000000c16c6c7220 */ /* 0x080fe20000410000 */
[-C--:B------:R-:W-:Y:S01]  /*b030*/  FMUL.FTZ R109, R109, R193.reuse ;  /* 0x000000c16d6d7220 */ /* 0x080fe20000410000 */
[-C--:B------:R-:W-:Y:S01]  /*b040*/  FMUL.FTZ R110, R110, R170.reuse ;  /* 0x000000aa6e6e7220 */ /* 0x080fe20000410000 */
[-C--:B------:R-:W-:Y:S01]  /*b050*/  FMUL.FTZ R111, R111, R170.reuse ;  /* 0x000000aa6f6f7220 */ /* 0x080fe20000410000 */
[C---:B------:R-:W-:Y:S01]  /*b060*/  HMMA.16816.F32 R64, R4.reuse, R142, R64 ;  /* 0x0000008e0440723c */ /* 0x040fe20000001840 */
[----:B------:R-:W4:Y:S01]  /*b070*/  LDSM.16.MT88.4 R140, [R203+0x4000] ;  /* 0x00400000cb8c783b */ /* 0x000f220000004200 */
[-C--:B------:R-:W-:Y:S01]  /*b080*/  FMUL.FTZ R112, R112, R193.reuse ;  /* 0x000000c170707220 */ /* 0x080fe20000410000 */
[----:B------:R-:W-:Y:S01]  /*b090*/  MUFU.EX2 R195, R195 ;  /* 0x000000c300c37308 */ /* 0x000fe20000000800 */
[-C--:B------:R-:W-:Y:S01]  /*b0a0*/  FMUL.FTZ R113, R113, R193.reuse ;  /* 0x000000c171717220 */ /* 0x080fe20000410000 */
[-C--:B------:R-:W-:Y:S01]  /*b0b0*/  FMUL.FTZ R114, R114, R170.reuse ;  /* 0x000000aa72727220 */ /* 0x080fe20000410000 */
[-C--:B------:R-:W-:Y:S01]  /*b0c0*/  FMUL.FTZ R115, R115, R170.reuse ;  /* 0x000000aa73737220 */ /* 0x080fe20000410000 */
[-C--:B------:R-:W-:Y:S01]  /*b0d0*/  FMUL.FTZ R132, R132, R193.reuse ;  /* 0x000000c184847220 */ /* 0x080fe20000410000 */
[C---:B--2---:R-:W-:Y:S01]  /*b0e0*/  HMMA.16816.F32 R68, R4.reuse, R136, R68 ;  /* 0x000000880444723c */ /* 0x044fe20000001844 */
        /* <DEDUP_REMOVED lines=8> */
[----:B------:R-:W2:Y:S01]  /*b170*/  LDSM.16.MT88.4 R136, [R196+0x4000] ;  /* 0x00400000c488783b */ /* 0x000ea20000004200 */
[-C--:B------:R-:W-:Y:S01]  /*b180*/  FMUL.FTZ R119, R119, R170.reuse ;  /* 0x000000aa77777220 */ /* 0x080fe20000410000 */
[----:B------:R-:W-:Y:S01]  /*b190*/  MUFU.EX2 R199, R199 ;  /* 0x000000c700c77308 */ /* 0x000fe20000000800 */
[-C--:B------:R-:W-:Y:S01]  /*b1a0*/  FMUL.FTZ R120, R120, R193.reuse ;  /* 0x000000c178787220 */ /* 0x080fe20000410000 */
[-C--:B------:R-:W-:Y:S01]  /*b1b0*/  FMUL.FTZ R121, R121, R193.reuse ;  /* 0x000000c179797220 */ /* 0x080fe20000410000 */
[-C--:B------:R-:W-:Y:S01]  /*b1c0*/  FMUL.FTZ R122, R122, R170.reuse ;  /* 0x000000aa7a7a7220 */ /* 0x080fe20000410000 */
[-C--:B------:R-:W-:Y:S01]  /*b1d0*/  FMUL.FTZ R123, R123, R170.reuse ;  /* 0x000000aa7b7b7220 */ /* 0x080fe20000410000 */
[C---:B---3--:R-:W-:Y:S01]  /*b1e0*/  HMMA.16816.F32 R76, R4.reuse, R144, R76 ;  /* 0x00000090044c723c */ /* 0x048fe2000000184c */
[-C--:B------:R-:W-:Y:S01]  /*b1f0*/  FMUL.FTZ R124, R124, R193.reuse ;  /* 0x000000c17c7c7220 */ /* 0x080fe20000410000 */
[-C--:B------:R-:W-:Y:S01]  /*b200*/  FMUL.FTZ R125, R125, R193.reuse ;  /* 0x000000c17d7d7220 */ /* 0x080fe20000410000 */
[----:B------:R-:W3:Y:S01]  /*b210*/  MUFU.EX2 R198, R198 ;  /* 0x000000c600c67308 */ /* 0x000ee20000000800 */
[-C--:B------:R-:W-:Y:S01]  /*b220*/  FMUL.FTZ R126, R126, R170.reuse ;  /* 0x000000aa7e7e7220 */ /* 0x080fe20000410000 */
[-C--:B------:R-:W-:Y:S01]  /*b230*/  FMUL.FTZ R127, R127, R170.reuse ;  /* 0x000000aa7f7f7220 */ /* 0x080fe20000410000 */
[-C--:B------:R-:W-:Y:S01]  /*b240*/  FMUL.FTZ R128, R128, R193.reuse ;  /* 0x000000c180807220 */ /* 0x080fe20000410000 */
[-C--:B------:R-:W-:Y:S01]  /*b250*/  FMUL.FTZ R129, R129, R193.reuse ;  /* 0x000000c181817220 */ /* 0x080fe20000410000 */
[C---:B------:R-:W-:Y:S01]  /*b260*/  HMMA.16816.F32 R80, R4.reuse, R146, R80 ;  /* 0x000000920450723c */ /* 0x040fe20000001850 */
[----:B------:R-:W5:Y:S01]  /*b270*/  LDSM.16.MT88.4 R144, [R169+0x1e000] ;  /* 0x01e00000a990783b */ /* 0x000f620000004200 */
[-C--:B------:R-:W-:Y:S01]  /*b280*/  FMUL.FTZ R130, R130, R170.reuse ;  /* 0x000000aa82827220 */ /* 0x080fe20000410000 */
[----:B------:R-:W-:Y:S01]  /*b290*/  MUFU.EX2 R197, R197 ;  /* 0x000000c500c57308 */ /* 0x000fe20000000800 */
[-C--:B------:R-:W-:Y:S01]  /*b2a0*/  FMUL.FTZ R131, R131, R170.reuse ;  /* 0x000000aa83837220 */ /* 0x080fe20000410000 */
[----:B------:R-:W-:Y:S01]  /*b2b0*/  LDSM.16.MT88.4 R160, [R203+0x2800] ;  /* 0x00280000cba0783b */ /* 0x000fe20000004200 */
[----:B------:R-:W-:Y:S01]  /*b2c0*/  FFMA.FTZ R192, R237, R193, R192 ;  /* 0x000000c1edc07223 */ /* 0x000fe200000100c0 */
[----:B------:R-:W-:Y:S01]  /*b2d0*/  FFMA.FTZ R170, R235, R170, R188 ;  /* 0x000000aaebaa7223 */ /* 0x000fe200000100bc */
[----:B------:R-:W-:Y:S02]  /*b2e0*/  HMMA.16816.F32 R8, R4, R12, R8 ;  /* 0x0000000c0408723c */ /* 0x000fe40000001808 */
[----:B------:R-:W-:Y:S01]  /*b2f0*/  FADD.FTZ R191, R191, R192 ;  /* 0x000000c0bfbf7221 */ /* 0x000fe20000010000 */
[----:B------:R-:W3:Y:S01]  /*b300*/  MUFU.EX2 R202, R202 ;  /* 0x000000ca00ca7308 */ /* 0x000ee20000000800 */
[----:B------:R-:W-:-:S04]  /*b310*/  FADD.FTZ R167, R167, R170 ;  /* 0x000000aaa7a77221 */ /* 0x000fc80000010000 */
[C---:B----4-:R-:W-:Y:S03]  /*b320*/  HMMA.16816.F32 R84, R4.reuse, R140, R84 ;  /* 0x0000008c0454723c */ /* 0x050fe60000001854 */
[----:B------:R-:W-:Y:S05]  /*b330*/  MUFU.EX2 R213, R213 ;  /* 0x000000d500d57308 */ /* 0x000fea0000000800 */
[C---:B------:R-:W-:Y:S01]  /*b340*/  HMMA.16816.F32 R88, R4.reuse, R142, R88 ;  /* 0x0000008e0458723c */ /* 0x040fe20000001858 */
[----:B------:R-:W4:Y:S02]  /*b350*/  LDSM.16.MT88.4 R140, [R204+0x1e000] ;  /* 0x01e00000cc8c783b */ /* 0x000f240000004200 */
[----:B------:R-:W3:Y:S05]  /*b360*/  MUFU.EX2 R216, R216 ;  /* 0x000000d800d87308 */ /* 0x000eea0000000800 */
[C---:B--2---:R-:W-:Y:S03]  /*b370*/  HMMA.16816.F32 R92, R4.reuse, R136, R92 ;  /* 0x00000088045c723c */ /* 0x044fe6000000185c */
[----:B------:R-:W-:Y:S05]  /*b380*/  MUFU.EX2 R209, R209 ;  /* 0x000000d100d17308 */ /* 0x000fea0000000800 */
[C---:B------:R-:W-:Y:S01]  /*b390*/  HMMA.16816.F32 R96, R4.reuse, R138, R96 ;  /* 0x0000008a0460723c */ /* 0x040fe20000001860 */
[----:B------:R-:W2:Y:S02]  /*b3a0*/  LDSM.16.MT88.4 R136, [R203+0x6000] ;  /* 0x00600000cb88783b */ /* 0x000ea40000004200 */
[----:B------:R-:W-:Y:S05]  /*b3b0*/  MUFU.EX2 R218, R218 ;  /* 0x000000da00da7308 */ /* 0x000fea0000000800 */
[C---:B-----5:R-:W-:Y:S03]  /*b3c0*/  HMMA.16816.F32 R100, R4.reuse, R144, R100 ;  /* 0x000000900464723c */ /* 0x060fe60000001864 */
[----:B------:R-:W-:Y:S05]  /*b3d0*/  MUFU.EX2 R207, R207 ;  /* 0x000000cf00cf7308 */ /* 0x000fea0000000800 */
[C---:B------:R-:W-:Y:S01]  /*b3e0*/  HMMA.16816.F32 R104, R4.reuse, R146, R104 ;  /* 0x000000920468723c */ /* 0x040fe20000001868 */
[----:B------:R-:W5:Y:S02]  /*b3f0*/  LDSM.16.MT88.4 R144, [R169+0x18800] ;  /* 0x01880000a990783b */ /* 0x000f640000004200 */
[----:B------:R-:W5:Y:S05]  /*b400*/  MUFU.EX2 R212, R212 ;  /* 0x000000d400d47308 */ /* 0x000f6a0000000800 */
[C---:B------:R-:W-:Y:S01]  /*b410*/  HMMA.16816.F32 R12, R4.reuse, R14, R156 ;  /* 0x0000000e040c723c */ /* 0x040fe2000000189c */
[----:B------:R-:W-:Y:S02]  /*b420*/  LDSM.16.MT88.4 R156, [R196+0x2800] ;  /* 0x00280000c49c783b */ /* 0x000fe40000004200 */
[----:B------:R-:W-:Y:S05]  /*b430*/  MUFU.EX2 R210, R210 ;  /* 0x000000d200d27308 */ /* 0x000fea0000000800 */
[C---:B----4-:R-:W-:Y:S03]  /*b440*/  HMMA.16816.F32 R108, R4.reuse, R140, R108 ;  /* 0x0000008c046c723c */ /* 0x050fe6000000186c */
[----:B------:R-:W4:Y:S05]  /*b450*/  MUFU.EX2 R211, R211 ;  /* 0x000000d300d37308 */ /* 0x000f2a0000000800 */
[C---:B------:R-:W-:Y:S01]  /*b460*/  HMMA.16816.F32 R112, R4.reuse, R142, R112 ;  /* 0x0000008e0470723c */ /* 0x040fe20000001870 */
[----:B------:R-:W4:Y:S02]  /*b470*/  LDSM.16.MT88.4 R140, [R204+0x18800] ;  /* 0x01880000cc8c783b */ /* 0x000f240000004200 */
[----:B------:R-:W-:Y:S05]  /*b480*/  MUFU.EX2 R205, R205 ;  /* 0x000000cd00cd7308 */ /* 0x000fea0000000800 */
[C---:B------:R-:W-:Y:S03]  /*b490*/  HMMA.16816.F32 R32, R4.reuse, R152, R32 ;  /* 0x000000980420723c */ /* 0x040fe60000001820 */
[----:B------:R-:W4:Y:S05]  /*b4a0*/  MUFU.EX2 R208, R208 ;  /* 0x000000d000d07308 */ /* 0x000f2a0000000800 */
[C---:B------:R-:W-:Y:S01]  /*b4b0*/  HMMA.16816.F32 R132, R4.reuse, R154, R132 ;  /* 0x0000009a0484723c */ /* 0x040fe20000001884 */
[----:B------:R-:W-:Y:S02]  /*b4c0*/  LDSM.16.MT88.4 R152, [R204+0x1a800] ;  /* 0x01a80000cc98783b */ /* 0x000fe40000004200 */
[----:B------:R-:W-:Y:S05]  /*b4d0*/  MUFU.EX2 R214, R214 ;  /* 0x000000d600d67308 */ /* 0x000fea0000000800 */
[C---:B--2---:R-:W-:Y:S03]  /*b4e0*/  HMMA.16816.F32 R116, R4.reuse, R136, R116 ;  /* 0x000000880474723c */ /* 0x044fe60000001874 */
[----:B------:R-:W-:Y:S05]  /*b4f0*/  MUFU.EX2 R215, R215 ;  /* 0x000000d700d77308 */ /* 0x000fea0000000800 */
[C---:B------:R-:W-:Y:S01]  /*b500*/  HMMA.16816.F32 R120, R4.reuse, R138, R120 ;  /* 0x0000008a0478723c */ /* 0x040fe20000001878 */
[----:B------:R-:W2:Y:S02]  /*b510*/  LDSM.16.MT88.4 R136, [R203+0x800] ;  /* 0x00080000cb88783b */ /* 0x000ea40000004200 */
[----:B------:R-:W-:Y:S05]  /*b520*/  MUFU.EX2 R206, R206 ;  /* 0x000000ce00ce7308 */ /* 0x000fea0000000800 */
[C---:B------:R-:W-:Y:S03]  /*b530*/  HMMA.16816.F32 R124, R4.reuse, R148, R124 ;  /* 0x00000094047c723c */ /* 0x040fe6000000187c */
[----:B------:R-:W2:Y:S05]  /*b540*/  MUFU.EX2 R217, R217 ;  /* 0x000000d900d97308 */ /* 0x000eaa0000000800 */
[----:B------:R-:W-:Y:S01]  /*b550*/  HMMA.16816.F32 R4, R4, R150, R128 ;  /* 0x000000960404723c */ /* 0x000fe20000001880 */
[----:B-1----:R-:W-:Y:S01]  /*b560*/  F2FP.F16.F32.PACK_AB R128, R200, R201 ;  /* 0x000000c9c880723e */ /* 0x002fe200000000ff */
[----:B------:R-:W1:Y:S01]  /*b570*/  LDSM.16.MT88.4 R148, [R169+0x1c800] ;  /* 0x01c80000a994783b */ /* 0x000e620000004200 */
[----:B---3--:R-:W-:Y:S01]  /*b580*/  F2FP.F16.F32.PACK_AB R129, R198, R199 ;  /* 0x000000c7c681723e */ /* 0x008fe200000000ff */
[----:B------:R-:W-:Y:S01]  /*b590*/  MUFU.EX2 R219, R219 ;  /* 0x000000db00db7308 */ /* 0x000fe20000000800 */
[----:B------:R-:W-:-:S02]  /*b5a0*/  F2FP.F16.F32.PACK_AB R130, R194, R195 ;  /* 0x000000c3c282723e */ /* 0x000fc400000000ff */
[----:B------:R-:W-:-:S05]  /*b5b0*/  F2FP.F16.F32.PACK_AB R131, R202, R197 ;  /* 0x000000c5ca83723e */ /* 0x000fca00000000ff */
[----:B------:R-:W3:Y:S02]  /*b5c0*/  MUFU.EX2 R220, R220 ;  /* 0x000000dc00dc7308 */ /* 0x000ee40000000800 */
[C---:B-----5:R-:W-:Y:S08]  /*b5d0*/  HMMA.16816.F32 R8, R128.reuse, R144, R8 ;  /* 0x000000908008723c */ /* 0x060ff00000001808 */
[C---:B------:R-:W-:Y:S01]  /*b5e0*/  HMMA.16816.F32 R12, R128.reuse, R146, R12 ;  /* 0x00000092800c723c */ /* 0x040fe2000000180c */
[----:B------:R-:W5:Y:S07]  /*b5f0*/  LDSM.16.MT88.4 R144, [R204+0x1c800] ;  /* 0x01c80000cc90783b */ /* 0x000f6e0000004200 */
        /* <DEDUP_REMOVED lines=45> */
[----:B------:R-:W4:Y:S01]  /*b8d0*/  LDSM.16.MT88.4 R140, [R169+0x1b000] ;  /* 0x01b00000a98c783b */ /* 0x000f220000004200 */
[----:B------:R-:W-:-:S02]  /*b8e0*/  F2FP.F16.F32.PACK_AB R5, R212, R207 ;  /* 0x000000cfd405723e */ /* 0x000fc400000000ff */
[----:B------:R-:W-:Y:S02]  /*b8f0*/  F2FP.F16.F32.PACK_AB R6, R218, R209 ;  /* 0x000000d1da06723e */ /* 0x000fe400000000ff */
[----:B------:R-:W-:-:S07]  /*b900*/  F2FP.F16.F32.PACK_AB R7, R211, R210 ;  /* 0x000000d2d307723e */ /* 0x000fce00000000ff */
[C---:B--2---:R-:W-:Y:S08]  /*b910*/  HMMA.16816.F32 R24, R4.reuse, R136, R24 ;  /* 0x000000880418723c */ /* 0x044ff00000001818 */
[C---:B------:R-:W-:Y:S08]  /*b920*/  HMMA.16816.F32 R28, R4.reuse, R138, R28 ;  /* 0x0000008a041c723c */ /* 0x040ff0000000181c */
[C---:B---3--:R-:W-:Y:S08]  /*b930*/  HMMA.16816.F32 R8, R4.reuse, R152, R8 ;  /* 0x000000980408723c */ /* 0x048ff00000001808 */
[C---:B------:R-:W-:Y:S01]  /*b940*/  HMMA.16816.F32 R12, R4.reuse, R154, R12 ;  /* 0x0000009a040c723c */ /* 0x040fe2000000180c */
[----:B------:R-:W-:Y:S07]  /*b950*/  LDSM.16.MT88.4 R152, [R169+0x1d000] ;  /* 0x01d00000a998783b */ /* 0x000fee0000004200 */
[C---:B-1----:R-:W-:Y:S08]  /*b960*/  HMMA.16816.F32 R16, R4.reuse, R148, R16 ;  /* 0x000000940410723c */ /* 0x042ff00000001810 */
[C---:B------:R-:W-:Y:S01]  /*b970*/  HMMA.16816.F32 R20, R4.reuse, R150, R20 ;  /* 0x000000960414723c */ /* 0x040fe20000001814 */
[----:B------:R-:W1:Y:S07]  /*b980*/  LDSM.16.MT88.4 R148, [R203+0x3000] ;  /* 0x00300000cb94783b */ /* 0x000e6e0000004200 */
[C---:B-----5:R-:W-:Y:S01]  /*b990*/  HMMA.16816.F32 R136, R4.reuse, R144, R32 ;  /* 0x000000900488723c */ /* 0x060fe20000001820 */
[----:B------:R-:W-:Y:S07]  /*b9a0*/  LDSM.16.MT88.4 R32, [R196+0x5000] ;  /* 0x00500000c420783b */ /* 0x000fee0000004200 */
[C---:B------:R-:W-:Y:S01]  /*b9b0*/  HMMA.16816.F32 R132, R4.reuse, R146, R132 ;  /* 0x000000920484723c */ /* 0x040fe20000001884 */
[----:B------:R-:W2:Y:S07]  /*b9c0*/  LDSM.16.MT88.4 R144, [R204+0x1d000] ;  /* 0x01d00000cc90783b */ /* 0x000eae0000004200 */
[C---:B----4-:R-:W-:Y:S08]  /*b9d0*/  HMMA.16816.F32 R36, R4.reuse, R140, R36 ;  /* 0x0000008c0424723c */ /* 0x050ff00000001824 */
[C---:B------:R-:W-:Y:S01]  /*b9e0*/  HMMA.16816.F32 R40, R4.reuse, R142, R40 ;  /* 0x0000008e0428723c */ /* 0x040fe20000001828 */
[----:B------:R-:W3:Y:S07]  /*b9f0*/  LDSM.16.MT88.4 R140, [R203+0x5000] ;  /* 0x00500000cb8c783b */ /* 0x000eee0000004200 */
        /* <DEDUP_REMOVED lines=21> */
[C---:B-1----:R-:W-:Y:S08]  /*bb50*/  HMMA.16816.F32 R100, R4.reuse, R148, R100 ;  /* 0x000000940464723c */ /* 0x042ff00000001864 */
[C---:B------:R-:W-:Y:S01]  /*bb60*/  HMMA.16816.F32 R104, R4.reuse, R150, R104 ;  /* 0x000000960468723c */ /* 0x040fe20000001868 */
[----:B------:R-:W-:Y:S07]  /*bb70*/  LDSM.16.MT88.4 R148, [R204+0x19800] ;  /* 0x01980000cc94783b */ /* 0x000fee0000004200 */
[C---:B--2---:R-:W-:Y:S08]  /*bb80*/  HMMA.16816.F32 R108, R4.reuse, R144, R108 ;  /* 0x00000090046c723c */ /* 0x044ff0000000186c */
[C---:B------:R-:W-:Y:S01]  /*bb90*/  HMMA.16816.F32 R112, R4.reuse, R146, R112 ;  /* 0x000000920470723c */ /* 0x040fe20000001870 */
[----:B------:R-:W-:Y:S07]  /*bba0*/  LDSM.16.MT88.4 R144, [R204+0x1f800] ;  /* 0x01f80000cc90783b */ /* 0x000fee0000004200 */
[C---:B------:R-:W-:Y:S08]  /*bbb0*/  HMMA.16816.F32 R116, R4.reuse, R152, R116 ;  /* 0x000000980474723c */ /* 0x040ff00000001874 */
[C---:B------:R-:W-:Y:S01]  /*bbc0*/  HMMA.16816.F32 R120, R4.reuse, R154, R120 ;  /* 0x0000009a0478723c */ /* 0x040fe20000001878 */
[----:B------:R-:W1:Y:S07]  /*bbd0*/  LDSM.16.MT88.4 R152, [R169+0x1f800] ;  /* 0x01f80000a998783b */ /* 0x000e6e0000004200 */
[C---:B------:R-:W-:Y:S08]  /*bbe0*/  HMMA.16816.F32 R124, R4.reuse, R160, R124 ;  /* 0x000000a0047c723c */ /* 0x040ff0000000187c */
[----:B------:R-:W-:Y:S01]  /*bbf0*/  HMMA.16816.F32 R128, R4, R162, R128 ;  /* 0x000000a20480723c */ /* 0x000fe20000001880 */
[----:B------:R-:W-:-:S02]  /*bc00*/  F2FP.F16.F32.PACK_AB R4, R208, R205 ;  /* 0x000000cdd004723e */ /* 0x000fc400000000ff */
[----:B------:R-:W-:Y:S02]  /*bc10*/  F2FP.F16.F32.PACK_AB R5, R217, R206 ;  /* 0x000000ced905723e */ /* 0x000fe400000000ff */
[----:B------:R-:W-:Y:S02]  /*bc20*/  F2FP.F16.F32.PACK_AB R6, R215, R214 ;  /* 0x000000d6d706723e */ /* 0x000fe400000000ff */
[----:B------:R-:W-:-:S07]  /*bc30*/  F2FP.F16.F32.PACK_AB R7, R220, R219 ;  /* 0x000000dbdc07723e */ /* 0x000fce00000000ff */
[C---:B----4-:R-:W-:Y:S01]  /*bc40*/  HMMA.16816.F32 R160, R4.reuse, R156, R8 ;  /* 0x0000009c04a0723c */ /* 0x050fe20000001808 */
[----:B------:R-:W-:Y:S07]  /*bc50*/  LDSM.16.MT88.4 R8, [R196+0x3800] ;  /* 0x00380000c408783b */ /* 0x000fee0000004200 */
[C---:B------:R-:W-:Y:S01]  /*bc60*/  HMMA.16816.F32 R156, R4.reuse, R158, R12 ;  /* 0x0000009e049c723c */ /* 0x040fe2000000180c */
[----:B------:R-:W2:Y:S07]  /*bc70*/  LDSM.16.MT88.4 R12, [R196+0x1800] ;  /* 0x00180000c40c783b */ /* 0x000eae0000004200 */
[C---:B---3--:R-:W-:Y:S08]  /*bc80*/  HMMA.16816.F32 R36, R4.reuse, R140, R36 ;  /* 0x0000008c0424723c */ /* 0x048ff00000001824 */
[C---:B------:R-:W-:Y:S01]  /*bc90*/  HMMA.16816.F32 R40, R4.reuse, R142, R40 ;  /* 0x0000008e0428723c */ /* 0x040fe20000001828 */
[----:B------:R-:W3:Y:S07]  /*bca0*/  LDSM.16.MT88.4 R140, [R203+0x1800] ;  /* 0x00180000cb8c783b */ /* 0x000eee0000004200 */
[C---:B-1----:R-:W-:Y:S08]  /*bcb0*/  HMMA.16816.F32 R100, R4.reuse, R152, R100 ;  /* 0x000000980464723c */ /* 0x042ff00000001864 */
[C---:B------:R-:W-:Y:S08]  /*bcc0*/  HMMA.16816.F32 R104, R4.reuse, R154, R104 ;  /* 0x0000009a0468723c */ /* 0x040ff00000001868 */
[C---:B------:R-:W-:Y:S08]  /*bcd0*/  HMMA.16816.F32 R68, R4.reuse, R32, R68 ;  /* 0x000000200444723c */ /* 0x040ff00000001844 */
[C---:B------:R-:W-:Y:S01]  /*bce0*/  HMMA.16816.F32 R72, R4.reuse, R34, R72 ;  /* 0x000000220448723c */ /* 0x040fe20000001848 */
[----:B------:R-:W1:Y:S07]  /*bcf0*/  LDSM.16.MT88.4 R32, [R203+0x7800] ;  /* 0x00780000cb20783b */ /* 0x000e6e0000004200 */
[C---:B------:R-:W-:Y:S01]  /*bd00*/  HMMA.16816.F32 R152, R4.reuse, R148, R16 ;  /* 0x000000940498723c */ /* 0x040fe20000001810 */
[----:B------:R-:W4:Y:S07]  /*bd10*/  LDSM.16.MT88.4 R16, [R196+0x5800] ;  /* 0x00580000c410783b */ /* 0x000f2e0000004200 */
[C---:B--2---:R-:W-:Y:S08]  /*bd20*/  HMMA.16816.F32 R136, R4.reuse, R12, R136 ;  /* 0x0000000c0488723c */ /* 0x044ff00000001888 */
[C---:B------:R-:W-:Y:S01]  /*bd30*/  HMMA.16816.F32 R132, R4.reuse, R14, R132 ;  /* 0x0000000e0484723c */ /* 0x040fe20000001884 */
[----:B------:R-:W2:Y:S07]  /*bd40*/  LDSM.16.MT88.4 R12, [R196+0x7800] ;  /* 0x00780000c40c783b */ /* 0x000eae0000004200 */
[----:B------:R-:W-:Y:S01]  /*bd50*/  HMMA.16816.F32 R148, R4, R150, R20 ;  /* 0x000000960494723c */ /* 0x000fe20000001814 */
        /* <DEDUP_REMOVED lines=17> */
[----:B---3--:R-:W-:Y:S01]  /*be70*/  HMMA.16816.F32 R144, R4, R140, R24 ;  /* 0x0000008c0490723c */ /* 0x008fe20000001818 */
        /* <DEDUP_REMOVED lines=26> */
[C---:B----4-:R-:W-:Y:S08]  /*c020*/  HMMA.16816.F32 R92, R4.reuse, R16, R92 ;  /* 0x00000010045c723c */ /* 0x050ff0000000185c */
[C---:B------:R-:W-:Y:S08]  /*c030*/  HMMA.16816.F32 R96, R4.reuse, R18, R96 ;  /* 0x000000120460723c */ /* 0x040ff00000001860 */
[C---:B--2---:R-:W-:Y:S08]  /*c040*/  HMMA.16816.F32 R124, R4.reuse, R12, R124 ;  /* 0x0000000c047c723c */ /* 0x044ff0000000187c */
[----:B------:R-:W-:-:S15]  /*c050*/  HMMA.16816.F32 R128, R4, R14, R128 ;  /* 0x0000000e0480723c */ /* 0x000fde0000001880 */
[----:B------:R-:W-:-:S05]  /*c060*/  NOP ;  /* 0x0000000000007918 */ /* 0x000fca0000000000 */
.L_x_886:
[----:B------:R-:W-:-:S13]  /*c070*/  ISETP.GE.AND P1, PT, R233, RZ, PT ;  /* 0x000000ffe900720c */ /* 0x000fda0003f26270 */
[----:B------:R-:W-:Y:S05]  /*c080*/  @!P1 BRA `(.L_x_889) ;  /* 0x0000003400109947 */ /* 0x000fea0003800000 */
[----:B------:R-:W-:Y:S01]  /*c090*/  IMAD.SHL.U32 R2, R168, 0x20, RZ ;  /* 0x00000020a8027824 */ /* 0x000fe200078e00ff */
[----:B------:R-:W-:Y:S01]  /*c0a0*/  LOP3.LUT R165, R165, 0x1c0, R0, 0xf8, !PT ;  /* 0x000001c0a5a57812 */ /* 0x000fe200078ef800 */
[----:B------:R-:W1:Y:S01]  /*c0b0*/  LDCU.64 UR6, c[0x0][0x3c0] ;  /* 0x00007800ff0677ac */ /* 0x000e620008000a00 */
[C---:B------:R-:W-:Y:S01]  /*c0c0*/  LOP3.LUT R5, R0.reuse, 0x200, RZ, 0xc0, !PT ;  /* 0x0000020000057812 */ /* 0x040fe200078ec0ff */
[----:B------:R-:W-:Y:S01]  /*c0d0*/  IMAD.MOV.U32 R222, RZ, RZ, 0x40 ;  /* 0x00000040ffde7424 */ /* 0x000fe200078e00ff */
[--C-:B------:R-:W-:Y:S01]  /*c0e0*/  SHF.R.U32.HI R221, RZ, 0x1, R168.reuse ;  /* 0x00000001ffdd7819 */ /* 0x100fe200000116a8 */
[----:B------:R-:W-:Y:S01]  /*c0f0*/  IMAD.MOV.U32 R224, RZ, RZ, 0x20 ;  /* 0x00000020ffe07424 */ /* 0x000fe200078e00ff */
[----:B------:R-:W-:Y:S01]  /*c100*/  LOP3.LUT R227, R0, 0x400, RZ, 0xc0, !PT ;  /* 0x0000040000e37812 */ /* 0x000fe200078ec0ff */
[----:B------:R-:W2:Y:S01]  /*c110*/  LDCU UR9, c[0x0][0x50c] ;  /* 0x0000a180ff0977ac */ /* 0x000ea20008000800 */
[----:B------:R-:W-:Y:S02]  /*c120*/  LOP3.LUT R168, R165, 0x8, R168, 0x78, !PT ;  /* 0x00000008a5a87812 */ /* 0x000fe400078e78a8 */
[----:B------:R-:W-:Y:S01]  /*c130*/  LOP3.LUT R2, R5, 0x7c00, R2, 0xf8, !PT ;  /* 0x00007c0005027812 */ /* 0x000fe200078ef802 */
[----:B------:R-:W3:Y:S01]  /*c140*/  LDCU UR4, c[0x0][0x45c] ;  /* 0x00008b80ff0477ac */ /* 0x000ee20008000800 */
[----:B------:R-:W-:Y:S01]  /*c150*/  LOP3.LUT R221, R165, 0x8, R221, 0x78, !PT ;  /* 0x00000008a5dd7812 */ /* 0x000fe200078e78dd */
[----:B------:R-:W-:Y:S01]  /*c160*/  IMAD R227, R168, 0x2, R227 ;  /* 0x00000002a8e37824 */ /* 0x000fe200078e02e3 */
[----:B------:R-:W-:-:S02]  /*c170*/  SEL R222, R222, 0xffffffc0, !P6 ;  /* 0xffffffc0dede7807 */ /* 0x000fc40007000000 */
        /* <DEDUP_REMOVED lines=20> */
[----:B--23--:R-:W-:Y:S08]  /*c2c0*/  BRA `(.L_x_890) ;  /* 0x0000000000647947 */ /* 0x00cff00003800000 */
.L_x_892:
        /* <DEDUP_REMOVED lines=25> */
.L_x_890:
        /* <DEDUP_REMOVED lines=14> */
[----:B------:R-:W-:Y:S06]  /*c540*/  LDGSTS.E.BYPASS.LTC128B.128 [R234+0x18000], desc[UR12][R170.64] ;  /* 0x18000000aaea7fae */ /* 0x000fec000b981a0c */
[----:B------:R-:W-:Y:S06]  /*c550*/  LDGSTS.E.BYPASS.LTC128B.128 [R234+0x1a000], desc[UR12][R170.64+0x80] ;  /* 0x1a000080aaea7fae */ /* 0x000fec000b981a0c */
[----:B------:R-:W-:Y:S06]  /*c560*/  LDGSTS.E.BYPASS.LTC128B.128 [R234+0x1c000], desc[UR12][R170.64+0x100] ;  /* 0x1c000100aaea7fae */ /* 0x000fec000b981a0c */
[----:B------:R-:W-:Y:S06]  /*c570*/  LDGSTS.E.BYPASS.LTC128B.128 [R234+0x1e000], desc[UR12][R170.64+0x180] ;  /* 0x1e000180aaea7fae */ /* 0x000fec000b981a0c */
[----:B------:R-:W-:Y:S06]  /*c580*/  LDGSTS.E.BYPASS.LTC128B.128 [R234+0x19000], desc[UR12][R166.64] ;  /* 0x19000000a6ea7fae */ /* 0x000fec000b981a0c */
[----:B------:R-:W-:Y:S06]  /*c590*/  LDGSTS.E.BYPASS.LTC128B.128 [R234+0x1b000], desc[UR12][R166.64+0x80] ;  /* 0x1b000080a6ea7fae */ /* 0x000fec000b981a0c */
[----:B------:R-:W-:Y:S06]  /*c5a0*/  LDGSTS.E.BYPASS.LTC128B.128 [R234+0x1d000], desc[UR12][R166.64+0x100] ;  /* 0x1d000100a6ea7fae */ /* 0x000fec000b981a0c */
[----:B------:R1:W-:Y:S06]  /*c5b0*/  LDGSTS.E.BYPASS.LTC128B.128 [R234+0x1f000], desc[UR12][R166.64+0x180] ;  /* 0x1f000180a6ea7fae */ /* 0x0003ec000b981a0c */
[----:B------:R-:W-:Y:S06]  /*c5c0*/  LDSM.16.M88.4 R172, [R223] ;  /* 0x00000000dfac783b */ /* 0x000fec0000000200 */
[----:B------:R-:W2:Y:S06]  /*c5d0*/  LDSM.16.M88.4 R176, [R227+0x10000] ;  /* 0x01000000e3b0783b */ /* 0x000eac0000000200 */
[----:B------:R-:W3:Y:S06]  /*c5e0*/  LDSM.16.M88.4 R180, [R227+0x10800] ;  /* 0x01080000e3b4783b */ /* 0x000eec0000000200 */
[----:B------:R-:W4:Y:S06]  /*c5f0*/  LDSM.16.M88.4 R184, [R227+0x11000] ;  /* 0x01100000e3b8783b */ /* 0x000f2c0000000200 */
[----:B------:R-:W0:Y:S06]  /*c600*/  LDGDEPBAR ;  /* 0x00000000000079af */ /* 0x000e2c0000000000 */
[----:B------:R-:W5:Y:S06]  /*c610*/  LDSM.16.M88.4 R188, [R227+0x11800] ;  /* 0x01180000e3bc783b */ /* 0x000f6c0000000200 */
[----:B------:R-:W-:Y:S06]  /*c620*/  LDSM.16.M88.4 R192, [R217] ;  /* 0x00000000d9c0783b */ /* 0x000fec0000000200 */
[----:B------:R-:W5:Y:S01]  /*c630*/  LDSM.16.M88.4 R196, [R218+0x10000] ;  /* 0x01000000dac4783b */ /* 0x000f620000000200 */
[C---:B--2---:R-:W-:Y:S05]  /*c640*/  HMMA.16816.F32 R4, R172.reuse, R176, RZ ;  /* 0x000000b0ac04723c */ /* 0x044fea00000018ff */
[----:B------:R-:W2:Y:S06]  /*c650*/  LDSM.16.M88.4 R200, [R218+0x10800] ;  /* 0x01080000dac8783b */ /* 0x000eac0000000200 */
[----:B-1----:R-:W-:Y:S01]  /*c660*/  LDSM.16.M88.4 R164, [R225+0x11000] ;  /* 0x01100000e1a4783b */ /* 0x002fe20000000200 */
[C---:B------:R-:W-:Y:S05]  /*c670*/  HMMA.16816.F32 R8, R172.reuse, R178, RZ ;  /* 0x000000b2ac08723c */ /* 0x040fea00000018ff */
[----:B------:R-:W1:Y:S03]  /*c680*/  LDSM.16.M88.4 R176, [R218+0x11000] ;  /* 0x01100000dab0783b */ /* 0x000e660000000200 */
[C---:B---3--:R-:W-:Y:S03]  /*c690*/  HMMA.16816.F32 R12, R172.reuse, R180, RZ ;  /* 0x000000b4ac0c723c */ /* 0x048fe600000018ff */
[----:B------:R-:W-:Y:S05]  /*c6a0*/  LDSM.16.M88.4 R204, [R216+0x10000] ;  /* 0x01000000d8cc783b */ /* 0x000fea0000000200 */
[C---:B------:R-:W-:Y:S01]  /*c6b0*/  HMMA.16816.F32 R16, R172.reuse, R182, RZ ;  /* 0x000000b6ac10723c */ /* 0x040fe200000018ff */
[----:B------:R-:W-:Y:S06]  /*c6c0*/  LDSM.16.M88.4 R180, [R222] ;  /* 0x00000000deb4783b */ /* 0x000fec0000000200 */
[----:B------:R-:W-:Y:S01]  /*c6d0*/  LDSM.16.M88.4 R208, [R225+0x12000] ;  /* 0x01200000e1d0783b */ /* 0x000fe20000000200 */
[C---:B----4-:R-:W-:Y:S05]  /*c6e0*/  HMMA.16816.F32 R20, R172.reuse, R184, RZ ;  /* 0x000000b8ac14723c */ /* 0x050fea00000018ff */
[----:B------:R-:W-:Y:S03]  /*c6f0*/  LDSM.16.M88.4 R212, [R218+0x14000] ;  /* 0x01400000dad4783b */ /* 0x000fe60000000200 */
[C---:B------:R-:W-:Y:S03]  /*c700*/  HMMA.16816.F32 R24, R172.reuse, R186, RZ ;  /* 0x000000baac18723c */ /* 0x040fe600000018ff */
[----:B------:R-:W-:Y:S05]  /*c710*/  LDSM.16.M88.4 R184, [R225+0x10000] ;  /* 0x01000000e1b8783b */ /* 0x000fea0000000200 */
[C---:B-----5:R-:W-:Y:S08]  /*c720*/  HMMA.16816.F32 R28, R172.reuse, R188, RZ ;  /* 0x000000bcac1c723c */ /* 0x060ff000000018ff */
[----:B------:R-:W-:Y:S01]  /*c730*/  HMMA.16816.F32 R32, R172, R190, RZ ;  /* 0x000000beac20723c */ /* 0x000fe200000018ff */
[----:B------:R-:W3:Y:S06]  /*c740*/  LDSM.16.M88.4 R172, [R218+0x11800] ;  /* 0x01180000daac783b */ /* 0x000eec0000000200 */
[----:B------:R-:W4:Y:S01]  /*c750*/  LDSM.16.M88.4 R188, [R225+0x10800] ;  /* 0x01080000e1bc783b */ /* 0x000f220000000200 */
[C---:B------:R-:W-:Y:S08]  /*c760*/  HMMA.16816.F32 R4, R192.reuse, R196, R4 ;  /* 0x000000c4c004723c */ /* 0x040ff00000001804 */
[C---:B------:R-:W-:Y:S01]  /*c770*/  HMMA.16816.F32 R8, R192.reuse, R198, R8 ;  /* 0x000000c6c008723c */ /* 0x040fe20000001808 */
[----:B------:R-:W5:Y:S07]  /*c780*/  LDSM.16.M88.4 R196, [R225+0x11800] ;  /* 0x01180000e1c4783b */ /* 0x000f6e0000000200 */
[C---:B--2---:R-:W-:Y:S08]  /*c790*/  HMMA.16816.F32 R12, R192.reuse, R200, R12 ;  /* 0x000000c8c00c723c */ /* 0x044ff0000000180c */
[C---:B------:R-:W-:Y:S01]  /*c7a0*/  HMMA.16816.F32 R16, R192.reuse, R202, R16 ;  /* 0x000000cac010723c */ /* 0x040fe20000001810 */
[----:B------:R-:W2:Y:S07]  /*c7b0*/  LDSM.16.M88.4 R200, [R219] ;  /* 0x00000000dbc8783b */ /* 0x000eae0000000200 */
[C---:B-1----:R-:W-:Y:S08]  /*c7c0*/  HMMA.16816.F32 R20, R192.reuse, R176, R20 ;  /* 0x000000b0c014723c */ /* 0x042ff00000001814 */
[C---:B------:R-:W-:Y:S01]  /*c7d0*/  HMMA.16816.F32 R24, R192.reuse, R178, R24 ;  /* 0x000000b2c018723c */ /* 0x040fe20000001818 */
[----:B------:R-:W-:Y:S07]  /*c7e0*/  LDSM.16.M88.4 R176, [R216+0x11800] ;  /* 0x01180000d8b0783b */ /* 0x000fee0000000200 */
[C---:B---3--:R-:W-:Y:S08]  /*c7f0*/  HMMA.16816.F32 R28, R192.reuse, R172, R28 ;  /* 0x000000acc01c723c */ /* 0x048ff0000000181c */
[----:B------:R-:W-:Y:S01]  /*c800*/  HMMA.16816.F32 R32, R192, R174, R32 ;  /* 0x000000aec020723c */ /* 0x000fe20000001820 */
[----:B------:R-:W1:Y:S06]  /*c810*/  LDSM.16.M88.4 R172, [R216+0x10800] ;  /* 0x01080000d8ac783b */ /* 0x000e6c0000000200 */
[----:B------:R-:W-:Y:S01]  /*c820*/  LDSM.16.M88.4 R192, [R227+0x13000] ;  /* 0x01300000e3c0783b */ /* 0x000fe20000000200 */
[C---:B------:R-:W-:Y:S08]  /*c830*/  HMMA.16816.F32 R4, R180.reuse, R184, R4 ;  /* 0x000000b8b404723c */ /* 0x040ff00000001804 */
[C---:B------:R-:W-:Y:S01]  /*c840*/  HMMA.16816.F32 R8, R180.reuse, R186, R8 ;  /* 0x000000bab408723c */ /* 0x040fe20000001808 */
[----:B------:R-:W-:Y:S07]  /*c850*/  LDSM.16.M88.4 R184, [R227+0x12000] ;  /* 0x01200000e3b8783b */ /* 0x000fee0000000200 */
[C---:B----4-:R-:W-:Y:S08]  /*c860*/  HMMA.16816.F32 R12, R180.reuse, R188, R12 ;  /* 0x000000bcb40c723c */ /* 0x050ff0000000180c */
[C---:B------:R-:W-:Y:S01]  /*c870*/  HMMA.16816.F32 R16, R180.reuse, R190, R16 ;  /* 0x000000beb410723c */ /* 0x040fe20000001810 */
[----:B------:R-:W-:Y:S07]  /*c880*/  LDSM.16.M88.4 R188, [R227+0x12800] ;  /* 0x01280000e3bc783b */ /* 0x000fee0000000200 */
[C---:B------:R-:W-:Y:S08]  /*c890*/  HMMA.16816.F32 R20, R180.reuse, R164, R20 ;  /* 0x000000a4b414723c */ /* 0x040ff00000001814 */
[C---:B------:R-:W-:Y:S01]  /*c8a0*/  HMMA.16816.F32 R24, R180.reuse, R166, R24 ;  /* 0x000000a6b418723c */ /* 0x040fe20000001818 */
[----:B------:R-:W3:Y:S07]  /*c8b0*/  LDSM.16.M88.4 R164, [R216+0x11000] ;  /* 0x01100000d8a4783b */ /* 0x000eee0000000200 */
[C---:B-----5:R-:W-:Y:S08]  /*c8c0*/  HMMA.16816.F32 R28, R180.reuse, R196, R28 ;  /* 0x000000c4b41c723c */ /* 0x060ff0000000181c */
[----:B------:R-:W-:Y:S01]  /*c8d0*/  HMMA.16816.F32 R32, R180, R198, R32 ;  /* 0x000000c6b420723c */ /* 0x000fe20000001820 */
[----:B------:R-:W4:Y:S06]  /*c8e0*/  LDSM.16.M88.4 R180, [R223+0x4000] ;  /* 0x00400000dfb4783b */ /* 0x000f2c0000000200 */
[----:B------:R-:W-:Y:S01]  /*c8f0*/  LDSM.16.M88.4 R196, [R217+0x4000] ;  /* 0x00400000d9c4783b */ /* 0x000fe20000000200 */
[C---:B--2---:R-:W-:Y:S08]  /*c900*/  HMMA.16816.F32 R4, R200.reuse, R204, R4 ;  /* 0x000000ccc804723c */ /* 0x044ff00000001804 */
[C---:B------:R-:W-:Y:S01]  /*c910*/  HMMA.16816.F32 R8, R200.reuse, R206, R8 ;  /* 0x000000cec808723c */ /* 0x040fe20000001808 */
[----:B------:R-:W-:Y:S07]  /*c920*/  LDSM.16.M88.4 R204, [R218+0x12000] ;  /* 0x01200000dacc783b */ /* 0x000fee0000000200 */
[C---:B-1----:R-:W-:Y:S08]  /*c930*/  HMMA.16816.F32 R12, R200.reuse, R172, R12 ;  /* 0x000000acc80c723c */ /* 0x042ff0000000180c */
[C---:B------:R-:W-:Y:S01]  /*c940*/  HMMA.16816.F32 R16, R200.reuse, R174, R16 ;  /* 0x000000aec810723c */ /* 0x040fe20000001810 */
[----:B------:R-:W1:Y:S07]  /*c950*/  LDSM.16.M88.4 R172, [R227+0x13800] ;  /* 0x01380000e3ac783b */ /* 0x000e6e0000000200 */
[C---:B---3--:R-:W-:Y:S08]  /*c960*/  HMMA.16816.F32 R20, R200.reuse, R164, R20 ;  /* 0x000000a4c814723c */ /* 0x048ff00000001814 */
[C---:B------:R-:W-:Y:S01]  /*c970*/  HMMA.16816.F32 R24, R200.reuse, R166, R24 ;  /* 0x000000a6c818723c */ /* 0x040fe20000001818 */
[----:B------:R-:W2:Y:S07]  /*c980*/  LDSM.16.M88.4 R164, [R218+0x12800] ;  /* 0x01280000daa4783b */ /* 0x000eae0000000200 */
[C---:B------:R-:W-:Y:S08]  /*c990*/  HMMA.16816.F32 R28, R200.reuse, R176, R28 ;  /* 0x000000b0c81c723c */ /* 0x040ff0000000181c */
[----:B------:R-:W-:Y:S01]  /*c9a0*/  HMMA.16816.F32 R32, R200, R178, R32 ;  /* 0x000000b2c820723c */ /* 0x000fe20000001820 */
[----:B------:R-:W3:Y:S06]  /*c9b0*/  LDSM.16.M88.4 R176, [R218+0x13000] ;  /* 0x01300000dab0783b */ /* 0x000eec0000000200 */
[----:B------:R-:W-:Y:S01]  /*c9c0*/  LDSM.16.M88.4 R200, [R222+0x4000] ;  /* 0x00400000dec8783b */ /* 0x000fe20000000200 */
[C---:B----4-:R-:W-:Y:S08]  /*c9d0*/  HMMA.16816.F32 R4, R180.reuse, R184, R4 ;  /* 0x000000b8b404723c */ /* 0x050ff00000001804 */
        /* <DEDUP_REMOVED lines=10> */
[----:B------:R-:W1:Y:S06]  /*ca80*/  LDSM.16.M88.4 R172, [R225+0x12800] ;  /* 0x01280000e1ac783b */ /* 0x000e6c0000000200 */
[----:B------:R-:W5:Y:S01]  /*ca90*/  LDSM.16.M88.4 R180, [R225+0x13000] ;  /* 0x01300000e1b4783b */ /* 0x000f620000000200 */
        /* <DEDUP_REMOVED lines=11> */
[----:B------:R-:W4:Y:S06]  /*cb50*/  LDSM.16.M88.4 R184, [R216+0x13800] ;  /* 0x01380000d8b8783b */ /* 0x000f2c0000000200 */
[----:B------:R-:W-:Y:S01]  /*cb60*/  LDSM.16.M88.4 R196, [R223+0x8000] ;  /* 0x00800000dfc4783b */ /* 0x000fe20000000200 */
[C---:B------:R-:W-:Y:S08]  /*cb70*/  HMMA.16816.F32 R4, R200.reuse, R208, R4 ;  /* 0x000000d0c804723c */ /* 0x040ff00000001804 */
[C---:B------:R-:W-:Y:S01]  /*cb80*/  HMMA.16816.F32 R8, R200.reuse, R210, R8 ;  /* 0x000000d2c808723c */ /* 0x040fe20000001808 */
[----:B------:R-:W4:Y:S07]  /*cb90*/  LDSM.16.M88.4 R208, [R227+0x14000] ;  /* 0x01400000e3d0783b */ /* 0x000f2e0000000200 */
[C---:B-1----:R-:W-:Y:S08]  /*cba0*/  HMMA.16816.F32 R12, R200.reuse, R172, R12 ;  /* 0x000000acc80c723c */ /* 0x042ff0000000180c */
[C---:B------:R-:W-:Y:S01]  /*cbb0*/  HMMA.16816.F32 R16, R200.reuse, R174, R16 ;  /* 0x000000aec810723c */ /* 0x040fe20000001810 */
[----:B------:R-:W1:Y:S07]  /*cbc0*/  LDSM.16.M88.4 R172, [R227+0x14800] ;  /* 0x01480000e3ac783b */ /* 0x000e6e0000000200 */
[C---:B-----5:R-:W-:Y:S08]  /*cbd0*/  HMMA.16816.F32 R20, R200.reuse, R180, R20 ;  /* 0x000000b4c814723c */ /* 0x060ff00000001814 */
[C---:B------:R-:W-:Y:S01]  /*cbe0*/  HMMA.16816.F32 R24, R200.reuse, R182, R24 ;  /* 0x000000b6c818723c */ /* 0x040fe20000001818 */
[----:B------:R-:W5:Y:S07]  /*cbf0*/  LDSM.16.M88.4 R180, [R227+0x15000] ;  /* 0x01500000e3b4783b */ /* 0x000f6e0000000200 */
[C---:B------:R-:W-:Y:S08]  /*cc00*/  HMMA.16816.F32 R28, R200.reuse, R188, R28 ;  /* 0x000000bcc81c723c */ /* 0x040ff0000000181c */
[----:B------:R-:W-:Y:S01]  /*cc10*/  HMMA.16816.F32 R32, R200, R190, R32 ;  /* 0x000000bec820723c */ /* 0x000fe20000001820 */
[----:B------:R-:W5:Y:S06]  /*cc20*/  LDSM.16.M88.4 R188, [R227+0x15800] ;  /* 0x01580000e3bc783b */ /* 0x000f6c0000000200 */
[----:B------:R-:W5:Y:S01]  /*cc30*/  LDSM.16.M88.4 R200, [R217+0x8000] ;  /* 0x00800000d9c8783b */ /* 0x000f620000000200 */
        /* <DEDUP_REMOVED lines=12> */
[----:B------:R-:W4:Y:S01]  /*cd00*/  LDSM.16.M88.4 R192, [R222+0x8000] ;  /* 0x00800000dec0783b */ /* 0x000f220000000200 */
[C---:B------:R-:W-:Y:S08]  /*cd10*/  HMMA.16816.F32 R4, R196.reuse, R208, R4 ;  /* 0x000000d0c404723c */ /* 0x040ff00000001804 */
[C---:B------:R-:W-:Y:S01]  /*cd20*/  HMMA.16816.F32 R8, R196.reuse, R210, R8 ;  /* 0x000000d2c408723c */ /* 0x040fe20000001808 */
[----:B------:R-:W-:Y:S07]  /*cd30*/  LDSM.16.M88.4 R208, [R216+0x14000] ;  /* 0x01400000d8d0783b */ /* 0x000fee0000000200 */
        /* <DEDUP_REMOVED lines=35> */
[----:B------:R-:W-:Y:S01]  /*cf70*/  LDSM.16.M88.4 R192, [R217+0xc000] ;  /* 0x00c00000d9c0783b */ /* 0x000fe20000000200 */
        /* <DEDUP_REMOVED lines=27> */
[C---:B------:R-:W-:Y:S08]  /*d130*/  HMMA.16816.F32 R8, R192.reuse, R210, R8 ;  /* 0x000000d2c008723c */ /* 0x040ff00000001808 */
[C---:B--2---:R-:W-:Y:S08]  /*d140*/  HMMA.16816.F32 R12, R192.reuse, R164, R12 ;  /* 0x000000a4c00c723c */ /* 0x044ff0000000180c */
[C---:B------:R-:W-:Y:S01]  /*d150*/  HMMA.16816.F32 R16, R192.reuse, R166, R16 ;  /* 0x000000a6c010723c */ /* 0x040fe20000001810 */
[----:B------:R-:W2:Y:S07]  /*d160*/  LDSM.16.M88.4 R164, [R216+0x16800] ;  /* 0x01680000d8a4783b */ /* 0x000eae0000000200 */
[C---:B---3--:R-:W-:Y:S08]  /*d170*/  HMMA.16816.F32 R20, R192.reuse, R176, R20 ;  /* 0x000000b0c014723c */ /* 0x048ff00000001814 */
[C---:B------:R-:W-:Y:S08]  /*d180*/  HMMA.16816.F32 R24, R192.reuse, R178, R24 ;  /* 0x000000b2c018723c */ /* 0x040ff00000001818 */
[C---:B----4-:R-:W-:Y:S08]  /*d190*/  HMMA.16816.F32 R28, R192.reuse, R184, R28 ;  /* 0x000000b8c01c723c */ /* 0x050ff0000000181c */
[----:B------:R-:W-:Y:S08]  /*d1a0*/  HMMA.16816.F32 R32, R192, R186, R32 ;  /* 0x000000bac020723c */ /* 0x000ff00000001820 */
[C---:B------:R-:W-:Y:S08]  /*d1b0*/  HMMA.16816.F32 R4, R196.reuse, R204, R4 ;  /* 0x000000ccc404723c */ /* 0x040ff00000001804 */
[C---:B------:R-:W-:Y:S08]  /*d1c0*/  HMMA.16816.F32 R8, R196.reuse, R206, R8 ;  /* 0x000000cec408723c */ /* 0x040ff00000001808 */
[C---:B-1----:R-:W-:Y:S08]  /*d1d0*/  HMMA.16816.F32 R12, R196.reuse, R172, R12 ;  /* 0x000000acc40c723c */ /* 0x042ff0000000180c */
        /* <DEDUP_REMOVED lines=96> */
[----:B------:R-:W-:Y:S06]  /*d7e0*/  @P0 BRA `(.L_x_892) ;  /* 0xffffffe800b80947 */ /* 0x000fec000383ffff */
.L_x_891:
[----:B------:R-:W5:Y:S01]  /*d7f0*/  SHFL.BFLY PT, R6, R13, 0x2, 0x1f ;  /* 0x0c401f000d067f89 */ /* 0x000f6200000e0000 */
[----:B---34-:R-:W-:Y:S02]  /*d800*/  FMNMX3.FTZ R7, R7, R166, R165, !PT ;  /* 0x000000a607077276 */ /* 0x018fe400078100a5 */
[----:B------:R-:W-:Y:S05]  /*d810*/  MOV R181, R238 ;  /* 0x000000ee00b57202 */ /* 0x000fea0000000f00 */
[----:B------:R-:W-:Y:S01]  /*d820*/  LDSM.16.MT88.4 R20, [R220+0x18000] ;  /* 0x01800000dc14783b */ /* 0x000fe20000004200 */
[----:B------:R-:W-:Y:S04]  /*d830*/  @P6 IADD3 R181, PT, PT, R236, -0x40, RZ ;  /* 0xffffffc0ecb56810 */ /* 0x000fe80007ffe0ff */
[----:B------:R-:W-:Y:S03]  /*d840*/  IADD3 R180, PT, PT, R224, R181, RZ ;  /* 0x000000b5e0b47210 */ /* 0x000fe60007ffe0ff */
[----:B------:R-:W3:Y:S08]  /*d850*/  SHFL.BFLY PT, R2, R7, 0x2, 0x1f ;  /* 0x0c401f0007027f89 */ /* 0x000ef000000e0000 */
[----:B------:R-:W-:Y:S08]  /*d860*/  LDSM.16.MT88.4 R28, [R181] ;  /* 0x00000000b51c783b */ /* 0x000ff00000004200 */
[----:B------:R-:W-:Y:S08]  /*d870*/  LDSM.16.MT88.4 R172, [R220+0x1c800] ;  /* 0x01c80000dcac783b */ /* 0x000ff00000004200 */
[----:B------:R-:W-:Y:S01]  /*d880*/  LDSM.16.MT88.4 R176, [R181+0x4800] ;  /* 0x00480000b5b0783b */ /* 0x000fe20000004200 */
[----:B-----5:R-:W-:Y:S02]  /*d890*/  FMNMX.FTZ R9, R13, R6, !PT ;  /* 0x000000060d097209 */ /* 0x020fe40007810000 */
[----:B---3--:R-:W-:Y:S05]  /*d8a0*/  FMNMX.FTZ R4, R7, R2, !PT ;  /* 0x0000000207047209 */ /* 0x008fea0007810000 */
[----:B------:R-:W3:Y:S08]  /*d8b0*/  SHFL.BFLY PT, R164, R9, 0x1, 0x1f ;  /* 0x0c201f0009a47f89 */ /* 0x000ef000000e0000 */
[----:B------:R-:W4:Y:S08]  /*d8c0*/  SHFL.BFLY PT, R3, R4, 0x1, 0x1f ;  /* 0x0c201f0004037f89 */ /* 0x000f3000000e0000 */
[----:B-1----:R-:W1:Y:S01]  /*d8d0*/  LDSM.16.MT88.4 R12, [R221+0x18000] ;  /* 0x01800000dd0c783b */ /* 0x002e620000004200 */
[----:B---3--:R-:W-:Y:S02]  /*d8e0*/  FMNMX.FTZ R164, R9, R164, !PT ;  /* 0x000000a409a47209 */ /* 0x008fe40007810000 */
[----:B----4-:R-:W-:Y:S03]  /*d8f0*/  FMNMX.FTZ R3, R4, R3, !PT ;  /* 0x0000000304037209 */ /* 0x010fe60007810000 */
        /* <DEDUP_REMOVED lines=26> */
[----:B------:R-:W4:Y:S01]  /*daa0*/  MUFU.EX2 R0, R6 ;  /* 0x0000000600007308 */ /* 0x000f220000000800 */
        /* <DEDUP_REMOVED lines=8> */
[C---:B---3--:R-:W-:Y:S01]  /*db30*/  FMUL.FTZ R4, R2.reuse, R160 ;  /* 0x000000a002047220 */ /* 0x048fe20000410000 */
[C---:B------:R-:W-:Y:S01]  /*db40*/  FMUL.FTZ R5, R2.reuse, R161 ;  /* 0x000000a102057220 */ /* 0x040fe20000410000 */
[C---:B------:R-:W-:Y:S01]  /*db50*/  FMUL.FTZ R8, R2.reuse, R156 ;  /* 0x0000009c02087220 */ /* 0x040fe20000410000 */
[C---:B------:R-:W-:Y:S01]  /*db60*/  FMUL.FTZ R9, R2.reuse, R157 ;  /* 0x0000009d02097220 */ /* 0x040fe20000410000 */
[C---:B------:R-:W-:Y:S01]  /*db70*/  FMUL.FTZ R16, R2.reuse, R148 ;  /* 0x0000009402107220 */ /* 0x040fe20000410000 */
[C---:B------:R-:W-:Y:S01]  /*db80*/  FMUL.FTZ R17, R2.reuse, R149 ;  /* 0x0000009502117220 */ /* 0x040fe20000410000 */
[----:B------:R-:W-:Y:S03]  /*db90*/  FMUL.FTZ R24, R2, R140 ;  /* 0x0000008c02187220 */ /* 0x000fe60000410000 */
[----:B------:R-:W3:Y:S01]  /*dba0*/  MUFU.EX2 R188, R188 ;  /* 0x000000bc00bc7308 */ /* 0x000ee20000000800 */
[C---:B----4-:R-:W-:Y:S01]  /*dbb0*/  FMUL.FTZ R6, R0.reuse, R162 ;  /* 0x000000a200067220 */ /* 0x050fe20000410000 */
        /* <DEDUP_REMOVED lines=15> */
[----:B---3--:R-:W-:Y:S01]  /*dcb0*/  F2FP.F16.F32.PACK_AB R160, R188, R189 ;  /* 0x000000bdbca0723e */ /* 0x008fe200000000ff */
        /* <DEDUP_REMOVED lines=14> */
[----:B------:R-:W3:Y:S01]  /*dda0*/  MUFU.EX2 R185, R185 ;  /* 0x000000b900b97308 */ /* 0x000ee20000000800 */
        /* <DEDUP_REMOVED lines=16> */
[----:B---3--:R-:W-:Y:S01]  /*deb0*/  F2FP.F16.F32.PACK_AB R162, R185, R186 ;  /* 0x000000bab9a2723e */ /* 0x008fe200000000ff */
        /* <DEDUP_REMOVED lines=132> */
[C---:B------:R-:W-:Y:S01]  /*e700*/  ISETP.NE.AND P0, PT, R233.reuse, RZ, PT ;  /* 0x000000ffe900720c */ /* 0x040fe20003f05270 */
[----:B------:R-:W-:Y:S01]  /*e710*/  FFMA.FTZ R187, R0, R235, R187 ;  /* 0x000000eb00bb7223 */ /* 0x000fe200000100bb */
[C---:B------:R-:W-:Y:S04]  /*e720*/  HMMA.16816.F32 R60, R160.reuse, R140, R60 ;  /* 0x0000008ca03c723c */ /* 0x040fe8000000183c */
[----:B------:R-:W-:Y:S01]  /*e730*/  MUFU.EX2 R197, R197 ;  /* 0x000000c500c57308 */ /* 0x000fe20000000800 */
[----:B------:R-:W-:Y:S01]  /*e740*/  FADD.FTZ R189, R188, R189 ;  /* 0x000000bdbcbd7221 */ /* 0x000fe20000010000 */
[----:B------:R-:W-:Y:S01]  /*e750*/  FADD.FTZ R184, R184, R187 ;  /* 0x000000bbb8b87221 */ /* 0x000fe20000010000 */
[----:B------:R-:W-:Y:S02]  /*e760*/  IADD3 R233, PT, PT, R233, -0x1, RZ ;  /* 0xffffffffe9e97810 */ /* 0x000fe40007ffe0ff */
        /* <DEDUP_REMOVED lines=213> */
[----:B------:R-:W-:Y:S11]  /*f4c0*/  @P0 BRA `(.L_x_890) ;  /* 0xffffffcc00e40947 */ /* 0x000ff6000383ffff */
.L_x_889:
        /* <DEDUP_REMOVED lines=324> */
.L_x_893:
        /* <DEDUP_REMOVED lines=57> */
.L_x_895:
[----:B------:R-:W-:Y:S05]  /*10ca0*/  BSYNC.RECONVERGENT B0 ;  /* 0x0000000000007941 */ /* 0x000fea0003800200 */
.L_x_894:
        /* <DEDUP_REMOVED lines=36> */
.L_x_897:
[----:B------:R-:W-:Y:S05]  /*10ef0*/  BSYNC.RECONVERGENT B0 ;  /* 0x0000000000007941 */ /* 0x000fea0003800200 */
.L_x_896:
        /* <DEDUP_REMOVED lines=22> */
.L_x_899:
[----:B------:R-:W-:Y:S05]  /*11060*/  BSYNC.RECONVERGENT B0 ;  /* 0x0000000000007941 */ /* 0x000fea0003800200 */
.L_x_898:
        /* <DEDUP_REMOVED lines=22> */
.L_x_901:
[----:B------:R-:W-:Y:S05]  /*111d0*/  BSYNC.RECONVERGENT B0 ;  /* 0x0000000000007941 */ /* 0x000fea0003800200 */
.L_x_900:
        /* <DEDUP_REMOVED lines=21> */
.L_x_902:
        /* <DEDUP_REMOVED lines=13> */
.L_x_1199:


//--------------------- .text._ZN5flash16flash_fwd_kernelI23Flash_fwd_kernel_traitsILi256ELi128ELi64ELi8ELb0ELb0EN7cutlass6half_tE19Flash_kernel_traitsILi256ELi128ELi64ELi8ES3_EELb1ELb1ELb0ELb1ELb0ELb0ELb0ELb0EEEvNS_16Flash_fwd_paramsE --------------------------
	.section	.text._ZN5flash16flash_fwd_kernelI23Flash_fwd_kernel_traitsILi256ELi128ELi64ELi8ELb0ELb0EN7cutlass6half_tE19Flash_kernel_traitsILi256ELi128ELi64ELi8ES3_EELb1ELb1ELb0ELb1ELb0ELb0ELb0ELb0EEEvNS_16Flash_fwd_paramsE,"ax",@progbits
	.align	128
        .global         _ZN5flash16flash_fwd_kernelI23Flash_fwd_kernel_traitsILi256ELi128ELi64ELi8ELb0ELb0EN7cutlass6half_tE19Flash_kernel_traitsILi256ELi128ELi64ELi8ES3_EELb1ELb1ELb0ELb1ELb0ELb0ELb0ELb0EEEvNS_16Flash_fwd_paramsE
        .type           _ZN5flash16flash_fwd_kernelI23Flash_fwd_kernel_traitsILi256ELi128ELi64ELi8ELb0ELb0EN7cutlass6half_tE19Flash_kernel_traitsILi256ELi128ELi64ELi8ES3_EELb1ELb1ELb0ELb1ELb0ELb0ELb0ELb0EEEvNS_16Flash_fwd_paramsE,@function
        .size           _ZN5flash16flash_fwd_kernelI23Flash_fwd_kernel_traitsILi256ELi128ELi64ELi8ELb0ELb0EN7cutlass6half_tE19Flash_kernel_traitsILi256ELi128ELi64ELi8ES3_EELb1ELb1ELb0ELb1ELb0ELb0ELb0ELb0EEEvNS_16Flash_fwd_paramsE,(.L_x_1200 - _ZN5flash16flash_fwd_kernelI23Flash_fwd_kernel_traitsILi256ELi128ELi64ELi8ELb0ELb0EN7cutlass6half_tE19Flash_kernel_traitsILi256ELi128ELi64ELi8ES3_EELb1ELb1ELb0ELb1ELb0ELb0ELb0ELb0EEEvNS_16Flash_fwd_paramsE)
        .other          _ZN5flash16flash_fwd_kernelI23Flash_fwd_kernel_traitsILi256ELi128ELi64ELi8ELb0ELb0EN7cutlass6half_tE19Flash_kernel_traitsILi256ELi128ELi64ELi8ES3_EELb1ELb1ELb0ELb1ELb0ELb0ELb0ELb0EEEvNS_16Flash_fwd_paramsE,@"STO_CUDA_ENTRY STV_DEFAULT"
_ZN5flash16flash_fwd_kernelI23Flash_fwd_kernel_traitsILi256ELi128ELi64ELi8ELb0ELb0EN7cutlass6half_tE19Flash_kernel_traitsILi256ELi128ELi64ELi8ES3_EELb1ELb1ELb0ELb1ELb0ELb0ELb0ELb0EEEvNS_16Flash_fwd_paramsE:
.text._ZN5flash16flash_fwd_kernelI23Flash_fwd_kernel_traitsILi256ELi128ELi64ELi8ELb0ELb0EN7cutlass6half_tE19Flash_kernel_traitsILi256ELi128ELi64ELi8ES3_EELb1ELb1ELb0ELb1ELb0ELb0ELb0ELb0EEEvNS_16Flash_fwd_paramsE:
        /* <DEDUP_REMOVED lines=97> */
.L_x_903:
        /* <DEDUP_REMOVED lines=47> */
.L_x_905:
        /* <DEDUP_REMOVED lines=8> */
[C---:B------:R-:W-:Y:S01]  /*0980*/  VIADD R8, R213.reuse, 0x40 ;  /* 0x00000040d5087836 */ /* 0x040fe20000000000 */
[C---:B------:R-:W-:Y:S01]  /*0990*/  IADD3 R4, P0, PT, R0.reuse, UR14, RZ ;  /* 0x0000000e00047c10 */ /* 0x040fe2000ff1e0ff */
[----:B------:R-:W-:Y:S01]  /*09a0*/  UIADD3 UR28, UPT, UPT, -UR27, UR28, URZ ;  /* 0x0000001c1b1c7290 */ /* 0x000fe2000fffe1ff */
[C---:B------:R-:W-:Y:S01]  /*09b0*/  VIADD R7, R213.reuse, 0x60 ;  /* 0x00000060d5077836 */ /* 0x040fe20000000000 */
        /* <DEDUP_REMOVED lines=46> */
.L_x_907:
[----:B------:R-:W-:Y:S05]  /*0ca0*/  BSYNC.RECONVERGENT B0 ;  /* 0x0000000000007941 */ /* 0x000fea0003800200 */
.L_x_906:
        /* <DEDUP_REMOVED lines=24> */
.L_x_909:
[----:B------:R-:W-:Y:S05]  /*0e30*/  BSYNC.RECONVERGENT B0 ;  /* 0x0000000000007941 */ /* 0x000fea0003800200 */
.L_x_908:
        /* <DEDUP_REMOVED lines=24> */
.L_x_911:
[----:B------:R-:W-:Y:S05]  /*0fc0*/  BSYNC.RECONVERGENT B0 ;  /* 0x0000000000007941 */ /* 0x000fea0003800200 */
.L_x_910:
        /* <DEDUP_REMOVED lines=26> */
.L_x_913:
[----:B------:R-:W-:Y:S05]  /*1170*/  BSYNC.RECONVERGENT B0 ;  /* 0x0000000000007941 */ /* 0x000fea0003800200 */
.L_x_912:
        /* <DEDUP_REMOVED lines=10> */
.L_x_915:
[----:B------:R-:W-:Y:S05]  /*1220*/  BSYNC.RECONVERGENT B0 ;  /* 0x0000000000007941 */ /* 0x000fea0003800200 */
.L_x_914:
        /* <DEDUP_REMOVED lines=10> */
.L_x_917:
[----:B------:R-:W-:Y:S05]  /*12d0*/  BSYNC.RECONVERGENT B0 ;  /* 0x0000000000007941 */ /* 0x000fea0003800200 */
.L_x_916:
        /* <DEDUP_REMOVED lines=10> */
.L_x_919:
[----:B------:R-:W-:Y:S05]  /*1380*/  BSYNC.RECONVERGENT B0 ;  /* 0x0000000000007941 */ /* 0x000fea0003800200 */
.L_x_918:
        /* <DEDUP_REMOVED lines=10> */
.L_x_904:
        /* <DEDUP_REMOVED lines=21> */
.L_x_920:
[----:B------:R-:W1:Y:S01]  /*1580*/  LDCU.64 UR10, c[0x0][0x3b8] ;  /* 0x00007700ff0a77ac */ /* 0x000e620008000a00 */
[----:B------:R-:W-:-:S04]  /*1590*/  UIADD3 UR6, UPT, UPT, UR12, UR13, URZ ;  /* 0x0000000d0c067290 */ /* 0x000fc8000fffe0ff */
[----:B-1----:R-:W-:Y:S02]  /*15a0*/  UIMAD.WIDE.U32 UR14, UR6, UR10, URZ ;  /* 0x0000000a060e72a5 */ /* 0x002fe4000f8e00ff */
[----:B------:R-:W-:-:S04]  /*15b0*/  UIMAD UR6, UR6, UR11, URZ ;  /* 0x0000000b060672a4 */ /* 0x000fc8000f8e02ff */
[----:B------:R-:W-:Y:S02]  /*15c0*/  UIADD3 UR6, UPT, UPT, UR15, UR6, URZ ;  /* 0x000000060f067290 */ /* 0x000fe4000fffe0ff */
.L_x_921:
        /* <DEDUP_REMOVED lines=39> */
.L_x_922:
[----:B------:R-:W1:Y:S01]  /*1840*/  LDCU.64 UR8, c[0x0][0x3c0] ;  /* 0x00007800ff0877ac */ /* 0x000e620008000a00 */
[----:B------:R-:W-:-:S04]  /*1850*/  UIADD3 UR12, UPT, UPT, UR12, UR13, URZ ;  /* 0x0000000d0c0c7290 */ /* 0x000fc8000fffe0ff */
[----:B-1----:R-:W-:Y:S02]  /*1860*/  UIMAD.WIDE.U32 UR16, UR12, UR8, URZ ;  /* 0x000000080c1072a5 */ /* 0x002fe4000f8e00ff */
[----:B------:R-:W-:-:S04]  /*1870*/  UIMAD UR5, UR12, UR9, URZ ;  /* 0x000000090c0572a4 */ /* 0x000fc8000f8e02ff */
[----:B------:R-:W-:Y:S01]  /*1880*/  UIADD3 UR5, UPT, UPT, UR17, UR5, URZ ;  /* 0x0000000511057290 */ /* 0x000fe2000fffe0ff */
[----:B------:R-:W-:-:S11]  /*1890*/  UMOV UR4, UR16 ;  /* 0x0000001000047c82 */ /* 0x000fd60008000000 */
.L_x_923:
[----:B------:R-:W-:Y:S01]  /*18a0*/  IMAD.SHL.U32 R233, R213, 0x8, RZ ;  /* 0x00000008d5e97824 */ /* 0x000fe200078e00ff */
[--C-:B------:R-:W-:Y:S01]  /*18b0*/  SHF.R.U32.HI R6, RZ, 0x3, R213.reuse ;  /* 0x00000003ff067819 */ /* 0x100fe200000116d5 */
        /* <DEDUP_REMOVED lines=10> */
[----:B------:R-:W4:Y:S01]  /*1960*/  LDCU.64 UR14, c[0x0][0x390] ;  /* 0x00007200ff0e77ac */ /* 0x000f220008000a00 */
[----:B------:R-:W-:Y:S01]  /*1970*/  LOP3.LUT R227, R227, 0x38, R213, 0x78, !PT ;  /* 0x00000038e3e37812 */ /* 0x000fe200078e78d5 */
[----:B------:R-:W-:Y:S01]  /*1980*/  IMAD.X R11, RZ, RZ, UR6, P2 ;  /* 0x00000006ff0b7e24 */ /* 0x000fe200090e06ff */
[C---:B------:R-:W-:Y:S01]  /*1990*/  LOP3.LUT R232, R211.reuse, 0x40, RZ, 0xfc, !PT ;  /* 0x00000040d3e87812 */ /* 0x040fe200078efcff */
[----:B------:R-:W-:Y:S01]  /*19a0*/  IMAD.X R15, RZ, RZ, UR5, P0 ;  /* 0x00000005ff0f7e24 */ /* 0x000fe200080e06ff */
[----:B------:R-:W5:Y:S01]  /*19b0*/  LDCU.128 UR4, c[0x0][0x3d0] ;  /* 0x00007a00ff0477ac */ /* 0x000f620008000c00 */
[----:B------:R-:W-:Y:S01]  /*19c0*/  IMAD.WIDE.U32 R10, R6, UR10, R10 ;  /* 0x0000000a060a7c25 */ /* 0x000fe2000f8e000a */
[----:B------:R-:W-:Y:S01]  /*19d0*/  IADD3 R12, P0, PT, R211, UR36, RZ ;  /* 0x00000024d30c7c10 */ /* 0x000fe2000ff1e0ff */
[----:B------:R-:W-:-:S02]  /*19e0*/  UIADD3 UR18, UPT, UPT, -UR27, UR28, URZ ;  /* 0x0000001c1b127290 */ /* 0x000fc4000fffe1ff */
[C---:B------:R-:W-:Y:S01]  /*19f0*/  IMAD.WIDE.U32 R14, R6.reuse, UR8, R14 ;  /* 0x00000008060e7c25 */ /* 0x040fe2000f8e000e */
[----:B------:R-:W-:Y:S01]  /*1a00*/  IADD3.X R13, PT, PT, RZ, UR32, RZ, P0, !PT ;  /* 0x00000020ff0d7c10 */ /* 0x000fe200087fe4ff */
[----:B------:R-:W-:Y:S01]  /*1a10*/  UMOV UR34, 0x400 ;  /* 0x0000040000227882 */ /* 0x000fe20000000000 */
[----:B------:R-:W-:Y:S01]  /*1a20*/  UIMAD.WIDE.U32 UR32, UR33, 0x80, URZ ;  /* 0x00000080212078a5 */ /* 0x000fe2000f8e00ff */
[----:B------:R-:W-:Y:S01]  /*1a30*/  IMAD R11, R6, UR11, R11 ;  /* 0x0000000b060b7c24 */ /* 0x000fe2000f8e020b */
[----:B------:R-:W-:Y:S01]  /*1a40*/  ISETP.GE.AND P1, PT, R0, UR18, PT ;  /* 0x0000001200007c0c */ /* 0x000fe2000bf26270 */
[C---:B------:R-:W-:Y:S01]  /*1a50*/  IMAD R15, R6.reuse, UR9, R15 ;  /* 0x00000009060f7c24 */ /* 0x040fe2000f8e020f */
[----:B------:R-:W-:Y:S01]  /*1a60*/  LOP3.LUT R0, R233, 0x1e00, RZ, 0xc0, !PT ;  /* 0x00001e00e9007812 */ /* 0x000fe200078ec0ff */
[----:B---3--:R-:W-:Y:S01]  /*1a70*/  IMAD.U32 R8, RZ, RZ, UR12 ;  /* 0x0000000cff087e24 */ /* 0x008fe2000f8e00ff */
[----:B------:R-:W-:Y:S01]  /*1a80*/  LOP3.LUT R231, R211, 0x80, RZ, 0xfc, !PT ;  /* 0x00000080d3e77812 */ /* 0x000fe200078efcff */
[----:B------:R-:W-:Y:S01]  /*1a90*/  VIADD R2, R6, 0x60 ;  /* 0x0000006006027836 */ /* 0x000fe20000000000 */
[----:B------:R-:W-:Y:S01]  /*1aa0*/  LOP3.LUT R227, R227, R0, RZ, 0xfc, !PT ;  /* 0x00000000e3e37212 */ /* 0x000fe200078efcff */
[----:B------:R-:W-:Y:S01]  /*1ab0*/  IMAD.WIDE.U32 R8, R8, UR26, R12 ;  /* 0x0000001a08087c25 */ /* 0x000fe2000f8e000c */
[----:B------:R-:W-:-:S03]  /*1ac0*/  LOP3.LUT R230, R211, 0xc0, RZ, 0xfc, !PT ;  /* 0x000000c0d3e67812 */ /* 0x000fc600078efcff */
[C---:B-----5:R-:W-:Y:S02]  /*1ad0*/  IMAD R225, R223.reuse, UR4, RZ ;  /* 0x00000004dfe17c24 */ /* 0x060fe4000f8e02ff */
[----:B------:R-:W-:Y:S02]  /*1ae0*/  IMAD R223, R223, UR6, RZ ;  /* 0x00000006dfdf7c24 */ /* 0x000fe4000f8e02ff */
[C---:B------:R-:W-:Y:S02]  /*1af0*/  IMAD R225, R4.reuse, UR5, R225 ;  /* 0x0000000504e17c24 */ /* 0x040fe4000f8e02e1 */
[C---:B------:R-:W-:Y:S01]  /*1b00*/  IMAD R223, R4.reuse, UR7, R223 ;  /* 0x0000000704df7c24 */ /* 0x040fe2000f8e02df */
[----:B------:R-:W-:Y:S01]  /*1b10*/  USHF.L.U64.HI UR7, UR10, 0x6, UR11 ;  /* 0x000000060a077899 */ /* 0x000fe2000801020b */
[----:B------:R-:W-:-:S04]  /*1b20*/  IMAD.WIDE.U32 R10, R4, UR4, R10 ;  /* 0x00000004040a7c25 */ /* 0x000fc8000f8e000a */
[----:B------:R-:W-:Y:S01]  /*1b30*/  IMAD.WIDE.U32 R4, R4, UR6, R14 ;  /* 0x0000000604047c25 */ /* 0x000fe2000f8e000e */
[----:B--2---:R-:W-:Y:S01]  /*1b40*/  LEA R226, P2, R10, UR16, 0x1 ;  /* 0x000000100ae27c11 */ /* 0x004fe2000f8408ff */
[----:B-1----:R-:W-:Y:S02]  /*1b50*/  ULEA UR6, UR29, UR34, 0x18 ;  /* 0x000000221d067291 */ /* 0x002fe4000f8ec0ff */
[----:B------:R-:W-:Y:S01]  /*1b60*/  IMAD.IADD R223, R5, 0x1, R223 ;  /* 0x0000000105df7824 */ /* 0x000fe200078e02df */
[----:B----4-:R-:W-:Y:S01]  /*1b70*/  LEA R224, P0, R4, UR14, 0x1 ;  /* 0x0000000e04e07c11 */ /* 0x010fe2000f8008ff */
[----:B------:R-:W-:Y:S01]  /*1b80*/  IMAD.IADD R225, R11, 0x1, R225 ;  /* 0x000000010be17824 */ /* 0x000fe200078e02e1 */
[----:B------:R-:W-:Y:S01]  /*1b90*/  USHF.L.U32 UR14, UR10, 0x6, URZ ;  /* 0x000000060a0e7899 */ /* 0x000fe200080006ff */
[----:B------:R-:W-:Y:S01]  /*1ba0*/  LOP3.LUT R5, R6, UR32, RZ, 0xfc, !PT ;  /* 0x0000002006057c12 */ /* 0x000fe2000f8efcff */
[----:B------:R-:W-:Y:S01]  /*1bb0*/  UIADD3 UR16, UPT, UPT, UR20, -0x1, URZ ;  /* 0xffffffff14107890 */ /* 0x000fe2000fffe0ff */
[----:B------:R-:W-:Y:S01]  /*1bc0*/  LEA.HI.X R223, R4, UR15, R223, 0x1, P0 ;  /* 0x0000000f04df7c11 */ /* 0x000fe200080f0cdf */
[C---:B------:R-:W-:Y:S01]  /*1bd0*/  VIADD R4, R6.reuse, 0x20 ;  /* 0x0000002006047836 */ /* 0x040fe20000000000 */
[----:B------:R-:W-:Y:S01]  /*1be0*/  ISETP.GE.AND P0, PT, R6, UR18, PT ;  /* 0x0000001206007c0c */ /* 0x000fe2000bf06270 */
[----:B------:R-:W-:Y:S01]  /*1bf0*/  USHF.L.U64.HI UR15, UR10, 0x5, UR11 ;  /* 0x000000050a0f7899 */ /* 0x000fe2000801020b */
[----:B------:R-:W-:-:S02]  /*1c00*/  LEA.HI.X R225, R10, UR17, R225, 0x1, P2 ;  /* 0x000000110ae17c11 */ /* 0x000fc400090f0ce1 */
[----:B------:R-:W-:Y:S02]  /*1c10*/  MOV R10, UR13 ;  /* 0x0000000d000a7c02 */ /* 0x000fe40008000f00 */
[----:B------:R-:W-:Y:S02]  /*1c20*/  ISETP.GE.AND P2, PT, R4, UR18, PT ;  /* 0x0000001204007c0c */ /* 0x000fe4000bf46270 */
[----:B------:R-:W-:Y:S01]  /*1c30*/  LEA R227, R227, UR6, 0x1 ;  /* 0x00000006e3e37c11 */ /* 0x000fe2000f8e08ff */
[----:B------:R-:W-:-:S04]  /*1c40*/  IMAD R11, R10, UR26, R9 ;  /* 0x0000001a0a0b7c24 */ /* 0x000fc8000f8e0209 */
[----:B------:R-:W-:Y:S06]  /*1c50*/  @P0 BRA `(.L_x_925) ;  /* 0x00000000008c0947 */ /* 0x000fec0003800000 */
        /* <DEDUP_REMOVED lines=35> */
.L_x_925:
[----:B------:R-:W-:Y:S05]  /*1e90*/  BSYNC.RECONVERGENT B0 ;  /* 0x0000000000007941 */ /* 0x000fea0003800200 */
.L_x_924:
[----:B------:R-:W-:Y:S01]  /*1ea0*/  UIMAD UR17, UR16, -0x40, UR21 ;  /* 0xffffffc0101178a4 */ /* 0x000fe2000f8e0215 */
        /* <DEDUP_REMOVED lines=40> */
.L_x_927:
[----:B------:R-:W-:Y:S05]  /*2130*/  BSYNC.RECONVERGENT B0 ;  /* 0x0000000000007941 */ /* 0x000fea0003800200 */
.L_x_926:
        /* <DEDUP_REMOVED lines=41> */
.L_x_929:
[----:B------:R-:W-:Y:S05]  /*23d0*/  BSYNC.RECONVERGENT B0 ;  /* 0x0000000000007941 */ /* 0x000fea0003800200 */
.L_x_928:
        /* <DEDUP_REMOVED lines=41> */
.L_x_931:
[----:B------:R-:W-:Y:S05]  /*2670*/  BSYNC.RECONVERGENT B0 ;  /* 0x0000000000007941 */ /* 0x000fea0003800200 */
.L_x_930:
        /* <DEDUP_REMOVED lines=34> */
.L_x_933:
[----:B------:R-:W-:Y:S05]  /*28a0*/  BSYNC.RECONVERGENT B0 ;  /* 0x0000000000007941 */ /* 0x000fea0003800200 */
.L_x_932:
        /* <DEDUP_REMOVED lines=33> */
.L_x_935:
[----:B------:R-:W-:Y:S05]  /*2ac0*/  BSYNC.RECONVERGENT B0 ;  /* 0x0000000000007941 */ /* 0x000fea0003800200 */
.L_x_934:
        /* <DEDUP_REMOVED lines=57> */
[----:B----4-:R-:W-:-:S04]  /*2e60*/  LEA R8, P4, R6, R224, 0x1 ;  /* 0x000000e006087211 */ /* 0x010fc800078808ff */
        /* <DEDUP_REMOVED lines=26> */
.L_x_937:
[----:B------:R2:W-:Y:S04]  /*3010*/  STS.128 [R227+0x18000], RZ ;  /* 0x018000ffe3007388 */ /* 0x0005e80000000c00 */
[----:B------:R2:W-:Y:S04]  /*3020*/  STS.128 [R227+0x1a000], RZ ;  /* 0x01a000ffe3007388 */ /* 0x0005e80000000c00 */
[----:B------:R2:W-:Y:S04]  /*3030*/  STS.128 [R227+0x1c000], RZ ;  /* 0x01c000ffe3007388 */ /* 0x0005e80000000c00 */
[----:B------:R2:W-:Y:S02]  /*3040*/  STS.128 [R227+0x1e000], RZ ;  /* 0x01e000ffe3007388 */ /* 0x0005e40000000c00 */
.L_x_938:
[----:B------:R-:W-:Y:S05]  /*3050*/  BSYNC.RECONVERGENT B0 ;  /* 0x0000000000007941 */ /* 0x000fea0003800200 */
.L_x_936:
        /* <DEDUP_REMOVED lines=44> */
.L_x_940:
[----:B------:R-:W-:Y:S05]  /*3320*/  BSYNC.RECONVERGENT B0 ;  /* 0x0000000000007941 */ /* 0x000fea0003800200 */
.L_x_939:
[----:B------:R-:W-:Y:S01]  /*3330*/  LDSM.16.M88.4 R24, [R83] ;  /* 0x000000005318783b */ /* 0x000fe20000000200 */
[----:B------:R-:W-:Y:S01]  /*3340*/  IMAD.MOV.U32 R165, RZ, RZ, 0x20 ;  /* 0x00000020ffa57424 */ /* 0x000fe200078e00ff */
[C---:B------:R-:W-:Y:S01]  /*3350*/  LOP3.LUT P0, R176, R213.reuse, 0x2, RZ, 0xc0, !PT ;  /* 0x00000002d5b07812 */ /* 0x040fe2000780c0ff */
[----:B------:R-:W-:Y:S01]  /*3360*/  VIADD R220, R82, UR6 ;  /* 0x0000000652dc7c36 */ /* 0x000fe20008000000 */
[----:B------:R-:W5:Y:S01]  /*3370*/  LDSM.16.M88.4 R44, [R82+UR6+0x10000] ;  /* 0x01000006522c783b */ /* 0x000f620008000200 */
[----:B------:R-:W-:Y:S01]  /*3380*/  LOP3.LUT R2, R213, 0x4, RZ, 0xc0, !PT ;  /* 0x00000004d5027812 */ /* 0x000fe200078ec0ff */
[----:B------:R-:W-:Y:S01]  /*3390*/  IMAD.MOV.U32 R167, RZ, RZ, 0x40 ;  /* 0x00000040ffa77424 */ /* 0x000fe200078e00ff */
[----:B------:R-:W-:Y:S01]  /*33a0*/  SEL R84, R165, 0xffffffe0, !P0 ;  /* 0xffffffe0a5547807 */ /* 0x000fe20004000000 */
[----:B------:R-:W2:Y:S01]  /*33b0*/  LDSM.16.M88.4 R36, [R82+UR6+0x10800] ;  /* 0x010800065224783b */ /* 0x000ea20008000200 */
[----:B------:R-:W-:Y:S01]  /*33c0*/  ISETP.NE.AND P0, PT, R2, RZ, PT ;  /* 0x000000ff0200720c */ /* 0x000fe20003f05270 */
[----:B------:R-:W-:Y:S01]  /*33d0*/  IMAD.SHL.U32 R194, R213, 0x2, RZ ;  /* 0x00000002d5c27824 */ /* 0x000fe200078e00ff */
[----:B------:R-:W-:Y:S01]  /*33e0*/  VIMNMX R208, PT, PT, R86, UR21, PT ;  /* 0x0000001556d07c48 */ /* 0x000fe2000bfe0100 */
[----:B------:R-:W3:Y:S01]  /*33f0*/  LDSM.16.M88.4 R28, [R82+UR6+0x11000] ;  /* 0x01100006521c783b */ /* 0x000ee20008000200 */
[--C-:B------:R-:W-:Y:S01]  /*3400*/  IMAD.IADD R81, R83, 0x1, R84.reuse ;  /* 0x0000000153517824 */ /* 0x100fe200078e0254 */
[----:B------:R-:W-:Y:S01]  /*3410*/  SEL R167, R167, 0xffffffc0, !P0 ;  /* 0xffffffc0a7a77807 */ /* 0x000fe20004000000 */
[----:B------:R-:W-:Y:S01]  /*3420*/  IMAD.IADD R80, R220, 0x1, R84 ;  /* 0x00000001dc507824 */ /* 0x000fe200078e0254 */
[----:B-1--4-:R-:W1:Y:S01]  /*3430*/  LDSM.16.M88.4 R8, [R82+UR6+0x11800] ;  /* 0x011800065208783b */ /* 0x012e620008000200 */
[----:B------:R-:W-:Y:S01]  /*3440*/  LOP3.LUT R193, R194, 0x6, RZ, 0xc0, !PT ;  /* 0x00000006c2c17812 */ /* 0x000fe200078ec0ff */
        /* <DEDUP_REMOVED lines=10> */
[----:B------:R-:W-:Y:S01]  /*34f0*/  LDSM.16.M88.4 R52, [R88] ;  /* 0x000000005834783b */ /* 0x000fe20000000200 */
[C---:B-----5:R-:W-:Y:S03]  /*3500*/  HMMA.16816.F32 R48, R24.reuse, R44, RZ ;  /* 0x0000002c1830723c */ /* 0x060fe600000018ff */
[----:B------:R-:W-:Y:S04]  /*3510*/  LDSM.16.M88.4 R64, [R82+UR6+0x13800] ;  /* 0x013800065240783b */ /* 0x000fe80008000200 */
[----:B------:R-:W-:Y:S01]  /*3520*/  LDSM.16.M88.4 R60, [R80+0x13000] ;  /* 0x01300000503c783b */ /* 0x000fe20000000200 */
[C---:B--2---:R-:W-:Y:S03]  /*3530*/  HMMA.16816.F32 R40, R24.reuse, R36, RZ ;  /* 0x000000241828723c */ /* 0x044fe600000018ff */
[----:B------:R-:W-:Y:S04]  /*3540*/  LDSM.16.M88.4 R76, [R166+0x12800] ;  /* 0x01280000a64c783b */ /* 0x000fe80000000200 */
[----:B------:R-:W-:Y:S01]  /*3550*/  LDSM.16.M88.4 R68, [R166+0x13000] ;  /* 0x01300000a644783b */ /* 0x000fe20000000200 */
[C---:B---3--:R-:W-:Y:S03]  /*3560*/  HMMA.16816.F32 R32, R24.reuse, R28, RZ ;  /* 0x0000001c1820723c */ /* 0x048fe600000018ff */
[----:B------:R-:W0:Y:S05]  /*3570*/  LDGDEPBAR ;  /* 0x00000000000079af */ /* 0x000e2a0000000000 */
[C---:B------:R-:W-:Y:S08]  /*3580*/  HMMA.16816.F32 R44, R24.reuse, R46, RZ ;  /* 0x0000002e182c723c */ /* 0x040ff000000018ff */
[C---:B------:R-:W-:Y:S08]  /*3590*/  HMMA.16816.F32 R36, R24.reuse, R38, RZ ;  /* 0x000000261824723c */ /* 0x040ff000000018ff */
[C---:B------:R-:W-:Y:S08]  /*35a0*/  HMMA.16816.F32 R28, R24.reuse, R30, RZ ;  /* 0x0000001e181c723c */ /* 0x040ff000000018ff */
[C---:B-1----:R-:W-:Y:S08]  /*35b0*/  HMMA.16816.F32 R72, R24.reuse, R8, RZ ;  /* 0x000000081848723c */ /* 0x042ff000000018ff */
        /* <DEDUP_REMOVED lines=153> */
[C---:B-1----:R-:W-:Y:S08]  /*3f50*/  HMMA.16816.F32 R24, R16.reuse, R22, R24 ;  /* 0x000000161018723c */ /* 0x042ff00000001818 */
[C---:B------:R-:W-:Y:S01]  /*3f60*/  HMMA.16816.F32 R44, R16.reuse, R58, R44 ;  /* 0x0000003a102c723c */ /* 0x040fe2000000182c */
[----:B------:R-:W1:Y:S07]  /*3f70*/  LDSM.16.M88.4 R56, [R166+0x17000] ;  /* 0x01700000a638783b */ /* 0x000e6e0000000200 */
[----:B------:R-:W-:Y:S01]  /*3f80*/  HMMA.16816.F32 R72, R16, R20, R72 ;  /* 0x000000141048723c */ /* 0x000fe20000001848 */
[----:B------:R-:W-:Y:S04]  /*3f90*/  LDSM.16.M88.4 R16, [R2+0x16800] ;  /* 0x016800000210783b */ /* 0x000fe80000000200 */
[----:B------:R-:W-:Y:S03]  /*3fa0*/  LDSM.16.M88.4 R20, [R2+0x16000] ;  /* 0x016000000214783b */ /* 0x000fe60000000200 */
[C---:B---3--:R-:W-:Y:S08]  /*3fb0*/  HMMA.16816.F32 R40, R76.reuse, R4, R40 ;  /* 0x000000044c28723c */ /* 0x048ff00000001828 */
[C---:B------:R-:W-:Y:S01]  /*3fc0*/  HMMA.16816.F32 R36, R76.reuse, R6, R36 ;  /* 0x000000064c24723c */ /* 0x040fe20000001824 */
[----:B------:R-:W3:Y:S07]  /*3fd0*/  LDSM.16.M88.4 R4, [R87+0xc000] ;  /* 0x00c000005704783b */ /* 0x000eee0000000200 */
[C---:B--2---:R-:W-:Y:S08]  /*3fe0*/  HMMA.16816.F32 R32, R76.reuse, R8, R32 ;  /* 0x000000084c20723c */ /* 0x044ff00000001820 */
[C---:B------:R-:W-:Y:S01]  /*3ff0*/  HMMA.16816.F32 R28, R76.reuse, R10, R28 ;  /* 0x0000000a4c1c723c */ /* 0x040fe2000000181c */
[----:B------:R-:W2:Y:S07]  /*4000*/  LDSM.16.M88.4 R8, [R2+0x17800] ;  /* 0x017800000208783b */ /* 0x000eae0000000200 */
[C---:B------:R-:W-:Y:S08]  /*4010*/  HMMA.16816.F32 R48, R76.reuse, R12, R48 ;  /* 0x0000000c4c30723c */ /* 0x040ff00000001830 */
[C---:B----4-:R-:W-:Y:S08]  /*4020*/  HMMA.16816.F32 R24, R76.reuse, R82, R24 ;  /* 0x000000524c18723c */ /* 0x050ff00000001818 */
[----:B------:R-:W-:Y:S01]  /*4030*/  HMMA.16816.F32 R44, R76, R14, R44 ;  /* 0x0000000e4c2c723c */ /* 0x000fe2000000182c */
[----:B------:R4:W2:Y:S01]  /*4040*/  LDSM.16.M88.4 R12, [R2+0x17000] ;  /* 0x01700000020c783b */ /* 0x0008a20000000200 */
[----:B------:R-:W-:-:S06]  /*4050*/  DEPBAR.LE SB0, 0x0 ;  /* 0x000080000000791a */ /* 0x000fcc0000000000 */
[----:B------:R-:W-:Y:S08]  /*4060*/  HMMA.16816.F32 R72, R76, R80, R72 ;  /* 0x000000504c48723c */ /* 0x000ff00000001848 */
[C---:B------:R-:W-:Y:S08]  /*4070*/  HMMA.16816.F32 R40, R68.reuse, R60, R40 ;  /* 0x0000003c4428723c */ /* 0x040ff00000001828 */
[----:B------:R-:W-:Y:S01]  /*4080*/  HMMA.16816.F32 R48, R68, R64, R48 ;  /* 0x000000404430723c */ /* 0x000fe20000001830 */
[----:B----4-:R-:W-:-:S05]  /*4090*/  IMAD.U32 R2, RZ, RZ, UR21 ;  /* 0x00000015ff027e24 */ /* 0x010fca000f8e00ff */
[----:B------:R-:W-:Y:S02]  /*40a0*/  VIADDMNMX R2, R86, 0x8, R2, PT ;  /* 0x0000000856027846 */ /* 0x000fe40003800102 */
[C---:B-----5:R-:W-:Y:S08]  /*40b0*/  HMMA.16816.F32 R24, R68.reuse, R54, R24 ;  /* 0x000000364418723c */ /* 0x060ff00000001818 */
[C---:B------:R-:W-:Y:S08]  /*40c0*/  HMMA.16816.F32 R44, R68.reuse, R66, R44 ;  /* 0x00000042442c723c */ /* 0x040ff0000000182c */
[C---:B------:R-:W-:Y:S08]  /*40d0*/  HMMA.16816.F32 R36, R68.reuse, R62, R36 ;  /* 0x0000003e4424723c */ /* 0x040ff00000001824 */
[C---:B-1----:R-:W-:Y:S08]  /*40e0*/  HMMA.16816.F32 R32, R68.reuse, R56, R32 ;  /* 0x000000384420723c */ /* 0x042ff00000001820 */
[C---:B------:R-:W-:Y:S08]  /*40f0*/  HMMA.16816.F32 R28, R68.reuse, R58, R28 ;  /* 0x0000003a441c723c */ /* 0x040ff0000000181c */
[----:B------:R-:W-:Y:S08]  /*4100*/  HMMA.16816.F32 R72, R68, R52, R72 ;  /* 0x000000344448723c */ /* 0x000ff00000001848 */
[----:B---3--:R-:W-:Y:S01]  /*4110*/  HMMA.16816.F32 R40, R4, R16, R40 ;  /* 0x000000100428723c */ /* 0x008fe20000001828 */
[----:B------:R-:W-:-:S04]  /*4120*/  IMAD.U32 R16, RZ, RZ, UR16 ;  /* 0x00000010ff107e24 */ /* 0x000fc8000f8e00ff */
[----:B------:R-:W-:-:S03]  /*4130*/  IMAD R16, R16, 0x40, R193 ;  /* 0x0000004010107824 */ /* 0x000fc600078e02c1 */
[C---:B------:R-:W-:Y:S01]  /*4140*/  HMMA.16816.F32 R48, R4.reuse, R20, R48 ;  /* 0x000000140430723c */ /* 0x040fe20000001830 */
[C---:B------:R-:W-:Y:S02]  /*4150*/  VIADD R17, R16.reuse, 0x38 ;  /* 0x0000003810117836 */ /* 0x040fe40000000000 */
[C---:B------:R-:W-:Y:S02]  /*4160*/  VIADD R20, R16.reuse, 0x9 ;  /* 0x0000000910147836 */ /* 0x040fe40000000000 */
[C---:B------:R-:W-:Y:S01]  /*4170*/  VIADD R214, R16.reuse, 0x20 ;  /* 0x0000002010d67836 */ /* 0x040fe20000000000 */
[C---:B------:R-:W-:Y:S01]  /*4180*/  ISETP.GE.AND P6, PT, R17.reuse, R208, PT ;  /* 0x000000d01100720c */ /* 0x040fe20003fc6270 */
[C---:B------:R-:W-:Y:S01]  /*4190*/  VIADD R21, R16.reuse, 0x28 ;  /* 0x0000002810157836 */ /* 0x040fe20000000000 */
[----:B--2---:R-:W-:Y:S01]  /*41a0*/  HMMA.16816.F32 R24, R4, R10, R24 ;  /* 0x0000000a0418723c */ /* 0x004fe20000001818 */
[----:B------:R-:W-:Y:S01]  /*41b0*/  ISETP.GE.AND P4, PT, R17, R2, PT ;  /* 0x000000021100720c */ /* 0x000fe20003f86270 */
[----:B------:R-:W-:Y:S01]  /*41c0*/  VIADD R10, R16, 0x18 ;  /* 0x00000018100a7836 */ /* 0x000fe20000000000 */
[----:B------:R-:W-:Y:S01]  /*41d0*/  I2FP.F32.U32 R17, R17 ;  /* 0x0000001100117245 */ /* 0x000fe20000201000 */
[----:B------:R-:W-:Y:S01]  /*41e0*/  BAR.SYNC.DEFER_BLOCKING 0x0 ;  /* 0x0000000000007b1d */ /* 0x000fe20000010000 */
[----:B------:R-:W-:-:S03]  /*41f0*/  ISETP.GE.AND P0, PT, R20, R208, PT ;  /* 0x000000d01400720c */ /* 0x000fc60003f06270 */
[----:B------:R-:W-:Y:S01]  /*4200*/  HMMA.16816.F32 R44, R4, R22, R44 ;  /* 0x00000016042c723c */ /* 0x000fe2000000182c */
[C---:B------:R-:W-:Y:S02]  /*4210*/  VIADD R22, R16.reuse, 0x21 ;  /* 0x0000002110167836 */ /* 0x040fe40000000000 */
[----:B------:R-:W-:-:S05]  /*4220*/  VIADD R23, R16, 0x31 ;  /* 0x0000003110177836 */ /* 0x000fca0000000000 */
[----:B------:R-:W-:Y:S01]  /*4230*/  HMMA.16816.F32 R36, R4, R18, R36 ;  /* 0x000000120424723c */ /* 0x000fe20000001824 */
[----:B------:R-:W-:Y:S02]  /*4240*/  I2FP.F32.U32 R19, R16 ;  /* 0x0000001000137245 */ /* 0x000fe40000201000 */
[----:B------:R-:W-:-:S05]  /*4250*/  FFMA.FTZ R24, R17, UR5, R24 ;  /* 0x0000000511187c23 */ /* 0x000fca0008010018 */
[C---:B------:R-:W-:Y:S01]  /*4260*/  HMMA.16816.F32 R32, R4.reuse, R12, R32 ;  /* 0x0000000c0420723c */ /* 0x040fe20000001820 */
[----:B------:R-:W-:Y:S01]  /*4270*/  VIADD R13, R16, 0x8 ;  /* 0x00000008100d7836 */ /* 0x000fe20000000000 */
[----:B------:R-:W-:Y:S01]  /*4280*/  FSEL R216, R24, -INF , !P6 ;  /* 0xff80000018d87808 */ /* 0x000fe20007000000 */
[----:B------:R-:W-:Y:S01]  /*4290*/  VIADD R12, R16, 0x11 ;  /* 0x00000011100c7836 */ /* 0x000fe20000000000 */
[----:B------:R-:W-:Y:S01]  /*42a0*/  ISETP.GE.AND P6, PT, R20, R2, PT ;  /* 0x000000021400720c */ /* 0x000fe20003fc6270 */
[----:B------:R-:W-:Y:S01]  /*42b0*/  VIADD R24, R16, 0x30 ;  /* 0x0000003010187836 */ /* 0x000fe20000000000 */
[C---:B------:R-:W-:Y:S02]  /*42c0*/  ISETP.GE.AND P1, PT, R13.reuse, R208, PT ;  /* 0x000000d00d00720c */ /* 0x040fe40003f26270 */
[----:B------:R-:W-:Y:S01]  /*42d0*/  HMMA.16816.F32 R28, R4, R14, R28 ;  /* 0x0000000e041c723c */ /* 0x000fe2000000181c */
[----:B------:R-:W-:Y:S02]  /*42e0*/  ISETP.GE.AND P3, PT, R13, R2, PT ;  /* 0x000000020d00720c */ /* 0x000fe40003f66270 */
[----:B------:R-:W-:-:S02]  /*42f0*/  I2FP.F32.U32 R13, R13 ;  /* 0x0000000d000d7245 */ /* 0x000fc40000201000 */
[----:B------:R-:W-:-:S03]  /*4300*/  I2FP.F32.U32 R20, R20 ;  /* 0x0000001400147245 */ /* 0x000fc60000201000 */
[----:B------:R-:W-:Y:S01]  /*4310*/  HMMA.16816.F32 R72, R4, R8, R72 ;  /* 0x000000080448723c */ /* 0x000fe20000001848 */
[C---:B------:R-:W-:Y:S02]  /*4320*/  VIADD R7, R16.reuse, 0x1 ;  /* 0x0000000110077836 */ /* 0x040fe40000000000 */
[C---:B------:R-:W-:Y:S01]  /*4330*/  FFMA.FTZ R14, R13.reuse, UR5, R44 ;  /* 0x000000050d0e7c23 */ /* 0x040fe2000801002c */
[----:B------:R-:W-:Y:S02]  /*4340*/  VIADD R9, R16, 0x10 ;  /* 0x0000001010097836 */ /* 0x000fe40000000000 */
[----:B------:R-:W-:Y:S01]  /*4350*/  FFMA.FTZ R13, R13, UR5, R46 ;  /* 0x000000050d0d7c23 */ /* 0x000fe2000801002e */
        /* <DEDUP_REMOVED lines=9> */
[----:B------:R-:W-:Y:S01]  /*43f0*/  FFMA.FTZ R7, R7, UR5, R51 ;  /* 0x0000000507077c23 */ /* 0x000fe20008010033 */
[C---:B------:R-:W-:Y:S02]  /*4400*/  ISETP.GE.AND P1, PT, R12.reuse, R208, PT ;  /* 0x000000d00c00720c */ /* 0x040fe40003f26270 */
[----:B------:R-:W-:Y:S02]  /*4410*/  ISETP.GE.AND P3, PT, R12, R2, PT ;  /* 0x000000020c00720c */ /* 0x000fe40003f66270 */
[----:B------:R-:W-:Y:S02]  /*4420*/  FSEL R15, R15, -INF , !P2 ;  /* 0xff8000000f0f7808 */ /* 0x000fe40005000000 */
[----:B------:R-:W-:-:S02]  /*4430*/  FSEL R7, R7, -INF , !P5 ;  /* 0xff80000007077808 */ /* 0x000fc40006800000 */
[C---:B------:R-:W-:Y:S02]  /*4440*/  ISETP.GE.AND P2, PT, R9.reuse, R208, PT ;  /* 0x000000d00900720c */ /* 0x040fe40003f46270 */
[----:B------:R-:W-:Y:S02]  /*4450*/  ISETP.GE.AND P5, PT, R9, R2, PT ;  /* 0x000000020900720c */ /* 0x000fe40003fa6270 */
[----:B------:R-:W-:Y:S02]  /*4460*/  I2FP.F32.U32 R9, R9 ;  /* 0x0000000900097245 */ /* 0x000fe40000201000 */
[----:B------:R-:W-:Y:S02]  /*4470*/  I2FP.F32.U32 R12, R12 ;  /* 0x0000000c000c7245 */ /* 0x000fe40000201000 */
[----:B------:R-:W-:Y:S01]  /*4480*/  FSEL R18, R18, -INF , !P0 ;  /* 0xff80000012127808 */ /* 0x000fe20004000000 */
[C---:B------:R-:W-:Y:S01]  /*4490*/  FFMA.FTZ R6, R9.reuse, UR5, R40 ;  /* 0x0000000509067c23 */ /* 0x040fe20008010028 */
[----:B------:R-:W-:Y:S01]  /*44a0*/  FFMA.FTZ R9, R9, UR5, R42 ;  /* 0x0000000509097c23 */ /* 0x000fe2000801002a */
[----:B------:R-:W-:Y:S01]  /*44b0*/  FFMA.FTZ R4, R12, UR5, R41 ;  /* 0x000000050c047c23 */ /* 0x000fe20008010029 */
[----:B------:R-:W-:Y:S01]  /*44c0*/  FSEL R20, R20, -INF , !P6 ;  /* 0xff80000014147808 */ /* 0x000fe20007000000 */
[----:B------:R-:W-:Y:S01]  /*44d0*/  FFMA.FTZ R12, R12, UR5, R43 ;  /* 0x000000050c0c7c23 */ /* 0x000fe2000801002b */
[----:B------:R-:W-:-:S02]  /*44e0*/  ISETP.GE.AND P0, PT, R10, R208, PT ;  /* 0x000000d00a00720c */ /* 0x000fc40003f06270 */
[----:B------:R-:W-:Y:S02]  /*44f0*/  ISETP.GE.AND P6, PT, R10, R2, PT ;  /* 0x000000020a00720c */ /* 0x000fe40003fc6270 */
[----:B------:R-:W-:Y:S02]  /*4500*/  FSEL R6, R6, -INF , !P2 ;  /* 0xff80000006067808 */ /* 0x000fe40005000000 */
[----:B------:R-:W-:Y:S02]  /*4510*/  FSEL R9, R9, -INF , !P5 ;  /* 0xff80000009097808 */ /* 0x000fe40006800000 */
[----:B------:R-:W-:Y:S02]  /*4520*/  I2FP.F32.U32 R10, R10 ;  /* 0x0000000a000a7245 */ /* 0x000fe40000201000 */
[C---:B------:R-:W-:Y:S02]  /*4530*/  ISETP.GE.AND P2, PT, R8.reuse, R208, PT ;  /* 0x000000d00800720c */ /* 0x040fe40003f46270 */
[----:B------:R-:W-:Y:S01]  /*4540*/  ISETP.GE.AND P5, PT, R8, R2, PT ;  /* 0x000000020800720c */ /* 0x000fe20003fa6270 */
[C---:B------:R-:W-:Y:S01]  /*4550*/  FFMA.FTZ R5, R10.reuse, UR5, R36 ;  /* 0x000000050a057c23 */ /* 0x040fe20008010024 */
[----:B------:R-:W-:Y:S01]  /*4560*/  I2FP.F32.U32 R8, R8 ;  /* 0x0000000800087245 */ /* 0x000fe20000201000 */
[----:B------:R-:W-:Y:S01]  /*4570*/  FFMA.FTZ R10, R10, UR5, R38 ;  /* 0x000000050a0a7c23 */ /* 0x000fe20008010026 */
[----:B------:R-:W-:-:S02]  /*4580*/  FSEL R4, R4, -INF , !P1 ;  /* 0xff80000004047808 */ /* 0x000fc40004800000 */
[----:B------:R-:W-:Y:S01]  /*4590*/  FSEL R12, R12, -INF , !P3 ;  /* 0xff8000000c0c7808 */ /* 0x000fe20005800000 */
[----:B------:R-:W-:Y:S01]  /*45a0*/  FFMA.FTZ R11, R8, UR5, R37 ;  /* 0x00000005080b7c23 */ /* 0x000fe20008010025 */
[----:B------:R-:W-:Y:S01]  /*45b0*/  ISETP.GE.AND P1, PT, R214, R208, PT ;  /* 0x000000d0d600720c */ /* 0x000fe20003f26270 */
[----:B------:R-:W-:Y:S01]  /*45c0*/  FFMA.FTZ R8, R8, UR5, R39 ;  /* 0x0000000508087c23 */ /* 0x000fe20008010027 */
[----:B------:R-:W-:Y:S02]  /*45d0*/  ISETP.GE.AND P3, PT, R214, R2, PT ;  /* 0x00000002d600720c */ /* 0x000fe40003f66270 */
[----:B------:R-:W-:Y:S02]  /*45e0*/  I2FP.F32.U32 R214, R214 ;  /* 0x000000d600d67245 */ /* 0x000fe40000201000 */
[----:B------:R-:W-:Y:S02]  /*45f0*/  FSEL R10, R10, -INF , !P6 ;  /* 0xff8000000a0a7808 */ /* 0x000fe40007000000 */
[----:B------:R-:W-:Y:S01]  /*4600*/  ISETP.GE.AND P6, PT, R16, R2, PT ;  /* 0x000000021000720c */ /* 0x000fe20003fc6270 */
[----:B------:R-:W-:Y:S01]  /*4610*/  FFMA.FTZ R199, R214, UR5, R32 ;  /* 0x00000005d6c77c23 */ /* 0x000fe20008010020 */
[----:B------:R-:W-:Y:S01]  /*4620*/  FSEL R11, R11, -INF , !P2 ;  /* 0xff8000000b0b7808 */ /* 0x000fe20005000000 */
[----:B------:R-:W-:Y:S01]  /*4630*/  VIADD R32, R16, 0x29 ;  /* 0x0000002910207836 */ /* 0x000fe20000000000 */
[----:B------:R-:W-:Y:S01]  /*4640*/  FSEL R8, R8, -INF , !P5 ;  /* 0xff80000008087808 */ /* 0x000fe20006800000 */
[----:B------:R-:W-:Y:S01]  /*4650*/  FFMA.FTZ R214, R214, UR5, R34 ;  /* 0x00000005d6d67c23 */ /* 0x000fe20008010022 */
[----:B------:R-:W-:-:S02]  /*4660*/  ISETP.GE.AND P2, PT, R22, R208, PT ;  /* 0x000000d01600720c */ /* 0x000fc40003f46270 */
[----:B------:R-:W-:Y:S02]  /*4670*/  ISETP.GE.AND P5, PT, R22, R2, PT ;  /* 0x000000021600720c */ /* 0x000fe40003fa6270 */
[----:B------:R-:W-:Y:S02]  /*4680*/  I2FP.F32.U32 R22, R22 ;  /* 0x0000001600167245 */ /* 0x000fe40000201000 */
[----:B------:R-:W-:Y:S02]  /*4690*/  P2R R36, PR, RZ, 0x40 ;  /* 0x00000040ff247803 */ /* 0x000fe40000000000 */
[----:B------:R-:W-:Y:S01]  /*46a0*/  FSEL R199, R199, -INF , !P1 ;  /* 0xff800000c7c77808 */ /* 0x000fe20004800000 */
[----:B------:R-:W-:Y:S01]  /*46b0*/  FFMA.FTZ R33, R22, UR5, R33 ;  /* 0x0000000516217c23 */ /* 0x000fe20008010021 */
[C---:B------:R-:W-:Y:S02]  /*46c0*/  ISETP.GE.AND P1, PT, R21.reuse, R208, PT ;  /* 0x000000d01500720c */ /* 0x040fe40003f26270 */
[----:B------:R-:W-:-:S02]  /*46d0*/  ISETP.GE.AND P6, PT, R21, R2, PT ;  /* 0x000000021500720c */ /* 0x000fc40003fc6270 */
[----:B------:R-:W-:Y:S02]  /*46e0*/  I2FP.F32.U32 R21, R21 ;  /* 0x0000001500157245 */ /* 0x000fe40000201000 */
[----:B------:R-:W-:Y:S02]  /*46f0*/  FSEL R5, R5, -INF , !P0 ;  /* 0xff80000005057808 */ /* 0x000fe40004000000 */
[C---:B------:R-:W-:Y:S01]  /*4700*/  ISETP.GE.AND P0, PT, R16.reuse, R208, PT ;  /* 0x000000d01000720c */ /* 0x040fe20003f06270 */
[----:B------:R-:W-:Y:S01]  /*4710*/  FFMA.FTZ R201, R21, UR5, R28 ;  /* 0x0000000515c97c23 */ /* 0x000fe2000801001c */
[----:B------:R-:W-:Y:S01]  /*4720*/  VIADD R28, R16, 0x39 ;  /* 0x00000039101c7836 */ /* 0x000fe20000000000 */
[----:B------:R-:W-:Y:S01]  /*4730*/  FSEL R200, R33, -INF , !P2 ;  /* 0xff80000021c87808 */ /* 0x000fe20005000000 */
[----:B------:R-:W-:Y:S01]  /*4740*/  FFMA.FTZ R16, R19, UR5, R48 ;  /* 0x0000000513107c23 */ /* 0x000fe20008010030 */
[----:B------:R-:W-:Y:S02]  /*4750*/  I2FP.F32.U32 R33, R32 ;  /* 0x0000002000217245 */ /* 0x000fe40000201000 */
[----:B------:R-:W-:-:S02]  /*4760*/  ISETP.GE.AND P2, PT, R32, R208, PT ;  /* 0x000000d02000720c */ /* 0x000fc40003f46270 */
[----:B------:R-:W-:Y:S01]  /*4770*/  P2R R34, PR, RZ, 0x20 ;  /* 0x00000020ff227803 */ /* 0x000fe20000000000 */
[----:B------:R-:W-:Y:S01]  /*4780*/  FFMA.FTZ R202, R33, UR5, R29 ;  /* 0x0000000521ca7c23 */ /* 0x000fe2000801001d */
[----:B------:R-:W-:Y:S02]  /*4790*/  ISETP.GE.AND P5, PT, R32, R2, PT ;  /* 0x000000022000720c */ /* 0x000fe40003fa6270 */
[----:B------:R-:W-:Y:S02]  /*47a0*/  FSEL R214, R214, -INF , !P3 ;  /* 0xff800000d6d67808 */ /* 0x000fe40005800000 */
[----:B------:R-:W-:Y:S02]  /*47b0*/  FSEL R201, R201, -INF , !P1 ;  /* 0xff800000c9c97808 */ /* 0x000fe40004800000 */
[----:B------:R-:W-:Y:S02]  /*47c0*/  P2R R37, PR, RZ, 0x4 ;  /* 0x00000004ff257803 */ /* 0x000fe40000000000 */
[----:B------:R-:W-:-:S02]  /*47d0*/  I2FP.F32.U32 R32, R24 ;  /* 0x0000001800207245 */ /* 0x000fc40000201000 */
[----:B------:R-:W-:Y:S01]  /*47e0*/  FSEL R16, R16, -INF , !P0 ;  /* 0xff80000010107808 */ /* 0x000fe20004000000 */
        /* <DEDUP_REMOVED lines=12> */
[----:B------:R-:W-:-:S04]  /*48b0*/  LEA R40, P0, R42, R226, 0x1 ;  /* 0x000000e22a287211 */ /* 0x000fc800078008ff */
[----:B------:R-:W-:Y:S01]  /*48c0*/  LEA.HI.X R41, R42, R225, R29, 0x1, P0 ;  /* 0x000000e12a297211 */ /* 0x000fe200000f0c1d */
        /* <DEDUP_REMOVED lines=48> */
.L_x_941:
[----:B------:R-:W-:Y:S01]  /*4bd0*/  ISETP.NE.AND P3, PT, R34, RZ, PT ;  /* 0x000000ff2200720c */ /* 0x000fe20003f65270 */
[----:B------:R-:W-:Y:S01]  /*4be0*/  FFMA.FTZ R72, R32, UR5, R72 ;  /* 0x0000000520487c23 */ /* 0x000fe20008010048 */
[----:B------:R-:W-:Y:S01]  /*4bf0*/  FMNMX3.FTZ R34, R16, R15, R14, !PT ;  /* 0x0000000f10227276 */ /* 0x000fe2000781000e */
[----:B------:R-:W-:Y:S01]  /*4c00*/  FFMA.FTZ R19, R19, UR5, R50 ;  /* 0x0000000513137c23 */ /* 0x000fe20008010032 */
[----:B------:R-:W-:Y:S01]  /*4c10*/  ISETP.NE.AND P1, PT, R37, RZ, PT ;  /* 0x000000ff2500720c */ /* 0x000fe20003f25270 */
[----:B------:R-:W-:Y:S01]  /*4c20*/  FFMA.FTZ R26, R17, UR5, R26 ;  /* 0x00000005111a7c23 */ /* 0x000fe2000801001a */
[----:B------:R-:W-:Y:S01]  /*4c30*/  FMNMX3.FTZ R34, R34, R18, R6, !PT ;  /* 0x0000001222227276 */ /* 0x000fe20007810006 */
[----:B------:R-:W-:Y:S01]  /*4c40*/  FFMA.FTZ R30, R21, UR5, R30 ;  /* 0x00000005151e7c23 */ /* 0x000fe2000801001e */
[----:B------:R-:W-:Y:S01]  /*4c50*/  I2FP.F32.U32 R29, R23 ;  /* 0x00000017001d7245 */ /* 0x000fe20000201000 */
[----:B------:R-:W2:Y:S01]  /*4c60*/  S2R R21, SR_CTAID.X ;  /* 0x0000000000157919 */ /* 0x000ea20000002500 */
[----:B------:R-:W-:Y:S01]  /*4c70*/  FMNMX3.FTZ R34, R34, R4, R5, !PT ;  /* 0x0000000422227276 */ /* 0x000fe20007810005 */
[----:B------:R-:W-:Y:S01]  /*4c80*/  FFMA.FTZ R35, R22, UR5, R35 ;  /* 0x0000000516237c23 */ /* 0x000fe20008010023 */
[----:B------:R-:W-:Y:S01]  /*4c90*/  ISETP.GE.AND P0, PT, R24, R208, PT ;  /* 0x000000d01800720c */ /* 0x000fe20003f06270 */
[----:B------:R-:W-:Y:S01]  /*4ca0*/  FFMA.FTZ R73, R29, UR5, R73 ;  /* 0x000000051d497c23 */ /* 0x000fe20008010049 */
[----:B------:R-:W-:Y:S01]  /*4cb0*/  FSEL R202, R202, -INF , !P1 ;  /* 0xff800000caca7808 */ /* 0x000fe20004800000 */
[----:B------:R-:W-:Y:S01]  /*4cc0*/  FFMA.FTZ R31, R33, UR5, R31 ;  /* 0x00000005211f7c23 */ /* 0x000fe2000801001f */
[----:B------:R-:W-:Y:S01]  /*4cd0*/  FMNMX3.FTZ R34, R34, R11, R199, !PT ;  /* 0x0000000b22227276 */ /* 0x000fe200078100c7 */
[----:B------:R-:W-:Y:S01]  /*4ce0*/  FFMA.FTZ R74, R32, UR5, R74 ;  /* 0x00000005204a7c23 */ /* 0x000fe2000801004a */
[----:B------:R-:W-:Y:S01]  /*4cf0*/  ISETP.GE.AND P1, PT, R24, R2, PT ;  /* 0x000000021800720c */ /* 0x000fe20003f26270 */
[----:B------:R-:W-:Y:S01]  /*4d00*/  FFMA.FTZ R75, R29, UR5, R75 ;  /* 0x000000051d4b7c23 */ /* 0x000fe2000801004b */
[----:B------:R-:W-:Y:S01]  /*4d10*/  I2FP.F32.U32 R24, R28 ;  /* 0x0000001c00187245 */ /* 0x000fe20000201000 */
[----:B------:R-:W-:Y:S01]  /*4d20*/  USHF.L.U32 UR7, UR20, 0x1, URZ ;  /* 0x0000000114077899 */ /* 0x000fe200080006ff */
[----:B------:R-:W-:Y:S01]  /*4d30*/  FSEL R218, R72, -INF , !P0 ;  /* 0xff80000048da7808 */ /* 0x000fe20004000000 */
[----:B------:R-:W3:Y:S01]  /*4d40*/  LDCU UR4, c[0x0][0x45c] ;  /* 0x00008b80ff0477ac */ /* 0x000ee20008000800 */
[----:B------:R-:W-:Y:S01]  /*4d50*/  ISETP.NE.AND P2, PT, R36, RZ, PT ;  /* 0x000000ff2400720c */ /* 0x000fe20003f45270 */
[C---:B------:R-:W-:Y:S01]  /*4d60*/  FFMA.FTZ R25, R24.reuse, UR5, R25 ;  /* 0x0000000518197c23 */ /* 0x040fe20008010019 */
[----:B------:R-:W-:Y:S01]  /*4d70*/  ISETP.GE.AND P0, PT, R23, R208, PT ;  /* 0x000000d01700720c */ /* 0x000fe20003f06270 */
[----:B------:R-:W-:Y:S01]  /*4d80*/  FFMA.FTZ R27, R24, UR5, R27 ;  /* 0x00000005181b7c23 */ /* 0x000fe2000801001b */
[----:B------:R-:W-:Y:S01]  /*4d90*/  FMNMX3.FTZ R34, R34, R200, R201, !PT ;  /* 0x000000c822227276 */ /* 0x000fe200078100c9 */
[----:B------:R-:W-:Y:S01]  /*4da0*/  UIADD3 UR13, UPT, UPT, UR7, -0x2, URZ ;  /* 0xfffffffe070d7890 */ /* 0x000fe2000fffe0ff */
[----:B------:R-:W-:Y:S01]  /*4db0*/  FSEL R217, R73, -INF , !P0 ;  /* 0xff80000049d97808 */ /* 0x000fe20004000000 */
[----:B------:R-:W-:Y:S01]  /*4dc0*/  IMAD.WIDE.U32 R236, R85, -0x2daee0ad, RZ ;  /* 0xd2511f5355ec7825 */ /* 0x000fe200078e00ff */
[----:B------:R-:W-:Y:S01]  /*4dd0*/  FSEL R19, R19, -INF , !P2 ;  /* 0xff80000013137808 */ /* 0x000fe20005000000 */
[----:B------:R-:W-:Y:S01]  /*4de0*/  UIADD3 UR12, UPT, UPT, UR31, -0x4498517b, URZ ;  /* 0xbb67ae851f0c7890 */ /* 0x000fe2000fffe0ff */
[----:B------:R-:W-:Y:S01]  /*4df0*/  ISETP.GE.AND P0, PT, R28, R208, PT ;  /* 0x000000d01c00720c */ /* 0x000fe20003f06270 */
[----:B------:R-:W-:Y:S01]  /*4e00*/  UIADD3 UR28, UPT, UPT, UR30, -0x61c88647, URZ ;  /* 0x9e3779b91e1c7890 */ /* 0x000fe2000fffe0ff */
[----:B------:R-:W-:Y:S01]  /*4e10*/  FMNMX3.FTZ R34, R34, R202, R218, !PT ;  /* 0x000000ca22227276 */ /* 0x000fe200078100da */
[----:B------:R-:W-:Y:S01]  /*4e20*/  UIADD3 UR27, UPT, UPT, UR30, 0x3c6ef372, URZ ;  /* 0x3c6ef3721e1b7890 */ /* 0x000fe2000fffe0ff */
[----:B------:R-:W-:Y:S01]  /*4e30*/  ISETP.GE.AND P2, PT, R23, R2, PT ;  /* 0x000000021700720c */ /* 0x000fe20003f46270 */
[----:B------:R-:W-:Y:S01]  /*4e40*/  UIADD3 UR16, UPT, UPT, UR31, 0x76cf5d0a, URZ ;  /* 0x76cf5d0a1f107890 */ /* 0x000fe2000fffe0ff */
[----:B------:R-:W-:Y:S01]  /*4e50*/  FMNMX3.FTZ R23, R19, R7, R13, !PT ;  /* 0x0000000713177276 */ /* 0x000fe2000781000d */
[----:B------:R-:W-:Y:S01]  /*4e60*/  UIADD3 UR15, UPT, UPT, UR31, 0x32370b8f, URZ ;  /* 0x32370b8f1f0f7890 */ /* 0x000fe2000fffe0ff */
[----:B------:R-:W-:Y:S01]  /*4e70*/  FSEL R209, R25, -INF , !P0 ;  /* 0xff80000019d17808 */ /* 0x000fe20004000000 */
[----:B------:R-:W-:Y:S01]  /*4e80*/  UIADD3 UR26, UPT, UPT, UR30, -0x255992d5, URZ ;  /* 0xdaa66d2b1e1a7890 */ /* 0x000fe2000fffe0ff */
[----:B------:R-:W-:Y:S01]  /*4e90*/  FMNMX3.FTZ R34, R34, R217, R216, !PT ;  /* 0x000000d922227276 */ /* 0x000fe200078100d8 */
[----:B------:R-:W-:Y:S01]  /*4ea0*/  UIADD3 UR25, UPT, UPT, UR30, 0x78dde6e4, URZ ;  /* 0x78dde6e41e197890 */ /* 0x000fe2000fffe0ff */
[----:B------:R-:W-:Y:S01]  /*4eb0*/  FMNMX3.FTZ R23, R23, R20, R9, !PT ;  /* 0x0000001417177276 */ /* 0x000fe20007810009 */
[----:B------:R-:W4:Y:S01]  /*4ec0*/  LDC R172, c[0x0][0x4f8] ;  /* 0x00013e00ffac7b82 */ /* 0x000f220000000800 */
[----:B------:R-:W-:Y:S01]  /*4ed0*/  FMNMX.FTZ R17, R209, R34, !PT ;  /* 0x00000022d1117209 */ /* 0x000fe20007810000 */
[----:B------:R-:W-:Y:S01]  /*4ee0*/  UIADD3 UR14, UPT, UPT, UR31, -0x126145ec, URZ ;  /* 0xed9eba141f0e7890 */ /* 0x000fe2000fffe0ff */
[----:B------:R-:W-:Y:S01]  /*4ef0*/  FMNMX3.FTZ R22, R23, R12, R10, !PT ;  /* 0x0000000c17167276 */ /* 0x000fe2000781000a */
[----:B------:R-:W-:Y:S01]  /*4f00*/  UIADD3 UR21, UPT, UPT, UR30, -0x4ab325aa, URZ ;  /* 0xb54cda561e157890 */ /* 0x000fe2000fffe0ff */
[----:B------:R-:W-:Y:S01]  /*4f10*/  FSEL R219, R35, -INF , !P3 ;  /* 0xff80000023db7808 */ /* 0x000fe20005800000 */
[----:B------:R-:W5:Y:S01]  /*4f20*/  SHFL.BFLY PT, R23, R17, 0x2, 0x1f ;  /* 0x0c401f0011177f89 */ /* 0x000f6200000e0000 */
[----:B------:R-:W-:Y:S01]  /*4f30*/  FSEL R204, R30, -INF , !P6 ;  /* 0xff8000001ecc7808 */ /* 0x000fe20007000000 */
[----:B------:R-:W-:Y:S01]  /*4f40*/  UIADD3 UR24, UPT, UPT, UR30, 0x1715609d, URZ ;  /* 0x1715609d1e187890 */ /* 0x000fe2000fffe0ff */
[----:B------:R-:W-:Y:S01]  /*4f50*/  FMNMX3.FTZ R22, R22, R8, R214, !PT ;  /* 0x0000000816167276 */ /* 0x000fe200078100d6 */
[----:B------:R-:W-:Y:S01]  /*4f60*/  UIADD3 UR7, UPT, UPT, UR7, -0x1, URZ ;  /* 0xffffffff07077890 */ /* 0x000fe2000fffe0ff */
        /* <DEDUP_REMOVED lines=12> */
[----:B--2---:R-:W-:Y:S01]  /*5030*/  IMAD R21, R21, 0x8, R24 ;  /* 0x0000000815157824 */ /* 0x004fe200078e0218 */
[----:B----4-:R-:W-:Y:S01]  /*5040*/  LOP3.LUT R172, R172, 0xff, RZ, 0xc0, !PT ;  /* 0x000000ffacac7812 */ /* 0x010fe200078ec0ff */
[----:B------:R-:W2:Y:S01]  /*5050*/  SHFL.BFLY PT, R23, R22, 0x2, 0x1f ;  /* 0x0c401f0016177f89 */ /* 0x000ea200000e0000 */
        /* <DEDUP_REMOVED lines=18> */
[----:B--2---:R-:W-:Y:S01]  /*5180*/  FMNMX.FTZ R21, R22, R23, !PT ;  /* 0x0000001716157209 */ /* 0x004fe20007810000 */
[----:B------:R-:W-:Y:S01]  /*5190*/  LDSM.16.MT88.4 R56, [R197+0x18000] ;  /* 0x01800000c538783b */ /* 0x000fe20000004200 */
[----:B------:R-:W-:Y:S01]  /*51a0*/  IMAD.WIDE.U32 R22, R3, -0x326172a9, RZ ;  /* 0xcd9e8d5703167825 */ /* 0x000fe200078e00ff */
[----:B----4-:R-:W-:-:S02]  /*51b0*/  FMNMX.FTZ R164, R17, R164, !PT ;  /* 0x000000a411a47209 */ /* 0x010fc40007810000 */
[----:B------:R-:W2:Y:S01]  /*51c0*/  SHFL.BFLY PT, R3, R21, 0x1, 0x1f ;  /* 0x0c201f0015037f89 */ /* 0x000ea200000e0000 */
[----:B------:R-:W-:Y:S01]  /*51d0*/  IMAD.IADD R173, R84, 0x1, R0 ;  /* 0x0000000154ad7824 */ /* 0x000fe200078e0200 */
[----:B------:R-:W-:Y:S01]  /*51e0*/  LOP3.LUT R24, R240, UR28, R23, 0x96, !PT ;  /* 0x0000001cf0187c12 */ /* 0x000fe2000f8e9617 */
[C---:B---3--:R-:W-:Y:S01]  /*51f0*/  FMUL.FTZ R210, R164.reuse, UR4 ;  /* 0x00000004a4d27c20 */ /* 0x048fe20008410000 */
[----:B------:R-:W-:Y:S02]  /*5200*/  FSETP.NEU.FTZ.AND P0, PT, R164, -INF , PT ;  /* 0xff800000a400780b */ /* 0x000fe40003f1d000 */
[----:B------:R-:W3:Y:S01]  /*5210*/  LDSM.16.MT88.4 R72, [R173+0x1a000] ;  /* 0x01a00000ad48783b */ /* 0x000ee20000004200 */
[----:B------:R-:W-:Y:S01]  /*5220*/  LOP3.LUT R22, R22, UR27, R229, 0x96, !PT ;  /* 0x0000001b16167c12 */ /* 0x000fe2000f8e96e5 */
[----:B------:R-:W-:Y:S01]  /*5230*/  IMAD.WIDE.U32 R24, R24, -0x2daee0ad, RZ ;  /* 0xd2511f5318187825 */ /* 0x000fe200078e00ff */
[----:B------:R-:W-:Y:S01]  /*5240*/  FSEL R210, R210, RZ, P0 ;  /* 0x000000ffd2d27208 */ /* 0x000fe20000000000 */
[----:B-1----:R-:W1:Y:S02]  /*5250*/  LDSM.16.MT88.4 R40, [R173+0x18000] ;  /* 0x01800000ad28783b */ /* 0x002e640000004200 */
[----:B------:R-:W-:Y:S01]  /*5260*/  IMAD.WIDE.U32 R22, R22, -0x2daee0ad, RZ ;  /* 0xd2511f5316167825 */ /* 0x000fe200078e00ff */
[----:B------:R-:W-:-:S03]  /*5270*/  LOP3.LUT R17, R234, UR16, R25, 0x96, !PT ;  /* 0x00000010ea117c12 */ /* 0x000fc6000f8e9619 */
[--C-:B------:R-:W-:Y:S01]  /*5280*/  FFMA.FTZ R196, R16, UR4, -R210.reuse ;  /* 0x0000000410c47c23 */ /* 0x100fe200080108d2 */
[--C-:B------:R-:W-:Y:S01]  /*5290*/  FFMA.FTZ R195, R15, UR4, -R210.reuse ;  /* 0x000000040fc37c23 */ /* 0x100fe200080108d2 */
[----:B------:R-:W-:Y:S01]  /*52a0*/  FFMA.FTZ R192, R14, UR4, -R210 ;  /* 0x000000040ec07c23 */ /* 0x000fe200080108d2 */
[----:B------:R-:W-:Y:S01]  /*52b0*/  LOP3.LUT R16, R24, UR15, R23, 0x96, !PT ;  /* 0x0000000f18107c12 */ /* 0x000fe2000f8e9617 */
[----:B------:R-:W-:-:S04]  /*52c0*/  IMAD.WIDE.U32 R24, R17, -0x326172a9, RZ ;  /* 0xcd9e8d5711187825 */ /* 0x000fc800078e00ff */
[--C-:B------:R-:W-:Y:S01]  /*52d0*/  FFMA.FTZ R189, R18, UR4, -R210.reuse ;  /* 0x0000000412bd7c23 */ /* 0x100fe200080108d2 */
[--C-:B------:R-:W-:Y:S01]  /*52e0*/  FFMA.FTZ R188, R6, UR4, -R210.reuse ;  /* 0x0000000406bc7c23 */ /* 0x100fe200080108d2 */
[--C-:B------:R-:W-:Y:S01]  /*52f0*/  FFMA.FTZ R185, R4, UR4, -R210.reuse ;  /* 0x0000000404b97c23 */ /* 0x100fe200080108d2 */
[----:B------:R-:W-:Y:S01]  /*5300*/  IMAD.WIDE.U32 R16, R16, -0x326172a9, RZ ;  /* 0xcd9e8d5710107825 */ /* 0x000fe200078e00ff */
[----:B------:R-:W-:Y:S01]  /*5310*/  LOP3.LUT R15, R228, UR26, R25, 0x96, !PT ;  /* 0x0000001ae40f7c12 */ /* 0x000fe2000f8e9619 */
[----:B------:R-:W-:Y:S01]  /*5320*/  MUFU.EX2 R192, R192 ;  /* 0x000000c000c07308 */ /* 0x000fe20000000800 */
[----:B--2---:R-:W-:Y:S01]  /*5330*/  FMNMX.FTZ R3, R21, R3, !PT ;  /* 0x0000000315037209 */ /* 0x004fe20007810000 */
[----:B------:R-:W-:Y:S01]  /*5340*/  FFMA.FTZ R184, R5, UR4, -R210 ;  /* 0x0000000405b87c23 */ /* 0x000fe200080108d2 */
[----:B------:R-:W-:Y:S01]  /*5350*/  LOP3.LUT R14, R24, UR25, R17, 0x96, !PT ;  /* 0x00000019180e7c12 */ /* 0x000fe2000f8e9611 */
[----:B------:R-:W-:Y:S01]  /*5360*/  IMAD.WIDE.U32 R24, R15, -0x2daee0ad, RZ ;  /* 0xd2511f530f187825 */ /* 0x000fe200078e00ff */
[----:B------:R-:W-:-:S03]  /*5370*/  FSETP.NEU.FTZ.AND P0, PT, R3, -INF , PT ;  /* 0xff8000000300780b */ /* 0x000fc60003f1d000 */
[----:B------:R-:W-:Y:S01]  /*5380*/  FMUL.FTZ R206, R3, UR4 ;  /* 0x0000000403ce7c20 */ /* 0x000fe20008410000 */
[----:B------:R-:W-:Y:S01]  /*5390*/  LDSM.16.MT88.4 R104, [R173+0x1c000] ;  /* 0x01c00000ad68783b */ /* 0x000fe20000004200 */
[----:B------:R-:W-:Y:S01]  /*53a0*/  IMAD.WIDE.U32 R14, R14, -0x2daee0ad, RZ ;  /* 0xd2511f530e0e7825 */ /* 0x000fe200078e00ff */
[----:B------:R-:W-:Y:S01]  /*53b0*/  LOP3.LUT R18, R22, UR14, R25, 0x96, !PT ;  /* 0x0000000e16127c12 */ /* 0x000fe2000f8e9619 */
[----:B------:R-:W2:Y:S01]  /*53c0*/  MUFU.EX2 R189, R189 ;  /* 0x000000bd00bd7308 */ /* 0x000ea20000000800 */
[----:B------:R-:W-:Y:S01]  /*53d0*/  FSEL R206, R206, RZ, P0 ;  /* 0x000000ffcece7208 */ /* 0x000fe20000000000 */
[----:B------:R-:W-:Y:S01]  /*53e0*/  LDSM.16.MT88.4 R136, [R173+0x1e000] ;  /* 0x01e00000ad88783b */ /* 0x000fe20000004200 */
[----:B------:R-:W-:Y:S01]  /*53f0*/  LOP3.LUT R22, R24, UR13, R15, 0x96, !PT ;  /* 0x0000000d18167c12 */ /* 0x000fe2000f8e960f */
[--C-:B------:R-:W-:Y:S01]  /*5400*/  FFMA.FTZ R181, R11, UR4, -R210.reuse ;  /* 0x000000040bb57c23 */ /* 0x100fe200080108d2 */
[----:B------:R-:W-:Y:S01]  /*5410*/  FFMA.FTZ R199, R199, UR4, -R210 ;  /* 0x00000004c7c77c23 */ /* 0x000fe200080108d2 */
[----:B------:R-:W-:Y:S01]  /*5420*/  FFMA.FTZ R191, R19, UR4, -R206 ;  /* 0x0000000413bf7c23 */ /* 0x000fe200080108ce */
        /* <DEDUP_REMOVED lines=13> */
[C---:B------:R-:W-:Y:S01]  /*5500*/  PRMT R13, R22.reuse, 0x7772, RZ ;  /* 0x00007772160d7816 */ /* 0x040fe200000000ff */
[----:B------:R-:W4:Y:S01]  /*5510*/  MUFU.EX2 R190, R190 ;  /* 0x000000be00be7308 */ /* 0x000f220000000800 */
[----:B------:R-:W-:Y:S01]  /*5520*/  PRMT R146, R22, 0x7771, RZ ;  /* 0x0000777116927816 */ /* 0x000fe200000000ff */
[----:B------:R-:W-:Y:S01]  /*5530*/  LDSM.16.MT88.4 R96, [R0+0x1c000] ;  /* 0x01c000000060783b */ /* 0x000fe20000004200 */
[----:B------:R-:W-:Y:S01]  /*5540*/  LOP3.LUT R15, R15, 0xff, RZ, 0xc0, !PT ;  /* 0x000000ff0f0f7812 */ /* 0x000fe200078ec0ff */
[----:B------:R-:W-:Y:S01]  /*5550*/  FFMA.FTZ R183, R9, UR4, -R206 ;  /* 0x0000000409b77c23 */ /* 0x000fe200080108ce */
[----:B------:R-:W-:Y:S01]  /*5560*/  PRMT R147, R13, 0x5410, R147 ;  /* 0x000054100d937816 */ /* 0x000fe20000000093 */
[----:B------:R-:W-:Y:S01]  /*5570*/  LDSM.16.MT88.4 R112, [R198+0x1c000] ;  /* 0x01c00000c670783b */ /* 0x000fe20000004200 */
[C---:B------:R-:W-:Y:S01]  /*5580*/  LOP3.LUT R144, R145.reuse, 0xffff, RZ, 0xc0, !PT ;  /* 0x0000ffff91907812 */ /* 0x040fe200078ec0ff */
[----:B------:R-:W-:Y:S01]  /*5590*/  MUFU.EX2 R187, R187 ;  /* 0x000000bb00bb7308 */ /* 0x000fe20000000800 */
[----:B------:R-:W-:Y:S01]  /*55a0*/  PRMT R13, R145, 0x7632, R13 ;  /* 0x00007632910d7816 */ /* 0x000fe2000000000d */
[----:B------:R-:W-:Y:S01]  /*55b0*/  LDSM.16.MT88.4 R120, [R197+0x1c000] ;  /* 0x01c00000c578783b */ /* 0x000fe20000004200 */
[----:B------:R-:W-:Y:S01]  /*55c0*/  PRMT R146, R15, 0x5410, R146 ;  /* 0x000054100f927816 */ /* 0x000fe20000000092 */
[----:B------:R-:W-:Y:S01]  /*55d0*/  FFMA.FTZ R180, R10, UR4, -R206 ;  /* 0x000000040ab47c23 */ /* 0x000fe200080108ce */
[----:B------:R-:W-:Y:S01]  /*55e0*/  LOP3.LUT R7, R145, 0xff, RZ, 0xc0, !PT ;  /* 0x000000ff91077812 */ /* 0x000fe200078ec0ff */
[----:B------:R-:W-:Y:S01]  /*55f0*/  LDSM.16.MT88.4 R128, [R0+0x1e000] ;  /* 0x01e000000080783b */ /* 0x000fe20000004200 */
[----:B------:R-:W-:Y:S01]  /*5600*/  SHF.R.U32.HI R144, RZ, 0x8, R144 ;  /* 0x00000008ff907819 */ /* 0x000fe20000011690 */
[----:B------:R-:W5:Y:S01]  /*5610*/  MUFU.EX2 R186, R186 ;  /* 0x000000ba00ba7308 */ /* 0x000f620000000800 */
[----:B------:R-:W-:Y:S01]  /*5620*/  SHF.R.U32.HI R145, RZ, 0x18, R145 ;  /* 0x00000018ff917819 */ /* 0x000fe20000011691 */
[----:B------:R-:W-:Y:S01]  /*5630*/  LDSM.16.MT88.4 R152, [R198+0x1e000] ;  /* 0x01e00000c698783b */ /* 0x000fe20000004200 */
[----:B------:R-:W-:Y:S01]  /*5640*/  LOP3.LUT R13, R13, 0xff, RZ, 0xc0, !PT ;  /* 0x000000ff0d0d7812 */ /* 0x000fe200078ec0ff */
[----:B------:R-:W-:Y:S01]  /*5650*/  FFMA.FTZ R179, R8, UR4, -R206 ;  /* 0x0000000408b37c23 */ /* 0x000fe200080108ce */
[----:B------:R-:W-:Y:S01]  /*5660*/  PRMT R144, R7, 0x5410, R144 ;  /* 0x0000541007907816 */ /* 0x000fe20000000090 */
[----:B------:R-:W-:Y:S01]  /*5670*/  LDSM.16.MT88.4 R8, [R173+0x1a800] ;  /* 0x01a80000ad08783b */ /* 0x000fe20000004200 */
[--C-:B------:R-:W-:Y:S01]  /*5680*/  HSET2.LE.AND R146, R146, R172.reuse, PT ;  /* 0x000000ac92927233 */ /* 0x100fe20003803000 */
[----:B------:R-:W-:Y:S01]  /*5690*/  MUFU.EX2 R196, R196 ;  /* 0x000000c400c47308 */ /* 0x000fe20000000800 */
[----:B--2---:R-:W-:Y:S01]  /*56a0*/  F2FP.F16.F32.PACK_AB R7, R189, R192 ;  /* 0x000000c0bd07723e */ /* 0x004fe200000000ff */
[----:B------:R-:W-:Y:S01]  /*56b0*/  FFMA.FTZ R182, R12, UR4, -R206 ;  /* 0x000000040cb67c23 */ /* 0x000fe200080108ce */
[----:B------:R-:W-:Y:S01]  /*56c0*/  PRMT R145, R13, 0x5410, R145 ;  /* 0x000054100d917816 */ /* 0x000fe20000000091 */
[----:B------:R-:W-:Y:S01]  /*56d0*/  LDSM.16.MT88.4 R20, [R173+0x18800] ;  /* 0x01880000ad14783b */ /* 0x000fe20000004200 */
[----:B------:R-:W-:Y:S01]  /*56e0*/  LOP3.LUT R146, R7, R146, RZ, 0xc0, !PT ;  /* 0x0000009207927212 */ /* 0x000fe200078ec0ff */
[--C-:B------:R-:W-:Y:S01]  /*56f0*/  FFMA.FTZ R200, R200, UR4, -R210.reuse ;  /* 0x00000004c8c87c23 */ /* 0x100fe200080108d2 */
[----:B----4-:R-:W-:Y:S01]  /*5700*/  F2FP.F16.F32.PACK_AB R7, R190, R191 ;  /* 0x000000bfbe07723e */ /* 0x010fe200000000ff */
[----:B------:R-:W2:Y:S01]  /*5710*/  MUFU.EX2 R195, R195 ;  /* 0x000000c300c37308 */ /* 0x000ea20000000800 */
[--C-:B------:R-:W-:Y:S01]  /*5720*/  HSET2.LE.AND R145, R145, R172.reuse, PT ;  /* 0x000000ac91917233 */ /* 0x100fe20003803000 */
[----:B------:R-:W-:Y:S01]  /*5730*/  LDSM.16.MT88.4 R168, [R0+0x18800] ;  /* 0x0188000000a8783b */ /* 0x000fe20000004200 */
[----:B------:R-:W-:Y:S01]  /*5740*/  LOP3.LUT R147, R147, 0xff00ff, RZ, 0xc0, !PT ;  /* 0x00ff00ff93937812 */ /* 0x000fe200078ec0ff */
[--C-:B------:R-:W-:Y:S01]  /*5750*/  FFMA.FTZ R201, R201, UR4, -R210.reuse ;  /* 0x00000004c9c97c23 */ /* 0x100fe200080108d2 */
[----:B-----5:R-:W-:Y:S01]  /*5760*/  F2FP.F16.F32.PACK_AB R15, R186, R187 ;  /* 0x000000bbba0f723e */ /* 0x020fe200000000ff */
[----:B------:R-:W-:Y:S01]  /*5770*/  LDSM.16.MT88.4 R32, [R198+0x18800] ;  /* 0x01880000c620783b */ /* 0x000fe20000004200 */
[----:B------:R-:W-:Y:S01]  /*5780*/  LOP3.LUT R145, R7, R145, RZ, 0xc0, !PT ;  /* 0x0000009107917212 */ /* 0x000fe200078ec0ff */
[----:B------:R-:W-:Y:S01]  /*5790*/  MUFU.EX2 R184, R184 ;  /* 0x000000b800b87308 */ /* 0x000fe20000000800 */
[--C-:B------:R-:W-:Y:S01]  /*57a0*/  HSET2.LE.AND R147, R147, R172.reuse, PT ;  /* 0x000000ac93937233 */ /* 0x100fe20003803000 */
[----:B------:R-:W4:Y:S01]  /*57b0*/  LDSM.16.MT88.4 R4, [R197+0x1e000] ;  /* 0x01e00000c504783b */ /* 0x000f220000004200 */
[--C-:B------:R-:W-:Y:S01]  /*57c0*/  HSET2.LE.AND R144, R144, R172.reuse, PT ;  /* 0x000000ac90907233 */ /* 0x100fe20003803000 */
[----:B------:R-:W-:Y:S01]  /*57d0*/  FFMA.FTZ R202, R202, UR4, -R210 ;  /* 0x00000004caca7c23 */ /* 0x000fe200080108d2 */
[----:B------:R-:W-:Y:S01]  /*57e0*/  LOP3.LUT R14, R14, UR12, R17, 0x96, !PT ;  /* 0x0000000c0e0e7c12 */ /* 0x000fe2000f8e9611 */
[----:B------:R-:W-:Y:S01]  /*57f0*/  FFMA.FTZ R204, R204, UR4, -R206 ;  /* 0x00000004cccc7c23 */ /* 0x000fe200080108ce */
[----:B------:R-:W-:Y:S01]  /*5800*/  LOP3.LUT R147, R15, R147, RZ, 0xc0, !PT ;  /* 0x000000930f937212 */ /* 0x000fe200078ec0ff */
[----:B------:R-:W-:Y:S01]  /*5810*/  IMAD.MOV.U32 R15, RZ, RZ, R16 ;  /* 0x000000ffff0f7224 */ /* 0x000fe200078e0010 */
[----:B--2---:R-:W-:Y:S01]  /*5820*/  F2FP.F16.F32.PACK_AB R13, R195, R196 ;  /* 0x000000c4c30d723e */ /* 0x004fe200000000ff */
[----:B------:R-:W2:Y:S01]  /*5830*/  MUFU.EX2 R181, R181 ;  /* 0x000000b500b57308 */ /* 0x000ea20000000800 */
[----:B------:R-:W-:Y:S01]  /*5840*/  LOP3.LUT R24, R14, 0xffff, RZ, 0xc0, !PT ;  /* 0x0000ffff0e187812 */ /* 0x000fe200078ec0ff */
[--C-:B------:R-:W-:Y:S01]  /*5850*/  FFMA.FTZ R203, R203, UR4, -R206.reuse ;  /* 0x00000004cbcb7c23 */ /* 0x100fe200080108ce */
[----:B------:R-:W-:Y:S01]  /*5860*/  LOP3.LUT R144, R13, R144, RZ, 0xc0, !PT ;  /* 0x000000900d907212 */ /* 0x000fe200078ec0ff */
[--C-:B------:R-:W-:Y:S01]  /*5870*/  FFMA.FTZ R214, R214, UR4, -R206.reuse ;  /* 0x00000004d6d67c23 */ /* 0x100fe200080108ce */
[C---:B------:R-:W-:Y:S01]  /*5880*/  PRMT R25, R16.reuse, 0x7771, RZ ;  /* 0x0000777110197816 */ /* 0x040fe200000000ff */
[----:B------:R-:W-:Y:S01]  /*5890*/  FFMA.FTZ R219, R219, UR4, -R206 ;  /* 0x00000004dbdb7c23 */ /* 0x000fe200080108ce */
[C---:B------:R-:W-:Y:S01]  /*58a0*/  PRMT R13, R16.reuse, 0x7773, RZ ;  /* 0x00007773100d7816 */ /* 0x040fe200000000ff */
[----:B------:R-:W-:Y:S01]  /*58b0*/  MUFU.EX2 R188, R188 ;  /* 0x000000bc00bc7308 */ /* 0x000fe20000000800 */
[----:B------:R-:W-:Y:S01]  /*58c0*/  PRMT R27, R16, 0x7772, RZ ;  /* 0x00007772101b7816 */ /* 0x000fe200000000ff */
[C---:B---3--:R-:W-:Y:S01]  /*58d0*/  HMMA.16816.F32 R68, R144.reuse, R72, RZ ;  /* 0x000000489044723c */ /* 0x048fe200000018ff */
[----:B------:R-:W-:Y:S01]  /*58e0*/  LOP3.LUT R15, R15, 0xff, RZ, 0xc0, !PT ;  /* 0x000000ff0f0f7812 */ /* 0x000fe200078ec0ff */
[----:B------:R-:W3:Y:S01]  /*58f0*/  LDSM.16.MT88.4 R16, [R173+0x1c800] ;  /* 0x01c80000ad10783b */ /* 0x000ee20000004200 */
[----:B------:R-:W-:Y:S01]  /*5900*/  LOP3.LUT R12, R14, 0xff, RZ, 0xc0, !PT ;  /* 0x000000ff0e0c7812 */ /* 0x000fe200078ec0ff */
[----:B------:R-:W-:Y:S01]  /*5910*/  FFMA.FTZ R216, R216, UR4, -R210 ;  /* 0x00000004d8d87c23 */ /* 0x000fe200080108d2 */
[----:B------:R-:W-:Y:S01]  /*5920*/  SHF.R.U32.HI R24, RZ, 0x8, R24 ;  /* 0x00000008ff187819 */ /* 0x000fe20000011618 */
[----:B------:R-:W-:Y:S01]  /*5930*/  MUFU.EX2 R185, R185 ;  /* 0x000000b900b97308 */ /* 0x000fe20000000800 */
[----:B------:R-:W-:Y:S01]  /*5940*/  PRMT R27, R27, 0x5410, R13 ;  /* 0x000054101b1b7816 */ /* 0x000fe2000000000d */
[C---:B------:R-:W-:Y:S01]  /*5950*/  HMMA.16816.F32 R72, R144.reuse, R74, RZ ;  /* 0x0000004a9048723c */ /* 0x040fe200000018ff */
[----:B------:R-:W-:Y:S01]  /*5960*/  PRMT R25, R15, 0x5410, R25 ;  /* 0x000054100f197816 */ /* 0x000fe20000000019 */
[----:B------:R-:W-:Y:S01]  /*5970*/  FFMA.FTZ R239, R209, UR4, -R210 ;  /* 0x00000004d1ef7c23 */ /* 0x000fe200080108d2 */
[----:B------:R-:W-:Y:S01]  /*5980*/  PRMT R28, R14, 0x7632, R28 ;  /* 0x000076320e1c7816 */ /* 0x000fe2000000001c */
[----:B------:R-:W-:Y:S01]  /*5990*/  FFMA.FTZ R218, R218, UR4, -R210 ;  /* 0x00000004dada7c23 */ /* 0x000fe200080108d2 */
[----:B------:R-:W-:Y:S01]  /*59a0*/  PRMT R24, R12, 0x5410, R24 ;  /* 0x000054100c187816 */ /* 0x000fe20000000018 */
[----:B------:R-:W-:Y:S01]  /*59b0*/  MUFU.EX2 R183, R183 ;  /* 0x000000b700b77308 */ /* 0x000fe20000000800 */
[----:B------:R-:W-:Y:S01]  /*59c0*/  LOP3.LUT R28, R28, 0xff, RZ, 0xc0, !PT ;  /* 0x000000ff1c1c7812 */ /* 0x000fe200078ec0ff */
[C---:B-1----:R-:W-:Y:S01]  /*59d0*/  HMMA.16816.F32 R36, R144.reuse, R40, RZ ;  /* 0x000000289024723c */ /* 0x042fe200000018ff */
[--C-:B------:R-:W-:Y:S01]  /*59e0*/  HSET2.LE.AND R25, R25, R172.reuse, PT ;  /* 0x000000ac19197233 */ /* 0x100fe20003803000 */
[----:B------:R-:W-:Y:S01]  /*59f0*/  FFMA.FTZ R217, R217, UR4, -R210 ;  /* 0x00000004d9d97c23 */ /* 0x000fe200080108d2 */
[----:B--2---:R-:W-:Y:S01]  /*5a00*/  F2FP.F16.F32.PACK_AB R26, R181, R184 ;  /* 0x000000b8b51a723e */ /* 0x004fe200000000ff */
[--C-:B------:R-:W-:Y:S01]  /*5a10*/  FFMA.FTZ R207, R207, UR4, -R206.reuse ;  /* 0x00000004cfcf7c23 */ /* 0x100fe200080108ce */
[----:B------:R-:W-:Y:S01]  /*5a20*/  HSET2.LE.AND R24, R24, R172, PT ;  /* 0x000000ac18187233 */ /* 0x000fe20003803000 */
[----:B------:R-:W-:Y:S01]  /*5a30*/  MUFU.EX2 R180, R180 ;  /* 0x000000b400b47308 */ /* 0x000fe20000000800 */
[----:B------:R-:W-:Y:S01]  /*5a40*/  FFMA.FTZ R205, R205, UR4, -R206 ;  /* 0x00000004cdcd7c23 */ /* 0x000fe200080108ce */
[C---:B----4-:R-:W-:Y:S01]  /*5a50*/  HMMA.16816.F32 R148, R144.reuse, R4, RZ ;  /* 0x000000049094723c */ /* 0x050fe200000018ff */
[----:B------:R-:W-:Y:S01]  /*5a60*/  SHF.R.U32.HI R4, RZ, 0x18, R14 ;  /* 0x00000018ff047819 */ /* 0x000fe2000001160e */
[--C-:B------:R-:W-:Y:S01]  /*5a70*/  FFMA.FTZ R238, R174, UR4, -R206.reuse ;  /* 0x00000004aeee7c23 */ /* 0x100fe200080108ce */
[----:B------:R-:W1:Y:S01]  /*5a80*/  LDSM.16.MT88.4 R12, [R173+0x1e800] ;  /* 0x01e80000ad0c783b */ /* 0x000e620000004200 */
[----:B------:R-:W-:Y:S01]  /*5a90*/  LOP3.LUT R5, R27, 0xff00ff, RZ, 0xc0, !PT ;  /* 0x00ff00ff1b057812 */ /* 0x000fe200078ec0ff */
[----:B------:R-:W-:Y:S01]  /*5aa0*/  FFMA.FTZ R175, R175, UR4, -R206 ;  /* 0x00000004afaf7c23 */ /* 0x000fe200080108ce */
[----:B------:R-:W2:Y:S01]  /*5ab0*/  MUFU.EX2 R179, R179 ;  /* 0x000000b300b37308 */ /* 0x000ea20000000800 */
[----:B------:R-:W-:Y:S01]  /*5ac0*/  PRMT R4, R28, 0x5410, R4 ;  /* 0x000054101c047816 */ /* 0x000fe20000000004 */
[----:B------:R-:W-:Y:S01]  /*5ad0*/  HMMA.16816.F32 R100, R144, R104, RZ ;  /* 0x000000689064723c */ /* 0x000fe200000018ff */
[----:B------:R-:W-:Y:S01]  /*5ae0*/  LDSM.16.MT88.4 R28, [R0+0x1a800] ;  /* 0x01a80000001c783b */ /* 0x000fe20000004200 */
[----:B------:R-:W-:Y:S01]  /*5af0*/  FADD.FTZ R195, R196, R195 ;  /* 0x000000c3c4c37221 */ /* 0x000fe20000010000 */
[----:B------:R-:W-:-:S03]  /*5b00*/  FADD.FTZ R190, R191, R190 ;  /* 0x000000bebfbe7221 */ /* 0x000fc60000010000 */
[----:B------:R-:W4:Y:S01]  /*5b10*/  MUFU.EX2 R182, R182 ;  /* 0x000000b600b67308 */ /* 0x000f220000000800 */
[----:B------:R-:W-:Y:S01]  /*5b20*/  FADD.FTZ R192, R192, R195 ;  /* 0x000000c3c0c07221 */ /* 0x000fe20000010000 */
[C---:B------:R-:W-:Y:S01]  /*5b30*/  HMMA.16816.F32 R132, R144.reuse, R136, RZ ;  /* 0x000000889084723c */ /* 0x040fe200000018ff */
[----:B------:R-:W-:Y:S02]  /*5b40*/  FADD.FTZ R190, R187, R190 ;  /* 0x000000bebbbe7221 */ /* 0x000fe40000010000 */
[----:B------:R-:W-:Y:S02]  /*5b50*/  FADD.FTZ R192, R189, R192 ;  /* 0x000000c0bdc07221 */ /* 0x000fe40000010000 */
[----:B------:R-:W-:Y:S01]  /*5b60*/  FADD.FTZ R186, R186, R190 ;  /* 0x000000bebaba7221 */ /* 0x000fe20000010000 */
[----:B------:R-:W-:Y:S01]  /*5b70*/  MUFU.EX2 R199, R199 ;  /* 0x000000c700c77308 */ /* 0x000fe20000000800 */
[----:B--2---:R-:W-:Y:S01]  /*5b80*/  F2FP.F16.F32.PACK_AB R27, R179, R180 ;  /* 0x000000b4b31b723e */ /* 0x004fe200000000ff */
[----:B------:R-:W-:Y:S01]  /*5b90*/  HMMA.16816.F32 R160, R144, R156, RZ ;  /* 0x0000009c90a0723c */ /* 0x000fe200000018ff */
[----:B------:R-:W-:-:S05]  /*5ba0*/  FADD.FTZ R186, R183, R186 ;  /* 0x000000bab7ba7221 */ /* 0x000fca0000010000 */
[----:B------:R-:W-:Y:S02]  /*5bb0*/  MUFU.EX2 R200, R200 ;  /* 0x000000c800c87308 */ /* 0x000fe40000000800 */
[C---:B------:R-:W-:Y:S06]  /*5bc0*/  HMMA.16816.F32 R44, R144.reuse, R48, RZ ;  /* 0x00000030902c723c */ /* 0x040fec00000018ff */
        /* <DEDUP_REMOVED lines=8> */
[----:B------:R-:W2:Y:S02]  /*5c50*/  MUFU.EX2 R214, R214 ;  /* 0x000000d600d67308 */ /* 0x000ea40000000800 */
[C---:B------:R-:W-:Y:S06]  /*5c60*/  HMMA.16816.F32 R92, R144.reuse, R96, RZ ;  /* 0x00000060905c723c */ /* 0x040fec00000018ff */
[----:B------:R-:W5:Y:S02]  /*5c70*/  MUFU.EX2 R219, R219 ;  /* 0x000000db00db7308 */ /* 0x000f640000000800 */
        /* <DEDUP_REMOVED lines=9> */
[----:B------:R-:W5:Y:S02]  /*5d10*/  MUFU.EX2 R207, R207 ;  /* 0x000000cf00cf7308 */ /* 0x000f640000000800 */
[C---:B------:R-:W-:Y:S06]  /*5d20*/  HMMA.16816.F32 R104, R144.reuse, R106, RZ ;  /* 0x0000006a9068723c */ /* 0x040fec00000018ff */
[----:B------:R-:W5:Y:S02]  /*5d30*/  MUFU.EX2 R205, R205 ;  /* 0x000000cd00cd7308 */ /* 0x000f640000000800 */
[C---:B------:R-:W-:Y:S06]  /*5d40*/  HMMA.16816.F32 R136, R144.reuse, R138, RZ ;  /* 0x0000008a9088723c */ /* 0x040fec00000018ff */
[----:B------:R-:W5:Y:S02]  /*5d50*/  MUFU.EX2 R206, R175 ;  /* 0x000000af00ce7308 */ /* 0x000f640000000800 */
[C---:B------:R-:W-:Y:S06]  /*5d60*/  HMMA.16816.F32 R156, R144.reuse, R158, RZ ;  /* 0x0000009e909c723c */ /* 0x040fec00000018ff */
[----:B------:R-:W5:Y:S02]  /*5d70*/  MUFU.EX2 R238, R238 ;  /* 0x000000ee00ee7308 */ /* 0x000f640000000800 */
        /* <DEDUP_REMOVED lines=11> */
[----:B------:R-:W-:-:S02]  /*5e30*/  HSET2.LE.AND R7, R5, R172, PT ;  /* 0x000000ac05077233 */ /* 0x000fc40003803000 */
[----:B------:R-:W-:Y:S02]  /*5e40*/  LOP3.LUT R6, R26, R25, RZ, 0xc0, !PT ;  /* 0x000000191a067212 */ /* 0x000fe400078ec0ff */
[----:B------:R-:W-:Y:S02]  /*5e50*/  HSET2.LE.AND R5, R4, R172, PT ;  /* 0x000000ac04057233 */ /* 0x000fe40003803000 */
[----:B------:R-:W-:Y:S01]  /*5e60*/  F2FP.F16.F32.PACK_AB R25, R185, R188 ;  /* 0x000000bcb919723e */ /* 0x000fe200000000ff */
[----:B------:R-:W-:Y:S01]  /*5e70*/  FADD.FTZ R188, R188, R192 ;  /* 0x000000c0bcbc7221 */ /* 0x000fe20000010000 */
[C---:B----4-:R-:W-:Y:S01]  /*5e80*/  F2FP.F16.F32.PACK_AB R26, R182.reuse, R183 ;  /* 0x000000b7b61a723e */ /* 0x050fe200000000ff */
        /* <DEDUP_REMOVED lines=10> */
[----:B------:R-:W-:Y:S01]  /*5f30*/  HMMA.16816.F32 R68, R4, R8, R68 ;  /* 0x000000080444723c */ /* 0x000fe20000001844 */
[----:B--2---:R-:W-:-:S07]  /*5f40*/  FADD.FTZ R179, R214, R179 ;  /* 0x000000b3d6b37221 */ /* 0x004fce0000010000 */
        /* <DEDUP_REMOVED lines=18> */
[----:B------:R-:W-:Y:S01]  /*6070*/  IMAD.U32 R12, RZ, RZ, UR7 ;  /* 0x00000007ff0c7e24 */ /* 0x000fe2000f8e00ff */
[----:B------:R-:W-:-:S04]  /*6080*/  UMOV UR7, 0xffffffff ;  /* 0xffffffff00077882 */ /* 0x000fc80000000000 */
[----:B------:R-:W-:Y:S02]  /*6090*/  LOP3.LUT R12, R12, UR31, R237, 0x96, !PT ;  /* 0x0000001f0c0c7c12 */ /* 0x000fe4000f8e96ed */
[----:B----4-:R-:W-:Y:S03]  /*60a0*/  HMMA.16816.F32 R88, R4, R22, R88 ;  /* 0x000000160458723c */ /* 0x010fe60000001858 */
[----:B------:R-:W-:-:S05]  /*60b0*/  IMAD.WIDE.U32 R22, R12, -0x326172a9, RZ ;  /* 0xcd9e8d570c167825 */ /* 0x000fca00078e00ff */
[----:B------:R-:W-:Y:S01]  /*60c0*/  HMMA.16816.F32 R84, R4, R20, R84 ;  /* 0x000000140454723c */ /* 0x000fe20000001854 */
[----:B------:R-:W-:Y:S02]  /*60d0*/  LOP3.LUT R20, R240, UR28, R23, 0x96, !PT ;  /* 0x0000001cf0147c12 */ /* 0x000fe4000f8e9617 */
[----:B------:R-:W-:-:S05]  /*60e0*/  LOP3.LUT R21, R22, UR27, R229, 0x96, !PT ;  /* 0x0000001b16157c12 */ /* 0x000fca000f8e96e5 */
[----:B------:R-:W-:Y:S01]  /*60f0*/  HMMA.16816.F32 R156, R4, R170, R156 ;  /* 0x000000aa049c723c */ /* 0x000fe2000000189c */
[----:B------:R-:W-:-:S04]  /*6100*/  IMAD.WIDE.U32 R170, R20, -0x2daee0ad, RZ ;  /* 0xd2511f5314aa7825 */ /* 0x000fc800078e00ff */
[----:B------:R-:W-:-:S03]  /*6110*/  IMAD.WIDE.U32 R20, R21, -0x2daee0ad, RZ ;  /* 0xd2511f5315147825 */ /* 0x000fc600078e00ff */
[----:B------:R-:W-:Y:S01]  /*6120*/  HMMA.16816.F32 R112, R4, R14, R112 ;  /* 0x0000000e0470723c */ /* 0x000fe20000001870 */
[----:B------:R-:W1:Y:S01]  /*6130*/  LDSM.16.MT88.4 R12, [R198+0x1e800] ;  /* 0x01e80000c60c783b */ /* 0x000e620000004200 */
[----:B------:R-:W-:-:S06]  /*6140*/  LOP3.LUT R170, R170, UR15, R21, 0x96, !PT ;  /* 0x0000000faaaa7c12 */ /* 0x000fcc000f8e9615 */
[----:B------:R-:W-:Y:S01]  /*6150*/  HMMA.16816.F32 R160, R4, R168, R160 ;  /* 0x000000a804a0723c */ /* 0x000fe200000018a0 */
[----:B------:R-:W-:Y:S01]  /*6160*/  LOP3.LUT R168, R234, UR16, R171, 0x96, !PT ;  /* 0x00000010eaa87c12 */ /* 0x000fe2000f8e96ab */
[----:B------:R-:W-:-:S04]  /*6170*/  IMAD.WIDE.U32 R170, R170, -0x326172a9, RZ ;  /* 0xcd9e8d57aaaa7825 */ /* 0x000fc800078e00ff */
[----:B------:R-:W-:Y:S02]  /*6180*/  IMAD.WIDE.U32 R168, R168, -0x326172a9, RZ ;  /* 0xcd9e8d57a8a87825 */ /* 0x000fe400078e00ff */
[----:B--2---:R-:W-:Y:S01]  /*6190*/  HMMA.16816.F32 R116, R4, R8, R116 ;  /* 0x000000080474723c */ /* 0x004fe20000001874 */
[----:B------:R-:W-:-:S07]  /*61a0*/  LOP3.LUT R168, R168, UR25, R171, 0x96, !PT ;  /* 0x00000019a8a87c12 */ /* 0x000fce000f8e96ab */
[C---:B------:R-:W-:Y:S01]  /*61b0*/  HMMA.16816.F32 R120, R4.reuse, R10, R120 ;  /* 0x0000000a0478723c */ /* 0x040fe20000001878 */
[----:B------:R-:W2:Y:S07]  /*61c0*/  LDSM.16.MT88.4 R8, [R197+0x1e800] ;  /* 0x01e80000c508783b */ /* 0x000eae0000004200 */
[----:B---3--:R-:W-:Y:S01]  /*61d0*/  HMMA.16816.F32 R124, R4, R16, R124 ;  /* 0x00000010047c723c */ /* 0x008fe2000000187c */
[----:B------:R-:W-:Y:S01]  /*61e0*/  LOP3.LUT R16, R228, UR26, R169, 0x96, !PT ;  /* 0x0000001ae4107c12 */ /* 0x000fe2000f8e96a9 */
[----:B------:R-:W-:-:S04]  /*61f0*/  IMAD.WIDE.U32 R168, R168, -0x2daee0ad, RZ ;  /* 0xd2511f53a8a87825 */ /* 0x000fc800078e00ff */
[----:B------:R-:W-:Y:S02]  /*6200*/  IMAD.WIDE.U32 R16, R16, -0x2daee0ad, RZ ;  /* 0xd2511f5310107825 */ /* 0x000fe400078e00ff */
[C---:B------:R-:W-:Y:S03]  /*6210*/  HMMA.16816.F32 R128, R4.reuse, R18, R128 ;  /* 0x000000120480723c */ /* 0x040fe60000001880 */
[----:B------:R-:W-:Y:S02]  /*6220*/  LOP3.LUT R242, R20, UR14, R17, 0x96, !PT ;  /* 0x0000000e14f27c12 */ /* 0x000fe4000f8e9611 */
[----:B------:R-:W-:Y:S01]  /*6230*/  LOP3.LUT R16, R16, UR13, R169, 0x96, !PT ;  /* 0x0000000d10107c12 */ /* 0x000fe2000f8e96a9 */
[----:B------:R-:W-:Y:S02]  /*6240*/  LDSM.16.MT88.4 R20, [R173+0x1b000] ;  /* 0x01b00000ad14783b */ /* 0x000fe40000004200 */
[----:B------:R-:W-:Y:S01]  /*6250*/  IMAD.WIDE.U32 R242, R242, -0x326172a9, RZ ;  /* 0xcd9e8d57f2f27825 */ /* 0x000fe200078e00ff */
[----:B------:R-:W-:Y:S03]  /*6260*/  HMMA.16816.F32 R60, R4, R28, R60 ;  /* 0x0000001c043c723c */ /* 0x000fe6000000183c */
[----:B------:R-:W-:-:S04]  /*6270*/  IMAD.WIDE.U32 R18, R16, -0x326172a9, RZ ;  /* 0xcd9e8d5710127825 */ /* 0x000fc800078e00ff */
[----:B------:R-:W-:Y:S01]  /*6280*/  IMAD.MOV.U32 R16, RZ, RZ, R18 ;  /* 0x000000ffff107224 */ /* 0x000fe200078e0012 */
[----:B------:R-:W-:Y:S01]  /*6290*/  LOP3.LUT R28, R242, UR21, R19, 0x96, !PT ;  /* 0x00000015f21c7c12 */ /* 0x000fe2000f8e9613 */
[C---:B-1----:R-:W-:Y:S01]  /*62a0*/  HMMA.16816.F32 R140, R4.reuse, R12, R140 ;  /* 0x0000000c048c723c */ /* 0x042fe2000000188c */
[----:B------:R-:W-:Y:S02]  /*62b0*/  PRMT R12, R18, 0x7771, RZ ;  /* 0x00007771120c7816 */ /* 0x000fe400000000ff */
[C---:B------:R-:W-:Y:S02]  /*62c0*/  LOP3.LUT R29, R28.reuse, 0xffff, RZ, 0xc0, !PT ;  /* 0x0000ffff1c1d7812 */ /* 0x040fe400078ec0ff */
[----:B------:R-:W-:Y:S02]  /*62d0*/  LOP3.LUT R13, R28, 0xff, RZ, 0xc0, !PT ;  /* 0x000000ff1c0d7812 */ /* 0x000fe400078ec0ff */
[----:B------:R-:W-:Y:S01]  /*62e0*/  LOP3.LUT R16, R16, 0xff, RZ, 0xc0, !PT ;  /* 0x000000ff10107812 */ /* 0x000fe200078ec0ff */
[----:B------:R-:W-:Y:S01]  /*62f0*/  HMMA.16816.F32 R152, R4, R14, R152 ;  /* 0x0000000e0498723c */ /* 0x000fe20000001898 */
[----:B------:R-:W-:-:S02]  /*6300*/  PRMT R15, R18, 0x7773, RZ ;  /* 0x00007773120f7816 */ /* 0x000fc400000000ff */
[----:B------:R-:W-:Y:S02]  /*6310*/  PRMT R14, R18, 0x7772, RZ ;  /* 0x00007772120e7816 */ /* 0x000fe400000000ff */
[----:B------:R-:W-:-:S03]  /*6320*/  SHF.R.U32.HI R29, RZ, 0x8, R29 ;  /* 0x00000008ff1d7819 */ /* 0x000fc6000001161d */
[C---:B--2---:R-:W-:Y:S01]  /*6330*/  HMMA.16816.F32 R148, R4.reuse, R8, R148 ;  /* 0x000000080494723c */ /* 0x044fe20000001894 */
[----:B------:R-:W-:Y:S02]  /*6340*/  PRMT R9, R14, 0x5410, R15 ;  /* 0x000054100e097816 */ /* 0x000fe4000000000f */
[----:B------:R-:W-:Y:S02]  /*6350*/  PRMT R8, R16, 0x5410, R12 ;  /* 0x0000541010087816 */ /* 0x000fe4000000000c */
[----:B------:R-:W-:Y:S01]  /*6360*/  PRMT R29, R13, 0x5410, R29 ;  /* 0x000054100d1d7816 */ /* 0x000fe2000000001d */
[----:B------:R-:W-:Y:S01]  /*6370*/  LDSM.16.MT88.4 R16, [R173+0x1d000] ;  /* 0x01d00000ad10783b */ /* 0x000fe20000004200 */
[----:B------:R-:W-:Y:S01]  /*6380*/  LOP3.LUT R9, R9, 0xff00ff, RZ, 0xc0, !PT ;  /* 0x00ff00ff09097812 */ /* 0x000fe200078ec0ff */
[----:B------:R-:W-:Y:S01]  /*6390*/  HMMA.16816.F32 R44, R4, R32, R44 ;  /* 0x00000020042c723c */ /* 0x000fe2000000182c */
[----:B------:R-:W-:Y:S01]  /*63a0*/  SHF.R.U32.HI R32, RZ, 0x18, R28 ;  /* 0x00000018ff207819 */ /* 0x000fe2000001161c */
[----:B------:R-:W1:Y:S01]  /*63b0*/  LDSM.16.MT88.4 R12, [R173+0x1f000] ;  /* 0x01f00000ad0c783b */ /* 0x000e620000004200 */
[----:B------:R-:W-:-:S05]  /*63c0*/  HSET2.LE.AND R29, R29, R172, PT ;  /* 0x000000ac1d1d7233 */ /* 0x000fca0003803000 */
[C---:B------:R-:W-:Y:S08]  /*63d0*/  HMMA.16816.F32 R48, R4.reuse, R34, R48 ;  /* 0x000000220430723c */ /* 0x040ff00000001830 */
[----:B------:R-:W-:Y:S01]  /*63e0*/  HMMA.16816.F32 R64, R4, R30, R64 ;  /* 0x0000001e0440723c */ /* 0x000fe20000001840 */
[----:B------:R-:W-:Y:S02]  /*63f0*/  HSET2.LE.AND R31, R9, R172, PT ;  /* 0x000000ac091f7233 */ /* 0x000fe40003803000 */
[----:B------:R-:W-:-:S05]  /*6400*/  F2FP.F16.F32.PACK_AB R30, R202, R201 ;  /* 0x000000c9ca1e723e */ /* 0x000fca00000000ff */
[C---:B------:R-:W-:Y:S08]  /*6410*/  HMMA.16816.F32 R76, R4.reuse, R24, R76 ;  /* 0x00000018044c723c */ /* 0x040ff0000000184c */
[C---:B------:R-:W-:Y:S01]  /*6420*/  HMMA.16816.F32 R80, R4.reuse, R26, R80 ;  /* 0x0000001a0450723c */ /* 0x040fe20000001850 */
[----:B------:R-:W-:Y:S07]  /*6430*/  LDSM.16.MT88.4 R24, [R173+0x19000] ;  /* 0x01900000ad18783b */ /* 0x000fee0000004200 */
[----:B------:R-:W-:Y:S01]  /*6440*/  HMMA.16816.F32 R144, R4, R10, R144 ;  /* 0x0000000a0490723c */ /* 0x000fe20000001890 */
[----:B------:R-:W-:-:S02]  /*6450*/  HSET2.LE.AND R5, R8, R172, PT ;  /* 0x000000ac08057233 */ /* 0x000fc40003803000 */
[----:B------:R-:W2:Y:S01]  /*6460*/  LDSM.16.MT88.4 R8, [R0+0x19000] ;  /* 0x019000000008783b */ /* 0x000ea20000004200 */
[----:B------:R-:W-:Y:S02]  /*6470*/  PRMT R6, R28, 0x7632, R6 ;  /* 0x000076321c067816 */ /* 0x000fe40000000006 */
[----:B------:R-:W-:Y:S01]  /*6480*/  F2FP.F16.F32.PACK_AB R28, R200, R199 ;  /* 0x000000c7c81c723e */ /* 0x000fe200000000ff */
[----:B------:R-:W-:Y:S01]  /*6490*/  FADD.FTZ R199, R199, R184 ;  /* 0x000000b8c7c77221 */ /* 0x000fe20000010000 */
[----:B------:R-:W-:Y:S02]  /*64a0*/  LOP3.LUT R6, R6, 0xff, RZ, 0xc0, !PT ;  /* 0x000000ff06067812 */ /* 0x000fe400078ec0ff */
[----:B------:R-:W-:Y:S01]  /*64b0*/  LOP3.LUT R28, R28, R29, RZ, 0xc0, !PT ;  /* 0x0000001d1c1c7212 */ /* 0x000fe200078ec0ff */
[----:B------:R-:W-:Y:S01]  /*64c0*/  FADD.FTZ R199, R200, R199 ;  /* 0x000000c7c8c77221 */ /* 0x000fe20000010000 */
[----:B------:R-:W-:Y:S02]  /*64d0*/  PRMT R32, R6, 0x5410, R32 ;  /* 0x0000541006207816 */ /* 0x000fe40000000020 */
[----:B------:R-:W-:Y:S01]  /*64e0*/  F2FP.F16.F32.PACK_AB R4, R203, R204 ;  /* 0x000000cccb04723e */ /* 0x000fe200000000ff */
[----:B------:R-:W-:Y:S01]  /*64f0*/  FADD.FTZ R201, R201, R199 ;  /* 0x000000c7c9c97221 */ /* 0x000fe20000010000 */
[----:B------:R-:W-:-:S02]  /*6500*/  LOP3.LUT R30, R30, R5, RZ, 0xc0, !PT ;  /* 0x000000051e1e7212 */ /* 0x000fc400078ec0ff */
[----:B------:R-:W-:Y:S01]  /*6510*/  HSET2.LE.AND R29, R32, R172, PT ;  /* 0x000000ac201d7233 */ /* 0x000fe20003803000 */
[----:B------:R-:W-:Y:S01]  /*6520*/  FADD.FTZ R201, R202, R201 ;  /* 0x000000c9cac97221 */ /* 0x000fe20000010000 */
[C---:B-----5:R-:W-:Y:S01]  /*6530*/  F2FP.F16.F32.PACK_AB R32, R219.reuse, R214 ;  /* 0x000000d6db20723e */ /* 0x060fe200000000ff */
[----:B------:R-:W-:Y:S01]  /*6540*/  FADD.FTZ R219, R219, R179 ;  /* 0x000000b3dbdb7221 */ /* 0x000fe20000010000 */
[----:B------:R-:W-:Y:S02]  /*6550*/  LOP3.LUT R31, R4, R31, RZ, 0xc0, !PT ;  /* 0x0000001f041f7212 */ /* 0x000fe400078ec0ff */
[----:B------:R-:W-:Y:S01]  /*6560*/  LOP3.LUT R29, R32, R29, RZ, 0xc0, !PT ;  /* 0x0000001d201d7212 */ /* 0x000fe200078ec0ff */
[----:B------:R-:W3:Y:S01]  /*6570*/  LDSM.16.MT88.4 R4, [R198+0x19000] ;  /* 0x01900000c604783b */ /* 0x000ee20000004200 */
[----:B------:R-:W-:-:S03]  /*6580*/  FADD.FTZ R219, R204, R219 ;  /* 0x000000dbccdb7221 */ /* 0x000fc60000010000 */
[----:B------:R-:W-:Y:S01]  /*6590*/  LDSM.16.MT88.4 R32, [R197+0x1f000] ;  /* 0x01f00000c520783b */ /* 0x000fe20000004200 */
[----:B------:R-:W-:Y:S01]  /*65a0*/  FADD.FTZ R203, R203, R219 ;  /* 0x000000dbcbcb7221 */ /* 0x000fe20000010000 */
[----:B-1----:R-:W-:Y:S03]  /*65b0*/  HMMA.16816.F32 R132, R28, R12, R132 ;  /* 0x0000000c1c84723c */ /* 0x002fe60000001884 */
[----:B------:R-:W-:-:S04]  /*65c0*/  FADD.FTZ R203, R207, R203 ;  /* 0x000000cbcfcb7221 */ /* 0x000fc80000010000 */
[----:B------:R-:W-:Y:S01]  /*65d0*/  FADD.FTZ R203, R205, R203 ;  /* 0x000000cbcdcb7221 */ /* 0x000fe20000010000 */
[----:B------:R-:W-:Y:S01]  /*65e0*/  HMMA.16816.F32 R136, R28, R14, R136 ;  /* 0x0000000e1c88723c */ /* 0x000fe20000001888 */
[----:B------:R-:W1:Y:S02]  /*65f0*/  LDSM.16.MT88.4 R12, [R0+0x1b000] ;  /* 0x01b00000000c783b */ /* 0x000e640000004200 */
[----:B------:R-:W-:-:S05]  /*6600*/  FADD.FTZ R203, R206, R203 ;  /* 0x000000cbcecb7221 */ /* 0x000fca0000010000 */
[C---:B--2---:R-:W-:Y:S08]  /*6610*/  HMMA.16816.F32 R160, R28.reuse, R8, R160 ;  /* 0x000000081ca0723c */ /* 0x044ff000000018a0 */
[C---:B------:R-:W-:Y:S01]  /*6620*/  HMMA.16816.F32 R156, R28.reuse, R10, R156 ;  /* 0x0000000a1c9c723c */ /* 0x040fe2000000189c */
[----:B------:R-:W2:Y:S07]  /*6630*/  LDSM.16.MT88.4 R8, [R0+0x1d000] ;  /* 0x01d000000008783b */ /* 0x000eae0000004200 */
[C---:B------:R-:W-:Y:S08]  /*6640*/  HMMA.16816.F32 R100, R28.reuse, R16, R100 ;  /* 0x000000101c64723c */ /* 0x040ff00000001864 */
        /* <DEDUP_REMOVED lines=15> */
[----:B------:R-:W-:-:S05]  /*6740*/  LOP3.LUT R14, R170, UR24, R243, 0x96, !PT ;  /* 0x00000018aa0e7c12 */ /* 0x000fca000f8e96f3 */
[----:B------:R-:W-:Y:S02]  /*6750*/  IMAD.WIDE.U32 R14, R14, -0x2daee0ad, RZ ;  /* 0xd2511f530e0e7825 */ /* 0x000fe400078e00ff */
[----:B------:R-:W-:Y:S01]  /*6760*/  HMMA.16816.F32 R116, R28, R12, R116 ;  /* 0x0000000c1c74723c */ /* 0x000fe20000001874 */
[C---:B------:R-:W-:Y:S02]  /*6770*/  PRMT R12, R14.reuse, 0x7771, RZ ;  /* 0x000077710e0c7816 */ /* 0x040fe400000000ff */
[----:B------:R-:W-:Y:S02]  /*6780*/  PRMT R13, R14, 0x7772, RZ ;  /* 0x000077720e0d7816 */ /* 0x000fe400000000ff */
[----:B------:R-:W-:-:S03]  /*6790*/  LOP3.LUT R168, R168, UR12, R15, 0x96, !PT ;  /* 0x0000000ca8a87c12 */ /* 0x000fc6000f8e960f */
[C---:B--2---:R-:W-:Y:S01]  /*67a0*/  HMMA.16816.F32 R124, R28.reuse, R8, R124 ;  /* 0x000000081c7c723c */ /* 0x044fe2000000187c */
[----:B------:R-:W-:Y:S01]  /*67b0*/  IMAD.MOV.U32 R8, RZ, RZ, R14 ;  /* 0x000000ffff087224 */ /* 0x000fe200078e000e */
[----:B------:R-:W-:Y:S02]  /*67c0*/  PRMT R9, R14, 0x7773, RZ ;  /* 0x000077730e097816 */ /* 0x000fe400000000ff */
[----:B------:R-:W-:Y:S02]  /*67d0*/  LOP3.LUT R14, R168, 0xffff, RZ, 0xc0, !PT ;  /* 0x0000ffffa80e7812 */ /* 0x000fe400078ec0ff */
[----:B------:R-:W-:Y:S02]  /*67e0*/  LOP3.LUT R8, R8, 0xff, RZ, 0xc0, !PT ;  /* 0x000000ff08087812 */ /* 0x000fe400078ec0ff */
[----:B------:R-:W-:Y:S01]  /*67f0*/  HMMA.16816.F32 R36, R28, R24, R36 ;  /* 0x000000181c24723c */ /* 0x000fe20000001824 */
[----:B------:R-:W-:Y:S02]  /*6800*/  PRMT R13, R13, 0x5410, R9 ;  /* 0x000054100d0d7816 */ /* 0x000fe40000000009 */
[----:B------:R-:W-:-:S02]  /*6810*/  PRMT R12, R8, 0x5410, R12 ;  /* 0x00005410080c7816 */ /* 0x000fc4000000000c */
[----:B------:R-:W-:Y:S02]  /*6820*/  LOP3.LUT R15, R168, 0xff, RZ, 0xc0, !PT ;  /* 0x000000ffa80f7812 */ /* 0x000fe400078ec0ff */
[----:B------:R-:W-:Y:S01]  /*6830*/  SHF.R.U32.HI R14, RZ, 0x8, R14 ;  /* 0x00000008ff0e7819 */ /* 0x000fe2000001160e */
[----:B------:R-:W-:Y:S01]  /*6840*/  HMMA.16816.F32 R40, R28, R26, R40 ;  /* 0x0000001a1c28723c */ /* 0x000fe20000001828 */
[----:B------:R-:W1:Y:S02]  /*6850*/  LDSM.16.MT88.4 R24, [R197+0x19000] ;  /* 0x01900000c518783b */ /* 0x000e640000004200 */
[----:B------:R-:W-:-:S05]  /*6860*/  PRMT R14, R15, 0x5410, R14 ;  /* 0x000054100f0e7816 */ /* 0x000fca000000000e */
[C---:B------:R-:W-:Y:S08]  /*6870*/  HMMA.16816.F32 R68, R28.reuse, R20, R68 ;  /* 0x000000141c44723c */ /* 0x040ff00000001844 */
[C---:B------:R-:W-:Y:S01]  /*6880*/  HMMA.16816.F32 R72, R28.reuse, R22, R72 ;  /* 0x000000161c48723c */ /* 0x040fe20000001848 */
[----:B------:R-:W2:Y:S07]  /*6890*/  LDSM.16.MT88.4 R20, [R198+0x1b000] ;  /* 0x01b00000c614783b */ /* 0x000eae0000004200 */
[C---:B----4-:R-:W-:Y:S08]  /*68a0*/  HMMA.16816.F32 R84, R28.reuse, R16, R84 ;  /* 0x000000101c54723c */ /* 0x050ff00000001854 */
[C---:B------:R-:W-:Y:S01]  /*68b0*/  HMMA.16816.F32 R88, R28.reuse, R18, R88 ;  /* 0x000000121c58723c */ /* 0x040fe20000001858 */
[----:B------:R-:W-:Y:S07]  /*68c0*/  LDSM.16.MT88.4 R16, [R173+0x1f800] ;  /* 0x01f80000ad10783b */ /* 0x000fee0000004200 */
[C---:B------:R-:W-:Y:S01]  /*68d0*/  HMMA.16816.F32 R128, R28.reuse, R10, R128 ;  /* 0x0000000a1c80723c */ /* 0x040fe20000001880 */
[----:B------:R-:W4:Y:S07]  /*68e0*/  LDSM.16.MT88.4 R8, [R173+0x1d800] ;  /* 0x01d80000ad08783b */ /* 0x000f2e0000004200 */
[----:B---3--:R-:W-:Y:S01]  /*68f0*/  HMMA.16816.F32 R140, R28, R4, R140 ;  /* 0x000000041c8c723c */ /* 0x008fe2000000188c */
[----:B------:R-:W-:-:S02]  /*6900*/  PRMT R5, R168, 0x7632, R5 ;  /* 0x00007632a8057816 */ /* 0x000fc40000000005 */
[----:B------:R-:W-:Y:S02]  /*6910*/  SHF.R.U32.HI R4, RZ, 0x18, R168 ;  /* 0x00000018ff047819 */ /* 0x000fe400000116a8 */
[----:B------:R-:W-:Y:S02]  /*6920*/  LOP3.LUT R5, R5, 0xff, RZ, 0xc0, !PT ;  /* 0x000000ff05057812 */ /* 0x000fe400078ec0ff */
[C---:B------:R-:W-:Y:S01]  /*6930*/  F2FP.F16.F32.PACK_AB R168, R238.reuse, R206 ;  /* 0x000000ceeea8723e */ /* 0x040fe200000000ff */
[----:B------:R-:W-:Y:S01]  /*6940*/  HMMA.16816.F32 R152, R28, R6, R152 ;  /* 0x000000061c98723c */ /* 0x000fe20000001898 */
[----:B------:R-:W-:Y:S01]  /*6950*/  LOP3.LUT R7, R13, 0xff00ff, RZ, 0xc0, !PT ;  /* 0x00ff00ff0d077812 */ /* 0x000fe200078ec0ff */
[----:B------:R-:W-:Y:S01]  /*6960*/  FADD.FTZ R238, R238, R203 ;  /* 0x000000cbeeee7221 */ /* 0x000fe20000010000 */
[----:B------:R-:W-:Y:S02]  /*6970*/  PRMT R5, R5, 0x5410, R4 ;  /* 0x0000541005057816 */ /* 0x000fe40000000004 */
[----:B------:R-:W-:-:S02]  /*6980*/  HSET2.LE.AND R6, R12, R172, PT ;  /* 0x000000ac0c067233 */ /* 0x000fc40003803000 */
[--C-:B------:R-:W-:Y:S01]  /*6990*/  HSET2.LE.AND R7, R7, R172.reuse, PT ;  /* 0x000000ac07077233 */ /* 0x100fe20003803000 */
[C---:B------:R-:W-:Y:S01]  /*69a0*/  HMMA.16816.F32 R148, R28.reuse, R32, R148 ;  /* 0x000000201c94723c */ /* 0x040fe20000001894 */
[----:B------:R-:W-:Y:S02]  /*69b0*/  F2FP.F16.F32.PACK_AB R32, R239, R216 ;  /* 0x000000d8ef20723e */ /* 0x000fe400000000ff */
[--C-:B------:R-:W-:Y:S02]  /*69c0*/  HSET2.LE.AND R4, R14, R172.reuse, PT ;  /* 0x000000ac0e047233 */ /* 0x100fe40003803000 */
[----:B------:R-:W-:Y:S01]  /*69d0*/  HSET2.LE.AND R5, R5, R172, PT ;  /* 0x000000ac05057233 */ /* 0x000fe20003803000 */
[----:B------:R-:W-:Y:S01]  /*69e0*/  LDSM.16.MT88.4 R12, [R198+0x19800] ;  /* 0x01980000c60c783b */ /* 0x000fe20000004200 */
[----:B------:R-:W-:Y:S01]  /*69f0*/  LOP3.LUT R6, R32, R6, RZ, 0xc0, !PT ;  /* 0x0000000620067212 */ /* 0x000fe200078ec0ff */
[----:B-1----:R-:W-:Y:S01]  /*6a00*/  HMMA.16816.F32 R52, R28, R24, R52 ;  /* 0x000000181c34723c */ /* 0x002fe20000001834 */
[----:B------:R-:W-:Y:S01]  /*6a10*/  F2FP.F16.F32.PACK_AB R33, R217, R218 ;  /* 0x000000dad921723e */ /* 0x000fe200000000ff */
[----:B------:R-:W-:Y:S01]  /*6a20*/  FADD.FTZ R218, R218, R201 ;  /* 0x000000c9dada7221 */ /* 0x000fe20000010000 */
[----:B------:R-:W-:-:S02]  /*6a30*/  F2FP.F16.F32.PACK_AB R32, R205, R207 ;  /* 0x000000cfcd20723e */ /* 0x000fc400000000ff */
[----:B------:R-:W-:Y:S01]  /*6a40*/  LOP3.LUT R7, R168, R7, RZ, 0xc0, !PT ;  /* 0x00000007a8077212 */ /* 0x000fe200078ec0ff */
[----:B------:R-:W-:Y:S01]  /*6a50*/  FADD.FTZ R218, R217, R218 ;  /* 0x000000dad9da7221 */ /* 0x000fe20000010000 */
[----:B------:R-:W-:Y:S01]  /*6a60*/  LOP3.LUT R4, R33, R4, RZ, 0xc0, !PT ;  /* 0x0000000421047212 */ /* 0x000fe200078ec0ff */
[----:B------:R-:W-:Y:S01]  /*6a70*/  HMMA.16816.F32 R56, R28, R26, R56 ;  /* 0x0000001a1c38723c */ /* 0x000fe20000001838 */
[----:B------:R-:W-:Y:S01]  /*6a80*/  LOP3.LUT R5, R32, R5, RZ, 0xc0, !PT ;  /* 0x0000000520057212 */ /* 0x000fe200078ec0ff */
[----:B------:R-:W1:Y:S01]  /*6a90*/  LDSM.16.MT88.4 R24, [R173+0x19800] ;  /* 0x01980000ad18783b */ /* 0x000e620000004200 */
[----:B------:R-:W-:-:S03]  /*6aa0*/  FADD.FTZ R218, R216, R218 ;  /* 0x000000dad8da7221 */ /* 0x000fc60000010000 */
[----:B------:R-:W-:Y:S01]  /*6ab0*/  LDSM.16.MT88.4 R168, [R198+0x1d800] ;  /* 0x01d80000c6a8783b */ /* 0x000fe20000004200 */
[----:B------:R-:W-:Y:S01]  /*6ac0*/  FADD.FTZ R239, R239, R218 ;  /* 0x000000daefef7221 */ /* 0x000fe20000010000 */
[C---:B--2---:R-:W-:Y:S08]  /*6ad0*/  HMMA.16816.F32 R76, R28.reuse, R20, R76 ;  /* 0x000000141c4c723c */ /* 0x044ff0000000184c */
[----:B------:R-:W-:Y:S01]  /*6ae0*/  HMMA.16816.F32 R80, R28, R22, R80 ;  /* 0x000000161c50723c */ /* 0x000fe20000001850 */
[----:B------:R-:W2:Y:S04]  /*6af0*/  LDSM.16.MT88.4 R20, [R173+0x1b800] ;  /* 0x01b80000ad14783b */ /* 0x000ea80000004200 */
[----:B------:R-:W-:Y:S03]  /*6b00*/  LDSM.16.MT88.4 R172, [R198+0x1b800] ;  /* 0x01b80000c6ac783b */ /* 0x000fe60000004200 */
[C---:B----4-:R-:W-:Y:S08]  /*6b10*/  HMMA.16816.F32 R100, R4.reuse, R8, R100 ;  /* 0x000000080464723c */ /* 0x050ff00000001864 */
[C---:B------:R-:W-:Y:S01]  /*6b20*/  HMMA.16816.F32 R104, R4.reuse, R10, R104 ;  /* 0x0000000a0468723c */ /* 0x040fe20000001868 */
[----:B------:R-:W3:Y:S07]  /*6b30*/  LDSM.16.MT88.4 R8, [R0+0x19800] ;  /* 0x019800000008783b */ /* 0x000eee0000004200 */
[C---:B------:R-:W-:Y:S08]  /*6b40*/  HMMA.16816.F32 R132, R4.reuse, R16, R132 ;  /* 0x000000100484723c */ /* 0x040ff00000001884 */
[----:B------:R-:W-:Y:S01]  /*6b50*/  HMMA.16816.F32 R136, R4, R18, R136 ;  /* 0x000000120488723c */ /* 0x000fe20000001888 */
[----:B------:R-:W4:Y:S07]  /*6b60*/  LDSM.16.MT88.4 R16, [R0+0x1d800] ;  /* 0x01d800000010783b */ /* 0x000f2e0000004200 */
        /* <DEDUP_REMOVED lines=48> */
[----:B------:R-:W-:Y:S01]  /*6e70*/  IMAD.U32 R13, RZ, RZ, UR17 ;  /* 0x00000011ff0d7e24 */ /* 0x000fe2000f8e00ff */
[----:B-1----:R-:W-:Y:S01]  /*6e80*/  ISETP.GE.AND P4, PT, R211, UR4, PT ;  /* 0x00000004d3007c0c */ /* 0x002fe2000bf86270 */
[----:B------:R-:W-:Y:S01]  /*6e90*/  IMAD.U32 R6, RZ, RZ, UR14 ;  /* 0x0000000eff067e24 */ /* 0x000fe2000f8e00ff */
[----:B------:R-:W-:Y:S01]  /*6ea0*/  USHF.L.U64.HI UR13, UR16, 0x6, UR14 ;  /* 0x00000006100d7899 */ /* 0x000fe2000801020e */
[----:B------:R-:W-:Y:S01]  /*6eb0*/  BAR.SYNC.DEFER_BLOCKING 0x0 ;  /* 0x0000000000007b1d */ /* 0x000fe20000010000 */
[----:B------:R-:W-:Y:S01]  /*6ec0*/  ULEA UR12, UP0, UR8, UR12, 0x5 ;  /* 0x0000000c080c7291 */ /* 0x000fe2000f8028ff */
[----:B------:R-:W-:Y:S01]  /*6ed0*/  LEA R10, P1, R12, R224, 0x7 ;  /* 0x000000e00c0a7211 */ /* 0x000fe200078238ff */
[----:B------:R-:W-:Y:S01]  /*6ee0*/  IMAD.IADD R195, R167, 0x1, R214 ;  /* 0x00000001a7c37824 */ /* 0x000fe200078e02d6 */
[----:B------:R-:W-:Y:S01]  /*6ef0*/  ISETP.GE.AND P3, PT, R232, UR4, PT ;  /* 0x00000004e8007c0c */ /* 0x000fe2000bf66270 */
[----:B------:R-:W-:Y:S01]  /*6f00*/  ULEA.HI.X UR13, UR8, UR13, UR9, 0x5, UP0 ;  /* 0x0000000d080d7291 */ /* 0x000fe200080f2c09 */
[----:B------:R-:W-:Y:S01]  /*6f10*/  ISETP.GE.AND P2, PT, R231, UR4, PT ;  /* 0x00000004e7007c0c */ /* 0x000fe2000bf46270 */
[----:B------:R-:W-:Y:S01]  /*6f20*/  IMAD.U32 R5, RZ, RZ, UR12 ;  /* 0x0000000cff057e24 */ /* 0x000fe2000f8e00ff */
[----:B------:R-:W-:-:S02]  /*6f30*/  LEA.HI.X R11, R12, R223, R6, 0x7, P1 ;  /* 0x000000df0c0b7211 */ /* 0x000fc400008f3c06 */
[----:B------:R-:W-:Y:S01]  /*6f40*/  ISETP.GE.AND P1, PT, R230, UR4, PT ;  /* 0x00000004e6007c0c */ /* 0x000fe2000bf26270 */
[----:B------:R-:W-:Y:S01]  /*6f50*/  IMAD.U32 R4, RZ, RZ, UR13 ;  /* 0x0000000dff047e24 */ /* 0x000fe2000f8e00ff */
[----:B------:R-:W-:-:S04]  /*6f60*/  LEA R8, P0, R5, R224, 0x1 ;  /* 0x000000e005087211 */ /* 0x000fc800078008ff */
        /* <DEDUP_REMOVED lines=53> */
[----:B-1----:R-:W1:Y:S04]  /*72c0*/  LDSM.16.M88.4 R8, [R209+0x10000] ;  /* 0x01000000d108783b */ /* 0x002e680000000200 */
[----:B------:R-:W1:Y:S04]  /*72d0*/  LDSM.16.M88.4 R196, [R209+0x10800] ;  /* 0x01080000d1c4783b */ /* 0x000e680000000200 */
[----:B------:R-:W1:Y:S04]  /*72e0*/  LDSM.16.M88.4 R188, [R209+0x11000] ;  /* 0x01100000d1bc783b */ /* 0x000e680000000200 */
[----:B------:R-:W1:Y:S04]  /*72f0*/  LDSM.16.M88.4 R176, [R209+0x11800] ;  /* 0x01180000d1b0783b */ /* 0x000e680000000200 */
[----:B------:R-:W-:Y:S01]  /*7300*/  LDSM.16.M88.4 R12, [R195] ;  /* 0x00000000c30c783b */ /* 0x000fe20000000200 */
[C---:B--2---:R-:W-:Y:S03]  /*7310*/  HMMA.16816.F32 R172, R16.reuse, R168, RZ ;  /* 0x000000a810ac723c */ /* 0x044fe600000018ff */
[----:B------:R-:W2:Y:S04]  /*7320*/  LDSM.16.M88.4 R184, [R166+0x10000] ;  /* 0x01000000a6b8783b */ /* 0x000ea80000000200 */
[----:B------:R-:W-:Y:S01]  /*7330*/  LDSM.16.M88.4 R204, [R166+0x11800] ;  /* 0x01180000a6cc783b */ /* 0x000fe20000000200 */
[C---:B------:R-:W-:Y:S03]  /*7340*/  HMMA.16816.F32 R168, R16.reuse, R170, RZ ;  /* 0x000000aa10a8723c */ /* 0x040fe600000018ff */
[----:B------:R-:W-:Y:S04]  /*7350*/  LDSM.16.M88.4 R216, [R209+0x17800] ;  /* 0x01780000d1d8783b */ /* 0x000fe80000000200 */
[----:B------:R-:W0:Y:S01]  /*7360*/  LDGDEPBAR ;  /* 0x00000000000079af */ /* 0x000e220000000000 */
[C---:B---3--:R-:W-:Y:S08]  /*7370*/  HMMA.16816.F32 R32, R16.reuse, R28, RZ ;  /* 0x0000001c1020723c */ /* 0x048ff000000018ff */
[C---:B----4-:R-:W-:Y:S08]  /*7380*/  HMMA.16816.F32 R24, R16.reuse, R20, RZ ;  /* 0x000000141018723c */ /* 0x050ff000000018ff */
[C---:B------:R-:W-:Y:S08]  /*7390*/  HMMA.16816.F32 R28, R16.reuse, R30, RZ ;  /* 0x0000001e101c723c */ /* 0x040ff000000018ff */
[C---:B------:R-:W-:Y:S08]  /*73a0*/  HMMA.16816.F32 R20, R16.reuse, R22, RZ ;  /* 0x000000161014723c */ /* 0x040ff000000018ff */
[----:B-----5:R-:W-:Y:S08]  /*73b0*/  HMMA.16816.F32 R200, R16, R180, RZ ;  /* 0x000000b410c8723c */ /* 0x020ff000000018ff */
[C---:B-1----:R-:W-:Y:S08]  /*73c0*/  HMMA.16816.F32 R172, R4.reuse, R8, R172 ;  /* 0x0000000804ac723c */ /* 0x042ff000000018ac */
[----:B------:R-:W-:Y:S01]  /*73d0*/  HMMA.16816.F32 R168, R4, R10, R168 ;  /* 0x0000000a04a8723c */ /* 0x000fe200000018a8 */
[----:B------:R-:W1:Y:S07]  /*73e0*/  LDSM.16.M88.4 R8, [R166+0x11000] ;  /* 0x01100000a608783b */ /* 0x000e6e0000000200 */
        /* <DEDUP_REMOVED lines=11> */
[----:B------:R-:W4:Y:S03]  /*74a0*/  LDSM.16.M88.4 R4, [R167+0x10000] ;  /* 0x01000000a704783b */ /* 0x000f260000000200 */
        /* <DEDUP_REMOVED lines=11> */
[----:B------:R-:W5:Y:S04]  /*7560*/  LDSM.16.M88.4 R12, [R220+0x12800] ;  /* 0x01280000dc0c783b */ /* 0x000f680000000200 */
[----:B------:R-:W-:Y:S03]  /*7570*/  LDSM.16.M88.4 R204, [R220+0x13800] ;  /* 0x01380000dccc783b */ /* 0x000fe60000000200 */
[C---:B----4-:R-:W-:Y:S08]  /*7580*/  HMMA.16816.F32 R172, R176.reuse, R4, R172 ;  /* 0x00000004b0ac723c */ /* 0x050ff000000018ac */
[C---:B------:R-:W-:Y:S01]  /*7590*/  HMMA.16816.F32 R168, R176.reuse, R6, R168 ;  /* 0x00000006b0a8723c */ /* 0x040fe200000018a8 */
[----:B------:R-:W4:Y:S07]  /*75a0*/  LDSM.16.M88.4 R4, [R220+0x13000] ;  /* 0x01300000dc04783b */ /* 0x000f2e0000000200 */
[C---:B--2---:R-:W-:Y:S08]  /*75b0*/  HMMA.16816.F32 R24, R176.reuse, R184, R24 ;  /* 0x000000b8b018723c */ /* 0x044ff00000001818 */
[----:B------:R-:W-:Y:S01]  /*75c0*/  HMMA.16816.F32 R20, R176, R186, R20 ;  /* 0x000000bab014723c */ /* 0x000fe20000001814 */
[----:B------:R-:W-:Y:S07]  /*75d0*/  LDSM.16.M88.4 R184, [R209+0x12800] ;  /* 0x01280000d1b8783b */ /* 0x000fee0000000200 */
[C---:B-1----:R-:W-:Y:S08]  /*75e0*/  HMMA.16816.F32 R172, R196.reuse, R8, R172 ;  /* 0x00000008c4ac723c */ /* 0x042ff000000018ac */
[----:B------:R-:W-:Y:S01]  /*75f0*/  HMMA.16816.F32 R168, R196, R10, R168 ;  /* 0x0000000ac4a8723c */ /* 0x000fe200000018a8 */
[----:B------:R-:W1:Y:S07]  /*7600*/  LDSM.16.M88.4 R8, [R210+0x4000] ;  /* 0x00400000d208783b */ /* 0x000e6e0000000200 */
[C---:B------:R-:W-:Y:S08]  /*7610*/  HMMA.16816.F32 R32, R176.reuse, R188, R32 ;  /* 0x000000bcb020723c */ /* 0x040ff00000001820 */
[C---:B------:R-:W-:Y:S01]  /*7620*/  HMMA.16816.F32 R28, R176.reuse, R190, R28 ;  /* 0x000000beb01c723c */ /* 0x040fe2000000181c */
[----:B------:R-:W2:Y:S07]  /*7630*/  LDSM.16.M88.4 R188, [R209+0x12000] ;  /* 0x01200000d1bc783b */ /* 0x000eae0000000200 */
[C---:B---3--:R-:W-:Y:S08]  /*7640*/  HMMA.16816.F32 R200, R176.reuse, R180, R200 ;  /* 0x000000b4b0c8723c */ /* 0x048ff000000018c8 */
[----:B------:R-:W-:Y:S01]  /*7650*/  HMMA.16816.F32 R16, R176, R182, R16 ;  /* 0x000000b6b010723c */ /* 0x000fe20000001810 */
[----:B------:R-:W3:Y:S04]  /*7660*/  LDSM.16.M88.4 R180, [R209+0x13000] ;  /* 0x01300000d1b4783b */ /* 0x000ee80000000200 */
[----:B------:R-:W3:Y:S03]  /*7670*/  LDSM.16.M88.4 R176, [R209+0x13800] ;  /* 0x01380000d1b0783b */ /* 0x000ee60000000200 */
[C---:B-----5:R-:W-:Y:S08]  /*7680*/  HMMA.16816.F32 R32, R196.reuse, R12, R32 ;  /* 0x0000000cc420723c */ /* 0x060ff00000001820 */
        /* <DEDUP_REMOVED lines=62> */
[----:B------:R-:W3:Y:S04]  /*7a70*/  LDSM.16.M88.4 R184, [R166+0x15000] ;  /* 0x01500000a6b8783b */ /* 0x000ee80000000200 */
[----:B------:R-:W-:Y:S03]  /*7a80*/  LDSM.16.M88.4 R188, [R221+0x8000] ;  /* 0x00800000ddbc783b */ /* 0x000fe60000000200 */
[C---:B------:R-:W-:Y:S08]  /*7a90*/  HMMA.16816.F32 R32, R12.reuse, R176, R32 ;  /* 0x000000b00c20723c */ /* 0x040ff00000001820 */
        /* <DEDUP_REMOVED lines=30> */
[----:B------:R-:W4:Y:S07]  /*7c80*/  LDSM.16.M88.4 R12, [R209+0x16000] ;  /* 0x01600000d10c783b */ /* 0x000f2e0000000200 */
        /* <DEDUP_REMOVED lines=8> */
[----:B------:R-:W-:Y:S04]  /*7d10*/  LDSM.16.M88.4 R196, [R195+0xc000] ;  /* 0x00c00000c3c4783b */ /* 0x000fe80000000200 */
[----:B------:R-:W5:Y:S03]  /*7d20*/  LDSM.16.M88.4 R188, [R166+0x16000] ;  /* 0x01600000a6bc783b */ /* 0x000f660000000200 */
[C---:B------:R-:W-:Y:S08]  /*7d30*/  HMMA.16816.F32 R24, R176.reuse, R184, R24 ;  /* 0x000000b8b018723c */ /* 0x040ff00000001818 */
[C---:B------:R-:W-:Y:S01]  /*7d40*/  HMMA.16816.F32 R20, R176.reuse, R186, R20 ;  /* 0x000000bab014723c */ /* 0x040fe20000001814 */
[----:B------:R-:W5:Y:S07]  /*7d50*/  LDSM.16.M88.4 R184, [R166+0x16800] ;  /* 0x01680000a6b8783b */ /* 0x000f6e0000000200 */
[C---:B---3--:R-:W-:Y:S08]  /*7d60*/  HMMA.16816.F32 R200, R176.reuse, R180, R200 ;  /* 0x000000b4b0c8723c */ /* 0x048ff000000018c8 */
[----:B------:R-:W-:Y:S01]  /*7d70*/  HMMA.16816.F32 R16, R176, R182, R16 ;  /* 0x000000b6b010723c */ /* 0x000fe20000001810 */
[----:B------:R-:W3:Y:S04]  /*7d80*/  LDSM.16.M88.4 R176, [R166+0x17800] ;  /* 0x01780000a6b0783b */ /* 0x000ee80000000200 */
[----:B------:R1:W-:Y:S03]  /*7d90*/  LDSM.16.M88.4 R180, [R166+0x17000] ;  /* 0x01700000a6b4783b */ /* 0x0003e60000000200 */
[C---:B----4-:R-:W-:Y:S08]  /*7da0*/  HMMA.16816.F32 R172, R204.reuse, R12, R172 ;  /* 0x0000000cccac723c */ /* 0x050ff000000018ac */
[C---:B------:R-:W-:Y:S01]  /*7db0*/  HMMA.16816.F32 R168, R204.reuse, R14, R168 ;  /* 0x0000000ecca8723c */ /* 0x040fe200000018a8 */
[----:B------:R-:W-:Y:S07]  /*7dc0*/  LDSM.16.M88.4 R12, [R221+0xc000] ;  /* 0x00c00000dd0c783b */ /* 0x000fee0000000200 */
[----:B--2---:R-:W-:Y:S01]  /*7dd0*/  HMMA.16816.F32 R32, R204, R8, R32 ;  /* 0x00000008cc20723c */ /* 0x004fe20000001820 */
[----:B-1----:R-:W-:-:S07]  /*7de0*/  IMAD.U32 R166, RZ, RZ, UR20 ;  /* 0x00000014ffa67e24 */ /* 0x002fce000f8e00ff */
[----:B------:R-:W-:Y:S01]  /*7df0*/  HMMA.16816.F32 R28, R204, R10, R28 ;  /* 0x0000000acc1c723c */ /* 0x000fe2000000181c */
[----:B------:R-:W1:Y:S01]  /*7e00*/  LDSM.16.M88.4 R8, [R167+0x16000] ;  /* 0x01600000a708783b */ /* 0x000e620000000200 */
[----:B------:R-:W-:-:S06]  /*7e10*/  IMAD R166, R166, 0x40, R193 ;  /* 0x00000040a6a67824 */ /* 0x000fcc00078e02c1 */
[C---:B------:R-:W-:Y:S08]  /*7e20*/  HMMA.16816.F32 R24, R204.reuse, R4, R24 ;  /* 0x00000004cc18723c */ /* 0x040ff00000001818 */
[C---:B------:R-:W-:Y:S01]  /*7e30*/  HMMA.16816.F32 R20, R204.reuse, R6, R20 ;  /* 0x00000006cc14723c */ /* 0x040fe20000001814 */
[----:B------:R-:W2:Y:S07]  /*7e40*/  LDSM.16.M88.4 R4, [R167+0x17800] ;  /* 0x01780000a704783b */ /* 0x000eae0000000200 */
[----:B------:R-:W-:Y:S08]  /*7e50*/  HMMA.16816.F32 R16, R204, R218, R16 ;  /* 0x000000dacc10723c */ /* 0x000ff00000001810 */
[----:B-----5:R-:W-:Y:S01]  /*7e60*/  HMMA.16816.F32 R172, R196, R188, R172 ;  /* 0x000000bcc4ac723c */ /* 0x020fe200000018ac */
[----:B------:R-:W-:-:S05]  /*7e70*/  VIADD R188, R166, 0xffffffb8 ;  /* 0xffffffb8a6bc7836 */ /* 0x000fca0000000000 */
[----:B------:R-:W-:Y:S02]  /*7e80*/  ISETP.GE.AND P0, PT, R188, R208, PT ;  /* 0x000000d0bc00720c */ /* 0x000fe40003f06270 */
[C---:B------:R-:W-:Y:S08]  /*7e90*/  HMMA.16816.F32 R32, R196.reuse, R184, R32 ;  /* 0x000000b8c420723c */ /* 0x040ff00000001820 */
[----:B---3--:R-:W-:Y:S01]  /*7ea0*/  HMMA.16816.F32 R16, R196, R178, R16 ;  /* 0x000000b2c410723c */ /* 0x008fe20000001810 */
[----:B------:R-:W-:-:S07]  /*7eb0*/  VIADD R178, R166, 0xffffff81 ;  /* 0xffffff81a6b27836 */ /* 0x000fce0000000000 */
[C---:B------:R-:W-:Y:S01]  /*7ec0*/  HMMA.16816.F32 R28, R196.reuse, R186, R28 ;  /* 0x000000bac41c723c */ /* 0x040fe2000000181c */
[----:B------:R-:W3:Y:S07]  /*7ed0*/  LDSM.16.M88.4 R184, [R167+0x16800] ;  /* 0x01680000a7b8783b */ /* 0x000eee0000000200 */
[----:B------:R-:W-:Y:S08]  /*7ee0*/  HMMA.16816.F32 R168, R196, R190, R168 ;  /* 0x000000bec4a8723c */ /* 0x000ff000000018a8 */
[C---:B-1----:R-:W-:Y:S08]  /*7ef0*/  HMMA.16816.F32 R172, R12.reuse, R8, R172 ;  /* 0x000000080cac723c */ /* 0x042ff000000018ac */
[----:B--2---:R-:W-:Y:S01]  /*7f00*/  HMMA.16816.F32 R16, R12, R6, R16 ;  /* 0x000000060c10723c */ /* 0x004fe20000001810 */
[----:B------:R-:W-:-:S05]  /*7f10*/  VIADD R7, R166, 0xffffff80 ;  /* 0xffffff80a6077836 */ /* 0x000fca0000000000 */
[----:B------:R-:W-:Y:S02]  /*7f20*/  I2FP.F32.U32 R6, R7 ;  /* 0x0000000700067245 */ /* 0x000fe40000201000 */
[----:B------:R-:W-:Y:S01]  /*7f30*/  HMMA.16816.F32 R168, R12, R10, R168 ;  /* 0x0000000a0ca8723c */ /* 0x000fe200000018a8 */
[----:B------:R1:W2:Y:S01]  /*7f40*/  LDSM.16.M88.4 R8, [R167+0x17000] ;  /* 0x01700000a708783b */ /* 0x0002a20000000200 */
[C---:B------:R-:W-:Y:S01]  /*7f50*/  ISETP.GE.AND P5, PT, R7.reuse, R208, PT ;  /* 0x000000d00700720c */ /* 0x040fe20003fa6270 */
[C---:B------:R-:W-:Y:S01]  /*7f60*/  FFMA.FTZ R172, R6.reuse, UR5, R172 ;  /* 0x0000000506ac7c23 */ /* 0x040fe200080100ac */
[----:B------:R-:W-:Y:S01]  /*7f70*/  ISETP.GE.AND P6, PT, R7, R2, PT ;  /* 0x000000020700720c */ /* 0x000fe20003fc6270 */
[----:B------:R-:W-:Y:S01]  /*7f80*/  FFMA.FTZ R6, R6, UR5, R174 ;  /* 0x0000000506067c23 */ /* 0x000fe200080100ae */
[----:B------:R-:W-:Y:S01]  /*7f90*/  I2FP.F32.U32 R174, R178 ;  /* 0x000000b200ae7245 */ /* 0x000fe20000201000 */
[----:B------:R-:W-:-:S04]  /*7fa0*/  DEPBAR.LE SB0, 0x0 ;  /* 0x000080000000791a */ /* 0x000fc80000000000 */
[----:B------:R-:W-:Y:S01]  /*7fb0*/  FSEL R7, R172, -INF , !P5 ;  /* 0xff800000ac077808 */ /* 0x000fe20006800000 */
[----:B------:R-:W-:Y:S01]  /*7fc0*/  FFMA.FTZ R173, R174, UR5, R173 ;  /* 0x00000005aead7c23 */ /* 0x000fe200080100ad */
[----:B------:R-:W-:Y:S01]  /*7fd0*/  ISETP.GE.AND P5, PT, R188, R2, PT ;  /* 0x00000002bc00720c */ /* 0x000fe20003fa6270 */
[----:B---3--:R-:W-:Y:S01]  /*7fe0*/  HMMA.16816.F32 R32, R12, R184, R32 ;  /* 0x000000b80c20723c */ /* 0x008fe20000001820 */
[----:B------:R-:W-:Y:S01]  /*7ff0*/  I2FP.F32.U32 R188, R188 ;  /* 0x000000bc00bc7245 */ /* 0x000fe20000201000 */
[----:B------:R-:W-:Y:S01]  /*8000*/  FFMA.FTZ R175, R174, UR5, R175 ;  /* 0x00000005aeaf7c23 */ /* 0x000fe200080100af */
[----:B------:R-:W-:Y:S01]  /*8010*/  FSEL R6, R6, -INF , !P6 ;  /* 0xff80000006067808 */ /* 0x000fe20007000000 */
[----:B------:R-:W-:Y:S01]  /*8020*/  BAR.SYNC.DEFER_BLOCKING 0x0 ;  /* 0x0000000000007b1d */ /* 0x000fe20000010000 */
[----:B------:R-:W-:Y:S01]  /*8030*/  ISETP.GE.AND P6, PT, R178, R208, PT ;  /* 0x000000d0b200720c */ /* 0x000fe20003fc6270 */
[----:B------:R-:W-:Y:S02]  /*8040*/  FFMA.FTZ R172, R188, UR5, R16 ;  /* 0x00000005bcac7c23 */ /* 0x000fe40008010010 */
[----:B------:R-:W-:Y:S01]  /*8050*/  HMMA.16816.F32 R24, R196, R180, R24 ;  /* 0x000000b4c418723c */ /* 0x000fe20000001818 */
[----:B------:R-:W-:Y:S01]  /*8060*/  FSEL R189, R173, -INF , !P6 ;  /* 0xff800000adbd7808 */ /* 0x000fe20007000000 */
[----:B-1----:R-:W-:Y:S01]  /*8070*/  VIADD R167, R166, 0xffffff88 ;  /* 0xffffff88a6a77836 */ /* 0x002fe20000000000 */
[----:B------:R-:W-:-:S02]  /*8080*/  FSEL R172, R172, -INF , !P0 ;  /* 0xff800000acac7808 */ /* 0x000fc40004000000 */
[----:B------:R-:W-:Y:S02]  /*8090*/  ISETP.GE.AND P0, PT, R178, R2, PT ;  /* 0x00000002b200720c */ /* 0x000fe40003f06270 */
[----:B------:R-:W-:Y:S01]  /*80a0*/  I2FP.F32.U32 R16, R167 ;  /* 0x000000a700107245 */ /* 0x000fe20000201000 */
[----:B------:R-:W-:Y:S01]  /*80b0*/  HMMA.16816.F32 R200, R204, R216, R200 ;  /* 0x000000d8ccc8723c */ /* 0x000fe200000018c8 */
[----:B------:R-:W-:Y:S02]  /*80c0*/  FSEL R173, R175, -INF , !P0 ;  /* 0xff800000afad7808 */ /* 0x000fe40004000000 */
[C---:B------:R-:W-:Y:S01]  /*80d0*/  ISETP.GE.AND P6, PT, R167.reuse, R208, PT ;  /* 0x000000d0a700720c */ /* 0x040fe20003fc6270 */
[----:B------:R-:W-:Y:S01]  /*80e0*/  FFMA.FTZ R184, R16, UR5, R168 ;  /* 0x0000000510b87c23 */ /* 0x000fe200080100a8 */
[----:B------:R-:W-:Y:S01]  /*80f0*/  VIADD R168, R166, 0xffffff89 ;  /* 0xffffff89a6a87836 */ /* 0x000fe20000000000 */
[----:B------:R-:W-:Y:S01]  /*8100*/  ISETP.GE.AND P0, PT, R167, R2, PT ;  /* 0x00000002a700720c */ /* 0x000fe20003f06270 */
[----:B------:R-:W-:Y:S01]  /*8110*/  FFMA.FTZ R16, R16, UR5, R170 ;  /* 0x0000000510107c23 */ /* 0x000fe200080100aa */
[----:B------:R-:W-:Y:S01]  /*8120*/  VIADD R170, R166, 0xffffff90 ;  /* 0xffffff90a6aa7836 */ /* 0x000fe20000000000 */
[----:B------:R-:W-:Y:S01]  /*8130*/  FSEL R184, R184, -INF , !P6 ;  /* 0xff800000b8b87808 */ /* 0x000fe20007000000 */
[----:B------:R-:W-:Y:S01]  /*8140*/  HMMA.16816.F32 R28, R12, R186, R28 ;  /* 0x000000ba0c1c723c */ /* 0x000fe2000000181c */
[----:B------:R-:W-:-:S02]  /*8150*/  I2FP.F32.U32 R167, R168 ;  /* 0x000000a800a77245 */ /* 0x000fc40000201000 */
[----:B------:R-:W-:Y:S02]  /*8160*/  ISETP.GE.AND P6, PT, R168, R208, PT ;  /* 0x000000d0a800720c */ /* 0x000fe40003fc6270 */
[----:B------:R-:W-:Y:S01]  /*8170*/  FSEL R16, R16, -INF , !P0 ;  /* 0xff80000010107808 */ /* 0x000fe20004000000 */
[C---:B------:R-:W-:Y:S01]  /*8180*/  FFMA.FTZ R169, R167.reuse, UR5, R169 ;  /* 0x00000005a7a97c23 */ /* 0x040fe200080100a9 */
[----:B------:R-:W-:Y:S01]  /*8190*/  FFMA.FTZ R171, R167, UR5, R171 ;  /* 0x00000005a7ab7c23 */ /* 0x000fe200080100ab */
[----:B------:R-:W-:Y:S01]  /*81a0*/  HMMA.16816.F32 R20, R196, R182, R20 ;  /* 0x000000b6c414723c */ /* 0x000fe20000001814 */
[----:B------:R-:W-:Y:S01]  /*81b0*/  VIADD R167, R166, 0xffffff91 ;  /* 0xffffff91a6a77836 */ /* 0x000fe20000000000 */
[----:B------:R-:W-:Y:S02]  /*81c0*/  ISETP.GE.AND P0, PT, R168, R2, PT ;  /* 0x00000002a800720c */ /* 0x000fe40003f06270 */
[----:B------:R-:W-:Y:S02]  /*81d0*/  FSEL R186, R169, -INF , !P6 ;  /* 0xff800000a9ba7808 */ /* 0x000fe40007000000 */
[----:B------:R-:W-:-:S02]  /*81e0*/  I2FP.F32.U32 R169, R170 ;  /* 0x000000aa00a97245 */ /* 0x000fc40000201000 */
[----:B--2---:R-:W-:Y:S01]  /*81f0*/  HMMA.16816.F32 R24, R12, R8, R24 ;  /* 0x000000080c18723c */ /* 0x004fe20000001818 */
[----:B------:R-:W-:Y:S01]  /*8200*/  I2FP.F32.U32 R168, R167 ;  /* 0x000000a700a87245 */ /* 0x000fe20000201000 */
[----:B------:R-:W-:Y:S02]  /*8210*/  VIADD R9, R166, 0xffffff98 ;  /* 0xffffff98a6097836 */ /* 0x000fe40000000000 */
[C---:B------:R-:W-:Y:S01]  /*8220*/  FFMA.FTZ R32, R169.reuse, UR5, R32 ;  /* 0x00000005a9207c23 */ /* 0x040fe20008010020 */
[----:B------:R-:W-:Y:S01]  /*8230*/  ISETP.GE.AND P6, PT, R170, R208, PT ;  /* 0x000000d0aa00720c */ /* 0x000fe20003fc6270 */
[----:B------:R-:W-:Y:S01]  /*8240*/  FFMA.FTZ R34, R169, UR5, R34 ;  /* 0x00000005a9227c23 */ /* 0x000fe20008010022 */
[----:B------:R-:W-:Y:S01]  /*8250*/  FSEL R174, R171, -INF , !P0 ;  /* 0xff800000abae7808 */ /* 0x000fe20004000000 */
[----:B------:R-:W-:Y:S01]  /*8260*/  FFMA.FTZ R33, R168, UR5, R33 ;  /* 0x00000005a8217c23 */ /* 0x000fe20008010021 */
[----:B------:R-:W-:Y:S01]  /*8270*/  HMMA.16816.F32 R200, R196, R176, R200 ;  /* 0x000000b0c4c8723c */ /* 0x000fe200000018c8 */
[----:B------:R-:W-:Y:S01]  /*8280*/  FSEL R183, R32, -INF , !P6 ;  /* 0xff80000020b77808 */ /* 0x000fe20007000000 */
[----:B------:R-:W-:Y:S01]  /*8290*/  FFMA.FTZ R35, R168, UR5, R35 ;  /* 0x00000005a8237c23 */ /* 0x000fe20008010023 */
[----:B------:R-:W-:Y:S01]  /*82a0*/  I2FP.F32.U32 R8, R9 ;  /* 0x0000000900087245 */ /* 0x000fe20000201000 */
[----:B------:R-:W-:Y:S01]  /*82b0*/  VIADD R32, R166, 0xffffff99 ;  /* 0xffffff99a6207836 */ /* 0x000fe20000000000 */
[----:B------:R-:W-:-:S02]  /*82c0*/  ISETP.GE.AND P0, PT, R170, R2, PT ;  /* 0x00000002aa00720c */ /* 0x000fc40003f06270 */
[----:B------:R-:W-:Y:S01]  /*82d0*/  ISETP.GE.AND P6, PT, R167, R208, PT ;  /* 0x000000d0a700720c */ /* 0x000fe20003fc6270 */
[----:B------:R-:W-:Y:S01]  /*82e0*/  FFMA.FTZ R28, R8, UR5, R28 ;  /* 0x00000005081c7c23 */ /* 0x000fe2000801001c */
[----:B------:R-:W-:Y:S01]  /*82f0*/  FSEL R179, R34, -INF , !P0 ;  /* 0xff80000022b37808 */ /* 0x000fe20004000000 */
[----:B------:R-:W-:Y:S01]  /*8300*/  FFMA.FTZ R30, R8, UR5, R30 ;  /* 0x00000005081e7c23 */ /* 0x000fe2000801001e */
[----:B------:R-:W-:Y:S01]  /*8310*/  FSEL R182, R33, -INF , !P6 ;  /* 0xff80000021b67808 */ /* 0x000fe20007000000 */
[----:B------:R-:W-:Y:S01]  /*8320*/  VIADD R8, R166, 0xffffffa0 ;  /* 0xffffffa0a6087836 */ /* 0x000fe20000000000 */
[----:B------:R-:W-:Y:S01]  /*8330*/  ISETP.GE.AND P0, PT, R167, R2, PT ;  /* 0x00000002a700720c */ /* 0x000fe20003f06270 */
[----:B------:R-:W-:Y:S01]  /*8340*/  HMMA.16816.F32 R20, R12, R10, R20 ;  /* 0x0000000a0c14723c */ /* 0x000fe20000001814 */
[----:B------:R-:W-:Y:S02]  /*8350*/  ISETP.GE.AND P6, PT, R9, R208, PT ;  /* 0x000000d00900720c */ /* 0x000fe40003fc6270 */
[----:B------:R-:W-:-:S02]  /*8360*/  FSEL R178, R35, -INF , !P0 ;  /* 0xff80000023b27808 */ /* 0x000fc40004000000 */
[----:B------:R-:W-:Y:S02]  /*8370*/  FSEL R217, R28, -INF , !P6 ;  /* 0xff8000001cd97808 */ /* 0x000fe40007000000 */
[----:B------:R-:W-:Y:S01]  /*8380*/  ISETP.GE.AND P0, PT, R9, R2, PT ;  /* 0x000000020900720c */ /* 0x000fe20003f06270 */
[----:B------:R-:W-:Y:S01]  /*8390*/  HMMA.16816.F32 R200, R12, R4, R200 ;  /* 0x000000040cc8723c */ /* 0x000fe200000018c8 */
[----:B------:R-:W-:Y:S01]  /*83a0*/  I2FP.F32.U32 R28, R32 ;  /* 0x00000020001c7245 */ /* 0x000fe20000201000 */
[C---:B------:R-:W-:Y:S01]  /*83b0*/  VIADD R15, R166.reuse, 0xffffffa8 ;  /* 0xffffffa8a60f7836 */ /* 0x040fe20000000000 */
[----:B------:R-:W-:Y:S01]  /*83c0*/  I2FP.F32.U32 R9, R8 ;  /* 0x0000000800097245 */ /* 0x000fe20000201000 */
[----:B------:R-:W-:Y:S01]  /*83d0*/  VIADD R5, R166, 0xffffffb1 ;  /* 0xffffffb1a6057836 */ /* 0x000fe20000000000 */
[----:B------:R-:W-:Y:S01]  /*83e0*/  FSEL R180, R30, -INF , !P0 ;  /* 0xff8000001eb47808 */ /* 0x000fe20004000000 */
[C---:B------:R-:W-:Y:S01]  /*83f0*/  FFMA.FTZ R29, R28.reuse, UR5, R29 ;  /* 0x000000051c1d7c23 */ /* 0x040fe2000801001d */
[----:B------:R-:W-:Y:S01]  /*8400*/  FFMA.FTZ R31, R28, UR5, R31 ;  /* 0x000000051c1f7c23 */ /* 0x000fe2000801001f */
[C---:B------:R-:W-:Y:S01]  /*8410*/  ISETP.GE.AND P6, PT, R32.reuse, R208, PT ;  /* 0x000000d02000720c */ /* 0x040fe20003fc6270 */
[C---:B------:R-:W-:Y:S01]  /*8420*/  FFMA.FTZ R24, R9.reuse, UR5, R24 ;  /* 0x0000000509187c23 */ /* 0x040fe20008010018 */
[----:B------:R-:W-:Y:S01]  /*8430*/  ISETP.GE.AND P0, PT, R32, R2, PT ;  /* 0x000000022000720c */ /* 0x000fe20003f06270 */
[----:B------:R-:W-:Y:S01]  /*8440*/  FFMA.FTZ R26, R9, UR5, R26 ;  /* 0x00000005091a7c23 */ /* 0x000fe2000801001a */
[C---:B------:R-:W-:Y:S01]  /*8450*/  VIADD R9, R166.reuse, 0xffffffa1 ;  /* 0xffffffa1a6097836 */ /* 0x040fe20000000000 */
[----:B------:R-:W-:Y:S01]  /*8460*/  FSEL R222, R29, -INF , !P6 ;  /* 0xff8000001dde7808 */ /* 0x000fe20007000000 */
[----:B------:R-:W-:Y:S01]  /*8470*/  VIADD R4, R166, 0xffffffb9 ;  /* 0xffffffb9a6047836 */ /* 0x000fe20000000000 */
[----:B------:R-:W-:-:S02]  /*8480*/  FSEL R181, R31, -INF , !P0 ;  /* 0xff8000001fb57808 */ /* 0x000fc40004000000 */
[C---:B------:R-:W-:Y:S02]  /*8490*/  ISETP.GE.AND P6, PT, R8.reuse, R208, PT ;  /* 0x000000d00800720c */ /* 0x040fe40003fc6270 */
[----:B------:R-:W-:Y:S02]  /*84a0*/  ISETP.GE.AND P0, PT, R8, R2, PT ;  /* 0x000000020800720c */ /* 0x000fe40003f06270 */
[----:B------:R-:W-:Y:S02]  /*84b0*/  I2FP.F32.U32 R8, R9 ;  /* 0x0000000900087245 */ /* 0x000fe40000201000 */
[----:B------:R-:W-:Y:S02]  /*84c0*/  I2FP.F32.U32 R10, R15 ;  /* 0x0000000f000a7245 */ /* 0x000fe40000201000 */
[----:B------:R-:W-:Y:S01]  /*84d0*/  FSEL R171, R24, -INF , !P6 ;  /* 0xff80000018ab7808 */ /* 0x000fe20007000000 */
[----:B------:R-:W-:Y:S01]  /*84e0*/  FFMA.FTZ R25, R8, UR5, R25 ;  /* 0x0000000508197c23 */ /* 0x000fe20008010019 */
[----:B------:R-:W-:Y:S01]  /*84f0*/  FSEL R167, R26, -INF , !P0 ;  /* 0xff8000001aa77808 */ /* 0x000fe20004000000 */
[----:B------:R-:W-:Y:S01]  /*8500*/  FFMA.FTZ R27, R8, UR5, R27 ;  /* 0x00000005081b7c23 */ /* 0x000fe2000801001b */
[C---:B------:R-:W-:Y:S01]  /*8510*/  ISETP.GE.AND P6, PT, R9.reuse, R208, PT ;  /* 0x000000d00900720c */ /* 0x040fe20003fc6270 */
[C---:B------:R-:W-:Y:S01]  /*8520*/  VIADD R8, R166.reuse, 0xffffffb0 ;  /* 0xffffffb0a6087836 */ /* 0x040fe20000000000 */
[----:B------:R-:W-:Y:S01]  /*8530*/  ISETP.GE.AND P0, PT, R9, R2, PT ;  /* 0x000000020900720c */ /* 0x000fe20003f06270 */
[----:B------:R-:W-:-:S02]  /*8540*/  VIADD R9, R166, 0xffffffa9 ;  /* 0xffffffa9a6097836 */ /* 0x000fc40000000000 */
[----:B------:R-:W-:Y:S01]  /*8550*/  FFMA.FTZ R176, R10, UR5, R20 ;  /* 0x000000050ab07c23 */ /* 0x000fe20008010014 */
[----:B------:R-:W-:Y:S01]  /*8560*/  FMNMX3.FTZ R20, R164, R7, R189, !PT ;  /* 0x00000007a4147276 */ /* 0x000fe200078100bd */
[----:B------:R-:W-:Y:S01]  /*8570*/  FFMA.FTZ R22, R10, UR5, R22 ;  /* 0x000000050a167c23 */ /* 0x000fe20008010016 */
[----:B------:R-:W-:Y:S02]  /*8580*/  FSEL R177, R25, -INF , !P6 ;  /* 0xff80000019b17808 */ /* 0x000fe40007000000 */
[----:B------:R-:W-:Y:S02]  /*8590*/  I2FP.F32.U32 R14, R9 ;  /* 0x00000009000e7245 */ /* 0x000fe40000201000 */
[----:B------:R-:W-:Y:S02]  /*85a0*/  I2FP.F32.U32 R13, R8 ;  /* 0x00000008000d7245 */ /* 0x000fe40000201000 */
[----:B------:R-:W-:Y:S01]  /*85b0*/  FMNMX3.FTZ R20, R20, R184, R186, !PT ;  /* 0x000000b814147276 */ /* 0x000fe200078100ba */
[----:B------:R-:W-:Y:S01]  /*85c0*/  FFMA.FTZ R21, R14, UR5, R21 ;  /* 0x000000050e157c23 */ /* 0x000fe20008010015 */
[----:B------:R-:W-:Y:S01]  /*85d0*/  ISETP.GE.AND P6, PT, R15, R208, PT ;  /* 0x000000d00f00720c */ /* 0x000fe20003fc6270 */
[----:B------:R-:W-:Y:S01]  /*85e0*/  FFMA.FTZ R200, R13, UR5, R200 ;  /* 0x000000050dc87c23 */ /* 0x000fe200080100c8 */
[----:B------:R-:W-:-:S02]  /*85f0*/  FMNMX3.FTZ R20, R20, R183, R182, !PT ;  /* 0x000000b714147276 */ /* 0x000fc400078100b6 */
[----:B------:R-:W-:Y:S02]  /*8600*/  FSEL R166, R27, -INF , !P0 ;  /* 0xff8000001ba67808 */ /* 0x000fe40004000000 */
[----:B------:R-:W-:Y:S02]  /*8610*/  FSEL R176, R176, -INF , !P6 ;  /* 0xff800000b0b07808 */ /* 0x000fe40007000000 */
[----:B------:R-:W-:Y:S02]  /*8620*/  I2FP.F32.U32 R12, R5 ;  /* 0x00000005000c7245 */ /* 0x000fe40000201000 */
[-C--:B------:R-:W-:Y:S02]  /*8630*/  ISETP.GE.AND P0, PT, R9, R208.reuse, PT ;  /* 0x000000d00900720c */ /* 0x080fe40003f06270 */
[----:B------:R-:W-:Y:S01]  /*8640*/  ISETP.GE.AND P6, PT, R8, R208, PT ;  /* 0x000000d00800720c */ /* 0x000fe20003fc6270 */
[----:B------:R-:W-:Y:S01]  /*8650*/  FFMA.FTZ R201, R12, UR5, R201 ;  /* 0x000000050cc97c23 */ /* 0x000fe200080100c9 */
[----:B------:R-:W-:-:S02]  /*8660*/  FMNMX3.FTZ R20, R20, R217, R222, !PT ;  /* 0x000000d914147276 */ /* 0x000fc400078100de */
[----:B------:R-:W-:Y:S02]  /*8670*/  FSEL R170, R21, -INF , !P0 ;  /* 0xff80000015aa7808 */ /* 0x000fe40004000000 */
[----:B------:R-:W-:Y:S02]  /*8680*/  I2FP.F32.U32 R11, R4 ;  /* 0x00000004000b7245 */ /* 0x000fe40000201000 */
[----:B------:R-:W-:Y:S02]  /*8690*/  FSEL R216, R200, -INF , !P6 ;  /* 0xff800000c8d87808 */ /* 0x000fe40007000000 */
[----:B------:R-:W-:Y:S01]  /*86a0*/  ISETP.GE.AND P0, PT, R5, R208, PT ;  /* 0x000000d00500720c */ /* 0x000fe20003f06270 */
[----:B------:R-:W-:Y:S01]  /*86b0*/  FFMA.FTZ R17, R11, UR5, R17 ;  /* 0x000000050b117c23 */ /* 0x000fe20008010011 */
[----:B------:R-:W-:Y:S02]  /*86c0*/  ISETP.GE.AND P6, PT, R15, R2, PT ;  /* 0x000000020f00720c */ /* 0x000fe40003fc6270 */
[----:B------:R-:W-:-:S02]  /*86d0*/  FMNMX3.FTZ R15, R20, R171, R177, !PT ;  /* 0x000000ab140f7276 */ /* 0x000fc400078100b1 */
[----:B------:R-:W-:Y:S02]  /*86e0*/  FSEL R207, R201, -INF , !P0 ;  /* 0xff800000c9cf7808 */ /* 0x000fe40004000000 */
[----:B------:R-:W-:Y:S02]  /*86f0*/  ISETP.GE.AND P0, PT, R4, R208, PT ;  /* 0x000000d00400720c */ /* 0x000fe40003f06270 */
[----:B------:R-:W-:Y:S02]  /*8700*/  FMNMX3.FTZ R15, R15, R176, R170, !PT ;  /* 0x000000b00f0f7276 */ /* 0x000fe400078100aa */
[----:B------:R-:W-:Y:S02]  /*8710*/  FSEL R205, R17, -INF , !P0 ;  /* 0xff80000011cd7808 */ /* 0x000fe40004000000 */
[----:B------:R-:W-:Y:S02]  /*8720*/  FMNMX3.FTZ R10, R15, R216, R207, !PT ;  /* 0x000000d80f0a7276 */ /* 0x000fe400078100cf */
[----:B------:R-:W-:-:S02]  /*8730*/  FMNMX3.FTZ R21, R3, R6, R173, !PT ;  /* 0x0000000603157276 */ /* 0x000fc400078100ad */
        /* <DEDUP_REMOVED lines=64> */
.L_x_943:
[----:B------:R-:W-:Y:S01]  /*8b40*/  FMNMX3.FTZ R21, R21, R16, R174, !PT ;  /* 0x0000001015157276 */ /* 0x000fe200078100ae */
[----:B------:R-:W-:Y:S01]  /*8b50*/  FFMA.FTZ R23, R14, UR5, R23 ;  /* 0x000000050e177c23 */ /* 0x000fe20008010017 */
[----:B------:R-:W-:Y:S01]  /*8b60*/  ISETP.GE.AND P0, PT, R9, R2, PT ;  /* 0x000000020900720c */ /* 0x000fe20003f06270 */
[----:B------:R-:W-:Y:S01]  /*8b70*/  FFMA.FTZ R202, R13, UR5, R202 ;  /* 0x000000050dca7c23 */ /* 0x000fe200080100ca */
[----:B------:R-:W-:Y:S01]  /*8b80*/  FMNMX3.FTZ R21, R21, R179, R178, !PT ;  /* 0x000000b315157276 */ /* 0x000fe200078100b2 */
[----:B------:R-:W-:Y:S01]  /*8b90*/  FFMA.FTZ R187, R12, UR5, R203 ;  /* 0x000000050cbb7c23 */ /* 0x000fe200080100cb */
[----:B------:R-:W-:Y:S01]  /*8ba0*/  FSEL R169, R22, -INF , !P6 ;  /* 0xff80000016a97808 */ /* 0x000fe20007000000 */
[----:B------:R-:W-:Y:S01]  /*8bb0*/  FFMA.FTZ R18, R188, UR5, R18 ;  /* 0x00000005bc127c23 */ /* 0x000fe20008010012 */
[----:B------:R-:W-:Y:S01]  /*8bc0*/  FMNMX3.FTZ R21, R21, R180, R181, !PT ;  /* 0x000000b415157276 */ /* 0x000fe200078100b5 */
[----:B------:R-:W-:Y:S01]  /*8bd0*/  FFMA.FTZ R19, R11, UR5, R19 ;  /* 0x000000050b137c23 */ /* 0x000fe20008010013 */
[-C--:B------:R-:W-:Y:S01]  /*8be0*/  ISETP.GE.AND P6, PT, R8, R2.reuse, PT ;  /* 0x000000020800720c */ /* 0x080fe20003fc6270 */
[----:B------:R-:W2:Y:S01]  /*8bf0*/  SHFL.BFLY PT, R9, R10, 0x2, 0x1f ;  /* 0x0c401f000a097f89 */ /* 0x000ea200000e0000 */
[----:B------:R-:W-:Y:S01]  /*8c00*/  FSEL R168, R23, -INF , !P0 ;  /* 0xff80000017a87808 */ /* 0x000fe20004000000 */
[----:B------:R-:W-:Y:S01]  /*8c10*/  USHF.L.U32 UR16, UR20, 0x1, URZ ;  /* 0x0000000114107899 */ /* 0x000fe200080006ff */
[-C--:B------:R-:W-:Y:S01]  /*8c20*/  ISETP.GE.AND P0, PT, R5, R2.reuse, PT ;  /* 0x000000020500720c */ /* 0x080fe20003f06270 */
[----:B------:R-:W3:Y:S01]  /*8c30*/  LDCU UR17, c[0x0][0x45c] ;  /* 0x00008b80ff1177ac */ /* 0x000ee20008000800 */
[----:B------:R-:W-:Y:S01]  /*8c40*/  FMNMX3.FTZ R21, R21, R167, R166, !PT ;  /* 0x000000a715157276 */ /* 0x000fe200078100a6 */
[----:B------:R-:W-:Y:S01]  /*8c50*/  LDSM.16.MT88.4 R12, [R0+0x18000] ;  /* 0x01800000000c783b */ /* 0x000fe20000004200 */
[----:B------:R-:W-:Y:S01]  /*8c60*/  FSEL R204, R202, -INF , !P6 ;  /* 0xff800000cacc7808 */ /* 0x000fe20007000000 */
[----:B------:R-:W-:Y:S01]  /*8c70*/  UIADD3 UR4, UPT, UPT, UR16, -0x4, URZ ;  /* 0xfffffffc10047890 */ /* 0x000fe2000fffe0ff */
[----:B------:R-:W-:Y:S01]  /*8c80*/  ISETP.GE.AND P6, PT, R4, R2, PT ;  /* 0x000000020400720c */ /* 0x000fe20003fc6270 */
[----:B------:R-:W-:Y:S01]  /*8c90*/  UIADD3 UR15, UPT, UPT, UR31, 0x76cf5d0a, URZ ;  /* 0x76cf5d0a1f0f7890 */ /* 0x000fe2000fffe0ff */
[----:B------:R-:W-:Y:S01]  /*8ca0*/  FSEL R187, R187, -INF , !P0 ;  /* 0xff800000bbbb7808 */ /* 0x000fe20004000000 */
[----:B------:R-:W-:Y:S01]  /*8cb0*/  UIADD3 UR14, UPT, UPT, UR31, 0x32370b8f, URZ ;  /* 0x32370b8f1f0e7890 */ /* 0x000fe2000fffe0ff */
[----:B------:R-:W-:Y:S01]  /*8cc0*/  FMNMX3.FTZ R21, R21, R169, R168, !PT ;  /* 0x000000a915157276 */ /* 0x000fe200078100a8 */
[----:B------:R-:W-:Y:S01]  /*8cd0*/  UIADD3 UR13, UPT, UPT, UR31, -0x126145ec, URZ ;  /* 0xed9eba141f0d7890 */ /* 0x000fe2000fffe0ff */
[----:B------:R-:W-:Y:S01]  /*8ce0*/  FSEL R185, R18, -INF , !P5 ;  /* 0xff80000012b97808 */ /* 0x000fe20006800000 */
[----:B------:R-:W-:Y:S01]  /*8cf0*/  UIADD3 UR12, UPT, UPT, UR31, -0x56f99767, URZ ;  /* 0xa90668991f0c7890 */ /* 0x000fe2000fffe0ff */
[----:B------:R-:W-:Y:S01]  /*8d00*/  FSEL R175, R19, -INF , !P6 ;  /* 0xff80000013af7808 */ /* 0x000fe20007000000 */
[----:B------:R-:W-:Y:S01]  /*8d10*/  UIADD3 UR16, UPT, UPT, UR16, -0x3, URZ ;  /* 0xfffffffd10107890 */ /* 0x000fe2000fffe0ff */
[----:B------:R-:W-:-:S02]  /*8d20*/  FMNMX3.FTZ R4, R21, R204, R187, !PT ;  /* 0x000000cc15047276 */ /* 0x000fc400078100bb */
[----:B------:R-:W-:Y:S01]  /*8d30*/  MOV R8, UR4 ;  /* 0x0000000400087c02 */ /* 0x000fe20008000f00 */
[----:B------:R-:W-:Y:S01]  /*8d40*/  UIADD3 UR4, UPT, UPT, UR31, 0x646e171e, URZ ;  /* 0x646e171e1f047890 */ /* 0x000fe2000fffe0ff */
[----:B------:R-:W-:Y:S02]  /*8d50*/  FMNMX3.FTZ R4, R4, R185, R175, !PT ;  /* 0x000000b904047276 */ /* 0x000fe400078100af */
[----:B--2---:R-:W-:Y:S02]  /*8d60*/  FMNMX.FTZ R9, R10, R9, !PT ;  /* 0x000000090a097209 */ /* 0x004fe40007810000 */
[----:B------:R-:W-:Y:S01]  /*8d70*/  LOP3.LUT R8, R8, UR31, R237, 0x96, !PT ;  /* 0x0000001f08087c12 */ /* 0x000fe2000f8e96ed */
[----:B------:R-:W2:Y:S04]  /*8d80*/  SHFL.BFLY PT, R5, R4, 0x2, 0x1f ;  /* 0x0c401f0004057f89 */ /* 0x000ea800000e0000 */
[----:B------:R-:W4:Y:S01]  /*8d90*/  SHFL.BFLY PT, R201, R9, 0x1, 0x1f ;  /* 0x0c201f0009c97f89 */ /* 0x000f2200000e0000 */
[----:B------:R-:W-:-:S05]  /*8da0*/  IMAD.WIDE.U32 R218, R8, -0x326172a9, RZ ;  /* 0xcd9e8d5708da7825 */ /* 0x000fca00078e00ff */
[----:B------:R-:W-:Y:S02]  /*8db0*/  LOP3.LUT R244, R240, UR28, R219, 0x96, !PT ;  /* 0x0000001cf0f47c12 */ /* 0x000fe4000f8e96db */
[----:B------:R-:W-:-:S03]  /*8dc0*/  LOP3.LUT R218, R218, UR27, R229, 0x96, !PT ;  /* 0x0000001bdada7c12 */ /* 0x000fc6000f8e96e5 */
[----:B------:R-:W-:-:S04]  /*8dd0*/  IMAD.WIDE.U32 R244, R244, -0x2daee0ad, RZ ;  /* 0xd2511f53f4f47825 */ /* 0x000fc800078e00ff */
[----:B------:R-:W-:Y:S01]  /*8de0*/  IMAD.WIDE.U32 R218, R218, -0x2daee0ad, RZ ;  /* 0xd2511f53dada7825 */ /* 0x000fe200078e00ff */
[----:B--2---:R-:W-:Y:S02]  /*8df0*/  FMNMX.FTZ R4, R4, R5, !PT ;  /* 0x0000000504047209 */ /* 0x004fe40007810000 */
[----:B------:R-:W-:Y:S02]  /*8e00*/  LOP3.LUT R5, R234, UR15, R245, 0x96, !PT ;  /* 0x0000000fea057c12 */ /* 0x000fe4000f8e96f5 */
[----:B------:R-:W-:Y:S01]  /*8e10*/  LOP3.LUT R244, R244, UR14, R219, 0x96, !PT ;  /* 0x0000000ef4f47c12 */ /* 0x000fe2000f8e96db */
[----:B------:R-:W2:Y:S01]  /*8e20*/  SHFL.BFLY PT, R200, R4, 0x1, 0x1f ;  /* 0x0c201f0004c87f89 */ /* 0x000ea200000e0000 */
[----:B----4-:R-:W-:Y:S01]  /*8e30*/  FMNMX.FTZ R201, R9, R201, !PT ;  /* 0x000000c909c97209 */ /* 0x010fe20007810000 */
[----:B------:R-:W-:-:S03]  /*8e40*/  IMAD.WIDE.U32 R242, R5, -0x326172a9, RZ ;  /* 0xcd9e8d5705f27825 */ /* 0x000fc600078e00ff */
[----:B------:R-:W-:Y:S01]  /*8e50*/  FSETP.NEU.FTZ.AND P5, PT, R201, -INF , PT ;  /* 0xff800000c900780b */ /* 0x000fe20003fbd000 */
[----:B------:R-:W-:-:S04]  /*8e60*/  IMAD.WIDE.U32 R244, R244, -0x326172a9, RZ ;  /* 0xcd9e8d57f4f47825 */ /* 0x000fc800078e00ff */
[C---:B---3--:R-:W-:Y:S01]  /*8e70*/  FMUL.FTZ R206, R201.reuse, UR17 ;  /* 0x00000011c9ce7c20 */ /* 0x048fe20008410000 */
[----:B------:R-:W-:Y:S02]  /*8e80*/  LOP3.LUT R5, R228, UR26, R243, 0x96, !PT ;  /* 0x0000001ae4057c12 */ /* 0x000fe4000f8e96f3 */
[----:B------:R-:W-:Y:S02]  /*8e90*/  FSEL R202, R201, RZ, P5 ;  /* 0x000000ffc9ca7208 */ /* 0x000fe40002800000 */
[----:B------:R-:W-:Y:S01]  /*8ea0*/  LOP3.LUT R242, R242, UR25, R245, 0x96, !PT ;  /* 0x00000019f2f27c12 */ /* 0x000fe2000f8e96f5 */
[----:B------:R-:W-:Y:S01]  /*8eb0*/  IMAD.WIDE.U32 R8, R5, -0x2daee0ad, RZ ;  /* 0xd2511f5305087825 */ /* 0x000fe200078e00ff */
[----:B------:R-:W-:-:S03]  /*8ec0*/  FSEL R206, R206, RZ, P5 ;  /* 0x000000ffcece7208 */ /* 0x000fc60002800000 */
[----:B------:R-:W-:Y:S01]  /*8ed0*/  FADD.FTZ R202, R164, -R202 ;  /* 0x800000caa4ca7221 */ /* 0x000fe20000010000 */
[----:B------:R-:W-:Y:S01]  /*8ee0*/  IMAD.WIDE.U32 R242, R242, -0x2daee0ad, RZ ;  /* 0xd2511f53f2f27825 */ /* 0x000fe200078e00ff */
[----:B------:R-:W-:-:S03]  /*8ef0*/  LOP3.LUT R218, R218, UR13, R9, 0x96, !PT ;  /* 0x0000000ddada7c12 */ /* 0x000fc6000f8e9609 */
[--C-:B------:R-:W-:Y:S01]  /*8f00*/  FFMA.FTZ R195, R186, UR17, -R206.reuse ;  /* 0x00000011bac37c23 */ /* 0x100fe200080108ce */
[--C-:B------:R-:W-:Y:S01]  /*8f10*/  FFMA.FTZ R198, R7, UR17, -R206.reuse ;  /* 0x0000001107c67c23 */ /* 0x100fe200080108ce */
[--C-:B------:R-:W-:Y:S01]  /*8f20*/  FFMA.FTZ R197, R189, UR17, -R206.reuse ;  /* 0x00000011bdc57c23 */ /* 0x100fe200080108ce */
[----:B------:R-:W-:Y:S01]  /*8f30*/  FFMA.FTZ R196, R184, UR17, -R206 ;  /* 0x00000011b8c47c23 */ /* 0x000fe200080108ce */
[----:B------:R-:W-:Y:S01]  /*8f40*/  IMAD.WIDE.U32 R218, R218, -0x326172a9, RZ ;  /* 0xcd9e8d57dada7825 */ /* 0x000fe200078e00ff */
[----:B--2---:R-:W-:-:S03]  /*8f50*/  FMNMX.FTZ R200, R4, R200, !PT ;  /* 0x000000c804c87209 */ /* 0x004fc60007810000 */
[----:B------:R-:W-:Y:S01]  /*8f60*/  FMUL.FTZ R202, R202, UR17 ;  /* 0x00000011caca7c20 */ /* 0x000fe20008410000 */
[----:B------:R-:W-:Y:S01]  /*8f70*/  IADD3 R184, PT, PT, R0, 0x18040, RZ ;  /* 0x0001804000b87810 */ /* 0x000fe20007ffe0ff */
[----:B------:R-:W-:Y:S01]  /*8f80*/  MUFU.EX2 R195, R195 ;  /* 0x000000c300c37308 */ /* 0x000fe20000000800 */
[C---:B------:R-:W-:Y:S01]  /*8f90*/  FSETP.NEU.FTZ.AND P0, PT, R200.reuse, -INF , PT ;  /* 0xff800000c800780b */ /* 0x040fe20003f1d000 */
[----:B------:R-:W-:Y:S01]  /*8fa0*/  FMUL.FTZ R4, R200, UR17 ;  /* 0x00000011c8047c20 */ /* 0x000fe20008410000 */
[--C-:B------:R-:W-:Y:S01]  /*8fb0*/  FFMA.FTZ R221, R217, UR17, -R206.reuse ;  /* 0x00000011d9dd7c23 */ /* 0x100fe200080108ce */
[--C-:B------:R-:W-:Y:S01]  /*8fc0*/  FFMA.FTZ R217, R222, UR17, -R206.reuse ;  /* 0x00000011ded97c23 */ /* 0x100fe200080108ce */
[--C-:B------:R-:W-:Y:S01]  /*8fd0*/  FFMA.FTZ R245, R171, UR17, -R206.reuse ;  /* 0x00000011abf57c23 */ /* 0x100fe200080108ce */
[--C-:B------:R-:W-:Y:S01]  /*8fe0*/  FFMA.FTZ R246, R177, UR17, -R206.reuse ;  /* 0x00000011b1f67c23 */ /* 0x100fe200080108ce */
[----:B------:R-:W-:Y:S01]  /*8ff0*/  FSEL R186, R4, RZ, P0 ;  /* 0x000000ff04ba7208 */ /* 0x000fe20000000000 */
[----:B------:R-:W2:Y:S01]  /*9000*/  MUFU.EX2 R202, R202 ;  /* 0x000000ca00ca7308 */ /* 0x000ea20000000800 */
[----:B------:R-:W-:Y:S01]  /*9010*/  LOP3.LUT R4, R8, UR12, R243, 0x96, !PT ;  /* 0x0000000c08047c12 */ /* 0x000fe2000f8e96f3 */
[----:B------:R-:W-:Y:S01]  /*9020*/  FFMA.FTZ R247, R176, UR17, -R206 ;  /* 0x00000011b0f77c23 */ /* 0x000fe200080108ce */
[----:B------:R-:W3:Y:S01]  /*9030*/  LDC R8, c[0x0][0x4f8] ;  /* 0x00013e00ff087b82 */ /* 0x000ee20000000800 */
[--C-:B------:R-:W-:Y:S01]  /*9040*/  FFMA.FTZ R191, R6, UR17, -R186.reuse ;  /* 0x0000001106bf7c23 */ /* 0x100fe200080108ba */
[----:B------:R-:W-:Y:S01]  /*9050*/  FFMA.FTZ R189, R16, UR17, -R186 ;  /* 0x0000001110bd7c23 */ /* 0x000fe200080108ba */
[----:B------:R-:W-:Y:S01]  /*9060*/  IMAD.WIDE.U32 R4, R4, -0x326172a9, RZ ;  /* 0xcd9e8d5704047825 */ /* 0x000fe200078e00ff */
[----:B------:R-:W-:-:S03]  /*9070*/  IADD3 R16, PT, PT, R0, 0x18000, RZ ;  /* 0x0001800000107810 */ /* 0x000fc60007ffe0ff */
[--C-:B------:R-:W-:Y:S01]  /*9080*/  FFMA.FTZ R190, R173, UR17, -R186.reuse ;  /* 0x00000011adbe7c23 */ /* 0x100fe200080108ba */
[--C-:B------:R-:W-:Y:S01]  /*9090*/  FFMA.FTZ R199, R174, UR17, -R186.reuse ;  /* 0x00000011aec77c23 */ /* 0x100fe200080108ba */
[----:B------:R-:W4:Y:S01]  /*90a0*/  MUFU.EX2 R196, R196 ;  /* 0x000000c400c47308 */ /* 0x000f220000000800 */
[----:B------:R-:W-:Y:S01]  /*90b0*/  LOP3.LUT R5, R218, UR21, R5, 0x96, !PT ;  /* 0x00000015da057c12 */ /* 0x000fe2000f8e9605 */
[--C-:B------:R-:W-:Y:S01]  /*90c0*/  FFMA.FTZ R222, R180, UR17, -R186.reuse ;  /* 0x00000011b4de7c23 */ /* 0x100fe200080108ba */
[----:B------:R-:W-:Y:S01]  /*90d0*/  MOV R10, R4 ;  /* 0x00000004000a7202 */ /* 0x000fe20000000f00 */
[----:B------:R-:W-:Y:S01]  /*90e0*/  FFMA.FTZ R181, R181, UR17, -R186 ;  /* 0x00000011b5b57c23 */ /* 0x000fe200080108ba */
[----:B------:R-:W-:Y:S01]  /*90f0*/  PRMT R6, R4, 0x7771, RZ ;  /* 0x0000777104067816 */ /* 0x000fe200000000ff */
[----:B------:R-:W-:Y:S01]  /*9100*/  FFMA.FTZ R218, R182, UR17, -R206 ;  /* 0x00000011b6da7c23 */ /* 0x000fe200080108ce */
[C---:B------:R-:W-:Y:S01]  /*9110*/  PRMT R11, R4.reuse, 0x7773, RZ ;  /* 0x00007773040b7816 */ /* 0x040fe200000000ff */
[----:B------:R-:W-:Y:S01]  /*9120*/  MUFU.EX2 R198, R198 ;  /* 0x000000c600c67308 */ /* 0x000fe20000000800 */
[----:B------:R-:W-:Y:S01]  /*9130*/  PRMT R7, R4, 0x7772, RZ ;  /* 0x0000777204077816 */ /* 0x000fe200000000ff */
[-C--:B--2---:R-:W-:Y:S01]  /*9140*/  FMUL.FTZ R17, R37, R202.reuse ;  /* 0x000000ca25117220 */ /* 0x084fe20000410000 */
[C---:B------:R-:W-:Y:S01]  /*9150*/  LOP3.LUT R4, R5.reuse, 0xffff, RZ, 0xc0, !PT ;  /* 0x0000ffff05047812 */ /* 0x040fe200078ec0ff */
[-C--:B-1----:R-:W-:Y:S01]  /*9160*/  FMUL.FTZ R24, R44, R202.reuse ;  /* 0x000000ca2c187220 */ /* 0x082fe20000410000 */
[----:B------:R-:W-:Y:S01]  /*9170*/  LOP3.LUT R9, R5, 0xff, RZ, 0xc0, !PT ;  /* 0x000000ff05097812 */ /* 0x000fe200078ec0ff */
[-C--:B------:R-:W-:Y:S01]  /*9180*/  FMUL.FTZ R25, R45, R202.reuse ;  /* 0x000000ca2d197220 */ /* 0x080fe20000410000 */
[----:B------:R-:W-:Y:S01]  /*9190*/  SHF.R.U32.HI R4, RZ, 0x8, R4 ;  /* 0x00000008ff047819 */ /* 0x000fe20000011604 */
[----:B------:R-:W-:Y:S01]  /*91a0*/  MUFU.EX2 R197, R197 ;  /* 0x000000c500c57308 */ /* 0x000fe20000000800 */
[----:B------:R-:W-:Y:S01]  /*91b0*/  LOP3.LUT R10, R10, 0xff, RZ, 0xc0, !PT ;  /* 0x000000ff0a0a7812 */ /* 0x000fe200078ec0ff */
[-C--:B------:R-:W-:Y:S01]  /*91c0*/  FMUL.FTZ R48, R48, R202.reuse ;  /* 0x000000ca30307220 */ /* 0x080fe20000410000 */
[----:B------:R-:W-:Y:S01]  /*91d0*/  PRMT R4, R9, 0x5410, R4 ;  /* 0x0000541009047816 */ /* 0x000fe20000000004 */
[-C--:B------:R-:W-:Y:S01]  /*91e0*/  FMUL.FTZ R49, R49, R202.reuse ;  /* 0x000000ca31317220 */ /* 0x080fe20000410000 */
[----:B------:R-:W-:Y:S01]  /*91f0*/  FSEL R9, R200, RZ, P0 ;  /* 0x000000ffc8097208 */ /* 0x000fe20000000000 */
[-C--:B------:R-:W-:Y:S01]  /*9200*/  FMUL.FTZ R32, R52, R202.reuse ;  /* 0x000000ca34207220 */ /* 0x080fe20000410000 */
[----:B------:R-:W-:Y:S01]  /*9210*/  LOP3.LUT P0, RZ, R213, 0x2, RZ, 0xc0, !PT ;  /* 0x00000002d5ff7812 */ /* 0x000fe2000780c0ff */
[----:B------:R-:W-:Y:S01]  /*9220*/  MUFU.EX2 R191, R191 ;  /* 0x000000bf00bf7308 */ /* 0x000fe20000000800 */
[----:B---3--:R-:W-:Y:S01]  /*9230*/  LOP3.LUT R173, R8, 0xff, RZ, 0xc0, !PT ;  /* 0x000000ff08ad7812 */ /* 0x008fe200078ec0ff */
[----:B------:R-:W-:Y:S01]  /*9240*/  FADD.FTZ R3, R3, -R9 ;  /* 0x8000000903037221 */ /* 0x000fe20000010000 */
[----:B------:R-:W-:Y:S01]  /*9250*/  SEL R165, R165, 0xffffffe0, !P0 ;  /* 0xffffffe0a5a57807 */ /* 0x000fe20004000000 */
[-C--:B------:R-:W-:Y:S01]  /*9260*/  FMUL.FTZ R33, R53, R202.reuse ;  /* 0x000000ca35217220 */ /* 0x080fe20000410000 */
[----:B------:R-:W-:Y:S01]  /*9270*/  LOP3.LUT P0, R188, R213, 0x4, RZ, 0xc0, !PT ;  /* 0x00000004d5bc7812 */ /* 0x000fe2000780c0ff */
[----:B------:R-:W-:Y:S01]  /*9280*/  FMUL.FTZ R3, R3, UR17 ;  /* 0x0000001103037c20 */ /* 0x000fe20008410000 */
[----:B------:R-:W-:Y:S01]  /*9290*/  PRMT R8, R5, 0x7632, R8 ;  /* 0x0000763205087816 */ /* 0x000fe20000000008 */
[----:B------:R-:W-:Y:S01]  /*92a0*/  MUFU.EX2 R190, R190 ;  /* 0x000000be00be7308 */ /* 0x000fe20000000800 */
[----:B------:R-:W-:Y:S01]  /*92b0*/  PRMT R6, R10, 0x5410, R6 ;  /* 0x000054100a067816 */ /* 0x000fe20000000006 */
[-C--:B------:R-:W-:Y:S01]  /*92c0*/  FMUL.FTZ R56, R56, R202.reuse ;  /* 0x000000ca38387220 */ /* 0x080fe20000410000 */
[----:B------:R-:W-:Y:S01]  /*92d0*/  LEA R173, R173, R173, 0x10 ;  /* 0x000000adadad7211 */ /* 0x000fe200078e80ff */
[-C--:B------:R-:W-:Y:S01]  /*92e0*/  FMUL.FTZ R57, R57, R202.reuse ;  /* 0x000000ca39397220 */ /* 0x080fe20000410000 */
[----:B------:R-:W-:Y:S01]  /*92f0*/  PRMT R7, R7, 0x5410, R11 ;  /* 0x0000541007077816 */ /* 0x000fe2000000000b */
[-C--:B------:R-:W-:Y:S01]  /*9300*/  FMUL.FTZ R40, R40, R202.reuse ;  /* 0x000000ca28287220 */ /* 0x080fe20000410000 */
[----:B------:R-:W-:Y:S01]  /*9310*/  SHF.R.U32.HI R5, RZ, 0x18, R5 ;  /* 0x00000018ff057819 */ /* 0x000fe20000011605 */
[----:B------:R-:W1:Y:S01]  /*9320*/  MUFU.EX2 R3, R3 ;  /* 0x0000000300037308 */ /* 0x000e620000000800 */
[----:B------:R-:W-:Y:S01]  /*9330*/  LOP3.LUT R8, R8, 0xff, RZ, 0xc0, !PT ;  /* 0x000000ff08087812 */ /* 0x000fe200078ec0ff */
[-C--:B------:R-:W-:Y:S01]  /*9340*/  FMUL.FTZ R41, R41, R202.reuse ;  /* 0x000000ca29297220 */ /* 0x080fe20000410000 */
[----:B------:R-:W-:Y:S01]  /*9350*/  @P0 IADD3 R184, PT, PT, R16, -0x40, RZ ;  /* 0xffffffc010b80810 */ /* 0x000fe20007ffe0ff */
[----:B------:R-:W-:Y:S01]  /*9360*/  FMUL.FTZ R16, R36, R202 ;  /* 0x000000ca24107220 */ /* 0x000fe20000410000 */
[C---:B------:R-:W-:Y:S01]  /*9370*/  IADD3 R174, PT, PT, R165.reuse, R0, RZ ;  /* 0x00000000a5ae7210 */ /* 0x040fe20007ffe0ff */
[----:B------:R-:W-:Y:S01]  /*9380*/  FMUL.FTZ R64, R64, R202 ;  /* 0x000000ca40407220 */ /* 0x000fe20000410000 */
[----:B------:R-:W-:Y:S01]  /*9390*/  IADD3 R203, PT, PT, R165, R184, RZ ;  /* 0x000000b8a5cb7210 */ /* 0x000fe20007ffe0ff */
[----:B------:R-:W2:Y:S01]  /*93a0*/  LDSM.16.MT88.4 R28, [R184] ;  /* 0x00000000b81c783b */ /* 0x000ea20000004200 */
[----:B------:R-:W-:Y:S01]  /*93b0*/  MUFU.EX2 R189, R189 ;  /* 0x000000bd00bd7308 */ /* 0x000fe20000000800 */
[----:B------:R-:W-:Y:S01]  /*93c0*/  LOP3.LUT R7, R7, 0xff00ff, RZ, 0xc0, !PT ;  /* 0x00ff00ff07077812 */ /* 0x000fe200078ec0ff */
[-C--:B------:R-:W-:Y:S01]  /*93d0*/  FMUL.FTZ R65, R65, R202.reuse ;  /* 0x000000ca41417220 */ /* 0x080fe20000410000 */
[--C-:B------:R-:W-:Y:S01]  /*93e0*/  HSET2.LE.AND R6, R6, R173.reuse, PT ;  /* 0x000000ad06067233 */ /* 0x100fe20003803000 */
[----:B------:R-:W-:Y:S01]  /*93f0*/  LDSM.16.MT88.4 R20, [R174+0x18000] ;  /* 0x01800000ae14783b */ /* 0x000fe20000004200 */
[----:B------:R-:W-:Y:S01]  /*9400*/  PRMT R5, R8, 0x5410, R5 ;  /* 0x0000541008057816 */ /* 0x000fe20000000005 */
[----:B------:R-:W-:Y:S01]  /*9410*/  FMUL.FTZ R88, R88, R202 ;  /* 0x000000ca58587220 */ /* 0x000fe20000410000 */
[----:B----4-:R-:W-:Y:S01]  /*9420*/  F2FP.F16.F32.PACK_AB R9, R195, R196 ;  /* 0x000000c4c309723e */ /* 0x010fe200000000ff */
[----:B------:R-:W3:Y:S01]  /*9430*/  MUFU.EX2 R199, R199 ;  /* 0x000000c700c77308 */ /* 0x000ee20000000800 */
[-C--:B-1----:R-:W-:Y:S01]  /*9440*/  FMUL.FTZ R18, R38, R3.reuse ;  /* 0x0000000326127220 */ /* 0x082fe20000410000 */
[-C--:B------:R-:W-:Y:S01]  /*9450*/  FMUL.FTZ R19, R39, R3.reuse ;  /* 0x0000000327137220 */ /* 0x080fe20000410000 */
[----:B------:R-:W-:Y:S01]  /*9460*/  LOP3.LUT R6, R9, R6, RZ, 0xc0, !PT ;  /* 0x0000000609067212 */ /* 0x000fe200078ec0ff */
[----:B------:R-:W1:Y:S01]  /*9470*/  LDSM.16.MT88.4 R36, [R203] ;  /* 0x00000000cb24783b */ /* 0x000e620000004200 */
[--C-:B------:R-:W-:Y:S01]  /*9480*/  HSET2.LE.AND R7, R7, R173.reuse, PT ;  /* 0x000000ad07077233 */ /* 0x100fe20003803000 */
[-C--:B------:R-:W-:Y:S01]  /*9490*/  FMUL.FTZ R26, R46, R3.reuse ;  /* 0x000000032e1a7220 */ /* 0x080fe20000410000 */
[--C-:B------:R-:W-:Y:S01]  /*94a0*/  HSET2.LE.AND R4, R4, R173.reuse, PT ;  /* 0x000000ad04047233 */ /* 0x100fe20003803000 */
[-C--:B------:R-:W-:Y:S01]  /*94b0*/  FMUL.FTZ R27, R47, R3.reuse ;  /* 0x000000032f1b7220 */ /* 0x080fe20000410000 */
[----:B------:R-:W-:Y:S01]  /*94c0*/  HSET2.LE.AND R5, R5, R173, PT ;  /* 0x000000ad05057233 */ /* 0x000fe20003803000 */
[-C--:B------:R-:W-:Y:S01]  /*94d0*/  FMUL.FTZ R50, R50, R3.reuse ;  /* 0x0000000332327220 */ /* 0x080fe20000410000 */
[----:B------:R-:W-:Y:S01]  /*94e0*/  F2FP.F16.F32.PACK_AB R9, R197, R198 ;  /* 0x000000c6c509723e */ /* 0x000fe200000000ff */
[----:B------:R-:W-:Y:S01]  /*94f0*/  FMUL.FTZ R51, R51, R3 ;  /* 0x0000000333337220 */ /* 0x000fe20000410000 */
[----:B------:R-:W-:Y:S01]  /*9500*/  F2FP.F16.F32.PACK_AB R8, R190, R191 ;  /* 0x000000bfbe08723e */ /* 0x000fe200000000ff */
[----:B------:R-:W-:Y:S01]  /*9510*/  LDSM.16.MT88.4 R44, [R0+0x1a000] ;  /* 0x01a00000002c783b */ /* 0x000fe20000004200 */
[----:B------:R-:W-:Y:S01]  /*9520*/  LOP3.LUT R4, R9, R4, RZ, 0xc0, !PT ;  /* 0x0000000409047212 */ /* 0x000fe200078ec0ff */
[----:B------:R-:W-:Y:S01]  /*9530*/  FMUL.FTZ R34, R54, R3 ;  /* 0x0000000336227220 */ /* 0x000fe20000410000 */
[----:B---3--:R-:W-:Y:S01]  /*9540*/  F2FP.F16.F32.PACK_AB R10, R199, R189 ;  /* 0x000000bdc70a723e */ /* 0x008fe200000000ff */
[----:B------:R-:W-:Y:S01]  /*9550*/  FMUL.FTZ R35, R55, R3 ;  /* 0x0000000337237220 */ /* 0x000fe20000410000 */
[----:B------:R-:W-:Y:S01]  /*9560*/  LOP3.LUT R5, R8, R5, RZ, 0xc0, !PT ;  /* 0x0000000508057212 */ /* 0x000fe200078ec0ff */
[----:B------:R-:W3:Y:S01]  /*9570*/  LDSM.16.MT88.4 R52, [R174+0x1a000] ;  /* 0x01a00000ae34783b */ /* 0x000ee20000004200 */
        /* <DEDUP_REMOVED lines=55> */
[-C--:B------:R-:W-:Y:S01]  /*98f0*/  FMUL.FTZ R8, R160, R202.reuse ;  /* 0x000000caa0087220 */ /* 0x080fe20000410000 */
[----:B------:R-:W4:Y:S01]  /*9900*/  LDSM.16.MT88.4 R60, [R184+0x2000] ;  /* 0x00200000b83c783b */ /* 0x000f220000004200 */
[----:B------:R-:W5:Y:S01]  /*9910*/  MUFU.EX2 R217, R217 ;  /* 0x000000d900d97308 */ /* 0x000f620000000800 */
        /* <DEDUP_REMOVED lines=48> */
[C---:B-1----:R-:W-:Y:S01]  /*9c20*/  HMMA.16816.F32 R72, R4.reuse, R76, R72 ;  /* 0x0000004c0448723c */ /* 0x042fe20000001848 */
[-C--:B------:R-:W-:Y:S01]  /*9c30*/  FMUL.FTZ R147, R147, R3.reuse ;  /* 0x0000000393937220 */ /* 0x080fe20000410000 */
[----:B------:R-:W-:Y:S01]  /*9c40*/  FFMA.FTZ R248, R170, UR17, -R206 ;  /* 0x00000011aaf87c23 */ /* 0x000fe200080108ce */
[--C-:B------:R-:W-:Y:S01]  /*9c50*/  FFMA.FTZ R249, R167, UR17, -R186.reuse ;  /* 0x00000011a7f97c23 */ /* 0x100fe200080108ba */
[--C-:B------:R-:W-:Y:S01]  /*9c60*/  FFMA.FTZ R250, R169, UR17, -R186.reuse ;  /* 0x00000011a9fa7c23 */ /* 0x100fe200080108ba */
[--C-:B------:R-:W-:Y:S01]  /*9c70*/  FFMA.FTZ R251, R168, UR17, -R186.reuse ;  /* 0x00000011a8fb7c23 */ /* 0x100fe200080108ba */
[----:B------:R-:W-:Y:S01]  /*9c80*/  FFMA.FTZ R252, R166, UR17, -R186 ;  /* 0x00000011a6fc7c23 */ /* 0x000fe200080108ba */
[----:B------:R-:W-:Y:S01]  /*9c90*/  MUFU.EX2 R245, R245 ;  /* 0x000000f500f57308 */ /* 0x000fe20000000800 */
[C---:B------:R-:W-:Y:S01]  /*9ca0*/  HMMA.16816.F32 R76, R4.reuse, R78, R96 ;  /* 0x0000004e044c723c */ /* 0x040fe20000001860 */
[-C--:B------:R-:W-:Y:S01]  /*9cb0*/  FMUL.FTZ R96, R116, R202.reuse ;  /* 0x000000ca74607220 */ /* 0x080fe20000410000 */
[-C--:B------:R-:W-:Y:S01]  /*9cc0*/  FMUL.FTZ R97, R117, R202.reuse ;  /* 0x000000ca75617220 */ /* 0x080fe20000410000 */
[-C--:B------:R-:W-:Y:S01]  /*9cd0*/  FMUL.FTZ R98, R118, R3.reuse ;  /* 0x0000000376627220 */ /* 0x080fe20000410000 */
[-C--:B------:R-:W-:Y:S01]  /*9ce0*/  FMUL.FTZ R99, R119, R3.reuse ;  /* 0x0000000377637220 */ /* 0x080fe20000410000 */
[--C-:B------:R-:W-:Y:S01]  /*9cf0*/  FFMA.FTZ R216, R216, UR17, -R206.reuse ;  /* 0x00000011d8d87c23 */ /* 0x100fe200080108ce */
[----:B------:R-:W1:Y:S01]  /*9d00*/  LDSM.16.MT88.4 R116, [R174+0x1e000] ;  /* 0x01e00000ae74783b */ /* 0x000e620000004200 */
[----:B------:R-:W-:Y:S01]  /*9d10*/  MUFU.EX2 R246, R246 ;  /* 0x000000f600f67308 */ /* 0x000fe20000000800 */
[C---:B----4-:R-:W-:Y:S01]  /*9d20*/  HMMA.16816.F32 R56, R4.reuse, R60, R56 ;  /* 0x0000003c0438723c */ /* 0x050fe20000001838 */
[--C-:B------:R-:W-:Y:S01]  /*9d30*/  FFMA.FTZ R207, R207, UR17, -R206.reuse ;  /* 0x00000011cfcf7c23 */ /* 0x100fe200080108ce */
[----:B------:R-:W-:Y:S01]  /*9d40*/  FFMA.FTZ R172, R172, UR17, -R206 ;  /* 0x00000011acac7c23 */ /* 0x000fe200080108ce */
[----:B------:R-:W-:Y:S01]  /*9d50*/  FFMA.FTZ R175, R175, UR17, -R186 ;  /* 0x00000011afaf7c23 */ /* 0x000fe200080108ba */
[----:B------:R-:W-:Y:S01]  /*9d60*/  FFMA.FTZ R205, R205, UR17, -R206 ;  /* 0x00000011cdcd7c23 */ /* 0x000fe200080108ce */
[--C-:B------:R-:W-:Y:S01]  /*9d70*/  FFMA.FTZ R204, R204, UR17, -R186.reuse ;  /* 0x00000011cccc7c23 */ /* 0x100fe200080108ba */
[----:B------:R-:W-:Y:S01]  /*9d80*/  FFMA.FTZ R185, R185, UR17, -R186 ;  /* 0x00000011b9b97c23 */ /* 0x000fe200080108ba */
[----:B------:R-:W-:Y:S01]  /*9d90*/  MUFU.EX2 R247, R247 ;  /* 0x000000f700f77308 */ /* 0x000fe20000000800 */
[C---:B------:R-:W-:Y:S01]  /*9da0*/  HMMA.16816.F32 R60, R4.reuse, R62, R80 ;  /* 0x0000003e043c723c */ /* 0x040fe20000001850 */
[-C--:B------:R-:W-:Y:S01]  /*9db0*/  FMUL.FTZ R80, R100, R202.reuse ;  /* 0x000000ca64507220 */ /* 0x080fe20000410000 */
[-C--:B------:R-:W-:Y:S01]  /*9dc0*/  FMUL.FTZ R81, R101, R202.reuse ;  /* 0x000000ca65517220 */ /* 0x080fe20000410000 */
[-C--:B------:R-:W-:Y:S01]  /*9dd0*/  FMUL.FTZ R82, R102, R3.reuse ;  /* 0x0000000366527220 */ /* 0x080fe20000410000 */
[----:B------:R-:W-:Y:S01]  /*9de0*/  FMUL.FTZ R83, R103, R3 ;  /* 0x0000000367537220 */ /* 0x000fe20000410000 */
[----:B------:R-:W-:Y:S01]  /*9df0*/  FFMA.FTZ R198, R239, R202, R198 ;  /* 0x000000caefc67223 */ /* 0x000fe200000100c6 */
[----:B------:R-:W4:Y:S01]  /*9e00*/  LDSM.16.MT88.4 R100, [R203+0x4000] ;  /* 0x00400000cb64783b */ /* 0x000f220000004200 */
[----:B------:R-:W-:Y:S01]  /*9e10*/  MUFU.EX2 R248, R248 ;  /* 0x000000f800f87308 */ /* 0x000fe20000000800 */
[----:B---3--:R-:W-:Y:S01]  /*9e20*/  HMMA.16816.F32 R88, R4, R92, R88 ;  /* 0x0000005c0458723c */ /* 0x008fe20000001858 */
[----:B------:R-:W-:-:S04]  /*9e30*/  FADD.FTZ R198, R197, R198 ;  /* 0x000000c6c5c67221 */ /* 0x000fc80000010000 */
[----:B------:R-:W-:Y:S02]  /*9e40*/  FADD.FTZ R196, R196, R198 ;  /* 0x000000c6c4c47221 */ /* 0x000fe40000010000 */
[----:B------:R-:W-:Y:S01]  /*9e50*/  MUFU.EX2 R249, R249 ;  /* 0x000000f900f97308 */ /* 0x000fe20000000800 */
[----:B------:R-:W-:Y:S01]  /*9e60*/  HMMA.16816.F32 R80, R4, R84, R80 ;  /* 0x000000540450723c */ /* 0x000fe20000001850 */
[----:B------:R-:W-:-:S06]  /*9e70*/  FADD.FTZ R196, R195, R196 ;  /* 0x000000c4c3c47221 */ /* 0x000fcc0000010000 */
[----:B------:R-:W-:Y:S01]  /*9e80*/  MUFU.EX2 R250, R250 ;  /* 0x000000fa00fa7308 */ /* 0x000fe20000000800 */
[C---:B------:R-:W-:Y:S01]  /*9e90*/  HMMA.16816.F32 R84, R4.reuse, R86, R104 ;  /* 0x000000560454723c */ /* 0x040fe20000001868 */
[-C--:B------:R-:W-:Y:S01]  /*9ea0*/  FMUL.FTZ R104, R124, R202.reuse ;  /* 0x000000ca7c687220 */ /* 0x080fe20000410000 */
[-C--:B------:R-:W-:Y:S01]  /*9eb0*/  FMUL.FTZ R105, R125, R202.reuse ;  /* 0x000000ca7d697220 */ /* 0x080fe20000410000 */
[-C--:B------:R-:W-:Y:S01]  /*9ec0*/  FMUL.FTZ R106, R126, R3.reuse ;  /* 0x000000037e6a7220 */ /* 0x080fe20000410000 */
[-C--:B------:R-:W-:Y:S02]  /*9ed0*/  FMUL.FTZ R107, R127, R3.reuse ;  /* 0x000000037f6b7220 */ /* 0x080fe40000410000 */
[----:B------:R-:W-:Y:S01]  /*9ee0*/  LDSM.16.MT88.4 R124, [R184+0x6000] ;  /* 0x00600000b87c783b */ /* 0x000fe20000004200 */
[----:B------:R-:W-:Y:S01]  /*9ef0*/  MUFU.EX2 R251, R251 ;  /* 0x000000fb00fb7308 */ /* 0x000fe20000000800 */
[----:B------:R-:W-:Y:S01]  /*9f00*/  HMMA.16816.F32 R92, R4, R94, R112 ;  /* 0x0000005e045c723c */ /* 0x000fe20000001870 */
[-C--:B------:R-:W-:Y:S01]  /*9f10*/  FMUL.FTZ R112, R132, R202.reuse ;  /* 0x000000ca84707220 */ /* 0x080fe20000410000 */
[----:B------:R-:W-:Y:S01]  /*9f20*/  FMUL.FTZ R113, R133, R202 ;  /* 0x000000ca85717220 */ /* 0x000fe20000410000 */
[-C--:B------:R-:W-:Y:S01]  /*9f30*/  FMUL.FTZ R114, R134, R3.reuse ;  /* 0x0000000386727220 */ /* 0x080fe20000410000 */
[----:B------:R-:W-:-:S03]  /*9f40*/  FMUL.FTZ R115, R135, R3 ;  /* 0x0000000387737220 */ /* 0x000fc60000410000 */
[----:B------:R-:W-:Y:S01]  /*9f50*/  MUFU.EX2 R252, R252 ;  /* 0x000000fc00fc7308 */ /* 0x000fe20000000800 */
[C---:B--2---:R-:W-:Y:S07]  /*9f60*/  HMMA.16816.F32 R104, R4.reuse, R108, R104 ;  /* 0x0000006c0468723c */ /* 0x044fee0000001868 */
[----:B------:R-:W-:Y:S01]  /*9f70*/  MUFU.EX2 R216, R216 ;  /* 0x000000d800d87308 */ /* 0x000fe20000000800 */
[C---:B------:R-:W-:Y:S01]  /*9f80*/  HMMA.16816.F32 R108, R4.reuse, R110, R128 ;  /* 0x0000006e046c723c */ /* 0x040fe20000001880 */
[----:B------:R-:W-:Y:S01]  /*9f90*/  LOP3.LUT R130, R244, UR24, R219, 0x96, !PT ;  /* 0x00000018f4827c12 */ /* 0x000fe2000f8e96db */
[----:B------:R-:W-:Y:S01]  /*9fa0*/  FFMA.FTZ R219, R183, UR17, -R206 ;  /* 0x00000011b7db7c23 */ /* 0x000fe200080108ce */
[--C-:B------:R-:W-:Y:S01]  /*9fb0*/  FFMA.FTZ R244, R178, UR17, -R186.reuse ;  /* 0x00000011b2f47c23 */ /* 0x100fe200080108ba */
[----:B------:R-:W-:Y:S01]  /*9fc0*/  FFMA.FTZ R206, R187, UR17, -R186 ;  /* 0x00000011bbce7c23 */ /* 0x000fe200080108ba */
[----:B------:R-:W-:Y:S01]  /*9fd0*/  LDSM.16.MT88.4 R176, [R174+0x19000] ;  /* 0x01900000aeb0783b */ /* 0x000fe20000004200 */
[----:B------:R-:W-:Y:S01]  /*9fe0*/  IMAD.WIDE.U32 R130, R130, -0x2daee0ad, RZ ;  /* 0xd2511f5382827825 */ /* 0x000fe200078e00ff */
[----:B------:R-:W-:Y:S01]  /*9ff0*/  MUFU.EX2 R207, R207 ;  /* 0x000000cf00cf7308 */ /* 0x000fe20000000800 */
[----:B------:R-:W-:Y:S01]  /*a000*/  HMMA.16816.F32 R8, R4, R12, R8 ;  /* 0x0000000c0408723c */ /* 0x000fe20000001808 */
[----:B------:R-:W-:-:S02]  /*a010*/  MOV R129, R130 ;  /* 0x0000008200817202 */ /* 0x000fc40000000f00 */
[----:B------:R-:W-:Y:S02]  /*a020*/  PRMT R134, R130, 0x7771, RZ ;  /* 0x0000777182867816 */ /* 0x000fe400000000ff */
[----:B------:R-:W-:-:S03]  /*a030*/  LOP3.LUT R129, R129, 0xff, RZ, 0xc0, !PT ;  /* 0x000000ff81817812 */ /* 0x000fc600078ec0ff */
[C---:B------:R-:W-:Y:S01]  /*a040*/  HMMA.16816.F32 R12, R4.reuse, R14, R156 ;  /* 0x0000000e040c723c */ /* 0x040fe2000000189c */
[----:B------:R-:W-:Y:S01]  /*a050*/  LOP3.LUT R242, R242, UR4, R131, 0x96, !PT ;  /* 0x00000004f2f27c12 */ /* 0x000fe2000f8e9683 */
[----:B------:R-:W2:Y:S01]  /*a060*/  LDSM.16.MT88.4 R156, [R203+0x6000] ;  /* 0x00600000cb9c783b */ /* 0x000ea20000004200 */
[----:B------:R-:W-:Y:S01]  /*a070*/  PRMT R134, R129, 0x5410, R134 ;  /* 0x0000541081867816 */ /* 0x000fe20000000086 */
[----:B------:R-:W3:Y:S01]  /*a080*/  MUFU.EX2 R219, R219 ;  /* 0x000000db00db7308 */ /* 0x000ee20000000800 */
[C---:B------:R-:W-:Y:S01]  /*a090*/  PRMT R128, R130.reuse, 0x7773, RZ ;  /* 0x0000777382807816 */ /* 0x040fe200000000ff */
[-C--:B------:R-:W-:Y:S01]  /*a0a0*/  FMUL.FTZ R129, R149, R202.reuse ;  /* 0x000000ca95817220 */ /* 0x080fe20000410000 */
[----:B------:R-:W-:Y:S01]  /*a0b0*/  PRMT R133, R130, 0x7772, RZ ;  /* 0x0000777282857816 */ /* 0x000fe200000000ff */
[C---:B-1----:R-:W-:Y:S01]  /*a0c0*/  HMMA.16816.F32 R112, R4.reuse, R116, R112 ;  /* 0x000000740470723c */ /* 0x042fe20000001870 */
[----:B------:R-:W-:Y:S01]  /*a0d0*/  HSET2.LE.AND R134, R134, R173, PT ;  /* 0x000000ad86867233 */ /* 0x000fe20003803000 */
[-C--:B------:R-:W-:Y:S01]  /*a0e0*/  FMUL.FTZ R130, R150, R3.reuse ;  /* 0x0000000396827220 */ /* 0x080fe20000410000 */
[----:B------:R-:W-:Y:S01]  /*a0f0*/  PRMT R133, R133, 0x5410, R128 ;  /* 0x0000541085857816 */ /* 0x000fe20000000080 */
[----:B------:R-:W-:Y:S01]  /*a100*/  MUFU.EX2 R244, R244 ;  /* 0x000000f400f47308 */ /* 0x000fe20000000800 */
[----:B------:R-:W-:Y:S01]  /*a110*/  LOP3.LUT R132, R242, 0xffff, RZ, 0xc0, !PT ;  /* 0x0000fffff2847812 */ /* 0x000fe200078ec0ff */
[----:B------:R-:W-:Y:S01]  /*a120*/  FMUL.FTZ R128, R148, R202 ;  /* 0x000000ca94807220 */ /* 0x000fe20000410000 */
[----:B------:R-:W-:Y:S01]  /*a130*/  LOP3.LUT R135, R133, 0xff00ff, RZ, 0xc0, !PT ;  /* 0x00ff00ff85877812 */ /* 0x000fe200078ec0ff */
[----:B------:R-:W-:Y:S01]  /*a140*/  HMMA.16816.F32 R116, R4, R118, R136 ;  /* 0x000000760474723c */ /* 0x000fe20000001888 */
[----:B------:R-:W-:Y:S01]  /*a150*/  PRMT R137, R242, 0x7632, R137 ;  /* 0x00007632f2897816 */ /* 0x000fe20000000089 */
[----:B------:R-:W-:Y:S01]  /*a160*/  FMUL.FTZ R131, R151, R3 ;  /* 0x0000000397837220 */ /* 0x000fe20000410000 */
[----:B------:R-:W-:Y:S01]  /*a170*/  SHF.R.U32.HI R136, RZ, 0x18, R242 ;  /* 0x00000018ff887819 */ /* 0x000fe200000116f2 */
[----:B------:R-:W-:Y:S01]  /*a180*/  MUFU.EX2 R205, R205 ;  /* 0x000000cd00cd7308 */ /* 0x000fe20000000800 */
[----:B------:R-:W-:-:S02]  /*a190*/  LOP3.LUT R137, R137, 0xff, RZ, 0xc0, !PT ;  /* 0x000000ff89897812 */ /* 0x000fc400078ec0ff */
[----:B-----5:R-:W-:Y:S01]  /*a1a0*/  F2FP.F16.F32.PACK_AB R138, R217, R221 ;  /* 0x000000ddd98a723e */ /* 0x020fe200000000ff */
[C---:B----4-:R-:W-:Y:S01]  /*a1b0*/  HMMA.16816.F32 R96, R4.reuse, R100, R96 ;  /* 0x000000640460723c */ /* 0x050fe20000001860 */
[----:B------:R-:W-:Y:S02]  /*a1c0*/  PRMT R133, R137, 0x5410, R136 ;  /* 0x0000541089857816 */ /* 0x000fe40000000088 */
[----:B------:R-:W-:Y:S01]  /*a1d0*/  LOP3.LUT R134, R138, R134, RZ, 0xc0, !PT ;  /* 0x000000868a867212 */ /* 0x000fe200078ec0ff */
[----:B------:R-:W-:Y:S01]  /*a1e0*/  MUFU.EX2 R204, R204 ;  /* 0x000000cc00cc7308 */ /* 0x000fe20000000800 */
[----:B------:R-:W1:Y:S01]  /*a1f0*/  LDSM.16.MT88.4 R136, [R203+0x800] ;  /* 0x00080000cb88783b */ /* 0x000e620000004200 */
[----:B------:R-:W-:Y:S02]  /*a200*/  SHF.R.U32.HI R132, RZ, 0x8, R132 ;  /* 0x00000008ff847819 */ /* 0x000fe40000011684 */
[C---:B------:R-:W-:Y:S01]  /*a210*/  HMMA.16816.F32 R100, R4.reuse, R102, R120 ;  /* 0x000000660464723c */ /* 0x040fe20000001878 */
[-C--:B------:R-:W-:Y:S01]  /*a220*/  FMUL.FTZ R120, R140, R202.reuse ;  /* 0x000000ca8c787220 */ /* 0x080fe20000410000 */
[----:B------:R-:W-:Y:S01]  /*a230*/  FMUL.FTZ R121, R141, R202 ;  /* 0x000000ca8d797220 */ /* 0x000fe20000410000 */
[-C--:B------:R-:W-:Y:S01]  /*a240*/  FMUL.FTZ R122, R142, R3.reuse ;  /* 0x000000038e7a7220 */ /* 0x080fe20000410000 */
[----:B------:R-:W-:Y:S01]  /*a250*/  FMUL.FTZ R123, R143, R3 ;  /* 0x000000038f7b7220 */ /* 0x000fe20000410000 */
[--C-:B------:R-:W-:Y:S01]  /*a260*/  HSET2.LE.AND R135, R135, R173.reuse, PT ;  /* 0x000000ad87877233 */ /* 0x100fe20003803000 */
[----:B------:R-:W4:Y:S01]  /*a270*/  LDSM.16.MT88.4 R140, [R184+0x800] ;  /* 0x00080000b88c783b */ /* 0x000f220000004200 */
[----:B------:R-:W-:Y:S01]  /*a280*/  HSET2.LE.AND R133, R133, R173, PT ;  /* 0x000000ad85857233 */ /* 0x000fe20003803000 */
[----:B------:R-:W-:Y:S01]  /*a290*/  MUFU.EX2 R206, R206 ;  /* 0x000000ce00ce7308 */ /* 0x000fe20000000800 */
[----:B---3--:R-:W-:Y:S01]  /*a2a0*/  F2FP.F16.F32.PACK_AB R149, R218, R219 ;  /* 0x000000dbda95723e */ /* 0x008fe200000000ff */
[----:B--2---:R-:W-:Y:S01]  /*a2b0*/  HMMA.16816.F32 R128, R4, R156, R128 ;  /* 0x0000009c0480723c */ /* 0x004fe20000001880 */
[----:B------:R-:W-:Y:S01]  /*a2c0*/  FFMA.FTZ R3, R238, R3, R191 ;  /* 0x00000003ee037223 */ /* 0x000fe200000100bf */
[----:B------:R-:W-:-:S03]  /*a2d0*/  FADD.FTZ R219, R219, R196 ;  /* 0x000000c4dbdb7221 */ /* 0x000fc60000010000 */
[----:B------:R-:W-:Y:S01]  /*a2e0*/  FADD.FTZ R3, R190, R3 ;  /* 0x00000003be037221 */ /* 0x000fe20000010000 */
[----:B------:R-:W-:Y:S02]  /*a2f0*/  FADD.FTZ R219, R218, R219 ;  /* 0x000000dbdadb7221 */ /* 0x000fe40000010000 */
[C---:B------:R-:W-:Y:S01]  /*a300*/  HMMA.16816.F32 R120, R4.reuse, R124, R120 ;  /* 0x0000007c0478723c */ /* 0x040fe20000001878 */
[----:B------:R-:W-:Y:S01]  /*a310*/  LOP3.LUT R124, R242, 0xff, RZ, 0xc0, !PT ;  /* 0x000000fff27c7812 */ /* 0x000fe200078ec0ff */
[----:B------:R-:W-:Y:S01]  /*a320*/  FADD.FTZ R189, R189, R3 ;  /* 0x00000003bdbd7221 */ /* 0x000fe20000010000 */
[----:B------:R-:W2:Y:S01]  /*a330*/  MUFU.EX2 R242, R181 ;  /* 0x000000b500f27308 */ /* 0x000ea20000000800 */
[----:B------:R-:W-:Y:S01]  /*a340*/  FADD.FTZ R221, R221, R219 ;  /* 0x000000dbdddd7221 */ /* 0x000fe20000010000 */
[----:B------:R-:W-:Y:S01]  /*a350*/  PRMT R132, R124, 0x5410, R132 ;  /* 0x000054107c847816 */ /* 0x000fe20000000084 */
[----:B------:R-:W-:Y:S01]  /*a360*/  FADD.FTZ R189, R199, R189 ;  /* 0x000000bdc7bd7221 */ /* 0x000fe20000010000 */
[----:B------:R-:W-:Y:S01]  /*a370*/  MOV R3, R200 ;  /* 0x000000c800037202 */ /* 0x000fe20000000f00 */
[----:B------:R-:W-:Y:S01]  /*a380*/  HMMA.16816.F32 R124, R4, R126, R152 ;  /* 0x0000007e047c723c */ /* 0x000fe20000001898 */
[----:B------:R-:W3:Y:S01]  /*a390*/  LDSM.16.MT88.4 R152, [R174+0x18800] ;  /* 0x01880000ae98783b */ /* 0x000ee20000004200 */
[----:B------:R-:W-:Y:S01]  /*a3a0*/  HSET2.LE.AND R132, R132, R173, PT ;  /* 0x000000ad84847233 */ /* 0x000fe20003803000 */
[----:B------:R-:W-:-:S04]  /*a3b0*/  FADD.FTZ R221, R217, R221 ;  /* 0x000000ddd9dd7221 */ /* 0x000fc80000010000 */
[----:B------:R-:W-:Y:S01]  /*a3c0*/  LOP3.LUT R132, R149, R132, RZ, 0xc0, !PT ;  /* 0x0000008495847212 */ /* 0x000fe200078ec0ff */
[----:B------:R-:W-:Y:S01]  /*a3d0*/  HMMA.16816.F32 R4, R4, R158, R144 ;  /* 0x0000009e0404723c */ /* 0x000fe20000001890 */
[----:B------:R-:W5:Y:S01]  /*a3e0*/  LDSM.16.MT88.4 R144, [R0+0x1c800] ;  /* 0x01c800000090783b */ /* 0x000f620000004200 */
[----:B--2---:R-:W-:-:S03]  /*a3f0*/  F2FP.F16.F32.PACK_AB R148, R242, R222 ;  /* 0x000000def294723e */ /* 0x004fc600000000ff */
[----:B------:R-:W-:Y:S01]  /*a400*/  LDSM.16.MT88.4 R156, [R0+0x1a800] ;  /* 0x01a80000009c783b */ /* 0x000fe20000004200 */
[----:B------:R-:W-:Y:S02]  /*a410*/  LOP3.LUT R135, R148, R135, RZ, 0xc0, !PT ;  /* 0x0000008794877212 */ /* 0x000fe400078ec0ff */
[----:B------:R-:W-:Y:S01]  /*a420*/  F2FP.F16.F32.PACK_AB R148, R244, R243 ;  /* 0x000000f3f494723e */ /* 0x000fe200000000ff */
[----:B------:R-:W-:-:S03]  /*a430*/  FADD.FTZ R243, R243, R189 ;  /* 0x000000bdf3f37221 */ /* 0x000fc60000010000 */
[----:B------:R-:W-:Y:S01]  /*a440*/  LOP3.LUT R133, R148, R133, RZ, 0xc0, !PT ;  /* 0x0000008594857212 */ /* 0x000fe200078ec0ff */
[----:B------:R-:W-:Y:S01]  /*a450*/  FADD.FTZ R243, R244, R243 ;  /* 0x000000f3f4f37221 */ /* 0x000fe20000010000 */
[----:B------:R-:W-:Y:S03]  /*a460*/  LDSM.16.MT88.4 R148, [R203+0x2800] ;  /* 0x00280000cb94783b */ /* 0x000fe60000004200 */
        /* <DEDUP_REMOVED lines=17> */
[----:B-1----:R-:W-:Y:S01]  /*a580*/  HMMA.16816.F32 R88, R132, R136, R88 ;  /* 0x000000888458723c */ /* 0x002fe20000001858 */
[----:B------:R-:W-:-:S04]  /*a590*/  MOV R136, UR16 ;  /* 0x0000001000887c02 */ /* 0x000fc80008000f00 */
[----:B------:R-:W-:-:S03]  /*a5a0*/  LOP3.LUT R136, R136, UR31, R237, 0x96, !PT ;  /* 0x0000001f88887c12 */ /* 0x000fc6000f8e96ed */
[----:B--2---:R-:W-:Y:S02]  /*a5b0*/  HMMA.16816.F32 R80, R132, R140, R80 ;  /* 0x0000008c8450723c */ /* 0x004fe40000001850 */
[----:B------:R-:W-:-:S05]  /*a5c0*/  IMAD.WIDE.U32 R136, R136, -0x326172a9, RZ ;  /* 0xcd9e8d5788887825 */ /* 0x000fca00078e00ff */
[----:B------:R-:W-:Y:S01]  /*a5d0*/  LOP3.LUT R137, R240, UR28, R137, 0x96, !PT ;  /* 0x0000001cf0897c12 */ /* 0x000fe2000f8e9689 */
[----:B------:R-:W-:Y:S01]  /*a5e0*/  HMMA.16816.F32 R84, R132, R142, R84 ;  /* 0x0000008e8454723c */ /* 0x000fe20000001854 */
[----:B------:R-:W1:Y:S01]  /*a5f0*/  LDSM.16.MT88.4 R140, [R174+0x1e800] ;  /* 0x01e80000ae8c783b */ /* 0x000e620000004200 */
[----:B------:R-:W-:-:S06]  /*a600*/  LOP3.LUT R136, R136, UR27, R229, 0x96, !PT ;  /* 0x0000001b88887c12 */ /* 0x000fcc000f8e96e5 */
[C---:B----4-:R-:W-:Y:S08]  /*a610*/  HMMA.16816.F32 R48, R132.reuse, R160, R48 ;  /* 0x000000a08430723c */ /* 0x050ff00000001830 */
[C---:B------:R-:W-:Y:S01]  /*a620*/  HMMA.16816.F32 R52, R132.reuse, R162, R52 ;  /* 0x000000a28434723c */ /* 0x040fe20000001834 */
[----:B------:R-:W2:Y:S07]  /*a630*/  LDSM.16.MT88.4 R160, [R184+0x6800] ;  /* 0x00680000b8a0783b */ /* 0x000eae0000004200 */
[C---:B---3--:R-:W-:Y:S08]  /*a640*/  HMMA.16816.F32 R56, R132.reuse, R152, R56 ;  /* 0x000000988438723c */ /* 0x048ff00000001838 */
[C---:B------:R-:W-:Y:S01]  /*a650*/  HMMA.16816.F32 R60, R132.reuse, R154, R60 ;  /* 0x0000009a843c723c */ /* 0x040fe2000000183c */
[----:B------:R-:W3:Y:S07]  /*a660*/  LDSM.16.MT88.4 R152, [R203+0x4800] ;  /* 0x00480000cb98783b */ /* 0x000eee0000004200 */
[----:B------:R-:W-:Y:S01]  /*a670*/  HMMA.16816.F32 R64, R132, R148, R64 ;  /* 0x000000948440723c */ /* 0x000fe20000001840 */
[----:B------:R-:W-:-:S04]  /*a680*/  IMAD.WIDE.U32 R148, R137, -0x2daee0ad, RZ ;  /* 0xd2511f5389947825 */ /* 0x000fc800078e00ff */
[----:B------:R-:W-:-:S03]  /*a690*/  IMAD.WIDE.U32 R136, R136, -0x2daee0ad, RZ ;  /* 0xd2511f5388887825 */ /* 0x000fc600078e00ff */
[----:B------:R-:W-:Y:S01]  /*a6a0*/  HMMA.16816.F32 R92, R132, R138, R92 ;  /* 0x0000008a845c723c */ /* 0x000fe2000000185c */
[----:B------:R-:W-:Y:S02]  /*a6b0*/  LOP3.LUT R138, R234, UR15, R149, 0x96, !PT ;  /* 0x0000000fea8a7c12 */ /* 0x000fe4000f8e9695 */
[----:B------:R-:W-:-:S05]  /*a6c0*/  LOP3.LUT R148, R148, UR14, R137, 0x96, !PT ;  /* 0x0000000e94947c12 */ /* 0x000fca000f8e9689 */
[----:B-----5:R-:W-:Y:S01]  /*a6d0*/  HMMA.16816.F32 R104, R132, R144, R104 ;  /* 0x000000908468723c */ /* 0x020fe20000001868 */
[----:B------:R-:W-:-:S04]  /*a6e0*/  IMAD.WIDE.U32 R144, R138, -0x326172a9, RZ ;  /* 0xcd9e8d578a907825 */ /* 0x000fc800078e00ff */
[----:B------:R-:W-:Y:S01]  /*a6f0*/  IMAD.WIDE.U32 R148, R148, -0x326172a9, RZ ;  /* 0xcd9e8d5794947825 */ /* 0x000fe200078e00ff */
[----:B------:R-:W-:Y:S02]  /*a700*/  LOP3.LUT R138, R228, UR26, R145, 0x96, !PT ;  /* 0x0000001ae48a7c12 */ /* 0x000fe4000f8e9691 */
[----:B------:R-:W-:Y:S02]  /*a710*/  HMMA.16816.F32 R68, R132, R150, R68 ;  /* 0x000000968444723c */ /* 0x000fe40000001844 */
[----:B------:R-:W-:Y:S01]  /*a720*/  LOP3.LUT R137, R144, UR25, R149, 0x96, !PT ;  /* 0x0000001990897c12 */ /* 0x000fe2000f8e9695 */
[----:B------:R-:W-:-:S04]  /*a730*/  IMAD.WIDE.U32 R138, R138, -0x2daee0ad, RZ ;  /* 0xd2511f538a8a7825 */ /* 0x000fc800078e00ff */
[----:B------:R-:W-:Y:S01]  /*a740*/  IMAD.WIDE.U32 R150, R137, -0x2daee0ad, RZ ;  /* 0xd2511f5389967825 */ /* 0x000fe200078e00ff */
[----:B-1----:R-:W-:Y:S01]  /*a750*/  HMMA.16816.F32 R112, R132, R140, R112 ;  /* 0x0000008c8470723c */ /* 0x002fe20000001870 */
[----:B------:R-:W-:-:S03]  /*a760*/  LOP3.LUT R141, R136, UR13, R139, 0x96, !PT ;  /* 0x0000000d888d7c12 */ /* 0x000fc6000f8e968b */
[----:B------:R-:W-:Y:S02]  /*a770*/  LOP3.LUT R140, R138, UR12, R151, 0x96, !PT ;  /* 0x0000000c8a8c7c12 */ /* 0x000fe4000f8e9697 */
[----:B------:R-:W-:Y:S02]  /*a780*/  IMAD.WIDE.U32 R182, R141, -0x326172a9, RZ ;  /* 0xcd9e8d578db67825 */ /* 0x000fe400078e00ff */
[----:B------:R-:W-:Y:S02]  /*a790*/  HMMA.16816.F32 R136, R132, R142, R116 ;  /* 0x0000008e8488723c */ /* 0x000fe40000001874 */
[----:B------:R-:W-:-:S03]  /*a7a0*/  IMAD.WIDE.U32 R118, R140, -0x326172a9, RZ ;  /* 0xcd9e8d578c767825 */ /* 0x000fc600078e00ff */
[----:B------:R-:W-:-:S03]  /*a7b0*/  MOV R116, R118 ;  /* 0x0000007600747202 */ /* 0x000fc60000000f00 */
[C---:B--2---:R-:W-:Y:S01]  /*a7c0*/  HMMA.16816.F32 R140, R132.reuse, R160, R120 ;  /* 0x000000a0848c723c */ /* 0x044fe20000001878 */
[----:B------:R-:W-:Y:S02]  /*a7d0*/  LOP3.LUT R122, R182, UR21, R119, 0x96, !PT ;  /* 0x00000015b67a7c12 */ /* 0x000fe4000f8e9677 */
[----:B------:R-:W-:Y:S02]  /*a7e0*/  PRMT R120, R118, 0x7771, RZ ;  /* 0x0000777176787816 */ /* 0x000fe400000000ff */
[----:B------:R-:W-:Y:S02]  /*a7f0*/  PRMT R123, R122, 0x7632, R123 ;  /* 0x000076327a7b7816 */ /* 0x000fe4000000007b */
[----:B------:R-:W-:Y:S01]  /*a800*/  SHF.R.U32.HI R169, RZ, 0x18, R122 ;  /* 0x00000018ffa97819 */ /* 0x000fe2000001167a */
[----:B------:R-:W-:Y:S01]  /*a810*/  HMMA.16816.F32 R108, R132, R146, R108 ;  /* 0x00000092846c723c */ /* 0x000fe2000000186c */
[----:B------:R-:W1:Y:S01]  /*a820*/  LDSM.16.MT88.4 R144, [R203+0x6800] ;  /* 0x00680000cb90783b */ /* 0x000e620000004200 */
[----:B------:R-:W-:-:S02]  /*a830*/  PRMT R117, R118, 0x7773, RZ ;  /* 0x0000777376757816 */ /* 0x000fc400000000ff */
[----:B------:R-:W-:Y:S02]  /*a840*/  PRMT R121, R118, 0x7772, RZ ;  /* 0x0000777276797816 */ /* 0x000fe400000000ff */
[----:B------:R-:W-:Y:S02]  /*a850*/  LOP3.LUT R123, R123, 0xff, RZ, 0xc0, !PT ;  /* 0x000000ff7b7b7812 */ /* 0x000fe400078ec0ff */
[C---:B---3--:R-:W-:Y:S01]  /*a860*/  HMMA.16816.F32 R96, R132.reuse, R152, R96 ;  /* 0x000000988460723c */ /* 0x048fe20000001860 */
[----:B------:R-:W-:Y:S02]  /*a870*/  PRMT R121, R121, 0x5410, R117 ;  /* 0x0000541079797816 */ /* 0x000fe40000000075 */
[----:B------:R-:W-:Y:S02]  /*a880*/  PRMT R169, R123, 0x5410, R169 ;  /* 0x000054107ba97816 */ /* 0x000fe400000000a9 */
[----:B------:R-:W-:Y:S02]  /*a890*/  LOP3.LUT R121, R121, 0xff00ff, RZ, 0xc0, !PT ;  /* 0x00ff00ff79797812 */ /* 0x000fe400078ec0ff */
[----:B------:R-:W-:Y:S01]  /*a8a0*/  F2FP.F16.F32.PACK_AB R123, R248, R247 ;  /* 0x000000f7f87b723e */ /* 0x000fe200000000ff */
[----:B------:R-:W-:Y:S01]  /*a8b0*/  HMMA.16816.F32 R100, R132, R154, R100 ;  /* 0x0000009a8464723c */ /* 0x000fe20000001864 */
[----:B------:R-:W2:Y:S01]  /*a8c0*/  LDSM.16.MT88.4 R152, [R184+0x1000] ;  /* 0x00100000b898783b */ /* 0x000ea20000004200 */
[----:B------:R-:W-:-:S02]  /*a8d0*/  HSET2.LE.AND R171, R121, R173, PT ;  /* 0x000000ad79ab7233 */ /* 0x000fc40003803000 */
[----:B------:R-:W-:Y:S02]  /*a8e0*/  HSET2.LE.AND R169, R169, R173, PT ;  /* 0x000000ada9a97233 */ /* 0x000fe40003803000 */
[----:B------:R-:W-:Y:S01]  /*a8f0*/  F2FP.F16.F32.PACK_AB R121, R246, R245 ;  /* 0x000000f5f679723e */ /* 0x000fe200000000ff */
[----:B------:R-:W-:Y:S01]  /*a900*/  FADD.FTZ R245, R245, R221 ;  /* 0x000000ddf5f57221 */ /* 0x000fe20000010000 */
[C---:B------:R-:W-:Y:S01]  /*a910*/  HMMA.16816.F32 R160, R132.reuse, R162, R124 ;  /* 0x000000a284a0723c */ /* 0x040fe2000000187c */
[----:B------:R-:W-:Y:S02]  /*a920*/  LOP3.LUT R126, R122, 0xffff, RZ, 0xc0, !PT ;  /* 0x0000ffff7a7e7812 */ /* 0x000fe400078ec0ff */
[----:B------:R-:W-:Y:S01]  /*a930*/  LOP3.LUT R125, R116, 0xff, RZ, 0xc0, !PT ;  /* 0x000000ff747d7812 */ /* 0x000fe200078ec0ff */
[----:B------:R-:W-:Y:S01]  /*a940*/  FADD.FTZ R245, R246, R245 ;  /* 0x000000f5f6f57221 */ /* 0x000fe20000010000 */
[----:B------:R-:W-:Y:S01]  /*a950*/  LOP3.LUT R124, R122, 0xff, RZ, 0xc0, !PT ;  /* 0x000000ff7a7c7812 */ /* 0x000fe200078ec0ff */
[----:B------:R-:W-:Y:S01]  /*a960*/  LDSM.16.MT88.4 R116, [R0+0x19000] ;  /* 0x019000000074783b */ /* 0x000fe20000004200 */
[----:B------:R-:W-:Y:S01]  /*a970*/  SHF.R.U32.HI R126, RZ, 0x8, R126 ;  /* 0x00000008ff7e7819 */ /* 0x000fe2000001167e */
[----:B------:R-:W-:Y:S01]  /*a980*/  HMMA.16816.F32 R40, R132, R156, R40 ;  /* 0x0000009c8428723c */ /* 0x000fe20000001828 */
[----:B------:R-:W-:Y:S01]  /*a990*/  PRMT R122, R125, 0x5410, R120 ;  /* 0x000054107d7a7816 */ /* 0x000fe20000000078 */
[----:B------:R-:W-:Y:S01]  /*a9a0*/  FADD.FTZ R247, R247, R245 ;  /* 0x000000f5f7f77221 */ /* 0x000fe20000010000 */
[----:B------:R-:W-:-:S02]  /*a9b0*/  PRMT R120, R124, 0x5410, R126 ;  /* 0x000054107c787816 */ /* 0x000fc4000000007e */
[----:B------:R-:W3:Y:S01]  /*a9c0*/  LDSM.16.MT88.4 R124, [R203+0x1000] ;  /* 0x00100000cb7c783b */ /* 0x000ee20000004200 */
[--C-:B------:R-:W-:Y:S01]  /*a9d0*/  HSET2.LE.AND R170, R122, R173.reuse, PT ;  /* 0x000000ad7aaa7233 */ /* 0x100fe20003803000 */
[----:B------:R-:W-:Y:S01]  /*a9e0*/  FADD.FTZ R247, R248, R247 ;  /* 0x000000f7f8f77221 */ /* 0x000fe20000010000 */
[----:B------:R-:W-:Y:S01]  /*a9f0*/  HSET2.LE.AND R168, R120, R173, PT ;  /* 0x000000ad78a87233 */ /* 0x000fe20003803000 */
[C---:B------:R-:W-:Y:S01]  /*aa00*/  HMMA.16816.F32 R44, R132.reuse, R158, R44 ;  /* 0x0000009e842c723c */ /* 0x040fe2000000182c */
[----:B------:R-:W-:Y:S02]  /*aa10*/  F2FP.F16.F32.PACK_AB R122, R251, R250 ;  /* 0x000000fafb7a723e */ /* 0x000fe400000000ff */
[----:B------:R-:W-:Y:S01]  /*aa20*/  F2FP.F16.F32.PACK_AB R120, R252, R249 ;  /* 0x000000f9fc78723e */ /* 0x000fe200000000ff */
[----:B------:R-:W-:Y:S01]  /*aa30*/  FADD.FTZ R249, R249, R222 ;  /* 0x000000def9f97221 */ /* 0x000fe20000010000 */
[----:B------:R-:W-:Y:S02]  /*aa40*/  LOP3.LUT R170, R123, R170, RZ, 0xc0, !PT ;  /* 0x000000aa7baa7212 */ /* 0x000fe400078ec0ff */
[----:B------:R-:W-:Y:S01]  /*aa50*/  LOP3.LUT R171, R122, R171, RZ, 0xc0, !PT ;  /* 0x000000ab7aab7212 */ /* 0x000fe200078ec0ff */
[----:B-1----:R-:W-:Y:S01]  /*aa60*/  HMMA.16816.F32 R164, R132, R144, R128 ;  /* 0x0000009084a4723c */ /* 0x002fe20000001880 */
[----:B------:R-:W-:Y:S01]  /*aa70*/  LOP3.LUT R168, R121, R168, RZ, 0xc0, !PT ;  /* 0x000000a879a87212 */ /* 0x000fe200078ec0ff */
[----:B------:R-:W-:Y:S01]  /*aa80*/  FADD.FTZ R249, R252, R249 ;  /* 0x000000f9fcf97221 */ /* 0x000fe20000010000 */
[----:B------:R-:W-:-:S02]  /*aa90*/  LOP3.LUT R169, R120, R169, RZ, 0xc0, !PT ;  /* 0x000000a978a97212 */ /* 0x000fc400078ec0ff */
[----:B------:R-:W1:Y:S01]  /*aaa0*/  LDSM.16.MT88.4 R120, [R174+0x1b000] ;  /* 0x01b00000ae78783b */ /* 0x000e620000004200 */
[----:B------:R-:W-:Y:S01]  /*aab0*/  MOV R130, R182 ;  /* 0x000000b600827202 */ /* 0x000fe20000000f00 */
[----:B------:R-:W-:Y:S01]  /*aac0*/  FADD.FTZ R250, R250, R249 ;  /* 0x000000f9fafa7221 */ /* 0x000fe20000010000 */
[----:B------:R-:W-:Y:S01]  /*aad0*/  HMMA.16816.F32 R132, R132, R146, R4 ;  /* 0x000000928484723c */ /* 0x000fe20000001804 */
[----:B------:R-:W4:Y:S01]  /*aae0*/  LDSM.16.MT88.4 R4, [R0+0x1b000] ;  /* 0x01b000000004783b */ /* 0x000f220000004200 */
[----:B------:R-:W-:Y:S01]  /*aaf0*/  MOV R131, R183 ;  /* 0x000000b700837202 */ /* 0x000fe20000000f00 */
[----:B------:R-:W-:Y:S02]  /*ab00*/  FADD.FTZ R250, R251, R250 ;  /* 0x000000fafbfa7221 */ /* 0x000fe40000010000 */
[----:B------:R-:W-:Y:S03]  /*ab10*/  LDSM.16.MT88.4 R144, [R203+0x5000] ;  /* 0x00500000cb90783b */ /* 0x000fe60000004200 */
[C---:B--2---:R-:W-:Y:S01]  /*ab20*/  HMMA.16816.F32 R156, R168.reuse, R152, R24 ;  /* 0x00000098a89c723c */ /* 0x044fe20000001818 */
[----:B------:R-:W2:Y:S07]  /*ab30*/  LDSM.16.MT88.4 R24, [R203+0x3000] ;  /* 0x00300000cb18783b */ /* 0x000eae0000004200 */
[C---:B------:R-:W-:Y:S08]  /*ab40*/  HMMA.16816.F32 R180, R168.reuse, R176, R16 ;  /* 0x000000b0a8b4723c */ /* 0x040ff00000001810 */
[C---:B------:R-:W-:Y:S08]  /*ab50*/  HMMA.16816.F32 R176, R168.reuse, R178, R20 ;  /* 0x000000b2a8b0723c */ /* 0x040ff00000001814 */
[C---:B---3--:R-:W-:Y:S01]  /*ab60*/  HMMA.16816.F32 R20, R168.reuse, R126, R36 ;  /* 0x0000007ea814723c */ /* 0x048fe20000001824 */
[----:B------:R-:W3:Y:S07]  /*ab70*/  LDSM.16.MT88.4 R36, [R184+0x5000] ;  /* 0x00500000b824783b */ /* 0x000eee0000004200 */
[C---:B------:R-:W-:Y:S08]  /*ab80*/  HMMA.16816.F32 R8, R168.reuse, R116, R8 ;  /* 0x00000074a808723c */ /* 0x040ff00000001808 */
[C---:B------:R-:W-:Y:S01]  /*ab90*/  HMMA.16816.F32 R12, R168.reuse, R118, R12 ;  /* 0x00000076a80c723c */ /* 0x040fe2000000180c */
[----:B------:R-:W5:Y:S07]  /*aba0*/  LDSM.16.MT88.4 R116, [R184+0x3000] ;  /* 0x00300000b874783b */ /* 0x000f6e0000004200 */
[C---:B------:R-:W-:Y:S01]  /*abb0*/  HMMA.16816.F32 R32, R168.reuse, R124, R32 ;  /* 0x0000007ca820723c */ /* 0x040fe20000001820 */
[----:B------:R-:W5:Y:S07]  /*abc0*/  LDSM.16.MT88.4 R124, [R0+0x1d000] ;  /* 0x01d00000007c783b */ /* 0x000f6e0000004200 */
[C---:B-1----:R-:W-:Y:S08]  /*abd0*/  HMMA.16816.F32 R48, R168.reuse, R120, R48 ;  /* 0x00000078a830723c */ /* 0x042ff00000001830 */
[C---:B------:R-:W-:Y:S08]  /*abe0*/  HMMA.16816.F32 R52, R168.reuse, R122, R52 ;  /* 0x0000007aa834723c */ /* 0x040ff00000001834 */
[C---:B----4-:R-:W-:Y:S01]  /*abf0*/  HMMA.16816.F32 R16, R168.reuse, R4, R40 ;  /* 0x00000004a810723c */ /* 0x050fe20000001828 */
[----:B------:R-:W1:Y:S07]  /*ac00*/  LDSM.16.MT88.4 R40, [R174+0x1d000] ;  /* 0x01d00000ae28783b */ /* 0x000e6e0000004200 */
[C---:B--2---:R-:W-:Y:S01]  /*ac10*/  HMMA.16816.F32 R120, R168.reuse, R24, R64 ;  /* 0x00000018a878723c */ /* 0x044fe20000001840 */
[----:B------:R-:W2:Y:S07]  /*ac20*/  LDSM.16.MT88.4 R64, [R174+0x1f000] ;  /* 0x01f00000ae40783b */ /* 0x000eae0000004200 */
[C---:B---3--:R-:W-:Y:S08]  /*ac30*/  HMMA.16816.F32 R88, R168.reuse, R36, R88 ;  /* 0x00000024a858723c */ /* 0x048ff00000001858 */
[C---:B------:R-:W-:Y:S01]  /*ac40*/  HMMA.16816.F32 R92, R168.reuse, R38, R92 ;  /* 0x00000026a85c723c */ /* 0x040fe2000000185c */
[----:B------:R-:W3:Y:S07]  /*ac50*/  LDSM.16.MT88.4 R36, [R184+0x7000] ;  /* 0x00700000b824783b */ /* 0x000eee0000004200 */
[----:B------:R-:W-:Y:S01]  /*ac60*/  HMMA.16816.F32 R4, R168, R6, R44 ;  /* 0x00000006a804723c */ /* 0x000fe2000000182c */
[----:B------:R-:W-:-:S02]  /*ac70*/  MOV R44, R130 ;  /* 0x00000082002c7202 */ /* 0x000fc40000000f00 */
[----:B------:R-:W-:Y:S02]  /*ac80*/  MOV R45, R131 ;  /* 0x00000083002d7202 */ /* 0x000fe40000000f00 */
[----:B------:R-:W4:Y:S01]  /*ac90*/  LDSM.16.MT88.4 R128, [R0+0x1f000] ;  /* 0x01f000000080783b */ /* 0x000f220000004200 */
[----:B------:R-:W-:Y:S02]  /*aca0*/  MOV R46, R148 ;  /* 0x00000094002e7202 */ /* 0x000fe40000000f00 */
[----:B-----5:R-:W-:Y:S01]  /*acb0*/  HMMA.16816.F32 R56, R168, R116, R56 ;  /* 0x00000074a838723c */ /* 0x020fe20000001838 */
[----:B------:R-:W-:-:S07]  /*acc0*/  MOV R47, R149 ;  /* 0x00000095002f7202 */ /* 0x000fce0000000f00 */
[C---:B------:R-:W-:Y:S08]  /*acd0*/  HMMA.16816.F32 R60, R168.reuse, R118, R60 ;  /* 0x00000076a83c723c */ /* 0x040ff0000000183c */
[C---:B------:R-:W-:Y:S01]  /*ace0*/  HMMA.16816.F32 R116, R168.reuse, R26, R68 ;  /* 0x0000001aa874723c */ /* 0x040fe20000001844 */
[----:B------:R-:W5:Y:S07]  /*acf0*/  LDSM.16.MT88.4 R68, [R203+0x7000] ;  /* 0x00700000cb44783b */ /* 0x000f6e0000004200 */
[----:B------:R-:W-:Y:S01]  /*ad00*/  HMMA.16816.F32 R24, R168, R126, R76 ;  /* 0x0000007ea818723c */ /* 0x000fe2000000184c */
[----:B------:R-:W-:-:S05]  /*ad10*/  LOP3.LUT R76, R46, UR24, R45, 0x96, !PT ;  /* 0x000000182e4c7c12 */ /* 0x000fca000f8e962d */
[----:B------:R-:W-:Y:S02]  /*ad20*/  IMAD.WIDE.U32 R76, R76, -0x2daee0ad, RZ ;  /* 0xd2511f534c4c7825 */ /* 0x000fe400078e00ff */
[C---:B------:R-:W-:Y:S08]  /*ad30*/  HMMA.16816.F32 R152, R168.reuse, R154, R28 ;  /* 0x0000009aa898723c */ /* 0x040ff0000000181c */
[----:B------:R-:W-:Y:S01]  /*ad40*/  HMMA.16816.F32 R28, R168, R124, R72 ;  /* 0x0000007ca81c723c */ /* 0x000fe20000001848 */
[----:B------:R-:W-:-:S02]  /*ad50*/  MOV R74, R150 ;  /* 0x00000096004a7202 */ /* 0x000fc40000000f00 */
[----:B------:R-:W-:-:S05]  /*ad60*/  MOV R75, R151 ;  /* 0x00000097004b7202 */ /* 0x000fca0000000f00 */
[----:B-1----:R-:W-:Y:S01]  /*ad70*/  HMMA.16816.F32 R80, R168, R40, R80 ;  /* 0x00000028a850723c */ /* 0x002fe20000001850 */
[----:B------:R-:W-:Y:S02]  /*ad80*/  MOV R41, R76 ;  /* 0x0000004c00297202 */ /* 0x000fe40000000f00 */
[----:B------:R-:W-:Y:S02]  /*ad90*/  PRMT R40, R76, 0x7773, RZ ;  /* 0x000077734c287816 */ /* 0x000fe400000000ff */
[----:B------:R-:W-:-:S03]  /*ada0*/  LOP3.LUT R41, R41, 0xff, RZ, 0xc0, !PT ;  /* 0x000000ff29297812 */ /* 0x000fc600078ec0ff */
[C---:B--2---:R-:W-:Y:S01]  /*adb0*/  HMMA.16816.F32 R44, R168.reuse, R64, R112 ;  /* 0x00000040a82c723c */ /* 0x044fe20000001870 */
[C---:B------:R-:W-:Y:S01]  /*adc0*/  PRMT R64, R76.reuse, 0x7771, RZ ;  /* 0x000077714c407816 */ /* 0x040fe200000000ff */
[----:B------:R-:W-:Y:S01]  /*add0*/  LDSM.16.MT88.4 R112, [R184+0x5800] ;  /* 0x00580000b870783b */ /* 0x000fe20000004200 */
[----:B------:R-:W-:Y:S02]  /*ade0*/  PRMT R65, R76, 0x7772, RZ ;  /* 0x000077724c417816 */ /* 0x000fe400000000ff */
[----:B------:R-:W-:Y:S02]  /*adf0*/  LOP3.LUT R76, R74, UR4, R77, 0x96, !PT ;  /* 0x000000044a4c7c12 */ /* 0x000fe4000f8e964d */
[----:B------:R-:W-:Y:S01]  /*ae00*/  PRMT R65, R65, 0x5410, R40 ;  /* 0x0000541041417816 */ /* 0x000fe20000000028 */
[----:B------:R-:W-:Y:S01]  /*ae10*/  HMMA.16816.F32 R136, R168, R66, R136 ;  /* 0x00000042a888723c */ /* 0x000fe20000001888 */
[C---:B------:R-:W-:Y:S01]  /*ae20*/  LOP3.LUT R67, R76.reuse, 0xffff, RZ, 0xc0, !PT ;  /* 0x0000ffff4c437812 */ /* 0x040fe200078ec0ff */
[----:B------:R-:W1:Y:S01]  /*ae30*/  LDSM.16.MT88.4 R72, [R174+0x1b800] ;  /* 0x01b80000ae48783b */ /* 0x000e620000004200 */
[----:B------:R-:W-:-:S02]  /*ae40*/  PRMT R66, R76, 0x7632, R66 ;  /* 0x000076324c427816 */ /* 0x000fc40000000042 */
[----:B------:R-:W-:Y:S02]  /*ae50*/  SHF.R.U32.HI R67, RZ, 0x8, R67 ;  /* 0x00000008ff437819 */ /* 0x000fe40000011643 */
[----:B------:R-:W-:Y:S01]  /*ae60*/  PRMT R64, R41, 0x5410, R64 ;  /* 0x0000541029407816 */ /* 0x000fe20000000040 */
[----:B------:R-:W-:Y:S01]  /*ae70*/  HMMA.16816.F32 R148, R168, R144, R96 ;  /* 0x00000090a894723c */ /* 0x000fe20000001860 */
[----:B------:R-:W-:Y:S01]  /*ae80*/  LOP3.LUT R96, R76, 0xff, RZ, 0xc0, !PT ;  /* 0x000000ff4c607812 */ /* 0x000fe200078ec0ff */
[----:B------:R-:W2:Y:S01]  /*ae90*/  MUFU.EX2 R99, R172 ;  /* 0x000000ac00637308 */ /* 0x000ea20000000800 */
[----:B------:R-:W-:-:S05]  /*aea0*/  LOP3.LUT R66, R66, 0xff, RZ, 0xc0, !PT ;  /* 0x000000ff42427812 */ /* 0x000fca00078ec0ff */
[C---:B---3--:R-:W-:Y:S01]  /*aeb0*/  HMMA.16816.F32 R140, R168.reuse, R36, R140 ;  /* 0x00000024a88c723c */ /* 0x048fe2000000188c */
[----:B------:R-:W-:Y:S01]  /*aec0*/  SHF.R.U32.HI R37, RZ, 0x18, R76 ;  /* 0x00000018ff257819 */ /* 0x000fe2000001164c */
[----:B------:R5:W-:Y:S01]  /*aed0*/  MUFU.EX2 R98, R175 ;  /* 0x000000af00627308 */ /* 0x000be20000000800 */
[----:B------:R-:W-:Y:S01]  /*aee0*/  LOP3.LUT R36, R65, 0xff00ff, RZ, 0xc0, !PT ;  /* 0x00ff00ff41247812 */ /* 0x000fe200078ec0ff */
[----:B------:R-:W3:Y:S04]  /*aef0*/  LDSM.16.MT88.4 R76, [R174+0x1f800] ;  /* 0x01f80000ae4c783b */ /* 0x000ee80000004200 */
[----:B------:R-:W-:Y:S01]  /*af00*/  HMMA.16816.F32 R160, R168, R38, R160 ;  /* 0x00000026a8a0723c */ /* 0x000fe200000018a0 */
[----:B------:R-:W-:Y:S01]  /*af10*/  PRMT R39, R96, 0x5410, R67 ;  /* 0x0000541060277816 */ /* 0x000fe20000000043 */
[----:B------:R1:W1:Y:S01]  /*af20*/  MUFU.EX2 R97, R185 ;  /* 0x000000b900617308 */ /* 0x0002620000000800 */
[----:B------:R-:W-:-:S02]  /*af30*/  PRMT R38, R66, 0x5410, R37 ;  /* 0x0000541042267816 */ /* 0x000fc40000000025 */
[--C-:B------:R-:W-:Y:S02]  /*af40*/  HSET2.LE.AND R37, R64, R173.reuse, PT ;  /* 0x000000ad40257233 */ /* 0x100fe40003803000 */
[--C-:B------:R-:W-:Y:S01]  /*af50*/  HSET2.LE.AND R39, R39, R173.reuse, PT ;  /* 0x000000ad27277233 */ /* 0x100fe20003803000 */
[----:B------:R-:W-:Y:S01]  /*af60*/  HMMA.16816.F32 R84, R168, R42, R84 ;  /* 0x0000002aa854723c */ /* 0x000fe20000001854 */
[----:B------:R-:W-:Y:S01]  /*af70*/  F2FP.F16.F32.PACK_AB R64, R207, R216 ;  /* 0x000000d8cf40723e */ /* 0x000fe200000000ff */
[----:B------:R-:W-:Y:S01]  /*af80*/  LDSM.16.MT88.4 R40, [R174+0x19800] ;  /* 0x01980000ae28783b */ /* 0x000fe20000004200 */
[--C-:B------:R-:W-:Y:S01]  /*af90*/  HSET2.LE.AND R36, R36, R173.reuse, PT ;  /* 0x000000ad24247233 */ /* 0x100fe20003803000 */
[----:B------:R-:W-:Y:S01]  /*afa0*/  FADD.FTZ R216, R216, R247 ;  /* 0x000000f7d8d87221 */ /* 0x000fe20000010000 */
[----:B------:R-:W-:-:S03]  /*afb0*/  HSET2.LE.AND R38, R38, R173, PT ;  /* 0x000000ad26267233 */ /* 0x000fc60003803000 */
[----:B----4-:R-:W-:Y:S01]  /*afc0*/  HMMA.16816.F32 R124, R168, R128, R104 ;  /* 0x00000080a87c723c */ /* 0x010fe20000001868 */
[----:B------:R5:W-:Y:S01]  /*afd0*/  LDSM.16.MT88.4 R104, [R174+0x1d800] ;  /* 0x01d80000ae68783b */ /* 0x000be20000004200 */
[----:B------:R-:W-:-:S06]  /*afe0*/  FADD.FTZ R216, R207, R216 ;  /* 0x000000d8cfd87221 */ /* 0x000fcc0000010000 */
[C---:B------:R-:W-:Y:S08]  /*aff0*/  HMMA.16816.F32 R144, R168.reuse, R146, R100 ;  /* 0x00000092a890723c */ /* 0x040ff00000001864 */
[C---:B------:R-:W-:Y:S01]  /*b000*/  HMMA.16816.F32 R128, R168.reuse, R130, R108 ;  /* 0x00000082a880723c */ /* 0x040fe2000000186c */
[----:B------:R-:W-:Y:S07]  /*b010*/  LDSM.16.MT88.4 R108, [R184+0x3800] ;  /* 0x00380000b86c783b */ /* 0x000fee0000004200 */
[----:B-----5:R-:W-:Y:S01]  /*b020*/  HMMA.16816.F32 R172, R168, R68, R164 ;  /* 0x00000044a8ac723c */ /* 0x020fe200000018a4 */
[----:B------:R-:W-:-:S02]  /*b030*/  LOP3.LUT R164, R64, R39, RZ, 0xc0, !PT ;  /* 0x0000002740a47212 */ /* 0x000fc400078ec0ff */
[----:B------:R-:W4:Y:S01]  /*b040*/  LDSM.16.MT88.4 R64, [R184+0x1800] ;  /* 0x00180000b840783b */ /* 0x000f220000004200 */
[----:B------:R-:W-:Y:S01]  /*b050*/  F2FP.F16.F32.PACK_AB R165, R206, R204 ;  /* 0x000000cccea5723e */ /* 0x000fe200000000ff */
[----:B------:R-:W-:Y:S01]  /*b060*/  FADD.FTZ R204, R204, R250 ;  /* 0x000000facccc7221 */ /* 0x000fe20000010000 */
[----:B--2---:R-:W-:Y:S01]  /*b070*/  F2FP.F16.F32.PACK_AB R166, R205, R99 ;  /* 0x00000063cda6723e */ /* 0x004fe200000000ff */
[----:B-1----:R-:W1:Y:S01]  /*b080*/  LDSM.16.MT88.4 R184, [R184+0x7800] ;  /* 0x00780000b8b8783b */ /* 0x002e620000004200 */
[----:B------:R-:W-:Y:S01]  /*b090*/  F2FP.F16.F32.PACK_AB R167, R98, R97 ;  /* 0x0000006162a7723e */ /* 0x000fe200000000ff */
[----:B------:R-:W-:Y:S01]  /*b0a0*/  HMMA.16816.F32 R168, R168, R70, R132 ;  /* 0x00000046a8a8723c */ /* 0x000fe20000001884 */
[----:B------:R-:W-:Y:S01]  /*b0b0*/  LOP3.LUT R165, R165, R38, RZ, 0xc0, !PT ;  /* 0x00000026a5a57212 */ /* 0x000fe200078ec0ff */
[----:B------:R-:W-:Y:S01]  /*b0c0*/  FADD.FTZ R204, R206, R204 ;  /* 0x000000cccecc7221 */ /* 0x000fe20000010000 */
[----:B------:R-:W-:Y:S02]  /*b0d0*/  LOP3.LUT R166, R166, R37, RZ, 0xc0, !PT ;  /* 0x00000025a6a67212 */ /* 0x000fe400078ec0ff */
[----:B------:R-:W-:-:S07]  /*b0e0*/  LOP3.LUT R167, R167, R36, RZ, 0xc0, !PT ;  /* 0x00000024a7a77212 */ /* 0x000fce00078ec0ff */
[C---:B------:R-:W-:Y:S08]  /*b0f0*/  HMMA.16816.F32 R68, R164.reuse, R72, R48 ;  /* 0x00000048a444723c */ /* 0x040ff00000001830 */
[C---:B---3--:R-:W-:Y:S08]  /*b100*/  HMMA.16816.F32 R132, R164.reuse, R76, R44 ;  /* 0x0000004ca484723c */ /* 0x048ff0000000182c */
[C---:B------:R-:W-:Y:S01]  /*b110*/  HMMA.16816.F32 R72, R164.reuse, R74, R52 ;  /* 0x0000004aa448723c */ /* 0x040fe20000001834 */
[----:B------:R-:W-:Y:S07]  /*b120*/  LDSM.16.MT88.4 R52, [R0+0x19800] ;  /* 0x019800000034783b */ /* 0x000fee0000004200 */
[----:B----4-:R-:W-:Y:S01]  /*b130*/  HMMA.16816.F32 R44, R164, R64, R156 ;  /* 0x00000040a42c723c */ /* 0x010fe2000000189c */
[----:B------:R-:W-:-:S02]  /*b140*/  MOV R157, R98 ;  /* 0x00000062009d7202 */ /* 0x000fc40000000f00 */
[----:B------:R-:W-:Y:S02]  /*b150*/  MOV R158, R97 ;  /* 0x00000061009e7202 */ /* 0x000fe40000000f00 */
[----:B------:R-:W-:Y:S02]  /*b160*/  MOV R159, R99 ;  /* 0x00000063009f7202 */ /* 0x000fe40000000f00 */
[----:B------:R-:W-:Y:S01]  /*b170*/  LDSM.16.MT88.4 R96, [R0+0x1d800] ;  /* 0x01d800000060783b */ /* 0x000fe20000004200 */
[C---:B------:R-:W-:Y:S03]  /*b180*/  HMMA.16816.F32 R48, R164.reuse, R66, R152 ;  /* 0x00000042a430723c */ /* 0x040fe60000001898 */
[----:B------:R-:W2:Y:S05]  /*b190*/  LDSM.16.MT88.4 R64, [R0+0x1b800] ;  /* 0x01b800000040783b */ /* 0x000eaa0000004200 */
[C---:B------:R-:W-:Y:S08]  /*b1a0*/  HMMA.16816.F32 R100, R164.reuse, R104, R80 ;  /* 0x00000068a464723c */ /* 0x040ff00000001850 */
        /* <DEDUP_REMOVED lines=8> */
[----:B------:R-:W-:-:S05]  /*b230*/  MOV R187, R159 ;  /* 0x0000009f00bb7202 */ /* 0x000fca0000000f00 */
[----:B------:R-:W-:Y:S02]  /*b240*/  FADD.FTZ R216, R187, R216 ;  /* 0x000000d8bbd87221 */ /* 0x000fe40000010000 */
[----:B--2---:R-:W-:Y:S02]  /*b250*/  HMMA.16816.F32 R60, R164, R64, R16 ;  /* 0x00000040a43c723c */ /* 0x004fe40000001810 */
[----:B------:R-:W-:-:S06]  /*b260*/  FADD.FTZ R239, R205, R216 ;  /* 0x000000d8cdef7221 */ /* 0x000fcc0000010000 */
[C---:B------:R-:W-:Y:S01]  /*b270*/  HMMA.16816.F32 R160, R164.reuse, R52, R8 ;  /* 0x00000034a4a0723c */ /* 0x040fe20000001808 */
[----:B------:R-:W1:Y:S07]  /*b280*/  LDSM.16.MT88.4 R8, [R0+0x1f800] ;  /* 0x01f800000008783b */ /* 0x000e6e0000004200 */
[C---:B------:R-:W-:Y:S01]  /*b290*/  HMMA.16816.F32 R64, R164.reuse, R66, R4 ;  /* 0x00000042a440723c */ /* 0x040fe20000001804 */
[----:B------:R-:W2:Y:S07]  /*b2a0*/  LDSM.16.MT88.4 R4, [R203+0x7800] ;  /* 0x00780000cb04783b */ /* 0x000eae0000004200 */
[----:B------:R-:W-:Y:S01]  /*b2b0*/  HMMA.16816.F32 R140, R164, R184, R140 ;  /* 0x000000b8a48c723c */ /* 0x000fe2000000188c */
[----:B------:R-:W-:-:S02]  /*b2c0*/  MOV R184, R158 ;  /* 0x0000009e00b87202 */ /* 0x000fc40000000f00 */
[----:B------:R-:W-:-:S03]  /*b2d0*/  MOV R185, R157 ;  /* 0x0000009d00b97202 */ /* 0x000fc60000000f00 */
[----:B------:R-:W-:Y:S02]  /*b2e0*/  FADD.FTZ R204, R184, R204 ;  /* 0x000000ccb8cc7221 */ /* 0x000fe40000010000 */
[----:B------:R-:W-:Y:S02]  /*b2f0*/  HMMA.16816.F32 R136, R164, R78, R136 ;  /* 0x0000004ea488723c */ /* 0x000fe40000001888 */
[----:B------:R-:W-:-:S06]  /*b300*/  FADD.FTZ R238, R185, R204 ;  /* 0x000000ccb9ee7221 */ /* 0x000fcc0000010000 */
[C---:B------:R-:W-:Y:S08]  /*b310*/  HMMA.16816.F32 R76, R164.reuse, R108, R56 ;  /* 0x0000006ca44c723c */ /* 0x040ff00000001838 */
[C---:B------:R-:W-:Y:S08]  /*b320*/  HMMA.16816.F32 R156, R164.reuse, R54, R12 ;  /* 0x00000036a49c723c */ /* 0x040ff0000000180c */
[C---:B------:R-:W-:Y:S08]  /*b330*/  HMMA.16816.F32 R108, R164.reuse, R112, R88 ;  /* 0x00000070a46c723c */ /* 0x040ff00000001858 */
[C---:B---3--:R-:W-:Y:S08]  /*b340*/  HMMA.16816.F32 R52, R164.reuse, R84, R32 ;  /* 0x00000054a434723c */ /* 0x048ff00000001820 */
[C---:B------:R-:W-:Y:S08]  /*b350*/  HMMA.16816.F32 R56, R164.reuse, R86, R20 ;  /* 0x00000056a438723c */ /* 0x040ff00000001814 */
[C---:B------:R-:W-:Y:S08]  /*b360*/  HMMA.16816.F32 R112, R164.reuse, R114, R92 ;  /* 0x00000072a470723c */ /* 0x040ff0000000185c */
[C---:B----4-:R-:W-:Y:S08]  /*b370*/  HMMA.16816.F32 R84, R164.reuse, R180, R120 ;  /* 0x000000b4a454723c */ /* 0x050ff00000001878 */
[C---:B------:R-:W-:Y:S08]  /*b380*/  HMMA.16816.F32 R88, R164.reuse, R182, R116 ;  /* 0x000000b6a458723c */ /* 0x040ff00000001874 */
[C---:B------:R-:W-:Y:S08]  /*b390*/  HMMA.16816.F32 R92, R164.reuse, R96, R28 ;  /* 0x00000060a45c723c */ /* 0x040ff0000000181c */
[C---:B-----5:R-:W-:Y:S08]  /*b3a0*/  HMMA.16816.F32 R116, R164.reuse, R176, R148 ;  /* 0x000000b0a474723c */ /* 0x060ff00000001894 */
[C---:B------:R-:W-:Y:S08]  /*b3b0*/  HMMA.16816.F32 R120, R164.reuse, R178, R144 ;  /* 0x000000b2a478723c */ /* 0x040ff00000001890 */
[C---:B------:R-:W-:Y:S08]  /*b3c0*/  HMMA.16816.F32 R96, R164.reuse, R98, R24 ;  /* 0x00000062a460723c */ /* 0x040ff00000001818 */
[C---:B-1----:R-:W-:Y:S08]  /*b3d0*/  HMMA.16816.F32 R124, R164.reuse, R8, R124 ;  /* 0x00000008a47c723c */ /* 0x042ff0000000187c */
[C---:B------:R-:W-:Y:S08]  /*b3e0*/  HMMA.16816.F32 R128, R164.reuse, R10, R128 ;  /* 0x0000000aa480723c */ /* 0x040ff00000001880 */
[C---:B--2---:R-:W-:Y:S08]  /*b3f0*/  HMMA.16816.F32 R148, R164.reuse, R4, R172 ;  /* 0x00000004a494723c */ /* 0x044ff000000018ac */
        /* <DEDUP_REMOVED lines=25> */
[----:B------:R-:W-:-:S04]  /*b590*/  SEL R3, R3, 0xffffffc0, !P0 ;  /* 0xffffffc003037807 */ /* 0x000fc80004000000 */
[----:B------:R-:W-:Y:S01]  /*b5a0*/  IADD3 R202, PT, PT, R220, R3, RZ ;  /* 0x00000003dcca7210 */ /* 0x000fe20007ffe0ff */
        /* <DEDUP_REMOVED lines=45> */
[----:B-1----:R-:W2:Y:S04]  /*b880*/  LDSM.16.M88.4 R4, [R220+0x10000] ;  /* 0x01000000dc04783b */ /* 0x002ea80000000200 */
        /* <DEDUP_REMOVED lines=8> */
[C---:B---3--:R-:W-:Y:S03]  /*b910*/  HMMA.16816.F32 R180, R32.reuse, R176, RZ ;  /* 0x000000b020b4723c */ /* 0x048fe600000018ff */
[----:B------:R-:W3:Y:S04]  /*b920*/  LDSM.16.M88.4 R196, [R202+0x10000] ;  /* 0x01000000cac4783b */ /* 0x000ee80000000200 */
[----:B------:R-:W-:Y:S01]  /*b930*/  LDSM.16.M88.4 R192, [R202+0x11800] ;  /* 0x01180000cac0783b */ /* 0x000fe20000000200 */
[C---:B------:R-:W-:Y:S03]  /*b940*/  HMMA.16816.F32 R176, R32.reuse, R178, RZ ;  /* 0x000000b220b0723c */ /* 0x040fe600000018ff */
[----:B------:R-:W-:Y:S04]  /*b950*/  LDSM.16.M88.4 R184, [R3+0x10000] ;  /* 0x0100000003b8783b */ /* 0x000fe80000000200 */
[----:B------:R-:W0:Y:S01]  /*b960*/  LDGDEPBAR ;  /* 0x00000000000079af */ /* 0x000e220000000000 */
[C---:B--2---:R-:W-:Y:S08]  /*b970*/  HMMA.16816.F32 R8, R32.reuse, R4, RZ ;  /* 0x000000042008723c */ /* 0x044ff000000018ff */
[C---:B-1----:R-:W-:Y:S08]  /*b980*/  HMMA.16816.F32 R172, R32.reuse, R168, RZ ;  /* 0x000000a820ac723c */ /* 0x042ff000000018ff */
        /* <DEDUP_REMOVED lines=10> */
[----:B------:R-:W4:Y:S07]  /*ba30*/  LDSM.16.M88.4 R24, [R203] ;  /* 0x00000000cb18783b */ /* 0x000f2e0000000200 */
        /* <DEDUP_REMOVED lines=35> */
[----:B------:R-:W-:Y:S07]  /*bc70*/  LDSM.16.M88.4 R196, [R216+0x4000] ;  /* 0x00400000d8c4783b */ /* 0x000fee0000000200 */
        /* <DEDUP_REMOVED lines=15> */
[----:B------:R-:W-:Y:S07]  /*bd70*/  LDSM.16.M88.4 R28, [R203+0x4000] ;  /* 0x00400000cb1c783b */ /* 0x000fee0000000200 */
[C---:B------:R-:W-:Y:S08]  /*bd80*/  HMMA.16816.F32 R172, R16.reuse, R24, R172 ;  /* 0x0000001810ac723c */ /* 0x040ff000000018ac */
[C---:B------:R-:W-:Y:S01]  /*bd90*/  HMMA.16816.F32 R168, R16.reuse, R26, R168 ;  /* 0x0000001a10a8723c */ /* 0x040fe200000018a8 */
[----:B------:R-:W-:Y:S07]  /*bda0*/  LDSM.16.M88.4 R24, [R3+0x12000] ;  /* 0x012000000318783b */ /* 0x000fee0000000200 */
[C---:B--2---:R-:W-:Y:S08]  /*bdb0*/  HMMA.16816.F32 R164, R16.reuse, R20, R164 ;  /* 0x0000001410a4723c */ /* 0x044ff000000018a4 */
[----:B------:R-:W-:Y:S01]  /*bdc0*/  HMMA.16816.F32 R32, R16, R22, R32 ;  /* 0x000000161020723c */ /* 0x000fe20000001820 */
[----:B------:R-:W1:Y:S04]  /*bdd0*/  LDSM.16.M88.4 R20, [R3+0x12800] ;  /* 0x012800000314783b */ /* 0x000e680000000200 */
[----:B------:R-:W2:Y:S03]  /*bde0*/  LDSM.16.M88.4 R16, [R3+0x13000] ;  /* 0x013000000310783b */ /* 0x000ea60000000200 */
[C---:B---3--:R-:W-:Y:S08]  /*bdf0*/  HMMA.16816.F32 R8, R196.reuse, R12, R8 ;  /* 0x0000000cc408723c */ /* 0x048ff00000001808 */
[C---:B------:R-:W-:Y:S01]  /*be00*/  HMMA.16816.F32 R4, R196.reuse, R14, R4 ;  /* 0x0000000ec404723c */ /* 0x040fe20000001804 */
[----:B------:R-:W3:Y:S07]  /*be10*/  LDSM.16.M88.4 R12, [R3+0x13800] ;  /* 0x01380000030c783b */ /* 0x000eee0000000200 */
[C---:B------:R-:W-:Y:S08]  /*be20*/  HMMA.16816.F32 R180, R196.reuse, R192, R180 ;  /* 0x000000c0c4b4723c */ /* 0x040ff000000018b4 */
[C---:B------:R-:W-:Y:S08]  /*be30*/  HMMA.16816.F32 R176, R196.reuse, R194, R176 ;  /* 0x000000c2c4b0723c */ /* 0x040ff000000018b0 */
[C---:B------:R-:W-:Y:S08]  /*be40*/  HMMA.16816.F32 R172, R196.reuse, R188, R172 ;  /* 0x000000bcc4ac723c */ /* 0x040ff000000018ac */
[C---:B------:R-:W-:Y:S01]  /*be50*/  HMMA.16816.F32 R168, R196.reuse, R190, R168 ;  /* 0x000000bec4a8723c */ /* 0x040fe200000018a8 */
[----:B------:R-:W-:Y:S07]  /*be60*/  LDSM.16.M88.4 R188, [R214+0x8000] ;  /* 0x00800000d6bc783b */ /* 0x000fee0000000200 */
[C---:B------:R-:W-:Y:S08]  /*be70*/  HMMA.16816.F32 R164, R196.reuse, R184, R164 ;  /* 0x000000b8c4a4723c */ /* 0x040ff000000018a4 */
[----:B------:R-:W-:Y:S01]  /*be80*/  HMMA.16816.F32 R32, R196, R186, R32 ;  /* 0x000000bac420723c */ /* 0x000fe20000001820 */
[----:B------:R-:W4:Y:S04]  /*be90*/  LDSM.16.M88.4 R184, [R220+0x14000] ;  /* 0x01400000dcb8783b */ /* 0x000f280000000200 */
[----:B------:R-:W-:Y:S03]  /*bea0*/  LDSM.16.M88.4 R196, [R220+0x15800] ;  /* 0x01580000dcc4783b */ /* 0x000fe60000000200 */
[C---:B-1----:R-:W-:Y:S08]  /*beb0*/  HMMA.16816.F32 R180, R28.reuse, R20, R180 ;  /* 0x000000141cb4723c */ /* 0x042ff000000018b4 */
[C---:B------:R-:W-:Y:S01]  /*bec0*/  HMMA.16816.F32 R176, R28.reuse, R22, R176 ;  /* 0x000000161cb0723c */ /* 0x040fe200000018b0 */
[----:B------:R-:W-:Y:S07]  /*bed0*/  LDSM.16.M88.4 R20, [R209+0x14000] ;  /* 0x01400000d114783b */ /* 0x000fee0000000200 */
[C---:B--2---:R-:W-:Y:S08]  /*bee0*/  HMMA.16816.F32 R172, R28.reuse, R16, R172 ;  /* 0x000000101cac723c */ /* 0x044ff000000018ac */
[C---:B------:R-:W-:Y:S01]  /*bef0*/  HMMA.16816.F32 R168, R28.reuse, R18, R168 ;  /* 0x000000121ca8723c */ /* 0x040fe200000018a8 */
[----:B------:R-:W1:Y:S07]  /*bf00*/  LDSM.16.M88.4 R16, [R220+0x15000] ;  /* 0x01500000dc10783b */ /* 0x000e6e0000000200 */
[C---:B---3--:R-:W-:Y:S01]  /*bf10*/  HMMA.16816.F32 R192, R28.reuse, R12, R164 ;  /* 0x0000000c1cc0723c */ /* 0x048fe200000018a4 */
[----:B------:R-:W2:Y:S07]  /*bf20*/  LDSM.16.M88.4 R164, [R210+0x8000] ;  /* 0x00800000d2a4783b */ /* 0x000eae0000000200 */
[C---:B------:R-:W-:Y:S08]  /*bf30*/  HMMA.16816.F32 R8, R28.reuse, R24, R8 ;  /* 0x000000181c08723c */ /* 0x040ff00000001808 */
[C---:B------:R-:W-:Y:S01]  /*bf40*/  HMMA.16816.F32 R4, R28.reuse, R26, R4 ;  /* 0x0000001a1c04723c */ /* 0x040fe20000001804 */
[----:B------:R-:W3:Y:S07]  /*bf50*/  LDSM.16.M88.4 R24, [R220+0x14800] ;  /* 0x01480000dc18783b */ /* 0x000eee0000000200 */
[----:B------:R-:W-:Y:S01]  /*bf60*/  HMMA.16816.F32 R32, R28, R14, R32 ;  /* 0x0000000e1c20723c */ /* 0x000fe20000001820 */
[----:B------:R-:W5:Y:S04]  /*bf70*/  LDSM.16.M88.4 R12, [R209+0x14800] ;  /* 0x01480000d10c783b */ /* 0x000f680000000200 */
[----:B------:R-:W-:Y:S03]  /*bf80*/  LDSM.16.M88.4 R28, [R209+0x15000] ;  /* 0x01500000d11c783b */ /* 0x000fe60000000200 */
[C---:B----4-:R-:W-:Y:S08]  /*bf90*/  HMMA.16816.F32 R8, R188.reuse, R184, R8 ;  /* 0x000000b8bc08723c */ /* 0x050ff00000001808 */
        /* <DEDUP_REMOVED lines=9> */
[C---:B------:R-:W-:Y:S01]  /*c030*/  HMMA.16816.F32 R176, R188.reuse, R26, R176 ;  /* 0x0000001abcb0723c */ /* 0x040fe200000018b0 */
[----:B------:R-:W2:Y:S07]  /*c040*/  LDSM.16.M88.4 R24, [R202+0x14800] ;  /* 0x01480000ca18783b */ /* 0x000eae0000000200 */
[C---:B------:R-:W-:Y:S08]  /*c050*/  HMMA.16816.F32 R192, R188.reuse, R196, R192 ;  /* 0x000000c4bcc0723c */ /* 0x040ff000000018c0 */
[----:B------:R-:W-:Y:S01]  /*c060*/  HMMA.16816.F32 R32, R188, R198, R32 ;  /* 0x000000c6bc20723c */ /* 0x000fe20000001820 */
[----:B------:R-:W-:Y:S04]  /*c070*/  LDSM.16.M88.4 R188, [R220+0x17800] ;  /* 0x01780000dcbc783b */ /* 0x000fe80000000200 */
[----:B------:R-:W-:Y:S03]  /*c080*/  LDSM.16.M88.4 R196, [R209+0x16000] ;  /* 0x01600000d1c4783b */ /* 0x000fe60000000200 */
[C---:B-----5:R-:W-:Y:S08]  /*c090*/  HMMA.16816.F32 R180, R164.reuse, R12, R180 ;  /* 0x0000000ca4b4723c */ /* 0x060ff000000018b4 */
[C---:B------:R-:W-:Y:S01]  /*c0a0*/  HMMA.16816.F32 R176, R164.reuse, R14, R176 ;  /* 0x0000000ea4b0723c */ /* 0x040fe200000018b0 */
[----:B------:R-:W3:Y:S07]  /*c0b0*/  LDSM.16.M88.4 R12, [R202+0x15000] ;  /* 0x01500000ca0c783b */ /* 0x000eee0000000200 */
[C---:B----4-:R-:W-:Y:S08]  /*c0c0*/  HMMA.16816.F32 R192, R164.reuse, R184, R192 ;  /* 0x000000b8a4c0723c */ /* 0x050ff000000018c0 */
[C---:B------:R-:W-:Y:S08]  /*c0d0*/  HMMA.16816.F32 R172, R164.reuse, R28, R172 ;  /* 0x0000001ca4ac723c */ /* 0x040ff000000018ac */
[C---:B------:R-:W-:Y:S01]  /*c0e0*/  HMMA.16816.F32 R168, R164.reuse, R30, R168 ;  /* 0x0000001ea4a8723c */ /* 0x040fe200000018a8 */
[----:B------:R-:W4:Y:S07]  /*c0f0*/  LDSM.16.M88.4 R28, [R202+0x15800] ;  /* 0x01580000ca1c783b */ /* 0x000f2e0000000200 */
        /* <DEDUP_REMOVED lines=27> */
[----:B------:R-:W2:Y:S04]  /*c2b0*/  LDSM.16.M88.4 R12, [R209+0x17000] ;  /* 0x01700000d10c783b */ /* 0x000ea80000000200 */
[----:B------:R-:W-:Y:S03]  /*c2c0*/  LDSM.16.M88.4 R164, [R202+0x17000] ;  /* 0x01700000caa4783b */ /* 0x000fe60000000200 */
[C---:B----4-:R-:W-:Y:S08]  /*c2d0*/  HMMA.16816.F32 R8, R28.reuse, R20, R8 ;  /* 0x000000141c08723c */ /* 0x050ff00000001808 */
[C---:B------:R-:W-:Y:S01]  /*c2e0*/  HMMA.16816.F32 R4, R28.reuse, R22, R4 ;  /* 0x000000161c04723c */ /* 0x040fe20000001804 */
[----:B------:R-:W-:Y:S07]  /*c2f0*/  LDSM.16.M88.4 R20, [R209+0x17800] ;  /* 0x01780000d114783b */ /* 0x000fee0000000200 */
[C---:B-----5:R-:W-:Y:S08]  /*c300*/  HMMA.16816.F32 R180, R28.reuse, R32, R180 ;  /* 0x000000201cb4723c */ /* 0x060ff000000018b4 */
        /* <DEDUP_REMOVED lines=11> */
[----:B------:R-:W3:Y:S07]  /*c3c0*/  LDSM.16.M88.4 R196, [R202+0x17800] ;  /* 0x01780000cac4783b */ /* 0x000eee0000000200 */
[C---:B--2---:R-:W-:Y:S08]  /*c3d0*/  HMMA.16816.F32 R172, R204.reuse, R12, R172 ;  /* 0x0000000cccac723c */ /* 0x044ff000000018ac */
[C---:B------:R-:W-:Y:S01]  /*c3e0*/  HMMA.16816.F32 R168, R204.reuse, R14, R168 ;  /* 0x0000000ecca8723c */ /* 0x040fe200000018a8 */
[----:B------:R-:W2:Y:S07]  /*c3f0*/  LDSM.16.M88.4 R12, [R203+0xc000] ;  /* 0x00c00000cb0c783b */ /* 0x000eae0000000200 */
[C---:B------:R-:W-:Y:S08]  /*c400*/  HMMA.16816.F32 R180, R204.reuse, R24, R180 ;  /* 0x00000018ccb4723c */ /* 0x040ff000000018b4 */
[----:B------:R-:W-:Y:S01]  /*c410*/  HMMA.16816.F32 R176, R204, R26, R176 ;  /* 0x0000001accb0723c */ /* 0x000fe200000018b0 */
[----:B------:R-:W-:Y:S07]  /*c420*/  LDSM.16.M88.4 R24, [R3+0x16800] ;  /* 0x016800000318783b */ /* 0x000fee0000000200 */
[C---:B-1----:R-:W-:Y:S08]  /*c430*/  HMMA.16816.F32 R8, R28.reuse, R16, R8 ;  /* 0x000000101c08723c */ /* 0x042ff00000001808 */
[----:B------:R-:W-:Y:S01]  /*c440*/  HMMA.16816.F32 R4, R28, R18, R4 ;  /* 0x000000121c04723c */ /* 0x000fe20000001804 */
[----:B------:R-:W1:Y:S07]  /*c450*/  LDSM.16.M88.4 R16, [R3+0x17800] ;  /* 0x017800000310783b */ /* 0x000e6e0000000200 */
[C---:B------:R-:W-:Y:S08]  /*c460*/  HMMA.16816.F32 R192, R204.reuse, R20, R192 ;  /* 0x00000014ccc0723c */ /* 0x040ff000000018c0 */
[----:B------:R-:W-:Y:S01]  /*c470*/  HMMA.16816.F32 R184, R204, R22, R184 ;  /* 0x00000016ccb8723c */ /* 0x000fe200000018b8 */
[----:B------:R4:W5:Y:S01]  /*c480*/  LDSM.16.M88.4 R20, [R3+0x17000] ;  /* 0x017000000314783b */ /* 0x0009620000000200 */
[----:B------:R-:W-:-:S06]  /*c490*/  DEPBAR.LE SB0, 0x0 ;  /* 0x000080000000791a */ /* 0x000fcc0000000000 */
[C---:B------:R-:W-:Y:S08]  /*c4a0*/  HMMA.16816.F32 R180, R28.reuse, R32, R180 ;  /* 0x000000201cb4723c */ /* 0x040ff000000018b4 */
[C---:B------:R-:W-:Y:S08]  /*c4b0*/  HMMA.16816.F32 R176, R28.reuse, R34, R176 ;  /* 0x000000221cb0723c */ /* 0x040ff000000018b0 */
[----:B---3--:R-:W-:Y:S01]  /*c4c0*/  HMMA.16816.F32 R32, R28, R196, R192 ;  /* 0x000000c41c20723c */ /* 0x008fe200000018c0 */
[----:B------:R-:W-:Y:S01]  /*c4d0*/  SHF.L.U32 R194, R213, 0x1, RZ ;  /* 0x00000001d5c27819 */ /* 0x000fe200000006ff */
[----:B----4-:R-:W-:-:S03]  /*c4e0*/  IMAD.U32 R3, RZ, RZ, UR20 ;  /* 0x00000014ff037e24 */ /* 0x010fc6000f8e00ff */
[----:B------:R-:W-:-:S03]  /*c4f0*/  LOP3.LUT R193, R194, 0x6, RZ, 0xc0, !PT ;  /* 0x00000006c2c17812 */ /* 0x000fc600078ec0ff */
[----:B------:R-:W-:Y:S02]  /*c500*/  HMMA.16816.F32 R172, R28, R164, R172 ;  /* 0x000000a41cac723c */ /* 0x000fe400000018ac */
[----:B------:R-:W-:-:S06]  /*c510*/  IMAD R3, R3, 0x40, R193 ;  /* 0x0000004003037824 */ /* 0x000fcc00078e02c1 */
[C---:B------:R-:W-:Y:S08]  /*c520*/  HMMA.16816.F32 R168, R28.reuse, R166, R168 ;  /* 0x000000a61ca8723c */ /* 0x040ff000000018a8 */
[----:B------:R-:W-:Y:S08]  /*c530*/  HMMA.16816.F32 R184, R28, R198, R184 ;  /* 0x000000c61cb8723c */ /* 0x000ff000000018b8 */
[C---:B--2---:R-:W-:Y:S08]  /*c540*/  HMMA.16816.F32 R8, R12.reuse, R188, R8 ;  /* 0x000000bc0c08723c */ /* 0x044ff00000001808 */
[----:B-1----:R-:W-:Y:S01]  /*c550*/  HMMA.16816.F32 R32, R12, R16, R32 ;  /* 0x000000100c20723c */ /* 0x002fe20000001820 */
[----:B------:R-:W-:-:S04]  /*c560*/  IADD3 R17, PT, PT, R3, -0xc0, RZ ;  /* 0xffffff4003117810 */ /* 0x000fc80007ffe0ff */
[----:B------:R-:W-:Y:S02]  /*c570*/  I2FP.F32.U32 R16, R17 ;  /* 0x0000001100107245 */ /* 0x000fe40000201000 */
[C---:B------:R-:W-:Y:S01]  /*c580*/  ISETP.GE.AND P0, PT, R17.reuse, R208, PT ;  /* 0x000000d01100720c */ /* 0x040fe20003f06270 */
[----:B------:R-:W-:Y:S01]  /*c590*/  HMMA.16816.F32 R4, R12, R190, R4 ;  /* 0x000000be0c04723c */ /* 0x000fe20000001804 */
[----:B------:R-:W-:Y:S01]  /*c5a0*/  BAR.SYNC.DEFER_BLOCKING 0x0 ;  /* 0x0000000000007b1d */ /* 0x000fe20000010000 */
[----:B------:R-:W-:Y:S01]  /*c5b0*/  ISETP.GE.AND P5, PT, R17, R2, PT ;  /* 0x000000021100720c */ /* 0x000fe20003fa6270 */
[----:B------:R-:W-:Y:S01]  /*c5c0*/  FFMA.FTZ R8, R16, UR5, R8 ;  /* 0x0000000510087c23 */ /* 0x000fe20008010008 */
[----:B------:R-:W-:-:S04]  /*c5d0*/  VIADD R17, R3, 0xffffff49 ;  /* 0xffffff4903117836 */ /* 0x000fc80000000000 */
[C---:B------:R-:W-:Y:S08]  /*c5e0*/  HMMA.16816.F32 R180, R12.reuse, R24, R180 ;  /* 0x000000180cb4723c */ /* 0x040ff000000018b4 */
[C---:B------:R-:W-:Y:S08]  /*c5f0*/  HMMA.16816.F32 R176, R12.reuse, R26, R176 ;  /* 0x0000001a0cb0723c */ /* 0x040ff000000018b0 */
[----:B-----5:R-:W-:Y:S01]  /*c600*/  HMMA.16816.F32 R172, R12, R20, R172 ;  /* 0x000000140cac723c */ /* 0x020fe200000018ac */
[----:B------:R-:W-:Y:S01]  /*c610*/  FFMA.FTZ R20, R16, UR5, R10 ;  /* 0x0000000510147c23 */ /* 0x000fe2000801000a */
[C---:B------:R-:W-:Y:S01]  /*c620*/  VIADD R10, R3.reuse, 0xffffff41 ;  /* 0xffffff41030a7836 */ /* 0x040fe20000000000 */
[----:B------:R-:W-:-:S05]  /*c630*/  IADD3 R21, PT, PT, R3, -0xb8, RZ ;  /* 0xffffff4803157810 */ /* 0x000fca0007ffe0ff */
[C---:B------:R-:W-:Y:S08]  /*c640*/  HMMA.16816.F32 R168, R12.reuse, R22, R168 ;  /* 0x000000160ca8723c */ /* 0x040ff000000018a8 */
[----:B------:R-:W-:Y:S01]  /*c650*/  HMMA.16816.F32 R12, R12, R18, R184 ;  /* 0x000000120c0c723c */ /* 0x000fe200000018b8 */
[----:B------:R-:W-:Y:S01]  /*c660*/  VIADD R18, R3, 0xffffff78 ;  /* 0xffffff7803127836 */ /* 0x000fe20000000000 */
[----:B------:R-:W-:-:S04]  /*c670*/  P2R R19, PR, RZ, 0x1 ;  /* 0x00000001ff137803 */ /* 0x000fc80000000000 */
[----:B------:R-:W-:Y:S01]  /*c680*/  ISETP.GE.AND P6, PT, R18, R208, PT ;  /* 0x000000d01200720c */ /* 0x000fe20003fc6270 */
[----:B------:R-:W-:-:S13]  /*c690*/  BRA.U !UP0, `(.L_x_944) ;  /* 0x0000000508047547 */ /* 0x000fda000b800000 */
[----:B------:R-:W-:-:S04]  /*c6a0*/  UIADD3 UR7, UPT, UPT, UR20, -0x4, URZ ;  /* 0xfffffffc14077890 */ /* 0x000fc8000fffe0ff */
[----:B------:R-:W-:-:S04]  /*c6b0*/  UIMAD.WIDE.U32 UR8, UR7, UR10, URZ ;  /* 0x0000000a070872a5 */ /* 0x000fc8000f8e00ff */
[----:B------:R-:W-:Y:S02]  /*c6c0*/  UIMAD UR7, UR7, UR11, UR9 ;  /* 0x0000000b070772a4 */ /* 0x000fe4000f8e0209 */
[----:B------:R-:W-:Y:S01]  /*c6d0*/  IMAD.U32 R22, RZ, RZ, UR8 ;  /* 0x00000008ff167e24 */ /* 0x000fe2000f8e00ff */
[----:B------:R-:W-:Y:S01]  /*c6e0*/  USHF.L.U32 UR4, UR8, 0x6, URZ ;  /* 0x0000000608047899 */ /* 0x000fe200080006ff */
[----:B------:R-:W-:Y:S02]  /*c6f0*/  IMAD.U32 R23, RZ, RZ, UR9 ;  /* 0x00000009ff177e24 */ /* 0x000fe4000f8e00ff */
[----:B------:R-:W-:Y:S01]  /*c700*/  IMAD.U32 R16, RZ, RZ, UR7 ;  /* 0x00000007ff107e24 */ /* 0x000fe2000f8e00ff */
[----:B------:R-:W-:Y:S01]  /*c710*/  LEA R30, P0, R22, R226, 0x7 ;  /* 0x000000e2161e7211 */ /* 0x000fe200078038ff */
[----:B------:R-:W-:-:S03]  /*c720*/  USHF.L.U64.HI UR7, UR8, 0x6, UR7 ;  /* 0x0000000608077899 */ /* 0x000fc60008010207 */
[-C--:B------:R-:W-:Y:S01]  /*c730*/  LEA.HI.X R31, R22, R225.reuse, R16, 0x7, P0 ;  /* 0x000000e1161f7211 */ /* 0x080fe200000f3c10 */
[----:B------:R-:W-:Y:S01]  /*c740*/  IMAD.U32 R22, RZ, RZ, UR4 ;  /* 0x00000004ff167e24 */ /* 0x000fe2000f8e00ff */
[----:B------:R-:W-:Y:S01]  /*c750*/  ULEA UR4, UP0, UR10, UR4, 0x5 ;  /* 0x000000040a047291 */ /* 0x000fe2000f8028ff */
[----:B------:R-:W-:Y:S02]  /*c760*/  IMAD.U32 R16, RZ, RZ, UR7 ;  /* 0x00000007ff107e24 */ /* 0x000fe4000f8e00ff */
[----:B------:R-:W-:Y:S01]  /*c770*/  @!PT LDS RZ, [RZ] ;  /* 0x00000000fffff984 */ /* 0x000fe20000000800 */
[----:B------:R-:W-:Y:S01]  /*c780*/  @!PT LDS RZ, [RZ] ;  /* 0x00000000fffff984 */ /* 0x000fe20000000800 */
[----:B------:R-:W-:Y:S01]  /*c790*/  @!PT LDS RZ, [RZ] ;  /* 0x00000000fffff984 */ /* 0x000fe20000000800 */
[----:B------:R1:W-:Y:S01]  /*c7a0*/  @!P4 LDGSTS.E.BYPASS.LTC128B.128 [R227+0x10000], desc[UR22][R30.64] ;  /* 0x100000001ee3cfae */ /* 0x0003e2000b981a16 */
[C---:B------:R-:W-:Y:S01]  /*c7b0*/  @!P3 LEA R28, P0, R22.reuse, R226, 0x1 ;  /* 0x000000e2161cb211 */ /* 0x040fe200078008ff */
[----:B------:R-:W-:Y:S02]  /*c7c0*/  ULEA.HI.X UR7, UR10, UR7, UR11, 0x5, UP0 ;  /* 0x000000070a077291 */ /* 0x000fe400080f2c0b */
[----:B------:R1:W-:Y:S01]  /*c7d0*/  @P4 STS.128 [R227+0x10000], RZ ;  /* 0x010000ffe3004388 */ /* 0x0003e20000000c00 */
[----:B------:R-:W-:-:S02]  /*c7e0*/  @!P3 LEA.HI.X R29, R22, R225, R16, 0x1, P0 ;  /* 0x000000e1161db211 */ /* 0x000fc400000f0c10 */
[----:B------:R-:W-:-:S03]  /*c7f0*/  @!P2 LEA R26, P0, R22, R226, 0x1 ;  /* 0x000000e2161aa211 */ /* 0x000fc600078008ff */
[----:B------:R-:W-:Y:S01]  /*c800*/  @!PT LDS RZ, [RZ] ;  /* 0x00000000fffff984 */ /* 0x000fe20000000800 */
[----:B------:R-:W-:Y:S01]  /*c810*/  @!PT LDS RZ, [RZ] ;  /* 0x00000000fffff984 */ /* 0x000fe20000000800 */
[----:B------:R-:W-:Y:S01]  /*c820*/  @!PT LDS RZ, [RZ] ;  /* 0x00000000fffff984 */ /* 0x000fe20000000800 */
[----:B------:R1:W-:Y:S01]  /*c830*/  @!P3 LDGSTS.E.BYPASS.LTC128B.128 [R227+0x12000], desc[UR22][R28.64+0x80] ;  /* 0x120000801ce3bfae */ /* 0x0003e2000b981a16 */
[CCC-:B------:R-:W-:Y:S02]  /*c840*/  @!P2 LEA.HI.X R27, R22.reuse, R225.reuse, R16.reuse, 0x1, P0 ;  /* 0x000000e1161ba211 */ /* 0x1c0fe400000f0c10 */
[C---:B------:R-:W-:Y:S01]  /*c850*/  @!P1 LEA R24, P0, R22.reuse, R226, 0x1 ;  /* 0x000000e216189211 */ /* 0x040fe200078008ff */
[----:B------:R1:W-:Y:S03]  /*c860*/  @P3 STS.128 [R227+0x12000], RZ ;  /* 0x012000ffe3003388 */ /* 0x0003e60000000c00 */
[----:B------:R-:W-:Y:S01]  /*c870*/  @!P1 LEA.HI.X R25, R22, R225, R16, 0x1, P0 ;  /* 0x000000e116199211 */ /* 0x000fe200000f0c10 */
[----:B------:R-:W-:Y:S01]  /*c880*/  IMAD.U32 R22, RZ, RZ, UR4 ;  /* 0x00000004ff167e24 */ /* 0x000fe2000f8e00ff */
[----:B------:R-:W-:Y:S01]  /*c890*/  @!PT LDS RZ, [RZ] ;  /* 0x00000000fffff984 */ /* 0x000fe20000000800 */
[----:B------:R-:W-:Y:S01]  /*c8a0*/  @!PT LDS RZ, [RZ] ;  /* 0x00000000fffff984 */ /* 0x000fe20000000800 */
[----:B------:R-:W-:Y:S01]  /*c8b0*/  @!PT LDS RZ, [RZ] ;  /* 0x00000000fffff984 */ /* 0x000fe20000000800 */
[----:B------:R1:W-:Y:S01]  /*c8c0*/  @!P2 LDGSTS.E.BYPASS.LTC128B.128 [R227+0x14000], desc[UR22][R26.64+0x100] ;  /* 0x140001001ae3afae */ /* 0x0003e2000b981a16 */
[----:B------:R-:W-:-:S03]  /*c8d0*/  IMAD.U32 R16, RZ, RZ, UR7 ;  /* 0x00000007ff107e24 */ /* 0x000fc6000f8e00ff */
        /* <DEDUP_REMOVED lines=29> */
.L_x_944:
[----:B------:R-:W-:Y:S01]  /*cab0*/  I2FP.F32.U32 R16, R18 ;  /* 0x0000001200107245 */ /* 0x000fe20000201000 */
[----:B------:R-:W-:Y:S01]  /*cac0*/  USHF.L.U32 UR17, UR20, 0x1, URZ ;  /* 0x0000000114117899 */ /* 0x000fe200080006ff */
[----:B------:R-:W-:Y:S01]  /*cad0*/  ISETP.NE.AND P4, PT, R19, RZ, PT ;  /* 0x000000ff1300720c */ /* 0x000fe20003f85270 */
[----:B------:R-:W2:Y:S01]  /*cae0*/  LDCU UR21, c[0x0][0x45c] ;  /* 0x00008b80ff1577ac */ /* 0x000ea20008000800 */
[----:B------:R-:W-:Y:S01]  /*caf0*/  ISETP.GE.AND P0, PT, R18, R2, PT ;  /* 0x000000021200720c */ /* 0x000fe20003f06270 */
[----:B------:R-:W-:Y:S01]  /*cb00*/  FFMA.FTZ R12, R16, UR5, R12 ;  /* 0x00000005100c7c23 */ /* 0x000fe2000801000c */
[----:B------:R-:W-:Y:S01]  /*cb10*/  ISETP.GE.AND P3, PT, R10, R208, PT ;  /* 0x000000d00a00720c */ /* 0x000fe20003f66270 */
[----:B------:R-:W-:Y:S01]  /*cb20*/  FFMA.FTZ R14, R16, UR5, R14 ;  /* 0x00000005100e7c23 */ /* 0x000fe2000801000e */
[----:B------:R-:W-:Y:S01]  /*cb30*/  ISETP.GE.AND P1, PT, R10, R2, PT ;  /* 0x000000020a00720c */ /* 0x000fe20003f26270 */
[----:B------:R-:W-:Y:S01]  /*cb40*/  UIADD3 UR4, UPT, UPT, UR17, -0x6, URZ ;  /* 0xfffffffa11047890 */ /* 0x000fe2000fffe0ff */
[----:B------:R-:W-:Y:S01]  /*cb50*/  I2FP.F32.U32 R18, R10 ;  /* 0x0000000a00127245 */ /* 0x000fe20000201000 */
[----:B------:R-:W-:Y:S01]  /*cb60*/  UIADD3 UR11, UPT, UPT, UR30, -0x61c88647, URZ ;  /* 0x9e3779b91e0b7890 */ /* 0x000fe2000fffe0ff */
[----:B------:R-:W-:Y:S01]  /*cb70*/  FSEL R10, R8, -INF , !P4 ;  /* 0xff800000080a7808 */ /* 0x000fe20006000000 */
[----:B------:R-:W-:Y:S01]  /*cb80*/  UIADD3 UR10, UPT, UPT, UR30, 0x3c6ef372, URZ ;  /* 0x3c6ef3721e0a7890 */ /* 0x000fe2000fffe0ff */
[----:B------:R-:W-:Y:S01]  /*cb90*/  FSEL R184, R12, -INF , !P6 ;  /* 0xff8000000cb87808 */ /* 0x000fe20007000000 */
[----:B------:R-:W-:Y:S01]  /*cba0*/  UIADD3 UR16, UPT, UPT, UR31, 0x76cf5d0a, URZ ;  /* 0x76cf5d0a1f107890 */ /* 0x000fe2000fffe0ff */
[C---:B------:R-:W-:Y:S01]  /*cbb0*/  ISETP.GE.AND P2, PT, R21.reuse, R208, PT ;  /* 0x000000d01500720c */ /* 0x040fe20003f46270 */
[----:B------:R-:W-:Y:S01]  /*cbc0*/  UIADD3 UR15, UPT, UPT, UR31, 0x32370b8f, URZ ;  /* 0x32370b8f1f0f7890 */ /* 0x000fe2000fffe0ff */
[----:B------:R-:W-:Y:S01]  /*cbd0*/  ISETP.GE.AND P4, PT, R21, R2, PT ;  /* 0x000000021500720c */ /* 0x000fe20003f86270 */
[----:B------:R-:W-:Y:S01]  /*cbe0*/  UIADD3 UR9, UPT, UPT, UR30, -0x255992d5, URZ ;  /* 0xdaa66d2b1e097890 */ /* 0x000fe2000fffe0ff */
[----:B------:R-:W-:Y:S01]  /*cbf0*/  I2FP.F32.U32 R12, R17 ;  /* 0x00000011000c7245 */ /* 0x000fe20000201000 */
[----:B------:R-:W-:Y:S01]  /*cc00*/  UIADD3 UR13, UPT, UPT, UR31, -0x56f99767, URZ ;  /* 0xa90668991f0d7890 */ /* 0x000fe2000fffe0ff */
[----:B------:R-:W-:Y:S01]  /*cc10*/  I2FP.F32.U32 R21, R21 ;  /* 0x0000001500157245 */ /* 0x000fe20000201000 */
[----:B------:R-:W-:Y:S01]  /*cc20*/  UIADD3 UR14, UPT, UPT, UR31, -0x126145ec, URZ ;  /* 0xed9eba141f0e7890 */ /* 0x000fe2000fffe0ff */
[----:B------:R-:W-:Y:S01]  /*cc30*/  FSEL R8, R20, -INF , !P5 ;  /* 0xff80000014087808 */ /* 0x000fe20006800000 */
[C---:B------:R-:W-:Y:S01]  /*cc40*/  FFMA.FTZ R20, R18.reuse, UR5, R9 ;  /* 0x0000000512147c23 */ /* 0x040fe20008010009 */
[----:B------:R-:W-:Y:S01]  /*cc50*/  FFMA.FTZ R18, R18, UR5, R11 ;  /* 0x0000000512127c23 */ /* 0x000fe2000801000b */
[C---:B------:R-:W-:Y:S01]  /*cc60*/  ISETP.GE.AND P5, PT, R17.reuse, R208, PT ;  /* 0x000000d01100720c */ /* 0x040fe20003fa6270 */
[C---:B------:R-:W-:Y:S01]  /*cc70*/  FFMA.FTZ R19, R12.reuse, UR5, R5 ;  /* 0x000000050c137c23 */ /* 0x040fe20008010005 */
[----:B------:R-:W-:Y:S01]  /*cc80*/  ISETP.GE.AND P6, PT, R17, R2, PT ;  /* 0x000000021100720c */ /* 0x000fe20003fc6270 */
[C---:B------:R-:W-:Y:S01]  /*cc90*/  FFMA.FTZ R9, R21.reuse, UR5, R4 ;  /* 0x0000000515097c23 */ /* 0x040fe20008010004 */
[----:B------:R-:W-:Y:S01]  /*cca0*/  FFMA.FTZ R17, R21, UR5, R6 ;  /* 0x0000000515117c23 */ /* 0x000fe20008010006 */
[C---:B------:R-:W-:Y:S01]  /*ccb0*/  IADD3 R5, PT, PT, R3.reuse, -0xb0, RZ ;  /* 0xffffff5003057810 */ /* 0x040fe20007ffe0ff */
[----:B------:R-:W-:Y:S01]  /*ccc0*/  FFMA.FTZ R4, R12, UR5, R7 ;  /* 0x000000050c047c23 */ /* 0x000fe20008010007 */
[C---:B------:R-:W-:Y:S01]  /*ccd0*/  IADD3 R7, PT, PT, R3.reuse, -0xaf, RZ ;  /* 0xffffff5103077810 */ /* 0x040fe20007ffe0ff */
[----:B------:R-:W-:Y:S01]  /*cce0*/  VIADD R12, R3, 0xffffff58 ;  /* 0xffffff58030c7836 */ /* 0x000fe20000000000 */
[----:B------:R-:W-:Y:S01]  /*ccf0*/  FSEL R11, R20, -INF , !P3 ;  /* 0xff800000140b7808 */ /* 0x000fe20005800000 */
[----:B------:R-:W-:Y:S01]  /*cd00*/  UIADD3 UR7, UPT, UPT, UR30, -0x4ab325aa, URZ ;  /* 0xb54cda561e077890 */ /* 0x000fe2000fffe0ff */
[----:B------:R-:W-:Y:S01]  /*cd10*/  FSEL R6, R18, -INF , !P1 ;  /* 0xff80000012067808 */ /* 0x000fe20004800000 */
[----:B------:R-:W-:Y:S01]  /*cd20*/  UIADD3 UR8, UPT, UPT, UR30, 0x1715609d, URZ ;  /* 0x1715609d1e087890 */ /* 0x000fe2000fffe0ff */
[C---:B------:R-:W-:Y:S01]  /*cd30*/  ISETP.GE.AND P3, PT, R5.reuse, R208, PT ;  /* 0x000000d00500720c */ /* 0x040fe20003f66270 */
[----:B------:R-:W-:Y:S01]  /*cd40*/  UIADD3 UR12, UPT, UPT, UR31, 0x646e171e, URZ ;  /* 0x646e171e1f0c7890 */ /* 0x000fe2000fffe0ff */
[----:B------:R-:W-:Y:S01]  /*cd50*/  ISETP.GE.AND P1, PT, R5, R2, PT ;  /* 0x000000020500720c */ /* 0x000fe20003f26270 */
[----:B------:R-:W-:Y:S01]  /*cd60*/  UIADD3 UR17, UPT, UPT, UR17, -0x5, URZ ;  /* 0xfffffffb11117890 */ /* 0x000fe2000fffe0ff */
[----:B------:R-:W-:-:S02]  /*cd70*/  I2FP.F32.U32 R18, R5 ;  /* 0x0000000500127245 */ /* 0x000fc40000201000 */
[----:B------:R-:W-:Y:S02]  /*cd80*/  FSEL R5, R17, -INF , !P4 ;  /* 0xff80000011057808 */ /* 0x000fe40006000000 */
[----:B------:R-:W-:Y:S01]  /*cd90*/  I2FP.F32.U32 R17, R7 ;  /* 0x0000000700117245 */ /* 0x000fe20000201000 */
[C---:B------:R-:W-:Y:S01]  /*cda0*/  FFMA.FTZ R180, R18.reuse, UR5, R180 ;  /* 0x0000000512b47c23 */ /* 0x040fe200080100b4 */
[----:B------:R-:W-:Y:S01]  /*cdb0*/  FSEL R9, R9, -INF , !P2 ;  /* 0xff80000009097808 */ /* 0x000fe20005000000 */
[----:B------:R-:W-:Y:S01]  /*cdc0*/  FFMA.FTZ R182, R18, UR5, R182 ;  /* 0x0000000512b67c23 */ /* 0x000fe200080100b6 */
[----:B------:R-:W-:Y:S01]  /*cdd0*/  ISETP.GE.AND P2, PT, R7, R208, PT ;  /* 0x000000d00700720c */ /* 0x000fe20003f46270 */
[----:B------:R-:W-:Y:S01]  /*cde0*/  FFMA.FTZ R181, R17, UR5, R181 ;  /* 0x0000000511b57c23 */ /* 0x000fe200080100b5 */
[----:B------:R-:W-:Y:S01]  /*cdf0*/  ISETP.GE.AND P4, PT, R7, R2, PT ;  /* 0x000000020700720c */ /* 0x000fe20003f86270 */
[----:B------:R-:W-:Y:S01]  /*ce00*/  FFMA.FTZ R183, R17, UR5, R183 ;  /* 0x0000000511b77c23 */ /* 0x000fe200080100b7 */
[----:B------:R-:W-:Y:S01]  /*ce10*/  FSEL R7, R19, -INF , !P5 ;  /* 0xff80000013077808 */ /* 0x000fe20006800000 */
[----:B------:R-:W-:Y:S01]  /*ce20*/  VIADD R18, R3, 0xffffff61 ;  /* 0xffffff6103127836 */ /* 0x000fe20000000000 */
[----:B------:R-:W-:-:S02]  /*ce30*/  FSEL R4, R4, -INF , !P6 ;  /* 0xff80000004047808 */ /* 0x000fc40007000000 */
[C---:B------:R-:W-:Y:S02]  /*ce40*/  ISETP.GE.AND P5, PT, R12.reuse, R208, PT ;  /* 0x000000d00c00720c */ /* 0x040fe40003fa6270 */
[----:B------:R-:W-:Y:S02]  /*ce50*/  ISETP.GE.AND P6, PT, R12, R2, PT ;  /* 0x000000020c00720c */ /* 0x000fe40003fc6270 */
[C---:B------:R-:W-:Y:S02]  /*ce60*/  IADD3 R21, PT, PT, R3.reuse, -0xa7, RZ ;  /* 0xffffff5903157810 */ /* 0x040fe40007ffe0ff */
[----:B------:R-:W-:Y:S02]  /*ce70*/  IADD3 R19, PT, PT, R3, -0xa0, RZ ;  /* 0xffffff6003137810 */ /* 0x000fe40007ffe0ff */
[----:B------:R-:W-:Y:S02]  /*ce80*/  I2FP.F32.U32 R12, R12 ;  /* 0x0000000c000c7245 */ /* 0x000fe40000201000 */
[----:B------:R-:W-:-:S02]  /*ce90*/  FSEL R210, R180, -INF , !P3 ;  /* 0xff800000b4d27808 */ /* 0x000fc40005800000 */
[----:B------:R-:W-:Y:S01]  /*cea0*/  FSEL R199, R182, -INF , !P1 ;  /* 0xff800000b6c77808 */ /* 0x000fe20004800000 */
[C---:B------:R-:W-:Y:S01]  /*ceb0*/  FFMA.FTZ R176, R12.reuse, UR5, R176 ;  /* 0x000000050cb07c23 */ /* 0x040fe200080100b0 */
[----:B------:R-:W-:Y:S01]  /*cec0*/  FSEL R209, R181, -INF , !P2 ;  /* 0xff800000b5d17808 */ /* 0x000fe20005000000 */
[----:B------:R-:W-:Y:S01]  /*ced0*/  FFMA.FTZ R178, R12, UR5, R178 ;  /* 0x000000050cb27c23 */ /* 0x000fe200080100b2 */
[----:B------:R-:W-:Y:S01]  /*cee0*/  FSEL R197, R183, -INF , !P4 ;  /* 0xff800000b7c57808 */ /* 0x000fe20006000000 */
[----:B------:R-:W-:Y:S01]  /*cef0*/  VIADD R12, R3, 0xffffff70 ;  /* 0xffffff70030c7836 */ /* 0x000fe20000000000 */
[C---:B------:R-:W-:Y:S02]  /*cf00*/  ISETP.GE.AND P3, PT, R21.reuse, R208, PT ;  /* 0x000000d01500720c */ /* 0x040fe40003f66270 */
[----:B------:R-:W-:Y:S02]  /*cf10*/  ISETP.GE.AND P1, PT, R21, R2, PT ;  /* 0x000000021500720c */ /* 0x000fe40003f26270 */
[----:B------:R-:W-:-:S02]  /*cf20*/  ISETP.GE.AND P2, PT, R19, R208, PT ;  /* 0x000000d01300720c */ /* 0x000fc40003f46270 */
[----:B------:R-:W-:Y:S02]  /*cf30*/  ISETP.GE.AND P4, PT, R19, R2, PT ;  /* 0x000000021300720c */ /* 0x000fe40003f86270 */
[----:B------:R-:W-:Y:S02]  /*cf40*/  I2FP.F32.U32 R21, R21 ;  /* 0x0000001500157245 */ /* 0x000fe40000201000 */
[----:B------:R-:W-:Y:S02]  /*cf50*/  I2FP.F32.U32 R19, R19 ;  /* 0x0000001300137245 */ /* 0x000fe40000201000 */
[----:B------:R-:W-:Y:S01]  /*cf60*/  FSEL R203, R176, -INF , !P5 ;  /* 0xff800000b0cb7808 */ /* 0x000fe20006800000 */
[----:B------:R-:W-:Y:S01]  /*cf70*/  FFMA.FTZ R177, R21, UR5, R177 ;  /* 0x0000000515b17c23 */ /* 0x000fe200080100b1 */
[----:B------:R-:W-:Y:S01]  /*cf80*/  FSEL R198, R178, -INF , !P6 ;  /* 0xff800000b2c67808 */ /* 0x000fe20007000000 */
[----:B------:R-:W-:Y:S01]  /*cf90*/  FFMA.FTZ R172, R19, UR5, R172 ;  /* 0x0000000513ac7c23 */ /* 0x000fe200080100ac */
[----:B------:R-:W-:Y:S01]  /*cfa0*/  IADD3 R17, PT, PT, R3, -0x98, RZ ;  /* 0xffffff6803117810 */ /* 0x000fe20007ffe0ff */
[----:B------:R-:W-:Y:S01]  /*cfb0*/  VIADD R176, R0, 0x18040 ;  /* 0x0001804000b07836 */ /* 0x000fe20000000000 */
[----:B------:R-:W-:-:S02]  /*cfc0*/  ISETP.GE.AND P5, PT, R18, R208, PT ;  /* 0x000000d01200720c */ /* 0x000fc40003fa6270 */
[----:B------:R-:W-:Y:S02]  /*cfd0*/  ISETP.GE.AND P6, PT, R18, R2, PT ;  /* 0x000000021200720c */ /* 0x000fe40003fc6270 */
[----:B------:R-:W-:Y:S02]  /*cfe0*/  I2FP.F32.U32 R18, R18 ;  /* 0x0000001200127245 */ /* 0x000fe40000201000 */
[----:B-1----:R-:W-:Y:S02]  /*cff0*/  FMNMX3.FTZ R27, R201, R10, R11, !PT ;  /* 0x0000000ac91b7276 */ /* 0x002fe4000781000b */
[----:B------:R-:W-:Y:S01]  /*d000*/  IADD3 R20, PT, PT, R3, -0x97, RZ ;  /* 0xffffff6903147810 */ /* 0x000fe20007ffe0ff */
[----:B------:R-:W-:Y:S01]  /*d010*/  FFMA.FTZ R173, R18, UR5, R173 ;  /* 0x0000000512ad7c23 */ /* 0x000fe200080100ad */
[----:B------:R-:W-:Y:S02]  /*d020*/  FSEL R202, R177, -INF , !P3 ;  /* 0xff800000b1ca7808 */ /* 0x000fe40005800000 */
[----:B------:R-:W-:Y:S01]  /*d030*/  FSEL R196, R172, -INF , !P2 ;  /* 0xff800000acc47808 */ /* 0x000fe20005000000 */
[----:B------:R-:W-:Y:S01]  /*d040*/  FFMA.FTZ R172, R18, UR5, R175 ;  /* 0x0000000512ac7c23 */ /* 0x000fe200080100af */
[----:B------:R-:W-:-:S02]  /*d050*/  ISETP.GE.AND P3, PT, R17, R208, PT ;  /* 0x000000d01100720c */ /* 0x000fc40003f66270 */
[----:B------:R-:W-:Y:S02]  /*d060*/  ISETP.GE.AND P2, PT, R17, R2, PT ;  /* 0x000000021100720c */ /* 0x000fe40003f46270 */
[----:B------:R-:W-:Y:S02]  /*d070*/  I2FP.F32.U32 R17, R17 ;  /* 0x0000001100117245 */ /* 0x000fe40000201000 */
[----:B------:R-:W-:Y:S02]  /*d080*/  FMNMX3.FTZ R27, R27, R9, R7, !PT ;  /* 0x000000091b1b7276 */ /* 0x000fe40007810007 */
[----:B------:R-:W-:Y:S01]  /*d090*/  I2FP.F32.U32 R24, R20 ;  /* 0x0000001400187245 */ /* 0x000fe20000201000 */
[----:B------:R-:W-:Y:S01]  /*d0a0*/  FFMA.FTZ R168, R17, UR5, R168 ;  /* 0x0000000511a87c23 */ /* 0x000fe200080100a8 */
[----:B------:R-:W-:Y:S01]  /*d0b0*/  IADD3 R23, PT, PT, R3, -0x8f, RZ ;  /* 0xffffff7103177810 */ /* 0x000fe20007ffe0ff */
[----:B------:R-:W-:Y:S01]  /*d0c0*/  FFMA.FTZ R170, R17, UR5, R170 ;  /* 0x0000000511aa7c23 */ /* 0x000fe200080100aa */
[----:B------:R-:W-:Y:S01]  /*d0d0*/  FMNMX3.FTZ R27, R27, R210, R209, !PT ;  /* 0x000000d21b1b7276 */ /* 0x000fe200078100d1 */
[C---:B------:R-:W-:Y:S01]  /*d0e0*/  FFMA.FTZ R169, R24.reuse, UR5, R169 ;  /* 0x0000000518a97c23 */ /* 0x040fe200080100a9 */
[----:B------:R-:W-:Y:S01]  /*d0f0*/  I2FP.F32.U32 R26, R12 ;  /* 0x0000000c001a7245 */ /* 0x000fe20000201000 */
[----:B------:R-:W-:Y:S01]  /*d100*/  FFMA.FTZ R171, R24, UR5, R171 ;  /* 0x0000000518ab7c23 */ /* 0x000fe200080100ab */
[----:B------:R-:W-:-:S02]  /*d110*/  IADD3 R22, PT, PT, R3, -0x87, RZ ;  /* 0xffffff7903167810 */ /* 0x000fc40007ffe0ff */
[----:B------:R-:W-:Y:S01]  /*d120*/  FSEL R191, R173, -INF , !P5 ;  /* 0xff800000adbf7808 */ /* 0x000fe20006800000 */
[----:B------:R-:W-:Y:S01]  /*d130*/  FFMA.FTZ R32, R26, UR5, R32 ;  /* 0x000000051a207c23 */ /* 0x000fe20008010020 */
[----:B------:R-:W-:Y:S01]  /*d140*/  I2FP.F32.U32 R25, R23 ;  /* 0x0000001700197245 */ /* 0x000fe20000201000 */
[----:B------:R-:W-:Y:S01]  /*d150*/  FFMA.FTZ R173, R19, UR5, R174 ;  /* 0x0000000513ad7c23 */ /* 0x000fe200080100ae */
[----:B------:R-:W-:Y:S01]  /*d160*/  ISETP.GE.AND P5, PT, R20, R208, PT ;  /* 0x000000d01400720c */ /* 0x000fe20003fa6270 */
[----:B------:R-:W-:Y:S01]  /*d170*/  FFMA.FTZ R34, R26, UR5, R34 ;  /* 0x000000051a227c23 */ /* 0x000fe20008010022 */
[----:B------:R-:W-:Y:S01]  /*d180*/  FMNMX3.FTZ R27, R27, R203, R202, !PT ;  /* 0x000000cb1b1b7276 */ /* 0x000fe200078100ca */
[----:B------:R-:W-:Y:S01]  /*d190*/  FFMA.FTZ R33, R25, UR5, R33 ;  /* 0x0000000519217c23 */ /* 0x000fe20008010021 */
[----:B------:R-:W-:Y:S01]  /*d1a0*/  FSEL R190, R168, -INF , !P3 ;  /* 0xff800000a8be7808 */ /* 0x000fe20005800000 */
[----:B------:R-:W-:Y:S01]  /*d1b0*/  FFMA.FTZ R168, R21, UR5, R179 ;  /* 0x0000000515a87c23 */ /* 0x000fe200080100b3 */
[----:B------:R-:W-:Y:S01]  /*d1c0*/  I2FP.F32.U32 R3, R22 ;  /* 0x0000001600037245 */ /* 0x000fe20000201000 */
[----:B------:R-:W-:Y:S01]  /*d1d0*/  FFMA.FTZ R35, R25, UR5, R35 ;  /* 0x0000000519237c23 */ /* 0x000fe20008010023 */
[----:B------:R-:W-:-:S02]  /*d1e0*/  ISETP.GE.AND P3, PT, R12, R208, PT ;  /* 0x000000d00c00720c */ /* 0x000fc40003f66270 */
[----:B------:R-:W-:Y:S01]  /*d1f0*/  FSEL R189, R169, -INF , !P5 ;  /* 0xff800000a9bd7808 */ /* 0x000fe20006800000 */
[----:B------:R-:W-:Y:S01]  /*d200*/  FFMA.FTZ R13, R3, UR5, R13 ;  /* 0x00000005030d7c23 */ /* 0x000fe2000801000d */
[----:B------:R-:W-:Y:S01]  /*d210*/  ISETP.GE.AND P5, PT, R23, R208, PT ;  /* 0x000000d01700720c */ /* 0x000fe20003fa6270 */
[----:B------:R-:W-:Y:S01]  /*d220*/  FFMA.FTZ R15, R3, UR5, R15 ;  /* 0x00000005030f7c23 */ /* 0x000fe2000801000f */
[----:B------:R-:W-:Y:S02]  /*d230*/  FMNMX3.FTZ R27, R27, R196, R191, !PT ;  /* 0x000000c41b1b7276 */ /* 0x000fe400078100bf */
[----:B------:R-:W-:Y:S02]  /*d240*/  FSEL R188, R32, -INF , !P3 ;  /* 0xff80000020bc7808 */ /* 0x000fe40005800000 */
[----:B------:R-:W-:Y:S02]  /*d250*/  ISETP.GE.AND P3, PT, R22, R208, PT ;  /* 0x000000d01600720c */ /* 0x000fe40003f66270 */
[----:B------:R-:W-:-:S02]  /*d260*/  FSEL R186, R33, -INF , !P5 ;  /* 0xff80000021ba7808 */ /* 0x000fc40006800000 */
[----:B------:R-:W-:Y:S02]  /*d270*/  FMNMX3.FTZ R27, R27, R190, R189, !PT ;  /* 0x000000be1b1b7276 */ /* 0x000fe400078100bd */
[----:B------:R-:W-:Y:S02]  /*d280*/  FSEL R185, R13, -INF , !P3 ;  /* 0xff8000000db97808 */ /* 0x000fe40005800000 */
[----:B------:R-:W-:Y:S02]  /*d290*/  FMNMX3.FTZ R27, R27, R188, R186, !PT ;  /* 0x000000bc1b1b7276 */ /* 0x000fe400078100ba */
[----:B------:R-:W-:Y:S02]  /*d2a0*/  FMNMX3.FTZ R13, R200, R8, R6, !PT ;  /* 0x00000008c80d7276 */ /* 0x000fe40007810006 */
[----:B------:R-:W-:Y:S02]  /*d2b0*/  ISETP.GE.AND P3, PT, R12, R2, PT ;  /* 0x000000020c00720c */ /* 0x000fe40003f66270 */
[----:B------:R-:W-:-:S02]  /*d2c0*/  FMNMX3.FTZ R12, R27, R184, R185, !PT ;  /* 0x000000b81b0c7276 */ /* 0x000fc400078100b9 */
[----:B------:R-:W-:Y:S02]  /*d2d0*/  FMNMX3.FTZ R13, R13, R5, R4, !PT ;  /* 0x000000050d0d7276 */ /* 0x000fe40007810004 */
[----:B------:R-:W-:Y:S02]  /*d2e0*/  FSEL R168, R168, -INF , !P1 ;  /* 0xff800000a8a87808 */ /* 0x000fe40004800000 */
[----:B------:R-:W-:Y:S02]  /*d2f0*/  FSEL R173, R173, -INF , !P4 ;  /* 0xff800000adad7808 */ /* 0x000fe40006000000 */
[-C--:B------:R-:W-:Y:S02]  /*d300*/  ISETP.GE.AND P5, PT, R20, R2.reuse, PT ;  /* 0x000000021400720c */ /* 0x080fe40003fa6270 */
[-C--:B------:R-:W-:Y:S02]  /*d310*/  ISETP.GE.AND P1, PT, R23, R2.reuse, PT ;  /* 0x000000021700720c */ /* 0x080fe40003f26270 */
[----:B------:R-:W-:-:S02]  /*d320*/  ISETP.GE.AND P4, PT, R22, R2, PT ;  /* 0x000000021600720c */ /* 0x000fc40003f86270 */
[----:B------:R-:W1:Y:S01]  /*d330*/  SHFL.BFLY PT, R2, R12, 0x2, 0x1f ;  /* 0x0c401f000c027f89 */ /* 0x000e6200000e0000 */
[----:B------:R-:W-:Y:S02]  /*d340*/  FMNMX3.FTZ R13, R13, R199, R197, !PT ;  /* 0x000000c70d0d7276 */ /* 0x000fe400078100c5 */
[----:B------:R-:W-:Y:S02]  /*d350*/  FSEL R172, R172, -INF , !P6 ;  /* 0xff800000acac7808 */ /* 0x000fe40007000000 */
[----:B------:R-:W-:Y:S02]  /*d360*/  FMNMX3.FTZ R13, R13, R198, R168, !PT ;  /* 0x000000c60d0d7276 */ /* 0x000fe400078100a8 */
[----:B------:R-:W-:Y:S02]  /*d370*/  FSEL R175, R170, -INF , !P2 ;  /* 0xff800000aaaf7808 */ /* 0x000fe40005000000 */
[----:B------:R-:W-:Y:S02]  /*d380*/  FSEL R174, R171, -INF , !P5 ;  /* 0xff800000abae7808 */ /* 0x000fe40006800000 */
[----:B------:R-:W-:-:S02]  /*d390*/  FMNMX3.FTZ R13, R13, R173, R172, !PT ;  /* 0x000000ad0d0d7276 */ /* 0x000fc400078100ac */
[----:B------:R-:W-:Y:S02]  /*d3a0*/  FSEL R183, R34, -INF , !P3 ;  /* 0xff80000022b77808 */ /* 0x000fe40005800000 */
[----:B------:R-:W-:Y:S02]  /*d3b0*/  FSEL R182, R35, -INF , !P1 ;  /* 0xff80000023b67808 */ /* 0x000fe40004800000 */
[----:B------:R-:W-:Y:S02]  /*d3c0*/  FMNMX3.FTZ R13, R13, R175, R174, !PT ;  /* 0x000000af0d0d7276 */ /* 0x000fe400078100ae */
[----:B------:R-:W-:Y:S02]  /*d3d0*/  FSEL R180, R14, -INF , !P0 ;  /* 0xff8000000eb47808 */ /* 0x000fe40004000000 */
[----:B------:R-:W-:Y:S02]  /*d3e0*/  FSEL R179, R15, -INF , !P4 ;  /* 0xff8000000fb37808 */ /* 0x000fe40006000000 */
[----:B------:R-:W-:-:S02]  /*d3f0*/  FMNMX3.FTZ R3, R13, R183, R182, !PT ;  /* 0x000000b70d037276 */ /* 0x000fc400078100b6 */
[----:B-1----:R-:W-:Y:S01]  /*d400*/  FMNMX.FTZ R13, R12, R2, !PT ;  /* 0x000000020c0d7209 */ /* 0x002fe20007810000 */
[----:B------:R-:W-:Y:S01]  /*d410*/  IMAD.U32 R12, RZ, RZ, UR4 ;  /* 0x00000004ff0c7e24 */ /* 0x000fe2000f8e00ff */
[----:B------:R-:W-:Y:S01]  /*d420*/  FMNMX3.FTZ R3, R3, R180, R179, !PT ;  /* 0x000000b403037276 */ /* 0x000fe200078100b3 */
[----:B------:R-:W-:Y:S01]  /*d430*/  UIADD3 UR4, UPT, UPT, UR30, 0x78dde6e4, URZ ;  /* 0x78dde6e41e047890 */ /* 0x000fe2000fffe0ff */
[----:B------:R-:W-:Y:S01]  /*d440*/  MOV R208, 0x20 ;  /* 0x0000002000d07802 */ /* 0x000fe20000000f00 */
[----:B------:R-:W1:Y:S01]  /*d450*/  SHFL.BFLY PT, R164, R13, 0x1, 0x1f ;  /* 0x0c201f000da47f89 */ /* 0x000e6200000e0000 */
[----:B------:R-:W-:Y:S02]  /*d460*/  LOP3.LUT R12, R12, UR31, R237, 0x96, !PT ;  /* 0x0000001f0c0c7c12 */ /* 0x000fe4000f8e96ed */
[----:B------:R-:W-:Y:S01]  /*d470*/  IADD3 R16, PT, PT, R0, 0x18000, RZ ;  /* 0x0001800000107810 */ /* 0x000fe20007ffe0ff */
[----:B------:R-:W3:Y:S02]  /*d480*/  SHFL.BFLY PT, R2, R3, 0x2, 0x1f ;  /* 0x0c401f0003027f89 */ /* 0x000ee400000e0000 */
[----:B------:R-:W-:-:S05]  /*d490*/  IMAD.WIDE.U32 R216, R12, -0x326172a9, RZ ;  /* 0xcd9e8d570cd87825 */ /* 0x000fca00078e00ff */
[----:B------:R-:W-:Y:S02]  /*d4a0*/  LOP3.LUT R12, R240, UR11, R217, 0x96, !PT ;  /* 0x0000000bf00c7c12 */ /* 0x000fe4000f8e96d9 */
[----:B------:R-:W-:-:S05]  /*d4b0*/  LOP3.LUT R216, R216, UR10, R229, 0x96, !PT ;  /* 0x0000000ad8d87c12 */ /* 0x000fca000f8e96e5 */
[----:B------:R-:W-:Y:S01]  /*d4c0*/  IMAD.WIDE.U32 R216, R216, -0x2daee0ad, RZ ;  /* 0xd2511f53d8d87825 */ /* 0x000fe200078e00ff */
[----:B-1----:R-:W-:-:S03]  /*d4d0*/  FMNMX.FTZ R164, R13, R164, !PT ;  /* 0x000000a40da47209 */ /* 0x002fc60007810000 */
[----:B------:R-:W-:Y:S01]  /*d4e0*/  IMAD.WIDE.U32 R12, R12, -0x2daee0ad, RZ ;  /* 0xd2511f530c0c7825 */ /* 0x000fe200078e00ff */
[----:B---3--:R-:W-:-:S03]  /*d4f0*/  FMNMX.FTZ R2, R3, R2, !PT ;  /* 0x0000000203027209 */ /* 0x008fc60007810000 */
[C---:B--2---:R-:W-:Y:S01]  /*d500*/  FMUL.FTZ R187, R164.reuse, UR21 ;  /* 0x00000015a4bb7c20 */ /* 0x044fe20008410000 */
[----:B------:R-:W-:Y:S02]  /*d510*/  FSETP.NEU.FTZ.AND P1, PT, R164, -INF , PT ;  /* 0xff800000a400780b */ /* 0x000fe40003f3d000 */
[----:B------:R-:W-:Y:S01]  /*d520*/  LOP3.LUT R218, R12, UR15, R217, 0x96, !PT ;  /* 0x0000000f0cda7c12 */ /* 0x000fe2000f8e96d9 */
[----:B------:R-:W1:Y:S01]  /*d530*/  SHFL.BFLY PT, R3, R2, 0x1, 0x1f ;  /* 0x0c201f0002037f89 */ /* 0x000e6200000e0000 */
[----:B------:R-:W-:Y:S02]  /*d540*/  FSEL R187, R187, RZ, P1 ;  /* 0x000000ffbbbb7208 */ /* 0x000fe40000800000 */
[----:B------:R-:W-:Y:S01]  /*d550*/  FSEL R207, R164, RZ, P1 ;  /* 0x000000ffa4cf7208 */ /* 0x000fe20000800000 */
[----:B------:R-:W-:-:S04]  /*d560*/  IMAD.WIDE.U32 R218, R218, -0x326172a9, RZ ;  /* 0xcd9e8d57dada7825 */ /* 0x000fc800078e00ff */
[----:B------:R-:W-:Y:S01]  /*d570*/  FFMA.FTZ R206, R10, UR21, -R187 ;  /* 0x000000150ace7c23 */ /* 0x000fe200080108bb */
[----:B------:R-:W-:Y:S01]  /*d580*/  LOP3.LUT R10, R234, UR16, R13, 0x96, !PT ;  /* 0x00000010ea0a7c12 */ /* 0x000fe2000f8e960d */
[----:B------:R-:W-:Y:S01]  /*d590*/  FADD.FTZ R207, R201, -R207 ;  /* 0x800000cfc9cf7221 */ /* 0x000fe20000010000 */
[--C-:B------:R-:W-:Y:S01]  /*d5a0*/  FFMA.FTZ R195, R11, UR21, -R187.reuse ;  /* 0x000000150bc37c23 */ /* 0x100fe200080108bb */
[--C-:B------:R-:W-:Y:S01]  /*d5b0*/  FFMA.FTZ R167, R7, UR21, -R187.reuse ;  /* 0x0000001507a77c23 */ /* 0x100fe200080108bb */
[----:B------:R-:W-:Y:S01]  /*d5c0*/  FFMA.FTZ R192, R9, UR21, -R187 ;  /* 0x0000001509c07c23 */ /* 0x000fe200080108bb */
[----:B------:R-:W-:-:S04]  /*d5d0*/  IMAD.WIDE.U32 R170, R10, -0x326172a9, RZ ;  /* 0xcd9e8d570aaa7825 */ /* 0x000fc800078e00ff */
[----:B------:R-:W-:Y:S01]  /*d5e0*/  FMUL.FTZ R207, R207, UR21 ;  /* 0x00000015cfcf7c20 */ /* 0x000fe20008410000 */
[----:B------:R-:W-:Y:S01]  /*d5f0*/  MUFU.EX2 R206, R206 ;  /* 0x000000ce00ce7308 */ /* 0x000fe20000000800 */
[----:B------:R-:W-:Y:S01]  /*d600*/  FFMA.FTZ R209, R209, UR21, -R187 ;  /* 0x00000015d1d17c23 */ /* 0x000fe200080108bb */
[----:B------:R-:W-:Y:S01]  /*d610*/  LDSM.16.MT88.4 R12, [R0+0x18000] ;  /* 0x01800000000c783b */ /* 0x000fe20000004200 */
[----:B------:R-:W-:Y:S01]  /*d620*/  LOP3.LUT R10, R228, UR9, R171, 0x96, !PT ;  /* 0x00000009e40a7c12 */ /* 0x000fe2000f8e96ab */
[----:B------:R-:W-:Y:S01]  /*d630*/  FFMA.FTZ R221, R196, UR21, -R187 ;  /* 0x00000015c4dd7c23 */ /* 0x000fe200080108bb */
[----:B------:R-:W-:Y:S01]  /*d640*/  LOP3.LUT R170, R170, UR4, R219, 0x96, !PT ;  /* 0x00000004aaaa7c12 */ /* 0x000fe2000f8e96db */
[--C-:B------:R-:W-:Y:S01]  /*d650*/  FFMA.FTZ R219, R210, UR21, -R187.reuse ;  /* 0x00000015d2db7c23 */ /* 0x100fe200080108bb */
[----:B------:R-:W-:Y:S01]  /*d660*/  FFMA.FTZ R222, R191, UR21, -R187 ;  /* 0x00000015bfde7c23 */ /* 0x000fe200080108bb */
[----:B------:R-:W-:Y:S01]  /*d670*/  IMAD.WIDE.U32 R10, R10, -0x2daee0ad, RZ ;  /* 0xd2511f530a0a7825 */ /* 0x000fe200078e00ff */
[----:B------:R-:W2:Y:S01]  /*d680*/  MUFU.EX2 R207, R207 ;  /* 0x000000cf00cf7308 */ /* 0x000ea20000000800 */
[----:B-1----:R-:W-:-:S02]  /*d690*/  FMNMX.FTZ R3, R2, R3, !PT ;  /* 0x0000000302037209 */ /* 0x002fc40007810000 */
[----:B------:R-:W-:Y:S01]  /*d6a0*/  FFMA.FTZ R242, R190, UR21, -R187 ;  /* 0x00000015bef27c23 */ /* 0x000fe200080108bb */
[----:B------:R-:W-:Y:S01]  /*d6b0*/  IMAD.WIDE.U32 R170, R170, -0x2daee0ad, RZ ;  /* 0xd2511f53aaaa7825 */ /* 0x000fe200078e00ff */
[----:B------:R-:W-:-:S03]  /*d6c0*/  LOP3.LUT R216, R216, UR14, R11, 0x96, !PT ;  /* 0x0000000ed8d87c12 */ /* 0x000fc6000f8e960b */
[----:B------:R-:W-:Y:S01]  /*d6d0*/  FFMA.FTZ R243, R189, UR21, -R187 ;  /* 0x00000015bdf37c23 */ /* 0x000fe200080108bb */
[C---:B------:R-:W-:Y:S01]  /*d6e0*/  FSETP.NEU.FTZ.AND P0, PT, R3.reuse, -INF , PT ;  /* 0xff8000000300780b */ /* 0x040fe20003f1d000 */
[C---:B------:R-:W-:Y:S01]  /*d6f0*/  FMUL.FTZ R181, R3.reuse, UR21 ;  /* 0x0000001503b57c20 */ /* 0x040fe20008410000 */
[----:B------:R-:W-:Y:S01]  /*d700*/  LOP3.LUT R10, R10, UR13, R171, 0x96, !PT ;  /* 0x0000000d0a0a7c12 */ /* 0x000fe2000f8e96ab */
[----:B------:R-:W-:Y:S01]  /*d710*/  IMAD.WIDE.U32 R216, R216, -0x326172a9, RZ ;  /* 0xcd9e8d57d8d87825 */ /* 0x000fe200078e00ff */
[----:B------:R-:W-:Y:S01]  /*d720*/  FSEL R205, R3, RZ, P0 ;  /* 0x000000ff03cd7208 */ /* 0x000fe20000000000 */
[----:B------:R-:W-:Y:S01]  /*d730*/  MUFU.EX2 R195, R195 ;  /* 0x000000c300c37308 */ /* 0x000fe20000000800 */
[----:B------:R-:W-:Y:S01]  /*d740*/  R2P PR, R213, 0x6 ;  /* 0x00000006d5007804 */ /* 0x000fe20000000000 */
[----:B------:R-:W-:Y:S01]  /*d750*/  IMAD.WIDE.U32 R10, R10, -0x326172a9, RZ ;  /* 0xcd9e8d570a0a7825 */ /* 0x000fe200078e00ff */
[----:B------:R-:W-:-:S03]  /*d760*/  FSEL R181, R181, RZ, P0 ;  /* 0x000000ffb5b57208 */ /* 0x000fc60000000000 */
[----:B------:R-:W-:Y:S01]  /*d770*/  FADD.FTZ R205, R200, -R205 ;  /* 0x800000cdc8cd7221 */ /* 0x000fe20000010000 */
[----:B------:R-:W-:Y:S01]  /*d780*/  FFMA.FTZ R249, R188, UR21, -R187 ;  /* 0x00000015bcf97c23 */ /* 0x000fe200080108bb */
[----:B------:R-:W-:Y:S01]  /*d790*/  SEL R208, R208, 0xffffffe0, !P1 ;  /* 0xffffffe0d0d07807 */ /* 0x000fe20004800000 */
[-C--:B--2---:R-:W-:Y:S01]  /*d7a0*/  FMUL.FTZ R24, R44, R207.reuse ;  /* 0x000000cf2c187220 */ /* 0x084fe20000410000 */
[----:B------:R-:W-:Y:S01]  /*d7b0*/  FMUL.FTZ R205, R205, UR21 ;  /* 0x00000015cdcd7c20 */ /* 0x000fe20008410000 */
[--C-:B------:R-:W-:Y:S01]  /*d7c0*/  FFMA.FTZ R166, R8, UR21, -R181.reuse ;  /* 0x0000001508a67c23 */ /* 0x100fe200080108b5 */
[----:B------:R-:W-:Y:S01]  /*d7d0*/  IADD3 R177, PT, PT, R0, R208, RZ ;  /* 0x000000d000b17210 */ /* 0x000fe20007ffe0ff */
[----:B------:R-:W1:Y:S01]  /*d7e0*/  LDC R8, c[0x0][0x4f8] ;  /* 0x00013e00ff087b82 */ /* 0x000e620000000800 */
[----:B------:R-:W-:Y:S01]  /*d7f0*/  PRMT R2, R10, 0x7773, RZ ;  /* 0x000077730a027816 */ /* 0x000fe200000000ff */
[--C-:B------:R-:W-:Y:S01]  /*d800*/  FFMA.FTZ R165, R6, UR21, -R181.reuse ;  /* 0x0000001506a57c23 */ /* 0x100fe200080108b5 */
[----:B------:R-:W2:Y:S01]  /*d810*/  MUFU.EX2 R205, R205 ;  /* 0x000000cd00cd7308 */ /* 0x000ea20000000800 */
[----:B------:R-:W-:Y:S01]  /*d820*/  @P2 IADD3 R176, PT, PT, R16, -0x40, RZ ;  /* 0xffffffc010b02810 */ /* 0x000fe20007ffe0ff */
[----:B------:R-:W-:Y:S01]  /*d830*/  LDSM.16.MT88.4 R20, [R177+0x18000] ;  /* 0x01800000b114783b */ /* 0x000fe20000004200 */
[----:B------:R-:W-:Y:S01]  /*d840*/  PRMT R7, R10, 0x7772, RZ ;  /* 0x000077720a077816 */ /* 0x000fe200000000ff */
[----:B------:R-:W-:Y:S01]  /*d850*/  FFMA.FTZ R204, R4, UR21, -R181 ;  /* 0x0000001504cc7c23 */ /* 0x000fe200080108b5 */
[----:B------:R-:W-:Y:S01]  /*d860*/  LOP3.LUT R9, R216, UR7, R11, 0x96, !PT ;  /* 0x00000007d8097c12 */ /* 0x000fe2000f8e960b */
[----:B------:R-:W3:Y:S01]  /*d870*/  LDSM.16.MT88.4 R28, [R176] ;  /* 0x00000000b01c783b */ /* 0x000ee20000004200 */
[----:B------:R-:W-:Y:S01]  /*d880*/  PRMT R7, R7, 0x5410, R2 ;  /* 0x0000541007077816 */ /* 0x000fe20000000002 */
[----:B------:R-:W-:Y:S01]  /*d890*/  FFMA.FTZ R2, R5, UR21, -R181 ;  /* 0x0000001505027c23 */ /* 0x000fe200080108b5 */
[----:B------:R-:W-:Y:S01]  /*d8a0*/  LOP3.LUT R5, R9, 0xffff, RZ, 0xc0, !PT ;  /* 0x0000ffff09057812 */ /* 0x000fe200078ec0ff */
[-C--:B------:R-:W-:Y:S01]  /*d8b0*/  FMUL.FTZ R25, R45, R207.reuse ;  /* 0x000000cf2d197220 */ /* 0x080fe20000410000 */
[----:B------:R-:W-:Y:S01]  /*d8c0*/  MUFU.EX2 R192, R192 ;  /* 0x000000c000c07308 */ /* 0x000fe20000000800 */
[----:B------:R-:W-:Y:S01]  /*d8d0*/  MOV R11, R10 ;  /* 0x0000000a000b7202 */ /* 0x000fe20000000f00 */
[-C--:B------:R-:W-:Y:S01]  /*d8e0*/  FMUL.FTZ R16, R36, R207.reuse ;  /* 0x000000cf24107220 */ /* 0x080fe20000410000 */
[----:B------:R-:W-:Y:S01]  /*d8f0*/  PRMT R6, R10, 0x7771, RZ ;  /* 0x000077710a067816 */ /* 0x000fe200000000ff */
[----:B------:R-:W-:Y:S01]  /*d900*/  FMUL.FTZ R17, R37, R207 ;  /* 0x000000cf25117220 */ /* 0x000fe20000410000 */
[----:B------:R-:W-:Y:S01]  /*d910*/  LOP3.LUT R10, R9, 0xff, RZ, 0xc0, !PT ;  /* 0x000000ff090a7812 */ /* 0x000fe200078ec0ff */
[-C--:B--2---:R-:W-:Y:S01]  /*d920*/  FMUL.FTZ R26, R46, R205.reuse ;  /* 0x000000cd2e1a7220 */ /* 0x084fe20000410000 */
[-C--:B------:R-:W-:Y:S01]  /*d930*/  FMUL.FTZ R27, R47, R205.reuse ;  /* 0x000000cd2f1b7220 */ /* 0x080fe20000410000 */
[----:B------:R-:W2:Y:S01]  /*d940*/  MUFU.EX2 R167, R167 ;  /* 0x000000a700a77308 */ /* 0x000ea20000000800 */
[----:B------:R-:W-:Y:S01]  /*d950*/  LDSM.16.MT88.4 R44, [R0+0x1a000] ;  /* 0x01a00000002c783b */ /* 0x000fe20000004200 */
[----:B------:R-:W-:Y:S01]  /*d960*/  SHF.R.U32.HI R5, RZ, 0x8, R5 ;  /* 0x00000008ff057819 */ /* 0x000fe20000011605 */
[-C--:B------:R-:W-:Y:S01]  /*d970*/  FMUL.FTZ R18, R38, R205.reuse ;  /* 0x000000cd26127220 */ /* 0x080fe20000410000 */
[----:B-1----:R-:W-:Y:S01]  /*d980*/  LOP3.LUT R178, R8, 0xff, RZ, 0xc0, !PT ;  /* 0x000000ff08b27812 */ /* 0x002fe200078ec0ff */
[----:B------:R-:W-:Y:S01]  /*d990*/  FMUL.FTZ R19, R39, R205 ;  /* 0x000000cd27137220 */ /* 0x000fe20000410000 */
[----:B------:R-:W-:Y:S01]  /*d9a0*/  PRMT R8, R9, 0x7632, R8 ;  /* 0x0000763209087816 */ /* 0x000fe20000000008 */
[-C--:B------:R-:W-:Y:S01]  /*d9b0*/  FMUL.FTZ R48, R48, R207.reuse ;  /* 0x000000cf30307220 */ /* 0x080fe20000410000 */
[----:B------:R-:W-:Y:S01]  /*d9c0*/  MUFU.EX2 R166, R166 ;  /* 0x000000a600a67308 */ /* 0x000fe20000000800 */
[----:B------:R-:W-:Y:S01]  /*d9d0*/  IADD3 R208, PT, PT, R208, R176, RZ ;  /* 0x000000b0d0d07210 */ /* 0x000fe20007ffe0ff */
[----:B------:R-:W-:Y:S01]  /*d9e0*/  IMAD R178, R178, 0x10000, R178 ;  /* 0x00010000b2b27824 */ /* 0x000fe200078e02b2 */
[----:B------:R-:W-:Y:S01]  /*d9f0*/  PRMT R4, R10, 0x5410, R5 ;  /* 0x000054100a047816 */ /* 0x000fe20000000005 */
[----:B------:R-:W-:Y:S01]  /*da00*/  FMUL.FTZ R49, R49, R207 ;  /* 0x000000cf31317220 */ /* 0x000fe20000410000 */
[----:B------:R-:W-:Y:S01]  /*da10*/  LOP3.LUT R11, R11, 0xff, RZ, 0xc0, !PT ;  /* 0x000000ff0b0b7812 */ /* 0x000fe200078ec0ff */
[----:B------:R-:W1:Y:S01]  /*da20*/  LDSM.16.MT88.4 R36, [R208] ;  /* 0x00000000d024783b */ /* 0x000e620000004200 */
[----:B------:R-:W-:Y:S01]  /*da30*/  SHF.R.U32.HI R5, RZ, 0x18, R9 ;  /* 0x00000018ff057819 */ /* 0x000fe20000011609 */
[----:B------:R-:W4:Y:S01]  /*da40*/  MUFU.EX2 R165, R165 ;  /* 0x000000a500a57308 */ /* 0x000f220000000800 */
[----:B------:R-:W-:Y:S01]  /*da50*/  LOP3.LUT R8, R8, 0xff, RZ, 0xc0, !PT ;  /* 0x000000ff08087812 */ /* 0x000fe200078ec0ff */
[-C--:B------:R-:W-:Y:S01]  /*da60*/  FMUL.FTZ R50, R50, R205.reuse ;  /* 0x000000cd32327220 */ /* 0x080fe20000410000 */
[----:B------:R-:W-:Y:S01]  /*da70*/  PRMT R6, R11, 0x5410, R6 ;  /* 0x000054100b067816 */ /* 0x000fe20000000006 */
[----:B------:R-:W-:Y:S01]  /*da80*/  FMUL.FTZ R51, R51, R205 ;  /* 0x000000cd33337220 */ /* 0x000fe20000410000 */
[----:B------:R-:W-:Y:S01]  /*da90*/  LOP3.LUT R7, R7, 0xff00ff, RZ, 0xc0, !PT ;  /* 0x00ff00ff07077812 */ /* 0x000fe200078ec0ff */
[-C--:B------:R-:W-:Y:S01]  /*daa0*/  FMUL.FTZ R40, R40, R207.reuse ;  /* 0x000000cf28287220 */ /* 0x080fe20000410000 */
[----:B------:R-:W-:Y:S01]  /*dab0*/  PRMT R5, R8, 0x5410, R5 ;  /* 0x0000541008057816 */ /* 0x000fe20000000005 */
[----:B------:R-:W-:Y:S01]  /*dac0*/  MUFU.EX2 R2, R2 ;  /* 0x0000000200027308 */ /* 0x000fe20000000800 */
[--C-:B------:R-:W-:Y:S01]  /*dad0*/  HSET2.LE.AND R6, R6, R178.reuse, PT ;  /* 0x000000b206067233 */ /* 0x100fe20003803000 */
[----:B------:R-:W-:Y:S01]  /*dae0*/  FMUL.FTZ R41, R41, R207 ;  /* 0x000000cf29297220 */ /* 0x000fe20000410000 */
[--C-:B------:R-:W-:Y:S01]  /*daf0*/  HSET2.LE.AND R7, R7, R178.reuse, PT ;  /* 0x000000b207077233 */ /* 0x100fe20003803000 */
[-C--:B------:R-:W-:Y:S01]  /*db00*/  FMUL.FTZ R42, R42, R205.reuse ;  /* 0x000000cd2a2a7220 */ /* 0x080fe20000410000 */
[--C-:B------:R-:W-:Y:S01]  /*db10*/  HSET2.LE.AND R4, R4, R178.reuse, PT ;  /* 0x000000b204047233 */ /* 0x100fe20003803000 */
[----:B------:R-:W-:Y:S01]  /*db20*/  FMUL.FTZ R43, R43, R205 ;  /* 0x000000cd2b2b7220 */ /* 0x000fe20000410000 */
[----:B------:R-:W-:Y:S01]  /*db30*/  HSET2.LE.AND R5, R5, R178, PT ;  /* 0x000000b205057233 */ /* 0x000fe20003803000 */
[----:B------:R-:W5:Y:S01]  /*db40*/  MUFU.EX2 R204, R204 ;  /* 0x000000cc00cc7308 */ /* 0x000f620000000800 */
[----:B--2---:R-:W-:Y:S01]  /*db50*/  F2FP.F16.F32.PACK_AB R11, R167, R192 ;  /* 0x000000c0a70b723e */ /* 0x004fe200000000ff */
[-C--:B------:R-:W-:Y:S01]  /*db60*/  FMUL.FTZ R64, R64, R207.reuse ;  /* 0x000000cf40407220 */ /* 0x080fe20000410000 */
[----:B------:R-:W-:Y:S01]  /*db70*/  F2FP.F16.F32.PACK_AB R9, R195, R206 ;  /* 0x000000cec309723e */ /* 0x000fe200000000ff */
[----:B------:R-:W-:Y:S01]  /*db80*/  FMUL.FTZ R65, R65, R207 ;  /* 0x000000cf41417220 */ /* 0x000fe20000410000 */
[----:B----4-:R-:W-:Y:S01]  /*db90*/  F2FP.F16.F32.PACK_AB R8, R165, R166 ;  /* 0x000000a6a508723e */ /* 0x010fe200000000ff */
[-C--:B------:R-:W-:Y:S01]  /*dba0*/  FMUL.FTZ R66, R66, R205.reuse ;  /* 0x000000cd42427220 */ /* 0x080fe20000410000 */
        /* <DEDUP_REMOVED lines=9> */
[----:B------:R-:W-:Y:S01]  /*dc40*/  LDSM.16.MT88.4 R52, [R177+0x1a000] ;  /* 0x01a00000b134783b */ /* 0x000fe20000004200 */
[----:B-----5:R-:W-:Y:S01]  /*dc50*/  F2FP.F16.F32.PACK_AB R10, R204, R2 ;  /* 0x00000002cc0a723e */ /* 0x020fe200000000ff */
[----:B------:R-:W-:Y:S01]  /*dc60*/  FMUL.FTZ R57, R57, R207 ;  /* 0x000000cf39397220 */ /* 0x000fe20000410000 */
[-C--:B------:R-:W-:Y:S01]  /*dc70*/  FMUL.FTZ R58, R58, R205.reuse ;  /* 0x000000cd3a3a7220 */ /* 0x080fe20000410000 */
[----:B------:R-:W-:Y:S01]  /*dc80*/  FMUL.FTZ R59, R59, R205 ;  /* 0x000000cd3b3b7220 */ /* 0x000fe20000410000 */
[----:B------:R-:W-:Y:S01]  /*dc90*/  LOP3.LUT R7, R10, R7, RZ, 0xc0, !PT ;  /* 0x000000070a077212 */ /* 0x000fe200078ec0ff */
[-C--:B------:R-:W-:Y:S01]  /*dca0*/  FMUL.FTZ R88, R88, R207.reuse ;  /* 0x000000cf58587220 */ /* 0x080fe20000410000 */
[----:B------:R-:W-:Y:S01]  /*dcb0*/  FMUL.FTZ R89, R89, R207 ;  /* 0x000000cf59597220 */ /* 0x000fe20000410000 */
[-C--:B------:R-:W-:Y:S01]  /*dcc0*/  FMUL.FTZ R90, R90, R205.reuse ;  /* 0x000000cd5a5a7220 */ /* 0x080fe20000410000 */
[----:B------:R-:W-:Y:S01]  /*dcd0*/  FMUL.FTZ R91, R91, R205 ;  /* 0x000000cd5b5b7220 */ /* 0x000fe20000410000 */
[-C--:B------:R-:W-:Y:S01]  /*dce0*/  FMUL.FTZ R80, R80, R207.reuse ;  /* 0x000000cf50507220 */ /* 0x080fe20000410000 */
        /* <DEDUP_REMOVED lines=31> */
[----:B------:R-:W3:Y:S01]  /*dee0*/  LDSM.16.MT88.4 R60, [R176+0x2000] ;  /* 0x00200000b03c783b */ /* 0x000ee20000004200 */
[----:B------:R-:W-:Y:S01]  /*def0*/  FMUL.FTZ R131, R131, R205 ;  /* 0x000000cd83837220 */ /* 0x000fe20000410000 */
[C---:B-1----:R-:W-:Y:S01]  /*df00*/  HMMA.16816.F32 R32, R4.reuse, R36, R32 ;  /* 0x000000240420723c */ /* 0x042fe20000001820 */
[-C--:B------:R-:W-:Y:S01]  /*df10*/  FMUL.FTZ R120, R120, R207.reuse ;  /* 0x000000cf78787220 */ /* 0x080fe20000410000 */
[----:B------:R-:W-:Y:S01]  /*df20*/  FMUL.FTZ R121, R121, R207 ;  /* 0x000000cf79797220 */ /* 0x000fe20000410000 */
[-C--:B------:R-:W-:Y:S01]  /*df30*/  FMUL.FTZ R122, R122, R205.reuse ;  /* 0x000000cd7a7a7220 */ /* 0x080fe20000410000 */
[----:B------:R-:W-:Y:S01]  /*df40*/  FMUL.FTZ R123, R123, R205 ;  /* 0x000000cd7b7b7220 */ /* 0x000fe20000410000 */
[----:B------:R-:W-:Y:S01]  /*df50*/  FFMA.FTZ R216, R203, UR21, -R187 ;  /* 0x00000015cbd87c23 */ /* 0x000fe200080108bb */
[-C--:B------:R-:W-:Y:S01]  /*df60*/  FMUL.FTZ R112, R112, R207.reuse ;  /* 0x000000cf70707220 */ /* 0x080fe20000410000 */
[----:B------:R-:W-:Y:S01]  /*df70*/  FMUL.FTZ R113, R113, R207 ;  /* 0x000000cf71717220 */ /* 0x000fe20000410000 */
[C---:B------:R-:W-:Y:S01]  /*df80*/  HMMA.16816.F32 R40, R4.reuse, R44, R40 ;  /* 0x0000002c0428723c */ /* 0x040fe20000001828 */
        /* <DEDUP_REMOVED lines=14> */
[-C--:B------:R-:W-:Y:S01]  /*e070*/  FMUL.FTZ R9, R161, R207.reuse ;  /* 0x000000cfa1097220 */ /* 0x080fe20000410000 */
[C---:B------:R-:W-:Y:S01]  /*e080*/  HMMA.16816.F32 R36, R4.reuse, R38, R56 ;  /* 0x000000260424723c */ /* 0x040fe20000001838 */
[-C--:B------:R-:W-:Y:S01]  /*e090*/  FMUL.FTZ R56, R76, R207.reuse ;  /* 0x000000cf4c387220 */ /* 0x080fe20000410000 */
[----:B------:R-:W-:Y:S01]  /*e0a0*/  FMUL.FTZ R57, R77, R207 ;  /* 0x000000cf4d397220 */ /* 0x000fe20000410000 */
[-C--:B------:R-:W-:Y:S01]  /*e0b0*/  FMUL.FTZ R58, R78, R205.reuse ;  /* 0x000000cd4e3a7220 */ /* 0x080fe20000410000 */
[-C--:B------:R-:W-:Y:S01]  /*e0c0*/  FMUL.FTZ R59, R79, R205.reuse ;  /* 0x000000cd4f3b7220 */ /* 0x080fe20000410000 */
[-C--:B------:R-:W-:Y:S01]  /*e0d0*/  FMUL.FTZ R10, R162, R205.reuse ;  /* 0x000000cda20a7220 */ /* 0x080fe20000410000 */
[----:B------:R-:W4:Y:S01]  /*e0e0*/  LDSM.16.MT88.4 R76, [R0+0x1c000] ;  /* 0x01c00000004c783b */ /* 0x000f220000004200 */
[----:B------:R-:W-:Y:S01]  /*e0f0*/  FMUL.FTZ R11, R163, R205 ;  /* 0x000000cda30b7220 */ /* 0x000fe20000410000 */
[C---:B--2---:R-:W-:Y:S01]  /*e100*/  HMMA.16816.F32 R64, R4.reuse, R68, R64 ;  /* 0x000000440440723c */ /* 0x044fe20000001840 */
[--C-:B------:R-:W-:Y:S01]  /*e110*/  FFMA.FTZ R214, R198, UR21, -R181.reuse ;  /* 0x00000015c6d67c23 */ /* 0x100fe200080108b5 */
[----:B------:R-:W-:Y:S01]  /*e120*/  LDSM.16.MT88.4 R160, [R208+0x6000] ;  /* 0x00600000d0a0783b */ /* 0x000fe20000004200 */
[--C-:B------:R-:W-:Y:S01]  /*e130*/  FFMA.FTZ R210, R168, UR21, -R181.reuse ;  /* 0x00000015a8d27c23 */ /* 0x100fe200080108b5 */
[--C-:B------:R-:W-:Y:S01]  /*e140*/  FFMA.FTZ R220, R197, UR21, -R181.reuse ;  /* 0x00000015c5dc7c23 */ /* 0x100fe200080108b5 */
[----:B------:R-:W-:Y:S01]  /*e150*/  MUFU.EX2 R219, R219 ;  /* 0x000000db00db7308 */ /* 0x000fe20000000800 */
[-C--:B------:R-:W-:Y:S01]  /*e160*/  FMUL.FTZ R152, R152, R207.reuse ;  /* 0x000000cf98987220 */ /* 0x080fe20000410000 */
[-C--:B------:R-:W-:Y:S01]  /*e170*/  FMUL.FTZ R153, R153, R207.reuse ;  /* 0x000000cf99997220 */ /* 0x080fe20000410000 */
[C---:B------:R-:W-:Y:S01]  /*e180*/  HMMA.16816.F32 R68, R4.reuse, R70, R88 ;  /* 0x000000460444723c */ /* 0x040fe20000001858 */
[-C--:B------:R-:W-:Y:S01]  /*e190*/  FMUL.FTZ R88, R108, R207.reuse ;  /* 0x000000cf6c587220 */ /* 0x080fe20000410000 */
[----:B------:R-:W-:Y:S01]  /*e1a0*/  FMUL.FTZ R89, R109, R207 ;  /* 0x000000cf6d597220 */ /* 0x000fe20000410000 */
[-C--:B------:R-:W-:Y:S01]  /*e1b0*/  FMUL.FTZ R90, R110, R205.reuse ;  /* 0x000000cd6e5a7220 */ /* 0x080fe20000410000 */
[-C--:B------:R-:W-:Y:S01]  /*e1c0*/  FMUL.FTZ R91, R111, R205.reuse ;  /* 0x000000cd6f5b7220 */ /* 0x080fe20000410000 */
[----:B------:R-:W-:Y:S01]  /*e1d0*/  MUFU.EX2 R214, R214 ;  /* 0x000000d600d67308 */ /* 0x000fe20000000800 */
[----:B------:R-:W2:Y:S01]  /*e1e0*/  LDSM.16.MT88.4 R108, [R0+0x1e000] ;  /* 0x01e00000006c783b */ /* 0x000ea20000004200 */
[-C--:B------:R-:W-:Y:S01]  /*e1f0*/  FMUL.FTZ R154, R154, R205.reuse ;  /* 0x000000cd9a9a7220 */ /* 0x080fe20000410000 */
[C---:B---3--:R-:W-:Y:S01]  /*e200*/  HMMA.16816.F32 R56, R4.reuse, R60, R56 ;  /* 0x0000003c0438723c */ /* 0x048fe20000001838 */
[----:B------:R-:W-:Y:S01]  /*e210*/  FMUL.FTZ R155, R155, R205 ;  /* 0x000000cd9b9b7220 */ /* 0x000fe20000410000 */
[-C--:B------:R-:W-:Y:S01]  /*e220*/  FMUL.FTZ R156, R156, R207.reuse ;  /* 0x000000cf9c9c7220 */ /* 0x080fe20000410000 */
[----:B------:R-:W-:Y:S01]  /*e230*/  FMUL.FTZ R157, R157, R207 ;  /* 0x000000cf9d9d7220 */ /* 0x000fe20000410000 */
[-C--:B------:R-:W-:Y:S01]  /*e240*/  FMUL.FTZ R158, R158, R205.reuse ;  /* 0x000000cd9e9e7220 */ /* 0x080fe20000410000 */
[----:B------:R-:W3:Y:S01]  /*e250*/  MUFU.EX2 R210, R210 ;  /* 0x000000d200d27308 */ /* 0x000ee20000000800 */
[----:B------:R-:W-:Y:S01]  /*e260*/  FMUL.FTZ R159, R159, R205 ;  /* 0x000000cd9f9f7220 */ /* 0x000fe20000410000 */
[-C--:B------:R-:W-:Y:S01]  /*e270*/  FMUL.FTZ R144, R144, R207.reuse ;  /* 0x000000cf90907220 */ /* 0x080fe20000410000 */
[C---:B------:R-:W-:Y:S01]  /*e280*/  HMMA.16816.F32 R60, R4.reuse, R62, R80 ;  /* 0x0000003e043c723c */ /* 0x040fe20000001850 */
[-C--:B------:R-:W-:Y:S01]  /*e290*/  FMUL.FTZ R80, R100, R207.reuse ;  /* 0x000000cf64507220 */ /* 0x080fe20000410000 */
[----:B------:R-:W-:Y:S01]  /*e2a0*/  FMUL.FTZ R81, R101, R207 ;  /* 0x000000cf65517220 */ /* 0x000fe20000410000 */
[-C--:B------:R-:W-:Y:S01]  /*e2b0*/  FMUL.FTZ R82, R102, R205.reuse ;  /* 0x000000cd66527220 */ /* 0x080fe20000410000 */
[----:B------:R-:W-:Y:S01]  /*e2c0*/  FMUL.FTZ R83, R103, R205 ;  /* 0x000000cd67537220 */ /* 0x000fe20000410000 */
[----:B------:R-:W-:Y:S01]  /*e2d0*/  MUFU.EX2 R220, R220 ;  /* 0x000000dc00dc7308 */ /* 0x000fe20000000800 */
[----:B------:R-:W5:Y:S01]  /*e2e0*/  LDSM.16.MT88.4 R100, [R208+0x4000] ;  /* 0x00400000d064783b */ /* 0x000f620000004200 */
[----:B------:R-:W-:Y:S01]  /*e2f0*/  FMUL.FTZ R145, R145, R207 ;  /* 0x000000cf91917220 */ /* 0x000fe20000410000 */
[C---:B------:R-:W-:Y:S01]  /*e300*/  HMMA.16816.F32 R48, R4.reuse, R52, R48 ;  /* 0x000000340430723c */ /* 0x040fe20000001830 */
[-C--:B------:R-:W-:Y:S01]  /*e310*/  FMUL.FTZ R146, R146, R205.reuse ;  /* 0x000000cd92927220 */ /* 0x080fe20000410000 */
[----:B------:R-:W-:Y:S01]  /*e320*/  FMUL.FTZ R147, R147, R205 ;  /* 0x000000cd93937220 */ /* 0x000fe20000410000 */
[--C-:B------:R-:W-:Y:S01]  /*e330*/  FFMA.FTZ R244, R175, UR21, -R181.reuse ;  /* 0x00000015aff47c23 */ /* 0x100fe200080108b5 */
[--C-:B------:R-:W-:Y:S01]  /*e340*/  FFMA.FTZ R245, R174, UR21, -R181.reuse ;  /* 0x00000015aef57c23 */ /* 0x100fe200080108b5 */
[----:B------:R-:W-:Y:S01]  /*e350*/  MUFU.EX2 R242, R242 ;  /* 0x000000f200f27308 */ /* 0x000fe20000000800 */
[--C-:B------:R-:W-:Y:S01]  /*e360*/  FFMA.FTZ R246, R173, UR21, -R181.reuse ;  /* 0x00000015adf67c23 */ /* 0x100fe200080108b5 */
[--C-:B------:R-:W-:Y:S01]  /*e370*/  FFMA.FTZ R247, R172, UR21, -R181.reuse ;  /* 0x00000015acf77c23 */ /* 0x100fe200080108b5 */
[C---:B-1----:R-:W-:Y:S01]  /*e380*/  HMMA.16816.F32 R80, R4.reuse, R84, R80 ;  /* 0x000000540450723c */ /* 0x042fe20000001850 */
[----:B------:R-:W-:Y:S01]  /*e390*/  LDSM.16.MT88.4 R172, [R0+0x1d000] ;  /* 0x01d0000000ac783b */ /* 0x000fe20000004200 */
        /* <DEDUP_REMOVED lines=12> */
[----:B------:R-:W1:Y:S01]  /*e460*/  LDSM.16.MT88.4 R92, [R176+0x4000] ;  /* 0x00400000b05c783b */ /* 0x000e620000004200 */
[--C-:B------:R-:W-:Y:S01]  /*e470*/  FFMA.FTZ R252, R183, UR21, -R181.reuse ;  /* 0x00000015b7fc7c23 */ /* 0x100fe200080108b5 */
[C---:B------:R-:W-:Y:S01]  /*e480*/  HMMA.16816.F32 R84, R4.reuse, R86, R104 ;  /* 0x000000560454723c */ /* 0x040fe20000001868 */
[-C--:B------:R-:W-:Y:S01]  /*e490*/  FMUL.FTZ R104, R124, R207.reuse ;  /* 0x000000cf7c687220 */ /* 0x080fe20000410000 */
[----:B------:R-:W-:Y:S01]  /*e4a0*/  FMUL.FTZ R105, R125, R207 ;  /* 0x000000cf7d697220 */ /* 0x000fe20000410000 */
[-C--:B------:R-:W-:Y:S01]  /*e4b0*/  FMUL.FTZ R106, R126, R205.reuse ;  /* 0x000000cd7e6a7220 */ /* 0x080fe20000410000 */
[----:B------:R-:W-:Y:S01]  /*e4c0*/  FMUL.FTZ R107, R127, R205 ;  /* 0x000000cd7f6b7220 */ /* 0x000fe20000410000 */
[----:B------:R-:W-:Y:S01]  /*e4d0*/  MUFU.EX2 R245, R245 ;  /* 0x000000f500f57308 */ /* 0x000fe20000000800 */
[----:B------:R-:W1:Y:S01]  /*e4e0*/  LDSM.16.MT88.4 R124, [R176+0x6000] ;  /* 0x00600000b07c783b */ /* 0x000e620000004200 */
[----:B------:R-:W-:Y:S01]  /*e4f0*/  FFMA.FTZ R182, R182, UR21, -R181 ;  /* 0x00000015b6b67c23 */ /* 0x000fe200080108b5 */
[----:B----4-:R-:W-:Y:S01]  /*e500*/  HMMA.16816.F32 R72, R4, R76, R72 ;  /* 0x0000004c0448723c */ /* 0x010fe20000001848 */
[----:B------:R-:W-:Y:S01]  /*e510*/  FFMA.FTZ R206, R239, R207, R206 ;  /* 0x000000cfefce7223 */ /* 0x000fe200000100ce */
[----:B------:R-:W-:-:S03]  /*e520*/  FFMA.FTZ R166, R238, R205, R166 ;  /* 0x000000cdeea67223 */ /* 0x000fc600000100a6 */
[----:B------:R-:W-:Y:S01]  /*e530*/  MUFU.EX2 R221, R221 ;  /* 0x000000dd00dd7308 */ /* 0x000fe20000000800 */
        /* <DEDUP_REMOVED lines=10> */
[----:B--2---:R-:W-:Y:S01]  /*e5e0*/  HMMA.16816.F32 R104, R4, R108, R104 ;  /* 0x0000006c0468723c */ /* 0x004fe20000001868 */
[----:B------:R-:W-:-:S02]  /*e5f0*/  FADD.FTZ R165, R2, R165 ;  /* 0x000000a502a57221 */ /* 0x000fc40000010000 */
[----:B------:R-:W-:Y:S02]  /*e600*/  FADD.FTZ R192, R167, R192 ;  /* 0x000000c0a7c07221 */ /* 0x000fe40000010000 */
[----:B------:R-:W-:Y:S01]  /*e610*/  MUFU.EX2 R246, R246 ;  /* 0x000000f600f67308 */ /* 0x000fe20000000800 */
[----:B------:R-:W-:Y:S02]  /*e620*/  FADD.FTZ R204, R204, R165 ;  /* 0x000000a5cccc7221 */ /* 0x000fe40000010000 */
[C---:B------:R-:W-:Y:S01]  /*e630*/  HMMA.16816.F32 R108, R4.reuse, R110, R128 ;  /* 0x0000006e046c723c */ /* 0x040fe20000001880 */
[----:B------:R-:W-:Y:S01]  /*e640*/  LOP3.LUT R128, R218, UR8, R217, 0x96, !PT ;  /* 0x00000008da807c12 */ /* 0x000fe2000f8e96d9 */
[----:B------:R-:W-:Y:S01]  /*e650*/  FFMA.FTZ R218, R199, UR21, -R181 ;  /* 0x00000015c7da7c23 */ /* 0x000fe200080108b5 */
[-C--:B------:R-:W-:Y:S01]  /*e660*/  FMUL.FTZ R130, R150, R205.reuse ;  /* 0x000000cd96827220 */ /* 0x080fe20000410000 */
[----:B------:R-:W-:Y:S01]  /*e670*/  FMUL.FTZ R131, R151, R205 ;  /* 0x000000cd97837220 */ /* 0x000fe20000410000 */
[----:B------:R2:W1:Y:S01]  /*e680*/  MUFU.EX2 R217, R209 ;  /* 0x000000d100d97308 */ /* 0x0004620000000800 */
[----:B------:R-:W-:Y:S01]  /*e690*/  IMAD.WIDE.U32 R128, R128, -0x2daee0ad, RZ ;  /* 0xd2511f5380807825 */ /* 0x000fe200078e00ff */
[----:B---3--:R-:W-:Y:S01]  /*e6a0*/  F2FP.F16.F32.PACK_AB R151, R210, R214 ;  /* 0x000000d6d297723e */ /* 0x008fe200000000ff */
[C---:B-----5:R-:W-:Y:S05]  /*e6b0*/  HMMA.16816.F32 R96, R4.reuse, R100, R96 ;  /* 0x000000640460723c */ /* 0x060fea0000001860 */
[----:B------:R-:W3:Y:S03]  /*e6c0*/  MUFU.EX2 R218, R218 ;  /* 0x000000da00da7308 */ /* 0x000ee60000000800 */
[C---:B------:R-:W-:Y:S01]  /*e6d0*/  HMMA.16816.F32 R100, R4.reuse, R102, R120 ;  /* 0x000000660464723c */ /* 0x040fe20000001878 */
[-C--:B------:R-:W-:Y:S01]  /*e6e0*/  FMUL.FTZ R120, R140, R207.reuse ;  /* 0x000000cf8c787220 */ /* 0x080fe20000410000 */
[----:B------:R-:W-:Y:S01]  /*e6f0*/  FMUL.FTZ R121, R141, R207 ;  /* 0x000000cf8d797220 */ /* 0x000fe20000410000 */
[-C--:B------:R-:W-:Y:S01]  /*e700*/  FMUL.FTZ R122, R142, R205.reuse ;  /* 0x000000cd8e7a7220 */ /* 0x080fe20000410000 */
[----:B------:R-:W-:Y:S01]  /*e710*/  FMUL.FTZ R123, R143, R205 ;  /* 0x000000cd8f7b7220 */ /* 0x000fe20000410000 */
[----:B------:R-:W-:Y:S01]  /*e720*/  MUFU.EX2 R247, R247 ;  /* 0x000000f700f77308 */ /* 0x000fe20000000800 */
[----:B--2---:R-:W-:Y:S01]  /*e730*/  FFMA.FTZ R209, R202, UR21, -R187 ;  /* 0x00000015cad17c23 */ /* 0x004fe200080108bb */
[----:B------:R-:W2:Y:S01]  /*e740*/  LDSM.16.MT88.4 R140, [R177+0x18800] ;  /* 0x01880000b18c783b */ /* 0x000ea20000004200 */
[C---:B-1----:R-:W-:Y:S01]  /*e750*/  HMMA.16816.F32 R88, R4.reuse, R92, R88 ;  /* 0x0000005c0458723c */ /* 0x042fe20000001858 */
[----:B------:R-:W-:Y:S01]  /*e760*/  F2FP.F16.F32.PACK_AB R150, R217, R219 ;  /* 0x000000dbd996723e */ /* 0x000fe200000000ff */
[----:B------:R-:W-:Y:S01]  /*e770*/  FADD.FTZ R219, R219, R192 ;  /* 0x000000c0dbdb7221 */ /* 0x000fe20000010000 */
[----:B------:R-:W-:Y:S02]  /*e780*/  LDSM.16.MT88.4 R184, [R176+0x1800] ;  /* 0x00180000b0b8783b */ /* 0x000fe40000004200 */
[----:B------:R-:W1:Y:S01]  /*e790*/  MUFU.EX2 R209, R209 ;  /* 0x000000d100d17308 */ /* 0x000e620000000800 */
[----:B---3--:R-:W-:Y:S01]  /*e7a0*/  FADD.FTZ R204, R218, R204 ;  /* 0x000000ccdacc7221 */ /* 0x008fe20000010000 */
[----:B------:R-:W-:Y:S01]  /*e7b0*/  FADD.FTZ R219, R217, R219 ;  /* 0x000000dbd9db7221 */ /* 0x000fe20000010000 */
[----:B------:R-:W-:Y:S01]  /*e7c0*/  HMMA.16816.F32 R120, R4, R124, R120 ;  /* 0x0000007c0478723c */ /* 0x000fe20000001878 */
[----:B------:R-:W-:Y:S01]  /*e7d0*/  IMAD.MOV.U32 R125, RZ, RZ, R128 ;  /* 0x000000ffff7d7224 */ /* 0x000fe200078e0080 */
[----:B------:R-:W-:-:S03]  /*e7e0*/  PRMT R124, R128, 0x7773, RZ ;  /* 0x00007773807c7816 */ /* 0x000fc600000000ff */
[----:B------:R-:W-:Y:S01]  /*e7f0*/  MUFU.EX2 R188, R180 ;  /* 0x000000b400bc7308 */ /* 0x000fe20000000800 */
[----:B------:R-:W-:Y:S02]  /*e800*/  LOP3.LUT R125, R125, 0xff, RZ, 0xc0, !PT ;  /* 0x000000ff7d7d7812 */ /* 0x000fe400078ec0ff */
[C---:B------:R-:W-:Y:S01]  /*e810*/  HMMA.16816.F32 R92, R4.reuse, R94, R112 ;  /* 0x0000005e045c723c */ /* 0x040fe20000001870 */
[-C--:B------:R-:W-:Y:S01]  /*e820*/  FMUL.FTZ R112, R132, R207.reuse ;  /* 0x000000cf84707220 */ /* 0x080fe20000410000 */
[----:B------:R-:W-:Y:S01]  /*e830*/  FMUL.FTZ R113, R133, R207 ;  /* 0x000000cf85717220 */ /* 0x000fe20000410000 */
[-C--:B------:R-:W-:Y:S01]  /*e840*/  FMUL.FTZ R114, R134, R205.reuse ;  /* 0x000000cd86727220 */ /* 0x080fe20000410000 */
[----:B------:R-:W-:Y:S01]  /*e850*/  FMUL.FTZ R115, R135, R205 ;  /* 0x000000cd87737220 */ /* 0x000fe20000410000 */
[----:B------:R-:W-:Y:S01]  /*e860*/  PRMT R134, R128, 0x7771, RZ ;  /* 0x0000777180867816 */ /* 0x000fe200000000ff */
[----:B------:R-:W-:Y:S01]  /*e870*/  MUFU.EX2 R201, R179 ;  /* 0x000000b300c97308 */ /* 0x000fe20000000800 */
[----:B------:R-:W-:Y:S01]  /*e880*/  LOP3.LUT R133, R170, UR12, R129, 0x96, !PT ;  /* 0x0000000caa857c12 */ /* 0x000fe2000f8e9681 */
[-C--:B------:R-:W-:Y:S01]  /*e890*/  FMUL.FTZ R129, R149, R207.reuse ;  /* 0x000000cf95817220 */ /* 0x080fe20000410000 */
[----:B------:R-:W-:Y:S01]  /*e8a0*/  PRMT R134, R125, 0x5410, R134 ;  /* 0x000054107d867816 */ /* 0x000fe20000000086 */
[C---:B------:R-:W-:Y:S01]  /*e8b0*/  HMMA.16816.F32 R8, R4.reuse, R12, R8 ;  /* 0x0000000c0408723c */ /* 0x040fe20000001808 */
[----:B------:R-:W-:Y:S01]  /*e8c0*/  PRMT R132, R128, 0x7772, RZ ;  /* 0x0000777280847816 */ /* 0x000fe200000000ff */
[----:B------:R-:W-:Y:S01]  /*e8d0*/  FMUL.FTZ R128, R148, R207 ;  /* 0x000000cf94807220 */ /* 0x000fe20000410000 */
[----:B------:R-:W-:Y:S01]  /*e8e0*/  F2FP.F16.F32.PACK_AB R149, R220, R218 ;  /* 0x000000dadc95723e */ /* 0x000fe200000000ff */
[----:B------:R-:W-:Y:S01]  /*e8f0*/  LDSM.16.MT88.4 R168, [R208+0x800] ;  /* 0x00080000d0a8783b */ /* 0x000fe20000004200 */
[----:B------:R-:W-:Y:S01]  /*e900*/  PRMT R132, R132, 0x5410, R124 ;  /* 0x0000541084847816 */ /* 0x000fe2000000007c */
[----:B------:R-:W-:Y:S01]  /*e910*/  MUFU.EX2 R249, R249 ;  /* 0x000000f900f97308 */ /* 0x000fe20000000800 */
[----:B------:R-:W-:Y:S01]  /*e920*/  HSET2.LE.AND R134, R134, R178, PT ;  /* 0x000000b286867233 */ /* 0x000fe20003803000 */
[----:B----4-:R-:W-:Y:S01]  /*e930*/  HMMA.16816.F32 R112, R4, R116, R112 ;  /* 0x000000740470723c */ /* 0x010fe20000001870 */
[----:B------:R-:W-:Y:S01]  /*e940*/  LOP3.LUT R135, R132, 0xff00ff, RZ, 0xc0, !PT ;  /* 0x00ff00ff84877812 */ /* 0x000fe200078ec0ff */
[----:B------:R-:W-:-:S04]  /*e950*/  FADD.FTZ R220, R220, R204 ;  /* 0x000000ccdcdc7221 */ /* 0x000fc80000010000 */
[--C-:B------:R-:W-:Y:S01]  /*e960*/  HSET2.LE.AND R135, R135, R178.reuse, PT ;  /* 0x000000b287877233 */ /* 0x100fe20003803000 */
[----:B------:R-:W-:Y:S01]  /*e970*/  MUFU.EX2 R248, R248 ;  /* 0x000000f800f87308 */ /* 0x000fe20000000800 */
[C---:B------:R-:W-:Y:S01]  /*e980*/  HMMA.16816.F32 R116, R4.reuse, R118, R136 ;  /* 0x000000760474723c */ /* 0x040fe20000001888 */
[C---:B------:R-:W-:Y:S01]  /*e990*/  LOP3.LUT R138, R133.reuse, 0xffff, RZ, 0xc0, !PT ;  /* 0x0000ffff858a7812 */ /* 0x040fe200078ec0ff */
[----:B------:R-:W-:Y:S01]  /*e9a0*/  FADD.FTZ R220, R214, R220 ;  /* 0x000000dcd6dc7221 */ /* 0x000fe20000010000 */
[C---:B------:R-:W-:Y:S02]  /*e9b0*/  PRMT R136, R133.reuse, 0x7632, R136 ;  /* 0x0000763285887816 */ /* 0x040fe40000000088 */
[----:B------:R-:W-:Y:S01]  /*e9c0*/  LOP3.LUT R137, R133, 0xff, RZ, 0xc0, !PT ;  /* 0x000000ff85897812 */ /* 0x000fe200078ec0ff */
[----:B------:R-:W-:Y:S01]  /*e9d0*/  FADD.FTZ R210, R210, R220 ;  /* 0x000000dcd2d27221 */ /* 0x000fe20000010000 */
[----:B------:R-:W-:Y:S01]  /*e9e0*/  SHF.R.U32.HI R138, RZ, 0x8, R138 ;  /* 0x00000008ff8a7819 */ /* 0x000fe2000001168a */
[C---:B------:R-:W-:Y:S01]  /*e9f0*/  HMMA.16816.F32 R124, R4.reuse, R126, R152 ;  /* 0x0000007e047c723c */ /* 0x040fe20000001898 */
[----:B------:R-:W-:Y:S01]  /*ea00*/  LOP3.LUT R136, R136, 0xff, RZ, 0xc0, !PT ;  /* 0x000000ff88887812 */ /* 0x000fe200078ec0ff */
[----:B------:R-:W3:Y:S01]  /*ea10*/  LDSM.16.MT88.4 R152, [R177+0x1a800] ;  /* 0x01a80000b198783b */ /* 0x000ee20000004200 */
[----:B-1----:R-:W-:Y:S01]  /*ea20*/  F2FP.F16.F32.PACK_AB R139, R209, R216 ;  /* 0x000000d8d18b723e */ /* 0x002fe200000000ff */
[----:B------:R-:W-:Y:S01]  /*ea30*/  MUFU.EX2 R250, R250 ;  /* 0x000000fa00fa7308 */ /* 0x000fe20000000800 */
[----:B------:R-:W-:Y:S01]  /*ea40*/  SHF.R.U32.HI R133, RZ, 0x18, R133 ;  /* 0x00000018ff857819 */ /* 0x000fe20000011685 */
[----:B------:R-:W-:Y:S01]  /*ea50*/  FADD.FTZ R216, R216, R219 ;  /* 0x000000dbd8d87221 */ /* 0x000fe20000010000 */
[----:B------:R-:W-:Y:S01]  /*ea60*/  PRMT R148, R137, 0x5410, R138 ;  /* 0x0000541089947816 */ /* 0x000fe2000000008a */
[C---:B------:R-:W-:Y:S01]  /*ea70*/  HMMA.16816.F32 R12, R4.reuse, R14, R156 ;  /* 0x0000000e040c723c */ /* 0x040fe2000000189c */
[----:B------:R-:W-:Y:S01]  /*ea80*/  PRMT R132, R136, 0x5410, R133 ;  /* 0x0000541088847816 */ /* 0x000fe20000000085 */
[----:B------:R-:W-:Y:S01]  /*ea90*/  LDSM.16.MT88.4 R156, [R0+0x18800] ;  /* 0x01880000009c783b */ /* 0x000fe20000004200 */
[----:B------:R-:W-:Y:S01]  /*eaa0*/  LOP3.LUT R134, R139, R134, RZ, 0xc0, !PT ;  /* 0x000000868b867212 */ /* 0x000fe200078ec0ff */
[----:B------:R-:W-:Y:S01]  /*eab0*/  MUFU.EX2 R251, R251 ;  /* 0x000000fb00fb7308 */ /* 0x000fe20000000800 */
[--C-:B------:R-:W-:Y:S01]  /*eac0*/  HSET2.LE.AND R148, R148, R178.reuse, PT ;  /* 0x000000b294947233 */ /* 0x100fe20003803000 */
[----:B------:R-:W1:Y:S01]  /*ead0*/  LDSM.16.MT88.4 R136, [R176+0x800] ;  /* 0x00080000b088783b */ /* 0x000e620000004200 */
[----:B------:R-:W-:Y:S01]  /*eae0*/  HSET2.LE.AND R133, R132, R178, PT ;  /* 0x000000b284857233 */ /* 0x000fe20003803000 */
[C---:B------:R-:W-:Y:S01]  /*eaf0*/  HMMA.16816.F32 R128, R4.reuse, R160, R128 ;  /* 0x000000a00480723c */ /* 0x040fe20000001880 */
[----:B------:R-:W-:Y:S01]  /*eb00*/  LOP3.LUT R135, R151, R135, RZ, 0xc0, !PT ;  /* 0x0000008797877212 */ /* 0x000fe200078ec0ff */
[----:B------:R-:W-:Y:S01]  /*eb10*/  FADD.FTZ R216, R209, R216 ;  /* 0x000000d8d1d87221 */ /* 0x000fe20000010000 */
[----:B------:R-:W-:Y:S01]  /*eb20*/  LOP3.LUT R132, R150, R148, RZ, 0xc0, !PT ;  /* 0x0000009496847212 */ /* 0x000fe200078ec0ff */
[----:B------:R-:W4:Y:S01]  /*eb30*/  MUFU.EX2 R252, R252 ;  /* 0x000000fc00fc7308 */ /* 0x000f220000000800 */
[----:B------:R-:W-:Y:S01]  /*eb40*/  LOP3.LUT R133, R149, R133, RZ, 0xc0, !PT ;  /* 0x0000008595857212 */ /* 0x000fe200078ec0ff */
[----:B------:R-:W-:Y:S01]  /*eb50*/  FADD.FTZ R210, R246, R210 ;  /* 0x000000d2f6d27221 */ /* 0x000fe20000010000 */
[----:B------:R-:W-:Y:S01]  /*eb60*/  LDSM.16.MT88.4 R148, [R208+0x2800] ;  /* 0x00280000d094783b */ /* 0x000fe20000004200 */
[----:B------:R-:W-:Y:S03]  /*eb70*/  HMMA.16816.F32 R4, R4, R162, R144 ;  /* 0x000000a20404723c */ /* 0x000fe60000001890 */
[----:B------:R-:W5:Y:S01]  /*eb80*/  LDSM.16.MT88.4 R144, [R0+0x1c800] ;  /* 0x01c800000090783b */ /* 0x000f620000004200 */
[----:B------:R4:W5:Y:S03]  /*eb90*/  MUFU.EX2 R189, R182 ;  /* 0x000000b600bd7308 */ /* 0x0009660000000800 */
[----:B------:R-:W-:Y:S01]  /*eba0*/  LDSM.16.MT88.4 R160, [R0+0x1a800] ;  /* 0x01a8000000a0783b */ /* 0x000fe20000004200 */
[C---:B--2---:R-:W-:Y:S08]  /*ebb0*/  HMMA.16816.F32 R16, R132.reuse, R140, R16 ;  /* 0x0000008c8410723c */ /* 0x044ff00000001810 */
[C---:B------:R-:W-:Y:S01]  /*ebc0*/  HMMA.16816.F32 R20, R132.reuse, R142, R20 ;  /* 0x0000008e8414723c */ /* 0x040fe20000001814 */
[----:B------:R-:W2:Y:S04]  /*ebd0*/  LDSM.16.MT88.4 R140, [R177+0x1c800] ;  /* 0x01c80000b18c783b */ /* 0x000ea80000004200 */
[----:B----4-:R-:W-:Y:S03]  /*ebe0*/  LDSM.16.MT88.4 R180, [R176+0x5800] ;  /* 0x00580000b0b4783b */ /* 0x010fe60000004200 */
[C---:B---3--:R-:W-:Y:S08]  /*ebf0*/  HMMA.16816.F32 R48, R132.reuse, R152, R48 ;  /* 0x000000988430723c */ /* 0x048ff00000001830 */
[C---:B-1----:R-:W-:Y:S08]  /*ec00*/  HMMA.16816.F32 R24, R132.reuse, R136, R24 ;  /* 0x000000888418723c */ /* 0x042ff00000001818 */
[C---:B------:R-:W-:Y:S01]  /*ec10*/  HMMA.16816.F32 R28, R132.reuse, R138, R28 ;  /* 0x0000008a841c723c */ /* 0x040fe2000000181c */
[----:B------:R-:W1:Y:S07]  /*ec20*/  LDSM.16.MT88.4 R136, [R176+0x4800] ;  /* 0x00480000b088783b */ /* 0x000e6e0000004200 */
[C---:B------:R-:W-:Y:S01]  /*ec30*/  HMMA.16816.F32 R52, R132.reuse, R154, R52 ;  /* 0x0000009a8434723c */ /* 0x040fe20000001834 */
[----:B------:R-:W3:Y:S07]  /*ec40*/  LDSM.16.MT88.4 R152, [R208+0x4800] ;  /* 0x00480000d098783b */ /* 0x000eee0000004200 */
[----:B-----5:R-:W-:Y:S01]  /*ec50*/  HMMA.16816.F32 R72, R132, R144, R72 ;  /* 0x000000908448723c */ /* 0x020fe20000001848 */
[----:B------:R-:W-:-:S04]  /*ec60*/  MOV R144, UR17 ;  /* 0x0000001100907c02 */ /* 0x000fc80008000f00 */
[----:B------:R-:W-:-:S03]  /*ec70*/  LOP3.LUT R144, R144, UR31, R237, 0x96, !PT ;  /* 0x0000001f90907c12 */ /* 0x000fc6000f8e96ed */
[C---:B--2---:R-:W-:Y:S08]  /*ec80*/  HMMA.16816.F32 R80, R132.reuse, R140, R80 ;  /* 0x0000008c8450723c */ /* 0x044ff00000001850 */
[C---:B------:R-:W-:Y:S01]  /*ec90*/  HMMA.16816.F32 R84, R132.reuse, R142, R84 ;  /* 0x0000008e8454723c */ /* 0x040fe20000001854 */
[----:B------:R-:W2:Y:S07]  /*eca0*/  LDSM.16.MT88.4 R140, [R0+0x1e800] ;  /* 0x01e80000008c783b */ /* 0x000eae0000004200 */
[----:B------:R-:W-:Y:S01]  /*ecb0*/  HMMA.16816.F32 R64, R132, R148, R64 ;  /* 0x000000948440723c */ /* 0x000fe20000001840 */
[----:B------:R-:W-:-:S05]  /*ecc0*/  IMAD.WIDE.U32 R148, R144, -0x326172a9, RZ ;  /* 0xcd9e8d5790947825 */ /* 0x000fca00078e00ff */
[----:B------:R-:W-:Y:S02]  /*ecd0*/  LOP3.LUT R144, R240, UR11, R149, 0x96, !PT ;  /* 0x0000000bf0907c12 */ /* 0x000fe4000f8e9695 */
[----:B-1----:R-:W-:Y:S01]  /*ece0*/  HMMA.16816.F32 R88, R132, R136, R88 ;  /* 0x000000888458723c */ /* 0x002fe20000001858 */
[----:B------:R-:W-:-:S05]  /*ecf0*/  LOP3.LUT R148, R148, UR10, R229, 0x96, !PT ;  /* 0x0000000a94947c12 */ /* 0x000fca000f8e96e5 */
[----:B------:R-:W-:Y:S02]  /*ed00*/  IMAD.WIDE.U32 R148, R148, -0x2daee0ad, RZ ;  /* 0xd2511f5394947825 */ /* 0x000fe400078e00ff */
[C---:B------:R-:W-:Y:S01]  /*ed10*/  HMMA.16816.F32 R92, R132.reuse, R138, R92 ;  /* 0x0000008a845c723c */ /* 0x040fe2000000185c */
[----:B------:R-:W1:Y:S07]  /*ed20*/  LDSM.16.MT88.4 R136, [R177+0x1e800] ;  /* 0x01e80000b188783b */ /* 0x000e6e0000004200 */
[----:B---3--:R-:W-:Y:S01]  /*ed30*/  HMMA.16816.F32 R96, R132, R152, R96 ;  /* 0x000000988460723c */ /* 0x008fe20000001860 */
[----:B------:R-:W-:-:S03]  /*ed40*/  IMAD.WIDE.U32 R152, R144, -0x2daee0ad, RZ ;  /* 0xd2511f5390987825 */ /* 0x000fc600078e00ff */
[----:B------:R-:W-:-:S04]  /*ed50*/  LOP3.LUT R196, R152, UR15, R149, 0x96, !PT ;  /* 0x0000000f98c47c12 */ /* 0x000fc8000f8e9695 */
[----:B------:R-:W-:Y:S01]  /*ed60*/  HMMA.16816.F32 R76, R132, R146, R76 ;  /* 0x00000092844c723c */ /* 0x000fe2000000184c */
[----:B------:R-:W3:Y:S01]  /*ed70*/  LDSM.16.MT88.4 R144, [R176+0x6800] ;  /* 0x00680000b090783b */ /* 0x000ee20000004200 */
[----:B------:R-:W-:-:S06]  /*ed80*/  IMAD.WIDE.U32 R196, R196, -0x326172a9, RZ ;  /* 0xcd9e8d57c4c47825 */ /* 0x000fcc00078e00ff */
[----:B------:R-:W-:Y:S01]  /*ed90*/  HMMA.16816.F32 R68, R132, R150, R68 ;  /* 0x000000968444723c */ /* 0x000fe20000001844 */
[----:B------:R-:W-:-:S05]  /*eda0*/  LOP3.LUT R150, R234, UR16, R153, 0x96, !PT ;  /* 0x00000010ea967c12 */ /* 0x000fca000f8e9699 */
[----:B------:R-:W-:Y:S02]  /*edb0*/  IMAD.WIDE.U32 R150, R150, -0x326172a9, RZ ;  /* 0xcd9e8d5796967825 */ /* 0x000fe400078e00ff */
[----:B------:R-:W-:Y:S01]  /*edc0*/  HMMA.16816.F32 R8, R132, R156, R8 ;  /* 0x0000009c8408723c */ /* 0x000fe20000001808 */
[----:B------:R-:W-:-:S07]  /*edd0*/  LOP3.LUT R191, R150, UR4, R197, 0x96, !PT ;  /* 0x0000000496bf7c12 */ /* 0x000fce000f8e96c5 */
[----:B------:R-:W-:Y:S01]  /*ede0*/  HMMA.16816.F32 R12, R132, R158, R12 ;  /* 0x0000009e840c723c */ /* 0x000fe2000000180c */
[----:B------:R-:W4:Y:S01]  /*edf0*/  LDSM.16.MT88.4 R156, [R176+0x2800] ;  /* 0x00280000b09c783b */ /* 0x000f220000004200 */
[----:B------:R-:W-:-:S06]  /*ee00*/  IMAD.WIDE.U32 R190, R191, -0x2daee0ad, RZ ;  /* 0xd2511f53bfbe7825 */ /* 0x000fcc00078e00ff */
[----:B--2---:R-:W-:Y:S01]  /*ee10*/  HMMA.16816.F32 R104, R132, R140, R104 ;  /* 0x0000008c8468723c */ /* 0x004fe20000001868 */
[----:B------:R-:W-:-:S05]  /*ee20*/  LOP3.LUT R140, R228, UR9, R151, 0x96, !PT ;  /* 0x00000009e48c7c12 */ /* 0x000fca000f8e9697 */
[----:B------:R-:W-:Y:S02]  /*ee30*/  IMAD.WIDE.U32 R140, R140, -0x2daee0ad, RZ ;  /* 0xd2511f538c8c7825 */ /* 0x000fe400078e00ff */
[C---:B-1----:R-:W-:Y:S03]  /*ee40*/  HMMA.16816.F32 R112, R132.reuse, R136, R112 ;  /* 0x000000888470723c */ /* 0x042fe60000001870 */
[----:B------:R-:W-:Y:S02]  /*ee50*/  LOP3.LUT R198, R148, UR14, R141, 0x96, !PT ;  /* 0x0000000e94c67c12 */ /* 0x000fe4000f8e968d */
[----:B------:R-:W-:Y:S01]  /*ee60*/  LOP3.LUT R140, R140, UR13, R191, 0x96, !PT ;  /* 0x0000000d8c8c7c12 */ /* 0x000fe2000f8e96bf */
[----:B------:R-:W1:Y:S02]  /*ee70*/  LDSM.16.MT88.4 R148, [R208+0x6800] ;  /* 0x00680000d094783b */ /* 0x000e640000004200 */
[----:B------:R-:W-:Y:S01]  /*ee80*/  IMAD.WIDE.U32 R198, R198, -0x326172a9, RZ ;  /* 0xcd9e8d57c6c67825 */ /* 0x000fe200078e00ff */
[----:B------:R-:W-:Y:S03]  /*ee90*/  HMMA.16816.F32 R136, R132, R138, R116 ;  /* 0x0000008a8488723c */ /* 0x000fe60000001874 */
[----:B------:R-:W-:Y:S01]  /*eea0*/  IMAD.WIDE.U32 R140, R140, -0x326172a9, RZ ;  /* 0xcd9e8d578c8c7825 */ /* 0x000fe200078e00ff */
[----:B------:R-:W-:-:S04]  /*eeb0*/  LOP3.LUT R196, R196, UR8, R199, 0x96, !PT ;  /* 0x00000008c4c47c12 */ /* 0x000fc8000f8e96c7 */
[----:B------:R-:W-:Y:S01]  /*eec0*/  LOP3.LUT R116, R198, UR7, R141, 0x96, !PT ;  /* 0x00000007c6747c12 */ /* 0x000fe2000f8e968d */
[C---:B------:R-:W-:Y:S01]  /*eed0*/  HMMA.16816.F32 R108, R132.reuse, R142, R108 ;  /* 0x0000008e846c723c */ /* 0x040fe2000000186c */
[----:B------:R-:W-:Y:S01]  /*eee0*/  MOV R152, R140 ;  /* 0x0000008c00987202 */ /* 0x000fe20000000f00 */
[----:B------:R-:W-:Y:S01]  /*eef0*/  UIADD3 UR7, UPT, UPT, UR20, -0x4, URZ ;  /* 0xfffffffc14077890 */ /* 0x000fe2000fffe0ff */
[C---:B------:R-:W-:Y:S02]  /*ef00*/  PRMT R117, R140.reuse, 0x7771, RZ ;  /* 0x000077718c757816 */ /* 0x040fe400000000ff */
[C---:B------:R-:W-:Y:S02]  /*ef10*/  PRMT R118, R140.reuse, 0x7773, RZ ;  /* 0x000077738c767816 */ /* 0x040fe400000000ff */
[----:B------:R-:W-:Y:S01]  /*ef20*/  PRMT R119, R140, 0x7772, RZ ;  /* 0x000077728c777816 */ /* 0x000fe200000000ff */
[----:B------:R-:W-:Y:S03]  /*ef30*/  HMMA.16816.F32 R32, R132, R168, R32 ;  /* 0x000000a88420723c */ /* 0x000fe60000001820 */
[----:B------:R-:W-:-:S05]  /*ef40*/  PRMT R118, R119, 0x5410, R118 ;  /* 0x0000541077767816 */ /* 0x000fca0000000076 */
[C---:B------:R-:W-:Y:S01]  /*ef50*/  HMMA.16816.F32 R36, R132.reuse, R170, R36 ;  /* 0x000000aa8424723c */ /* 0x040fe20000001824 */
[----:B------:R-:W2:Y:S07]  /*ef60*/  LDSM.16.MT88.4 R168, [R177+0x19000] ;  /* 0x01900000b1a8783b */ /* 0x000eae0000004200 */
[----:B---3--:R-:W-:Y:S01]  /*ef70*/  HMMA.16816.F32 R140, R132, R144, R120 ;  /* 0x00000090848c723c */ /* 0x008fe20000001878 */
[----:B------:R-:W-:Y:S02]  /*ef80*/  LOP3.LUT R121, R116, 0xffff, RZ, 0xc0, !PT ;  /* 0x0000ffff74797812 */ /* 0x000fe400078ec0ff */
[----:B------:R-:W-:-:S02]  /*ef90*/  LOP3.LUT R120, R152, 0xff, RZ, 0xc0, !PT ;  /* 0x000000ff98787812 */ /* 0x000fc400078ec0ff */
[----:B------:R-:W-:Y:S02]  /*efa0*/  LOP3.LUT R144, R116, 0xff, RZ, 0xc0, !PT ;  /* 0x000000ff74907812 */ /* 0x000fe400078ec0ff */
[----:B------:R-:W-:Y:S01]  /*efb0*/  SHF.R.U32.HI R121, RZ, 0x8, R121 ;  /* 0x00000008ff797819 */ /* 0x000fe20000011679 */
[C---:B------:R-:W-:Y:S01]  /*efc0*/  HMMA.16816.F32 R124, R132.reuse, R146, R124 ;  /* 0x00000092847c723c */ /* 0x040fe2000000187c */
[----:B------:R-:W-:Y:S02]  /*efd0*/  PRMT R120, R120, 0x5410, R117 ;  /* 0x0000541078787816 */ /* 0x000fe40000000075 */
[--C-:B------:R-:W-:Y:S02]  /*efe0*/  PRMT R144, R144, 0x5410, R121.reuse ;  /* 0x0000541090907816 */ /* 0x100fe40000000079 */
[----:B------:R-:W-:Y:S02]  /*eff0*/  LOP3.LUT R147, R118, 0xff00ff, RZ, 0xc0, !PT ;  /* 0x00ff00ff76937812 */ /* 0x000fe400078ec0ff */
[----:B------:R-:W-:Y:S01]  /*f000*/  PRMT R121, R116, 0x7632, R121 ;  /* 0x0000763274797816 */ /* 0x000fe20000000079 */
[----:B----4-:R-:W-:Y:S01]  /*f010*/  HMMA.16816.F32 R56, R132, R156, R56 ;  /* 0x0000009c8438723c */ /* 0x010fe20000001838 */
[----:B------:R-:W-:-:S02]  /*f020*/  HSET2.LE.AND R146, R120, R178, PT ;  /* 0x000000b278927233 */ /* 0x000fc40003803000 */
[----:B------:R-:W-:Y:S02]  /*f030*/  LOP3.LUT R121, R121, 0xff, RZ, 0xc0, !PT ;  /* 0x000000ff79797812 */ /* 0x000fe400078ec0ff */
[----:B------:R-:W-:Y:S02]  /*f040*/  HSET2.LE.AND R147, R147, R178, PT ;  /* 0x000000b293937233 */ /* 0x000fe40003803000 */
[----:B------:R-:W-:Y:S01]  /*f050*/  F2FP.F16.F32.PACK_AB R122, R243, R242 ;  /* 0x000000f2f37a723e */ /* 0x000fe200000000ff */
[C---:B------:R-:W-:Y:S01]  /*f060*/  HMMA.16816.F32 R60, R132.reuse, R158, R60 ;  /* 0x0000009e843c723c */ /* 0x040fe2000000183c */
[----:B------:R-:W3:Y:S01]  /*f070*/  LDSM.16.MT88.4 R156, [R0+0x19000] ;  /* 0x01900000009c783b */ /* 0x000ee20000004200 */
[----:B------:R-:W-:Y:S02]  /*f080*/  F2FP.F16.F32.PACK_AB R120, R245, R244 ;  /* 0x000000f4f578723e */ /* 0x000fe400000000ff */
[----:B------:R-:W-:Y:S02]  /*f090*/  SHF.R.U32.HI R145, RZ, 0x18, R116 ;  /* 0x00000018ff917819 */ /* 0x000fe40000011674 */
[----:B------:R-:W4:Y:S01]  /*f0a0*/  LDSM.16.MT88.4 R116, [R208+0x1000] ;  /* 0x00100000d074783b */ /* 0x000f220000004200 */
[----:B------:R-:W-:Y:S01]  /*f0b0*/  LOP3.LUT R146, R122, R146, RZ, 0xc0, !PT ;  /* 0x000000927a927212 */ /* 0x000fe200078ec0ff */
[----:B------:R-:W-:Y:S01]  /*f0c0*/  HMMA.16816.F32 R40, R132, R160, R40 ;  /* 0x000000a08428723c */ /* 0x000fe20000001828 */
[----:B------:R-:W-:-:S02]  /*f0d0*/  PRMT R145, R121, 0x5410, R145 ;  /* 0x0000541079917816 */ /* 0x000fc40000000091 */
[----:B------:R-:W-:Y:S02]  /*f0e0*/  LOP3.LUT R147, R120, R147, RZ, 0xc0, !PT ;  /* 0x0000009378937212 */ /* 0x000fe400078ec0ff */
[----:B------:R-:W5:Y:S01]  /*f0f0*/  LDSM.16.MT88.4 R120, [R0+0x1b000] ;  /* 0x01b000000078783b */ /* 0x000f620000004200 */
[--C-:B------:R-:W-:Y:S02]  /*f100*/  HSET2.LE.AND R144, R144, R178.reuse, PT ;  /* 0x000000b290907233 */ /* 0x100fe40003803000 */
[C---:B-1----:R-:W-:Y:S01]  /*f110*/  HMMA.16816.F32 R128, R132.reuse, R148, R128 ;  /* 0x000000948480723c */ /* 0x042fe20000001880 */
[----:B------:R-:W-:Y:S02]  /*f120*/  HSET2.LE.AND R145, R145, R178, PT ;  /* 0x000000b291917233 */ /* 0x000fe40003803000 */
[----:B------:R-:W-:Y:S01]  /*f130*/  F2FP.F16.F32.PACK_AB R148, R222, R221 ;  /* 0x000000ddde94723e */ /* 0x000fe200000000ff */
[----:B------:R-:W-:Y:S01]  /*f140*/  FADD.FTZ R221, R221, R216 ;  /* 0x000000d8dddd7221 */ /* 0x000fe20000010000 */
[C---:B------:R-:W-:Y:S01]  /*f150*/  F2FP.F16.F32.PACK_AB R160, R247.reuse, R246 ;  /* 0x000000f6f7a0723e */ /* 0x040fe200000000ff */
[----:B------:R-:W-:Y:S01]  /*f160*/  FADD.FTZ R247, R247, R210 ;  /* 0x000000d2f7f77221 */ /* 0x000fe20000010000 */
[----:B------:R-:W-:Y:S01]  /*f170*/  LOP3.LUT R144, R148, R144, RZ, 0xc0, !PT ;  /* 0x0000009094907212 */ /* 0x000fe200078ec0ff */
[----:B------:R-:W-:Y:S01]  /*f180*/  HMMA.16816.F32 R44, R132, R162, R44 ;  /* 0x000000a2842c723c */ /* 0x000fe2000000182c */
[----:B------:R-:W-:Y:S01]  /*f190*/  LOP3.LUT R145, R160, R145, RZ, 0xc0, !PT ;  /* 0x00000091a0917212 */ /* 0x000fe200078ec0ff */
[----:B------:R-:W-:Y:S01]  /*f1a0*/  FADD.FTZ R221, R222, R221 ;  /* 0x000000dddedd7221 */ /* 0x000fe20000010000 */
[----:B------:R-:W-:-:S03]  /*f1b0*/  FADD.FTZ R247, R244, R247 ;  /* 0x000000f7f4f77221 */ /* 0x000fc60000010000 */
[----:B------:R-:W-:Y:S01]  /*f1c0*/  FADD.FTZ R242, R242, R221 ;  /* 0x000000ddf2f27221 */ /* 0x000fe20000010000 */
[----:B------:R-:W-:Y:S01]  /*f1d0*/  FADD.FTZ R245, R245, R247 ;  /* 0x000000f7f5f57221 */ /* 0x000fe20000010000 */
[----:B------:R-:W-:Y:S01]  /*f1e0*/  HMMA.16816.F32 R100, R132, R154, R100 ;  /* 0x0000009a8464723c */ /* 0x000fe20000001864 */
[----:B------:R-:W-:Y:S01]  /*f1f0*/  LDSM.16.MT88.4 R152, [R176+0x1000] ;  /* 0x00100000b098783b */ /* 0x000fe20000004200 */
[----:B------:R-:W-:Y:S01]  /*f200*/  FADD.FTZ R242, R243, R242 ;  /* 0x000000f2f3f27221 */ /* 0x000fe20000010000 */
[----:B------:R-:W-:-:S05]  /*f210*/  FADD.FTZ R245, R252, R245 ;  /* 0x000000f5fcf57221 */ /* 0x000fca0000010000 */
[----:B------:R-:W-:Y:S08]  /*f220*/  HMMA.16816.F32 R148, R132, R150, R4 ;  /* 0x000000968494723c */ /* 0x000ff00000001804 */
[C---:B--2---:R-:W-:Y:S01]  /*f230*/  HMMA.16816.F32 R132, R144.reuse, R168, R16 ;  /* 0x000000a89084723c */ /* 0x044fe20000001810 */
[----:B------:R-:W1:Y:S07]  /*f240*/  LDSM.16.MT88.4 R16, [R176+0x3000] ;  /* 0x00300000b010783b */ /* 0x000e6e0000004200 */
[C---:B---3--:R-:W-:Y:S01]  /*f250*/  HMMA.16816.F32 R160, R144.reuse, R156, R8 ;  /* 0x0000009c90a0723c */ /* 0x048fe20000001808 */
[----:B------:R-:W-:Y:S07]  /*f260*/  LDSM.16.MT88.4 R8, [R208+0x3000] ;  /* 0x00300000d008783b */ /* 0x000fee0000004200 */
        /* <DEDUP_REMOVED lines=14> */
[C---:B---3--:R-:W-:Y:S01]  /*f350*/  HMMA.16816.F32 R52, R144.reuse, R118, R92 ;  /* 0x000000769034723c */ /* 0x048fe2000000185c */
[----:B------:R-:W3:Y:S07]  /*f360*/  LDSM.16.MT88.4 R92, [R176+0x7000] ;  /* 0x00700000b05c783b */ /* 0x000eee0000004200 */
[C---:B------:R-:W-:Y:S08]  /*f370*/  HMMA.16816.F32 R88, R144.reuse, R116, R88 ;  /* 0x000000749058723c */ /* 0x040ff00000001858 */
[C---:B----4-:R-:W-:Y:S08]  /*f380*/  HMMA.16816.F32 R116, R144.reuse, R120, R96 ;  /* 0x000000789074723c */ /* 0x050ff00000001860 */
[C---:B------:R-:W-:Y:S01]  /*f390*/  HMMA.16816.F32 R120, R144.reuse, R122, R100 ;  /* 0x0000007a9078723c */ /* 0x040fe20000001864 */
[----:B------:R-:W4:Y:S07]  /*f3a0*/  LDSM.16.MT88.4 R100, [R208+0x7000] ;  /* 0x00700000d064783b */ /* 0x000f2e0000004200 */
[C---:B------:R-:W-:Y:S08]  /*f3b0*/  HMMA.16816.F32 R24, R144.reuse, R152, R24 ;  /* 0x000000989018723c */ /* 0x040ff00000001818 */
[C---:B------:R-:W-:Y:S01]  /*f3c0*/  HMMA.16816.F32 R28, R144.reuse, R154, R28 ;  /* 0x0000009a901c723c */ /* 0x040fe2000000181c */
[----:B------:R-:W5:Y:S07]  /*f3d0*/  LDSM.16.MT88.4 R152, [R0+0x1f000] ;  /* 0x01f000000098783b */ /* 0x000f6e0000004200 */
[----:B-1----:R-:W-:Y:S01]  /*f3e0*/  HMMA.16816.F32 R112, R144, R60, R112 ;  /* 0x0000003c9070723c */ /* 0x002fe20000001870 */
        /* <DEDUP_REMOVED lines=12> */
[----:B--2---:R-:W-:Y:S01]  /*f4b0*/  HMMA.16816.F32 R84, R144, R170, R84 ;  /* 0x000000aa9054723c */ /* 0x004fe20000001854 */
[----:B------:R-:W-:Y:S01]  /*f4c0*/  PRMT R170, R60, 0x7771, RZ ;  /* 0x000077713caa7816 */ /* 0x000fe200000000ff */
[----:B------:R-:W-:Y:S01]  /*f4d0*/  LDSM.16.MT88.4 R64, [R0+0x1b800] ;  /* 0x01b800000040783b */ /* 0x000fe20000004200 */
[----:B------:R-:W-:Y:S02]  /*f4e0*/  LOP3.LUT R171, R96, 0xff00ff, RZ, 0xc0, !PT ;  /* 0x00ff00ff60ab7812 */ /* 0x000fe400078ec0ff */
[----:B------:R-:W-:-:S03]  /*f4f0*/  PRMT R170, R98, 0x5410, R170 ;  /* 0x0000541062aa7816 */ /* 0x000fc600000000aa */
[C---:B---3--:R-:W-:Y:S01]  /*f500*/  HMMA.16816.F32 R140, R144.reuse, R92, R140 ;  /* 0x0000005c908c723c */ /* 0x048fe2000000188c */
[----:B------:R-:W-:Y:S02]  /*f510*/  LOP3.LUT R92, R190, 0xff, RZ, 0xc0, !PT ;  /* 0x000000ffbe5c7812 */ /* 0x000fe400078ec0ff */
[--C-:B------:R-:W-:Y:S02]  /*f520*/  HSET2.LE.AND R171, R171, R178.reuse, PT ;  /* 0x000000b2abab7233 */ /* 0x100fe40003803000 */
[----:B------:R-:W-:Y:S02]  /*f530*/  PRMT R92, R92, 0x5410, R97 ;  /* 0x000054105c5c7816 */ /* 0x000fe40000000061 */
[----:B------:R-:W-:Y:S01]  /*f540*/  LDSM.16.MT88.4 R96, [R0+0x1d800] ;  /* 0x01d800000060783b */ /* 0x000fe20000004200 */
[----:B------:R-:W-:Y:S01]  /*f550*/  HMMA.16816.F32 R72, R144, R172, R72 ;  /* 0x000000ac9048723c */ /* 0x000fe20000001848 */
[----:B------:R-:W-:Y:S02]  /*f560*/  PRMT R93, R190, 0x7632, R93 ;  /* 0x00007632be5d7816 */ /* 0x000fe4000000005d */
[----:B------:R-:W-:-:S02]  /*f570*/  HSET2.LE.AND R92, R92, R178, PT ;  /* 0x000000b25c5c7233 */ /* 0x000fc40003803000 */
[----:B------:R-:W-:Y:S02]  /*f580*/  LOP3.LUT R93, R93, 0xff, RZ, 0xc0, !PT ;  /* 0x000000ff5d5d7812 */ /* 0x000fe400078ec0ff */
[----:B------:R-:W-:Y:S01]  /*f590*/  HSET2.LE.AND R170, R170, R178, PT ;  /* 0x000000b2aaaa7233 */ /* 0x000fe20003803000 */
[C---:B------:R-:W-:Y:S08]  /*f5a0*/  HMMA.16816.F32 R76, R144.reuse, R174, R76 ;  /* 0x000000ae904c723c */ /* 0x040ff0000000184c */
[C---:B------:R-:W-:Y:S01]  /*f5b0*/  HMMA.16816.F32 R136, R144.reuse, R62, R136 ;  /* 0x0000003e9088723c */ /* 0x040fe20000001888 */
[----:B------:R-:W1:Y:S07]  /*f5c0*/  LDSM.16.MT88.4 R60, [R0+0x19800] ;  /* 0x01980000003c783b */ /* 0x000e6e0000004200 */
[C---:B----4-:R-:W-:Y:S01]  /*f5d0*/  HMMA.16816.F32 R172, R144.reuse, R100, R128 ;  /* 0x0000006490ac723c */ /* 0x050fe20000001880 */
[----:B------:R2:W-:Y:S07]  /*f5e0*/  LDSM.16.MT88.4 R128, [R0+0x1f800] ;  /* 0x01f800000080783b */ /* 0x0005ee0000004200 */
[C---:B------:R-:W-:Y:S08]  /*f5f0*/  HMMA.16816.F32 R8, R144.reuse, R10, R68 ;  /* 0x0000000a9008723c */ /* 0x040ff00000001844 */
[----:B-----5:R-:W-:Y:S01]  /*f600*/  HMMA.16816.F32 R104, R144, R152, R104 ;  /* 0x000000989068723c */ /* 0x020fe20000001868 */
[----:B--2---:R-:W-:-:S07]  /*f610*/  F2FP.F16.F32.PACK_AB R0, R201, R188 ;  /* 0x000000bcc900723e */ /* 0x004fce00000000ff */
[C---:B------:R-:W-:Y:S01]  /*f620*/  HMMA.16816.F32 R68, R144.reuse, R154, R108 ;  /* 0x0000009a9044723c */ /* 0x040fe2000000186c */
[----:B------:R-:W-:Y:S01]  /*f630*/  LDSM.16.MT88.4 R108, [R176+0x3800] ;  /* 0x00380000b06c783b */ /* 0x000fe20000004200 */
[----:B------:R-:W-:Y:S02]  /*f640*/  LOP3.LUT R171, R0, R171, RZ, 0xc0, !PT ;  /* 0x000000ab00ab7212 */ /* 0x000fe400078ec0ff */
[----:B------:R-:W-:Y:S02]  /*f650*/  MOV R0, R201 ;  /* 0x000000c900007202 */ /* 0x000fe40000000f00 */
[----:B------:R-:W2:Y:S02]  /*f660*/  LDSM.16.MT88.4 R200, [R177+0x19800] ;  /* 0x01980000b1c8783b */ /* 0x000ea40000004200 */
[----:B------:R-:W-:Y:S01]  /*f670*/  HMMA.16816.F32 R80, R144, R168, R80 ;  /* 0x000000a89050723c */ /* 0x000fe20000001850 */
[----:B------:R-:W-:Y:S02]  /*f680*/  SHF.R.U32.HI R169, RZ, 0x18, R190 ;  /* 0x00000018ffa97819 */ /* 0x000fe400000116be */
[----:B------:R-:W-:Y:S01]  /*f690*/  F2FP.F16.F32.PACK_AB R168, R248, R249 ;  /* 0x000000f9f8a8723e */ /* 0x000fe200000000ff */
[----:B------:R-:W-:Y:S01]  /*f6a0*/  FADD.FTZ R249, R249, R242 ;  /* 0x000000f2f9f97221 */ /* 0x000fe20000010000 */
[----:B------:R-:W-:-:S02]  /*f6b0*/  PRMT R169, R93, 0x5410, R169 ;  /* 0x000054105da97816 */ /* 0x000fc400000000a9 */
[----:B------:R-:W-:Y:S01]  /*f6c0*/  LOP3.LUT R168, R168, R92, RZ, 0xc0, !PT ;  /* 0x0000005ca8a87212 */ /* 0x000fe200078ec0ff */
[C---:B------:R-:W-:Y:S01]  /*f6d0*/  HMMA.16816.F32 R152, R144.reuse, R94, R124 ;  /* 0x0000005e9098723c */ /* 0x040fe2000000187c */
[----:B------:R-:W-:Y:S01]  /*f6e0*/  F2FP.F16.F32.PACK_AB R93, R189, R252 ;  /* 0x000000fcbd5d723e */ /* 0x000fe200000000ff */
[----:B------:R-:W-:Y:S01]  /*f6f0*/  FADD.FTZ R249, R248, R249 ;  /* 0x000000f9f8f97221 */ /* 0x000fe20000010000 */
[----:B------:R-:W-:Y:S02]  /*f700*/  HSET2.LE.AND R169, R169, R178, PT ;  /* 0x000000b2a9a97233 */ /* 0x000fe40003803000 */
[----:B------:R-:W-:Y:S01]  /*f710*/  F2FP.F16.F32.PACK_AB R92, R251, R250 ;  /* 0x000000fafb5c723e */ /* 0x000fe200000000ff */
[----:B------:R-:W-:Y:S02]  /*f720*/  FADD.FTZ R249, R250, R249 ;  /* 0x000000f9faf97221 */ /* 0x000fe40000010000 */
[----:B------:R-:W-:Y:S01]  /*f730*/  HMMA.16816.F32 R144, R144, R102, R148 ;  /* 0x000000669090723c */ /* 0x000fe20000001894 */
[----:B------:R-:W3:Y:S01]  /*f740*/  LDSM.16.MT88.4 R100, [R177+0x1b800] ;  /* 0x01b80000b164783b */ /* 0x000ee20000004200 */
[----:B------:R-:W-:Y:S01]  /*f750*/  LOP3.LUT R169, R93, R169, RZ, 0xc0, !PT ;  /* 0x000000a95da97212 */ /* 0x000fe200078ec0ff */
[----:B------:R-:W-:Y:S01]  /*f760*/  FADD.FTZ R239, R251, R249 ;  /* 0x000000f9fbef7221 */ /* 0x000fe20000010000 */
[----:B------:R-:W-:Y:S01]  /*f770*/  LOP3.LUT R170, R92, R170, RZ, 0xc0, !PT ;  /* 0x000000aa5caa7212 */ /* 0x000fe200078ec0ff */
[----:B------:R-:W4:Y:S06]  /*f780*/  LDSM.16.MT88.4 R148, [R208+0x1800] ;  /* 0x00180000d094783b */ /* 0x000f2c0000004200 */
[C---:B-1----:R-:W-:Y:S08]  /*f790*/  HMMA.16816.F32 R160, R168.reuse, R60, R160 ;  /* 0x0000003ca8a0723c */ /* 0x042ff000000018a0 */
[C---:B------:R-:W-:Y:S08]  /*f7a0*/  HMMA.16816.F32 R156, R168.reuse, R62, R156 ;  /* 0x0000003ea89c723c */ /* 0x040ff0000000189c */
[----:B------:R-:W-:Y:S01]  /*f7b0*/  HMMA.16816.F32 R60, R168, R64, R40 ;  /* 0x00000040a83c723c */ /* 0x000fe20000001828 */
[----:B------:R-:W-:Y:S01]  /*f7c0*/  IMAD.MOV.U32 R43, RZ, RZ, R189 ;  /* 0x000000ffff2b7224 */ /* 0x000fe200078e00bd */
[----:B------:R-:W-:-:S02]  /*f7d0*/  MOV R42, R188 ;  /* 0x000000bc002a7202 */ /* 0x000fc40000000f00 */
[----:B------:R-:W1:Y:S04]  /*f7e0*/  LDSM.16.MT88.4 R188, [R177+0x1f800] ;  /* 0x01f80000b1bc783b */ /* 0x000e680000004200 */
[C---:B------:R-:W-:Y:S01]  /*f7f0*/  HMMA.16816.F32 R64, R168.reuse, R66, R36 ;  /* 0x00000042a840723c */ /* 0x040fe20000001824 */
[----:B------:R-:W5:Y:S07]  /*f800*/  LDSM.16.MT88.4 R176, [R176+0x7800] ;  /* 0x00780000b0b0783b */ /* 0x000f6e0000004200 */
[C---:B------:R-:W-:Y:S08]  /*f810*/  HMMA.16816.F32 R92, R168.reuse, R96, R72 ;  /* 0x00000060a85c723c */ /* 0x040ff00000001848 */
[C---:B------:R-:W-:Y:S08]  /*f820*/  HMMA.16816.F32 R96, R168.reuse, R98, R76 ;  /* 0x00000062a860723c */ /* 0x040ff0000000184c */
[----:B--2---:R-:W-:Y:S01]  /*f830*/  HMMA.16816.F32 R36, R168, R200, R132 ;  /* 0x000000c8a824723c */ /* 0x004fe20000001884 */
[----:B------:R-:W-:-:S02]  /*f840*/  MOV R201, R42 ;  /* 0x0000002a00c97202 */ /* 0x000fc40000000f00 */
[----:B------:R-:W-:-:S05]  /*f850*/  MOV R200, R43 ;  /* 0x0000002b00c87202 */ /* 0x000fca0000000f00 */
[----:B---3--:R-:W-:Y:S01]  /*f860*/  HMMA.16816.F32 R72, R168, R102, R44 ;  /* 0x00000066a848723c */ /* 0x008fe2000000182c */
[----:B------:R-:W-:-:S04]  /*f870*/  FADD.FTZ R245, R200, R245 ;  /* 0x000000f5c8f57221 */ /* 0x000fc80000010000 */
[----:B------:R-:W-:-:S03]  /*f880*/  FADD.FTZ R245, R201, R245 ;  /* 0x000000f5c9f57221 */ /* 0x000fc60000010000 */
[----:B------:R-:W-:Y:S01]  /*f890*/  HMMA.16816.F32 R76, R168, R108, R56 ;  /* 0x0000006ca84c723c */ /* 0x000fe20000001838 */
[----:B------:R-:W-:-:S07]  /*f8a0*/  FADD.FTZ R238, R0, R245 ;  /* 0x000000f500ee7221 */ /* 0x000fce0000010000 */
        /* <DEDUP_REMOVED lines=27> */
.L_x_942:
        /* <DEDUP_REMOVED lines=23> */
.L_x_948:
        /* <DEDUP_REMOVED lines=59> */
.L_x_946:
        /* <DEDUP_REMOVED lines=57> */
[C---:B------:R-:W-:Y:S01]  /*10310*/  IMAD.IADD R204, R205.reuse, 0x1, R208 ;  /* 0x00000001cdcc7824 */ /* 0x040fe200078e02d0 */
[----:B------:R-:W-:Y:S01]  /*10320*/  IADD3 R205, PT, PT, R205, R214, RZ ;  /* 0x000000d6cdcd7210 */ /* 0x000fe20007ffe0ff */
[----:B------:R-:W-:Y:S02]  /*10330*/  IMAD.IADD R207, R219, 0x1, R214 ;  /* 0x00000001dbcf7824 */ /* 0x000fe400078e02d6 */
[----:B------:R-:W-:Y:S02]  /*10340*/  @P2 STS.128 [R227+0x19000], RZ ;  /* 0x019000ffe3002388 */ /* 0x000fe40000000c00 */
[C---:B------:R-:W-:Y:S03]  /*10350*/  IMAD.IADD R206, R208.reuse, 0x1, R207 ;  /* 0x00000001d0ce7824 */ /* 0x040fe600078e02cf */
        /* <DEDUP_REMOVED lines=34> */
[----:B------:R-:W-:Y:S07]  /*10580*/  LDSM.16.M88.4 R200, [R204+0x12000] ;  /* 0x01200000ccc8783b */ /* 0x000fee0000000200 */
[C---:B---3--:R-:W-:Y:S08]  /*10590*/  HMMA.16816.F32 R20, R32.reuse, R24, RZ ;  /* 0x000000182014723c */ /* 0x048ff000000018ff */
[C---:B------:R-:W-:Y:S08]  /*105a0*/  HMMA.16816.F32 R24, R32.reuse, R26, RZ ;  /* 0x0000001a2018723c */ /* 0x040ff000000018ff */
[C---:B----4-:R-:W-:Y:S08]  /*105b0*/  HMMA.16816.F32 R28, R32.reuse, R164, RZ ;  /* 0x000000a4201c723c */ /* 0x050ff000000018ff */
[----:B------:R-:W-:Y:S01]  /*105c0*/  HMMA.16816.F32 R32, R32, R166, RZ ;  /* 0x000000a62020723c */ /* 0x000fe200000018ff */
[----:B------:R-:W-:Y:S07]  /*105d0*/  LDSM.16.M88.4 R164, [R207] ;  /* 0x00000000cfa4783b */ /* 0x000fee0000000200 */
        /* <DEDUP_REMOVED lines=11> */
[----:B------:R-:W1:Y:S05]  /*10690*/  LDSM.16.M88.4 R168, [R3+0x10800] ;  /* 0x0108000003a8783b */ /* 0x000e6a0000000200 */
[----:B------:R-:W-:Y:S02]  /*106a0*/  LDSM.16.M88.4 R184, [R218+UR6+0x12800] ;  /* 0x01280006dab8783b */ /* 0x000fe40008000200 */
[C---:B--2---:R-:W-:Y:S08]  /*106b0*/  HMMA.16816.F32 R4, R164.reuse, R172, R4 ;  /* 0x000000aca404723c */ /* 0x044ff00000001804 */
[C---:B------:R-:W-:Y:S01]  /*106c0*/  HMMA.16816.F32 R8, R164.reuse, R174, R8 ;  /* 0x000000aea408723c */ /* 0x040fe20000001808 */
[----:B------:R-:W2:Y:S07]  /*106d0*/  LDSM.16.M88.4 R172, [R3+0x11000] ;  /* 0x0110000003ac783b */ /* 0x000eae0000000200 */
[C---:B------:R-:W-:Y:S08]  /*106e0*/  HMMA.16816.F32 R12, R164.reuse, R188, R12 ;  /* 0x000000bca40c723c */ /* 0x040ff0000000180c */
[C---:B------:R-:W-:Y:S01]  /*106f0*/  HMMA.16816.F32 R16, R164.reuse, R190, R16 ;  /* 0x000000bea410723c */ /* 0x040fe20000001810 */
[----:B------:R-:W-:Y:S07]  /*10700*/  LDSM.16.M88.4 R188, [R218+UR6+0x13000] ;  /* 0x01300006dabc783b */ /* 0x000fee0008000200 */
[C---:B---3--:R-:W-:Y:S08]  /*10710*/  HMMA.16816.F32 R20, R164.reuse, R176, R20 ;  /* 0x000000b0a414723c */ /* 0x048ff00000001814 */
[C---:B------:R-:W-:Y:S01]  /*10720*/  HMMA.16816.F32 R24, R164.reuse, R178, R24 ;  /* 0x000000b2a418723c */ /* 0x040fe20000001818 */
[----:B------:R-:W-:Y:S07]  /*10730*/  LDSM.16.M88.4 R176, [R219+0x4000] ;  /* 0x00400000dbb0783b */ /* 0x000fee0000000200 */
[C---:B----4-:R-:W-:Y:S08]  /*10740*/  HMMA.16816.F32 R28, R164.reuse, R180, R28 ;  /* 0x000000b4a41c723c */ /* 0x050ff0000000181c */
[----:B------:R-:W-:Y:S01]  /*10750*/  HMMA.16816.F32 R32, R164, R182, R32 ;  /* 0x000000b6a420723c */ /* 0x000fe20000001820 */
[----:B------:R-:W3:Y:S05]  /*10760*/  LDSM.16.M88.4 R164, [R3+0x11800] ;  /* 0x0118000003a4783b */ /* 0x000eea0000000200 */
[----:B------:R-:W4:Y:S02]  /*10770*/  LDSM.16.M88.4 R180, [R218+UR6+0x12000] ;  /* 0x01200006dab4783b */ /* 0x000f240008000200 */
[C---:B------:R-:W-:Y:S08]  /*10780*/  HMMA.16816.F32 R4, R192.reuse, R196, R4 ;  /* 0x000000c4c004723c */ /* 0x040ff00000001804 */
        /* <DEDUP_REMOVED lines=10> */
[----:B------:R-:W3:Y:S05]  /*10830*/  LDSM.16.M88.4 R164, [R204+0x13000] ;  /* 0x01300000cca4783b */ /* 0x000eea0000000200 */
[----:B------:R-:W5:Y:S02]  /*10840*/  LDSM.16.M88.4 R192, [R204+0x13800] ;  /* 0x01380000ccc0783b */ /* 0x000f640000000200 */
[C---:B----4-:R-:W-:Y:S08]  /*10850*/  HMMA.16816.F32 R4, R176.reuse, R180, R4 ;  /* 0x000000b4b004723c */ /* 0x050ff00000001804 */
[C---:B------:R-:W-:Y:S01]  /*10860*/  HMMA.16816.F32 R8, R176.reuse, R182, R8 ;  /* 0x000000b6b008723c */ /* 0x040fe20000001808 */
[----:B------:R-:W-:Y:S07]  /*10870*/  LDSM.16.M88.4 R180, [R207+0x4000] ;  /* 0x00400000cfb4783b */ /* 0x000fee0000000200 */
[C---:B------:R-:W-:Y:S08]  /*10880*/  HMMA.16816.F32 R12, R176.reuse, R184, R12 ;  /* 0x000000b8b00c723c */ /* 0x040ff0000000180c */
[C---:B------:R-:W-:Y:S01]  /*10890*/  HMMA.16816.F32 R16, R176.reuse, R186, R16 ;  /* 0x000000bab010723c */ /* 0x040fe20000001810 */
[----:B------:R-:W4:Y:S07]  /*108a0*/  LDSM.16.M88.4 R184, [R205+0x12000] ;  /* 0x01200000cdb8783b */ /* 0x000f2e0000000200 */
[C---:B------:R-:W-:Y:S08]  /*108b0*/  HMMA.16816.F32 R20, R176.reuse, R188, R20 ;  /* 0x000000bcb014723c */ /* 0x040ff00000001814 */
[C---:B------:R-:W-:Y:S01]  /*108c0*/  HMMA.16816.F32 R24, R176.reuse, R190, R24 ;  /* 0x000000beb018723c */ /* 0x040fe20000001818 */
[----:B------:R-:W-:Y:S07]  /*108d0*/  LDSM.16.M88.4 R188, [R3+0x12000] ;  /* 0x0120000003bc783b */ /* 0x000fee0000000200 */
[C---:B-1----:R-:W-:Y:S08]  /*108e0*/  HMMA.16816.F32 R28, R176.reuse, R168, R28 ;  /* 0x000000a8b01c723c */ /* 0x042ff0000000181c */
[----:B------:R-:W-:Y:S01]  /*108f0*/  HMMA.16816.F32 R32, R176, R170, R32 ;  /* 0x000000aab020723c */ /* 0x000fe20000001820 */
[----:B------:R-:W1:Y:S05]  /*10900*/  LDSM.16.M88.4 R168, [R205+0x12800] ;  /* 0x01280000cda8783b */ /* 0x000e6a0000000200 */
[----:B------:R-:W1:Y:S02]  /*10910*/  LDSM.16.M88.4 R176, [R205+0x13000] ;  /* 0x01300000cdb0783b */ /* 0x000e640000000200 */
[C---:B------:R-:W-:Y:S08]  /*10920*/  HMMA.16816.F32 R4, R196.reuse, R200, R4 ;  /* 0x000000c8c404723c */ /* 0x040ff00000001804 */
[C---:B------:R-:W-:Y:S01]  /*10930*/  HMMA.16816.F32 R8, R196.reuse, R202, R8 ;  /* 0x000000cac408723c */ /* 0x040fe20000001808 */
[----:B------:R-:W-:Y:S07]  /*10940*/  LDSM.16.M88.4 R200, [R218+UR6+0x14800] ;  /* 0x01480006dac8783b */ /* 0x000fee0008000200 */
[C---:B--2---:R-:W-:Y:S08]  /*10950*/  HMMA.16816.F32 R12, R196.reuse, R172, R12 ;  /* 0x000000acc40c723c */ /* 0x044ff0000000180c */
[C---:B------:R-:W-:Y:S01]  /*10960*/  HMMA.16816.F32 R16, R196.reuse, R174, R16 ;  /* 0x000000aec410723c */ /* 0x040fe20000001810 */
[----:B------:R-:W-:Y:S07]  /*10970*/  LDSM.16.M88.4 R172, [R206+0x4000] ;  /* 0x00400000ceac783b */ /* 0x000fee0000000200 */
[C---:B---3--:R-:W-:Y:S08]  /*10980*/  HMMA.16816.F32 R20, R196.reuse, R164, R20 ;  /* 0x000000a4c414723c */ /* 0x048ff00000001814 */
[C---:B------:R-:W-:Y:S01]  /*10990*/  HMMA.16816.F32 R24, R196.reuse, R166, R24 ;  /* 0x000000a6c418723c */ /* 0x040fe20000001818 */
[----:B------:R-:W2:Y:S07]  /*109a0*/  LDSM.16.M88.4 R164, [R205+0x13800] ;  /* 0x01380000cda4783b */ /* 0x000eae0000000200 */
[C---:B-----5:R-:W-:Y:S08]  /*109b0*/  HMMA.16816.F32 R28, R196.reuse, R192, R28 ;  /* 0x000000c0c41c723c */ /* 0x060ff0000000181c */
[----:B------:R-:W-:Y:S01]  /*109c0*/  HMMA.16816.F32 R32, R196, R194, R32 ;  /* 0x000000c2c420723c */ /* 0x000fe20000001820 */
[----:B------:R-:W3:Y:S05]  /*109d0*/  LDSM.16.M88.4 R192, [R3+0x12800] ;  /* 0x0128000003c0783b */ /* 0x000eea0000000200 */
[----:B------:R-:W5:Y:S02]  /*109e0*/  LDSM.16.M88.4 R196, [R3+0x13000] ;  /* 0x0130000003c4783b */ /* 0x000f640000000200 */
[C---:B----4-:R-:W-:Y:S08]  /*109f0*/  HMMA.16816.F32 R4, R180.reuse, R184, R4 ;  /* 0x000000b8b404723c */ /* 0x050ff00000001804 */
[C---:B------:R-:W-:Y:S01]  /*10a00*/  HMMA.16816.F32 R8, R180.reuse, R186, R8 ;  /* 0x000000bab408723c */ /* 0x040fe20000001808 */
[----:B------:R-:W-:Y:S07]  /*10a10*/  LDSM.16.M88.4 R184, [R218+UR6+0x14000] ;  /* 0x01400006dab8783b */ /* 0x000fee0008000200 */
        /* <DEDUP_REMOVED lines=8> */
[----:B------:R-:W2:Y:S05]  /*10aa0*/  LDSM.16.M88.4 R164, [R218+UR6+0x15000] ;  /* 0x01500006daa4783b */ /* 0x000eaa0008000200 */
[----:B------:R-:W2:Y:S02]  /*10ab0*/  LDSM.16.M88.4 R180, [R218+UR6+0x15800] ;  /* 0x01580006dab4783b */ /* 0x000ea40008000200 */
[C---:B------:R-:W-:Y:S08]  /*10ac0*/  HMMA.16816.F32 R4, R172.reuse, R188, R4 ;  /* 0x000000bcac04723c */ /* 0x040ff00000001804 */
[C---:B------:R-:W-:Y:S01]  /*10ad0*/  HMMA.16816.F32 R8, R172.reuse, R190, R8 ;  /* 0x000000beac08723c */ /* 0x040fe20000001808 */
[----:B------:R-:W-:Y:S07]  /*10ae0*/  LDSM.16.M88.4 R188, [R217+0x8000] ;  /* 0x00800000d9bc783b */ /* 0x000fee0000000200 */
[C---:B---3--:R-:W-:Y:S08]  /*10af0*/  HMMA.16816.F32 R12, R172.reuse, R192, R12 ;  /* 0x000000c0ac0c723c */ /* 0x048ff0000000180c */
[C---:B------:R-:W-:Y:S01]  /*10b00*/  HMMA.16816.F32 R16, R172.reuse, R194, R16 ;  /* 0x000000c2ac10723c */ /* 0x040fe20000001810 */
[----:B------:R-:W3:Y:S07]  /*10b10*/  LDSM.16.M88.4 R192, [R204+0x14000] ;  /* 0x01400000ccc0783b */ /* 0x000eee0000000200 */
[C---:B-----5:R-:W-:Y:S08]  /*10b20*/  HMMA.16816.F32 R20, R172.reuse, R196, R20 ;  /* 0x000000c4ac14723c */ /* 0x060ff00000001814 */
[C---:B------:R-:W-:Y:S01]  /*10b30*/  HMMA.16816.F32 R24, R172.reuse, R198, R24 ;  /* 0x000000c6ac18723c */ /* 0x040fe20000001818 */
[----:B------:R-:W-:Y:S07]  /*10b40*/  LDSM.16.M88.4 R196, [R218+UR6+0x17000] ;  /* 0x01700006dac4783b */ /* 0x000fee0008000200 */
[C---:B-1----:R-:W-:Y:S08]  /*10b50*/  HMMA.16816.F32 R28, R172.reuse, R168, R28 ;  /* 0x000000a8ac1c723c */ /* 0x042ff0000000181c */
[----:B------:R-:W-:Y:S01]  /*10b60*/  HMMA.16816.F32 R32, R172, R170, R32 ;  /* 0x000000aaac20723c */ /* 0x000fe20000001820 */
[----:B------:R-:W1:Y:S05]  /*10b70*/  LDSM.16.M88.4 R168, [R204+0x14800] ;  /* 0x01480000cca8783b */ /* 0x000e6a0000000200 */
[----:B------:R-:W5:Y:S02]  /*10b80*/  LDSM.16.M88.4 R172, [R204+0x15000] ;  /* 0x01500000ccac783b */ /* 0x000f640000000200 */
[C---:B----4-:R-:W-:Y:S08]  /*10b90*/  HMMA.16816.F32 R4, R176.reuse, R184, R4 ;  /* 0x000000b8b004723c */ /* 0x050ff00000001804 */
[C---:B------:R-:W-:Y:S01]  /*10ba0*/  HMMA.16816.F32 R8, R176.reuse, R186, R8 ;  /* 0x000000bab008723c */ /* 0x040fe20000001808 */
[----:B------:R-:W4:Y:S07]  /*10bb0*/  LDSM.16.M88.4 R184, [R204+0x15800] ;  /* 0x01580000ccb8783b */ /* 0x000f2e0000000200 */
        /* <DEDUP_REMOVED lines=12> */
[----:B------:R-:W-:Y:S07]  /*10c80*/  LDSM.16.M88.4 R192, [R218+UR6+0x16800] ;  /* 0x01680006dac0783b */ /* 0x000fee0008000200 */
[C---:B-1----:R-:W-:Y:S08]  /*10c90*/  HMMA.16816.F32 R12, R188.reuse, R168, R12 ;  /* 0x000000a8bc0c723c */ /* 0x042ff0000000180c */
[C---:B------:R-:W-:Y:S01]  /*10ca0*/  HMMA.16816.F32 R16, R188.reuse, R170, R16 ;  /* 0x000000aabc10723c */ /* 0x040fe20000001810 */
[----:B------:R-:W1:Y:S07]  /*10cb0*/  LDSM.16.M88.4 R168, [R205+0x14800] ;  /* 0x01480000cda8783b */ /* 0x000e6e0000000200 */
[C---:B-----5:R-:W-:Y:S08]  /*10cc0*/  HMMA.16816.F32 R20, R188.reuse, R172, R20 ;  /* 0x000000acbc14723c */ /* 0x060ff00000001814 */
[C---:B------:R-:W-:Y:S01]  /*10cd0*/  HMMA.16816.F32 R24, R188.reuse, R174, R24 ;  /* 0x000000aebc18723c */ /* 0x040fe20000001818 */
[----:B------:R-:W3:Y:S07]  /*10ce0*/  LDSM.16.M88.4 R172, [R205+0x15000] ;  /* 0x01500000cdac783b */ /* 0x000eee0000000200 */
[C---:B----4-:R-:W-:Y:S08]  /*10cf0*/  HMMA.16816.F32 R28, R188.reuse, R184, R28 ;  /* 0x000000b8bc1c723c */ /* 0x050ff0000000181c */
        /* <DEDUP_REMOVED lines=11> */
[----:B------:R-:W-:Y:S07]  /*10db0*/  LDSM.16.M88.4 R172, [R219+0xc000] ;  /* 0x00c00000dbac783b */ /* 0x000fee0000000200 */
[C---:B------:R-:W-:Y:S08]  /*10dc0*/  HMMA.16816.F32 R28, R164.reuse, R180, R28 ;  /* 0x000000b4a41c723c */ /* 0x040ff0000000181c */
[----:B------:R-:W-:Y:S01]  /*10dd0*/  HMMA.16816.F32 R32, R164, R182, R32 ;  /* 0x000000b6a420723c */ /* 0x000fe20000001820 */
[----:B------:R-:W3:Y:S05]  /*10de0*/  LDSM.16.M88.4 R164, [R3+0x15800] ;  /* 0x0158000003a4783b */ /* 0x000eea0000000200 */
[----:B------:R-:W5:Y:S02]  /*10df0*/  LDSM.16.M88.4 R180, [R218+UR6+0x16000] ;  /* 0x01600006dab4783b */ /* 0x000f640008000200 */
[C---:B----4-:R-:W-:Y:S08]  /*10e00*/  HMMA.16816.F32 R4, R184.reuse, R188, R4 ;  /* 0x000000bcb804723c */ /* 0x050ff00000001804 */
[C---:B------:R-:W-:Y:S01]  /*10e10*/  HMMA.16816.F32 R8, R184.reuse, R190, R8 ;  /* 0x000000beb808723c */ /* 0x040fe20000001808 */
[----:B------:R-:W-:Y:S07]  /*10e20*/  LDSM.16.M88.4 R188, [R204+0x16000] ;  /* 0x01600000ccbc783b */ /* 0x000fee0000000200 */
[C---:B--2---:R-:W-:Y:S08]  /*10e30*/  HMMA.16816.F32 R12, R184.reuse, R176, R12 ;  /* 0x000000b0b80c723c */ /* 0x044ff0000000180c */
[C---:B------:R-:W-:Y:S01]  /*10e40*/  HMMA.16816.F32 R16, R184.reuse, R178, R16 ;  /* 0x000000b2b810723c */ /* 0x040fe20000001810 */
[----:B------:R-:W2:Y:S07]  /*10e50*/  LDSM.16.M88.4 R176, [R218+UR6+0x17800] ;  /* 0x01780006dab0783b */ /* 0x000eae0008000200 */
[C---:B-1----:R-:W-:Y:S08]  /*10e60*/  HMMA.16816.F32 R20, R184.reuse, R168, R20 ;  /* 0x000000a8b814723c */ /* 0x042ff00000001814 */
[C---:B------:R-:W-:Y:S01]  /*10e70*/  HMMA.16816.F32 R24, R184.reuse, R170, R24 ;  /* 0x000000aab818723c */ /* 0x040fe20000001818 */
[----:B------:R-:W1:Y:S07]  /*10e80*/  LDSM.16.M88.4 R168, [R217+0xc000] ;  /* 0x00c00000d9a8783b */ /* 0x000e6e0000000200 */
[C---:B---3--:R-:W-:Y:S08]  /*10e90*/  HMMA.16816.F32 R28, R184.reuse, R164, R28 ;  /* 0x000000a4b81c723c */ /* 0x048ff0000000181c */
[----:B------:R-:W-:Y:S01]  /*10ea0*/  HMMA.16816.F32 R32, R184, R166, R32 ;  /* 0x000000a6b820723c */ /* 0x000fe20000001820 */
[----:B------:R-:W3:Y:S05]  /*10eb0*/  LDSM.16.M88.4 R164, [R204+0x16800] ;  /* 0x01680000cca4783b */ /* 0x000eea0000000200 */
[----:B------:R-:W-:Y:S02]  /*10ec0*/  LDSM.16.M88.4 R184, [R204+0x17800] ;  /* 0x01780000ccb8783b */ /* 0x000fe40000000200 */
        /* <DEDUP_REMOVED lines=9> */
[C---:B--2---:R-:W-:Y:S08]  /*10f60*/  HMMA.16816.F32 R28, R172.reuse, R176, R28 ;  /* 0x000000b0ac1c723c */ /* 0x044ff0000000181c */
[----:B------:R-:W-:Y:S01]  /*10f70*/  HMMA.16816.F32 R32, R172, R178, R32 ;  /* 0x000000b2ac20723c */ /* 0x000fe20000001820 */
[----:B------:R-:W2:Y:S05]  /*10f80*/  LDSM.16.M88.4 R172, [R205+0x16800] ;  /* 0x01680000cdac783b */ /* 0x000eaa0000000200 */
[----:B------:R-:W2:Y:S02]  /*10f90*/  LDSM.16.M88.4 R176, [R205+0x17000] ;  /* 0x01700000cdb0783b */ /* 0x000ea40000000200 */
[C---:B-1----:R-:W-:Y:S08]  /*10fa0*/  HMMA.16816.F32 R4, R168.reuse, R188, R4 ;  /* 0x000000bca804723c */ /* 0x042ff00000001804 */
[C---:B------:R-:W-:Y:S01]  /*10fb0*/  HMMA.16816.F32 R8, R168.reuse, R190, R8 ;  /* 0x000000bea808723c */ /* 0x040fe20000001808 */
[----:B------:R-:W-:Y:S05]  /*10fc0*/  LDSM.16.M88.4 R188, [R206+0xc000] ;  /* 0x00c00000cebc783b */ /* 0x000fea0000000200 */
[----:B------:R-:W1:Y:S02]  /*10fd0*/  LDSM.16.M88.4 R204, [R3+0x16000] ;  /* 0x0160000003cc783b */ /* 0x000e640000000200 */
        /* <DEDUP_REMOVED lines=10> */
[C---:B--2---:R-:W-:Y:S08]  /*11080*/  HMMA.16816.F32 R12, R192.reuse, R172, R12 ;  /* 0x000000acc00c723c */ /* 0x044ff0000000180c */
[C---:B------:R-:W-:Y:S08]  /*11090*/  HMMA.16816.F32 R16, R192.reuse, R174, R16 ;  /* 0x000000aec010723c */ /* 0x040ff00000001810 */
[C---:B------:R-:W-:Y:S01]  /*110a0*/  HMMA.16816.F32 R20, R192.reuse, R176, R20 ;  /* 0x000000b0c014723c */ /* 0x040fe20000001814 */
[----:B------:R-:W-:Y:S07]  /*110b0*/  IMAD.U32 R176, RZ, RZ, UR7 ;  /* 0x00000007ffb07e24 */ /* 0x000fee000f8e00ff */
[C---:B------:R-:W-:Y:S08]  /*110c0*/  HMMA.16816.F32 R24, R192.reuse, R178, R24 ;  /* 0x000000b2c018723c */ /* 0x040ff00000001818 */
[C---:B------:R-:W-:Y:S08]  /*110d0*/  HMMA.16816.F32 R28, R192.reuse, R200, R28 ;  /* 0x000000c8c01c723c */ /* 0x040ff0000000181c */
[----:B------:R-:W-:Y:S03]  /*110e0*/  HMMA.16816.F32 R32, R192, R202, R32 ;  /* 0x000000cac020723c */ /* 0x000fe60000001820 */
[----:B------:R-:W-:Y:S05]  /*110f0*/  IMAD.SHL.U32 R194, R213, 0x2, RZ ;  /* 0x00000002d5c27824 */ /* 0x000fea00078e00ff */
[----:B------:R-:W-:Y:S01]  /*11100*/  LOP3.LUT R193, R194, 0x6, RZ, 0xc0, !PT ;  /* 0x00000006c2c17812 */ /* 0x000fe200078ec0ff */
[C---:B-1----:R-:W-:Y:S05]  /*11110*/  HMMA.16816.F32 R4, R188.reuse, R204, R4 ;  /* 0x000000ccbc04723c */ /* 0x042fea0000001804 */
[----:B------:R-:W-:Y:S03]  /*11120*/  IMAD R176, R176, 0x40, R193 ;  /* 0x00000040b0b07824 */ /* 0x000fe600078e02c1 */
[C---:B------:R-:W-:Y:S03]  /*11130*/  HMMA.16816.F32 R8, R188.reuse, R206, R8 ;  /* 0x000000cebc08723c */ /* 0x040fe60000001808 */
[C---:B------:R-:W-:Y:S01]  /*11140*/  IADD3 R172, PT, PT, R176.reuse, 0x1, RZ ;  /* 0x00000001b0ac7810 */ /* 0x040fe20007ffe0ff */
[C---:B------:R-:W-:Y:S01]  /*11150*/  VIADD R178, R176.reuse, 0x8 ;  /* 0x00000008b0b27836 */ /* 0x040fe20000000000 */
[----:B------:R-:W-:Y:S03]  /*11160*/  I2FP.F32.U32 R177, R176 ;  /* 0x000000b000b17245 */ /* 0x000fe60000201000 */
[C---:B---3--:R-:W-:Y:S03]  /*11170*/  HMMA.16816.F32 R12, R188.reuse, R164, R12 ;  /* 0x000000a4bc0c723c */ /* 0x048fe6000000180c */
[----:B------:R-:W-:Y:S01]  /*11180*/  I2FP.F32.U32 R165, R172 ;  /* 0x000000ac00a57245 */ /* 0x000fe20000201000 */
[C---:B------:R-:W-:Y:S01]  /*11190*/  VIADD R164, R176.reuse, 0x9 ;  /* 0x00000009b0a47836 */ /* 0x040fe20000000000 */
[----:B------:R1:W2:Y:S01]  /*111a0*/  LDSM.16.M88.4 R172, [R3+0x17800] ;  /* 0x0178000003ac783b */ /* 0x0002a20000000200 */
[C---:B------:R-:W-:Y:S01]  /*111b0*/  FFMA.FTZ R4, R177.reuse, UR5, R4 ;  /* 0x00000005b1047c23 */ /* 0x040fe20008010004 */
[----:B------:R-:W-:Y:S01]  /*111c0*/  FFMA.FTZ R6, R177, UR5, R6 ;  /* 0x00000005b1067c23 */ /* 0x000fe20008010006 */
[C---:B------:R-:W-:Y:S01]  /*111d0*/  HMMA.16816.F32 R16, R188.reuse, R166, R16 ;  /* 0x000000a6bc10723c */ /* 0x040fe20000001810 */
[----:B------:R-:W-:Y:S04]  /*111e0*/  DEPBAR.LE SB0, 0x0 ;  /* 0x000080000000791a */ /* 0x000fe80000000000 */
[----:B------:R-:W-:Y:S01]  /*111f0*/  BAR.SYNC.DEFER_BLOCKING 0x0 ;  /* 0x0000000000007b1d */ /* 0x000fe20000010000 */
[C---:B------:R-:W-:Y:S02]  /*11200*/  VIADD R166, R176.reuse, 0x10 ;  /* 0x00000010b0a67836 */ /* 0x040fe40000000000 */
[C---:B------:R-:W-:Y:S01]  /*11210*/  FFMA.FTZ R5, R165.reuse, UR5, R5 ;  /* 0x00000005a5057c23 */ /* 0x040fe20008010005 */
[C---:B----4-:R-:W-:Y:S05]  /*11220*/  HMMA.16816.F32 R20, R188.reuse, R168, R20 ;  /* 0x000000a8bc14723c */ /* 0x050fea0000001814 */
[C---:B------:R-:W-:Y:S01]  /*11230*/  IADD3 R169, PT, PT, R176.reuse, 0x30, RZ ;  /* 0x00000030b0a97810 */ /* 0x040fe20007ffe0ff */
[----:B------:R-:W-:Y:S01]  /*11240*/  FFMA.FTZ R7, R165, UR5, R7 ;  /* 0x00000005a5077c23 */ /* 0x000fe20008010007 */
[----:B------:R-:W-:Y:S01]  /*11250*/  I2FP.F32.U32 R165, R164 ;  /* 0x000000a400a57245 */ /* 0x000fe20000201000 */
[----:B------:R-:W-:Y:S01]  /*11260*/  VIADD R164, R176, 0x11 ;  /* 0x00000011b0a47836 */ /* 0x000fe20000000000 */
[----:B------:R-:W-:Y:S01]  /*11270*/  I2FP.F32.U32 R169, R169 ;  /* 0x000000a900a97245 */ /* 0x000fe20000201000 */
[C---:B------:R-:W-:Y:S03]  /*11280*/  HMMA.16816.F32 R24, R188.reuse, R170, R24 ;  /* 0x000000aabc18723c */ /* 0x040fe60000001818 */
[----:B-1----:R-:W-:Y:S01]  /*11290*/  I2FP.F32.U32 R3, R178 ;  /* 0x000000b200037245 */ /* 0x002fe20000201000 */
[C---:B------:R-:W-:Y:S01]  /*112a0*/  FFMA.FTZ R9, R165.reuse, UR5, R9 ;  /* 0x00000005a5097c23 */ /* 0x040fe20008010009 */
[----:B------:R-:W-:Y:S01]  /*112b0*/  FMNMX3.FTZ R170, R2, R6, R7, !PT ;  /* 0x0000000602aa7276 */ /* 0x000fe20007810007 */
[----:B------:R-:W-:Y:S01]  /*112c0*/  FFMA.FTZ R11, R165, UR5, R11 ;  /* 0x00000005a50b7c23 */ /* 0x000fe2000801000b */
[----:B------:R-:W-:Y:S01]  /*112d0*/  I2FP.F32.U32 R165, R164 ;  /* 0x000000a400a57245 */ /* 0x000fe20000201000 */
[C---:B------:R-:W-:Y:S01]  /*112e0*/  FFMA.FTZ R8, R3.reuse, UR5, R8 ;  /* 0x0000000503087c23 */ /* 0x040fe20008010008 */
[C---:B------:R-:W-:Y:S01]  /*112f0*/  IADD3 R164, PT, PT, R176.reuse, 0x19, RZ ;  /* 0x00000019b0a47810 */ /* 0x040fe20007ffe0ff */
[----:B------:R-:W-:Y:S01]  /*11300*/  FFMA.FTZ R10, R3, UR5, R10 ;  /* 0x00000005030a7c23 */ /* 0x000fe2000801000a */
[----:B------:R-:W-:Y:S01]  /*11310*/  I2FP.F32.U32 R3, R166 ;  /* 0x000000a600037245 */ /* 0x000fe20000201000 */
[----:B------:R-:W-:Y:S02]  /*11320*/  VIADD R166, R176, 0x18 ;  /* 0x00000018b0a67836 */ /* 0x000fe40000000000 */
        /* <DEDUP_REMOVED lines=30> */
[----:B------:R-:W-:Y:S01]  /*11510*/  FFMA.FTZ R21, R164, UR5, R21 ;  /* 0x00000005a4157c23 */ /* 0x000fe20008010015 */
[----:B------:R-:W-:Y:S01]  /*11520*/  FMNMX3.FTZ R170, R170, R18, R19, !PT ;  /* 0x00000012aaaa7276 */ /* 0x000fe20007810013 */
[----:B------:R-:W-:Y:S01]  /*11530*/  FFMA.FTZ R23, R164, UR5, R23 ;  /* 0x00000005a4177c23 */ /* 0x000fe20008010017 */
[----:B------:R-:W-:Y:S01]  /*11540*/  FMNMX3.FTZ R166, R166, R16, R17, !PT ;  /* 0x00000010a6a67276 */ /* 0x000fe20007810011 */
        /* <DEDUP_REMOVED lines=17> */
.L_x_947:
[----:B-1----:R-:W1:Y:S01]  /*11660*/  SHFL.BFLY PT, R166, R168, 0x2, 0x1f ;  /* 0x0c401f00a8a67f89 */ /* 0x002e6200000e0000 */
        /* <DEDUP_REMOVED lines=8> */
[----:B------:R-:W2:Y:S01]  /*116f0*/  LDC R203, c[0x0][0x4f8] ;  /* 0x00013e00ffcb7b82 */ /* 0x000ea20000000800 */
[----:B------:R-:W-:Y:S01]  /*11700*/  UIADD3 UR9, UPT, UPT, UR30, 0x3c6ef372, URZ ;  /* 0x3c6ef3721e097890 */ /* 0x000fe2000fffe0ff */
[----:B------:R-:W-:Y:S01]  /*11710*/  FMNMX3.FTZ R3, R3, R34, R35, !PT ;  /* 0x0000002203037276 */ /* 0x000fe20007810023 */
[----:B------:R-:W-:Y:S01]  /*11720*/  UIADD3 UR20, UPT, UPT, UR31, 0x76cf5d0a, URZ ;  /* 0x76cf5d0a1f147890 */ /* 0x000fe2000fffe0ff */
[----:B------:R-:W-:Y:S01]  /*11730*/  MOV R167, UR24 ;  /* 0x0000001800a77c02 */ /* 0x000fe20008000f00 */
[----:B------:R-:W-:Y:S02]  /*11740*/  UIADD3 UR17, UPT, UPT, UR31, 0x32370b8f, URZ ;  /* 0x32370b8f1f117890 */ /* 0x000fe4000fffe0ff */
[----:B------:R-:W3:Y:S01]  /*11750*/  SHFL.BFLY PT, R165, R3, 0x2, 0x1f ;  /* 0x0c401f0003a57f89 */ /* 0x000ee200000e0000 */
[----:B------:R-:W-:Y:S01]  /*11760*/  LOP3.LUT R167, R167, UR31, R237, 0x96, !PT ;  /* 0x0000001fa7a77c12 */ /* 0x000fe2000f8e96ed */
[----:B------:R-:W-:Y:S02]  /*11770*/  UIADD3 UR8, UPT, UPT, UR30, 0x78dde6e4, URZ ;  /* 0x78dde6e41e087890 */ /* 0x000fe4000fffe0ff */
[----:B------:R-:W-:Y:S02]  /*11780*/  UIADD3 UR10, UPT, UPT, UR30, -0x255992d5, URZ ;  /* 0xdaa66d2b1e0a7890 */ /* 0x000fe4000fffe0ff */
        /* <DEDUP_REMOVED lines=13> */
[----:B-1----:R-:W-:Y:S02]  /*11860*/  FMNMX.FTZ R166, R168, R166, !PT ;  /* 0x000000a6a8a67209 */ /* 0x002fe40007810000 */
[----:B---3--:R-:W-:Y:S02]  /*11870*/  FMNMX.FTZ R165, R3, R165, !PT ;  /* 0x000000a503a57209 */ /* 0x008fe40007810000 */
[----:B------:R-:W-:Y:S01]  /*11880*/  LOP3.LUT R184, R184, UR17, R183, 0x96, !PT ;  /* 0x00000011b8b87c12 */ /* 0x000fe2000f8e96b7 */
[----:B------:R-:W1:Y:S01]  /*11890*/  SHFL.BFLY PT, R164, R166, 0x1, 0x1f ;  /* 0x0c201f00a6a47f89 */ /* 0x000e6200000e0000 */
[----:B--2---:R-:W-:Y:S07]  /*118a0*/  LOP3.LUT R203, R203, 0xff, RZ, 0xc0, !PT ;  /* 0x000000ffcbcb7812 */ /* 0x004fee00078ec0ff */
        /* <DEDUP_REMOVED lines=40> */
[----:B------:R-:W-:Y:S01]  /*11b30*/  LDSM.16.MT88.4 R188, [R166+0x1c800] ;  /* 0x01c80000a6bc783b */ /* 0x000fe20000004200 */
[--C-:B------:R-:W-:Y:S01]  /*11b40*/  FFMA.FTZ R216, R19, UR4, -R204.reuse ;  /* 0x0000000413d87c23 */ /* 0x100fe200080108cc */
[----:B------:R-:W-:Y:S04]  /*11b50*/  IMAD.WIDE.U32 R10, R10, -0x326172a9, RZ ;  /* 0xcd9e8d570a0a7825 */ /* 0x000fe800078e00ff */
[--C-:B------:R-:W-:Y:S01]  /*11b60*/  FFMA.FTZ R219, R12, UR4, -R205.reuse ;  /* 0x000000040cdb7c23 */ /* 0x100fe200080108cd */
[----:B------:R-:W-:Y:S01]  /*11b70*/  FFMA.FTZ R218, R13, UR4, -R205 ;  /* 0x000000040dda7c23 */ /* 0x000fe200080108cd */
[----:B------:R-:W-:Y:S01]  /*11b80*/  IMAD.WIDE.U32 R182, R182, -0x326172a9, RZ ;  /* 0xcd9e8d57b6b67825 */ /* 0x000fe200078e00ff */
[----:B------:R-:W-:Y:S01]  /*11b90*/  MOV R4, R10 ;  /* 0x0000000a00047202 */ /* 0x000fe20000000f00 */
[----:B------:R-:W-:Y:S01]  /*11ba0*/  MUFU.EX2 R195, R195 ;  /* 0x000000c300c37308 */ /* 0x000fe20000000800 */
[----:B------:R-:W-:Y:S01]  /*11bb0*/  PRMT R170, R10, 0x7771, RZ ;  /* 0x000077710aaa7816 */ /* 0x000fe200000000ff */
[--C-:B------:R-:W-:Y:S01]  /*11bc0*/  FFMA.FTZ R243, R14, UR4, -R204.reuse ;  /* 0x000000040ef37c23 */ /* 0x100fe200080108cc */
[----:B------:R-:W-:Y:S01]  /*11bd0*/  LOP3.LUT R4, R4, 0xff, RZ, 0xc0, !PT ;  /* 0x000000ff04047812 */ /* 0x000fe200078ec0ff */
[----:B------:R-:W-:Y:S01]  /*11be0*/  FFMA.FTZ R242, R15, UR4, -R204 ;  /* 0x000000040ff27c23 */ /* 0x000fe200080108cc */
        /* <DEDUP_REMOVED lines=99> */
[----:B------:R-:W-:Y:S01]  /*12220*/  MUFU.EX2 R216, R216 ;  /* 0x000000d800d87308 */ /* 0x000fe20000000800 */
        /* <DEDUP_REMOVED lines=14> */
[----:B------:R-:W3:Y:S01]  /*12310*/  MUFU.EX2 R206, R206 ;  /* 0x000000ce00ce7308 */ /* 0x000ee20000000800 */
        /* <DEDUP_REMOVED lines=77> */
[C---:B------:R-:W-:Y:S01]  /*127f0*/  FMUL.FTZ R143, R0.reuse, R143 ;  /* 0x0000008f008f7220 */ /* 0x040fe20000410000 */
[C---:B------:R-:W-:Y:S01]  /*12800*/  HMMA.16816.F32 R104, R168.reuse, R158, R104 ;  /* 0x0000009ea868723c */ /* 0x040fe20000001868 */
[----:B------:R-:W1:Y:S02]  /*12810*/  LDSM.16.MT88.4 R156, [R166+0x1e000] ;  /* 0x01e00000a69c783b */ /* 0x000e640000004200 */
[----:B------:R-:W-:Y:S01]  /*12820*/  FMUL.FTZ R15, R0, R151 ;  /* 0x00000097000f7220 */ /* 0x000fe20000410000 */
[----:B------:R-:W-:Y:S01]  /*12830*/  FMUL.FTZ R13, R2, R149 ;  /* 0x00000095020d7220 */ /* 0x000fe20000410000 */
[----:B------:R-:W-:Y:S01]  /*12840*/  FMUL.FTZ R14, R0, R150 ;  /* 0x00000096000e7220 */ /* 0x000fe20000410000 */
[C---:B------:R-:W-:Y:S01]  /*12850*/  FMUL.FTZ R144, R2.reuse, R144 ;  /* 0x0000009002907220 */ /* 0x040fe20000410000 */
[----:B------:R-:W-:Y:S01]  /*12860*/  FMUL.FTZ R145, R2, R145 ;  /* 0x0000009102917220 */ /* 0x000fe20000410000 */
[C---:B----4-:R-:W-:Y:S03]  /*12870*/  HMMA.16816.F32 R108, R168.reuse, R172, R108 ;  /* 0x000000aca86c723c */ /* 0x050fe6000000186c */
[C---:B------:R-:W-:Y:S01]  /*12880*/  FMUL.FTZ R146, R0.reuse, R146 ;  /* 0x0000009200927220 */ /* 0x040fe20000410000 */
[----:B------:R-:W-:Y:S01]  /*12890*/  FMUL.FTZ R147, R0, R147 ;  /* 0x0000009300937220 */ /* 0x000fe20000410000 */
[----:B---3--:R-:W-:Y:S01]  /*128a0*/  F2FP.F16.F32.PACK_AB R150, R206, R207 ;  /* 0x000000cfce96723e */ /* 0x008fe200000000ff */
[----:B------:R-:W-:Y:S01]  /*128b0*/  FFMA.FTZ R201, R2, R239, R201 ;  /* 0x000000ef02c97223 */ /* 0x000fe200000100c9 */
[----:B------:R-:W-:Y:S01]  /*128c0*/  FFMA.FTZ R202, R0, R238, R202 ;  /* 0x000000ee00ca7223 */ /* 0x000fe200000100ca */
[C---:B------:R-:W-:Y:S01]  /*128d0*/  HMMA.16816.F32 R112, R168.reuse, R174, R112 ;  /* 0x000000aea870723c */ /* 0x040fe20000001870 */
[----:B------:R-:W3:Y:S02]  /*128e0*/  LDSM.16.MT88.4 R172, [R167+0x1e000] ;  /* 0x01e00000a7ac783b */ /* 0x000ee40000004200 */
[----:B------:R-:W-:Y:S01]  /*128f0*/  MOV R0, R164 ;  /* 0x000000a400007202 */ /* 0x000fe20000000f00 */
[----:B------:R-:W-:Y:S01]  /*12900*/  FADD.FTZ R201, R199, R201 ;  /* 0x000000c9c7c97221 */ /* 0x000fe20000010000 */
[----:B------:R-:W-:Y:S03]  /*12910*/  FADD.FTZ R202, R200, R202 ;  /* 0x000000cac8ca7221 */ /* 0x000fe60000010000 */
[----:B------:R-:W-:Y:S01]  /*12920*/  FADD.FTZ R198, R198, R201 ;  /* 0x000000c9c6c67221 */ /* 0x000fe20000010000 */
[C---:B--2---:R-:W-:Y:S03]  /*12930*/  HMMA.16816.F32 R116, R168.reuse, R160, R116 ;  /* 0x000000a0a874723c */ /* 0x044fe60000001874 */
[----:B------:R-:W-:Y:S01]  /*12940*/  LOP3.LUT R160, R184, UR13, R183, 0x96, !PT ;  /* 0x0000000db8a07c12 */ /* 0x000fe2000f8e96b7 */
[----:B------:R-:W-:Y:S01]  /*12950*/  FADD.FTZ R196, R196, R202 ;  /* 0x000000cac4c47221 */ /* 0x000fe20000010000 */
[----:B------:R-:W-:Y:S01]  /*12960*/  LDSM.16.MT88.4 R184, [R167+0x1a800] ;  /* 0x01a80000a7b8783b */ /* 0x000fe20000004200 */
[----:B------:R-:W-:Y:S02]  /*12970*/  FADD.FTZ R198, R197, R198 ;  /* 0x000000c6c5c67221 */ /* 0x000fe40000010000 */
[C---:B------:R-:W-:Y:S03]  /*12980*/  HMMA.16816.F32 R120, R168.reuse, R162, R120 ;  /* 0x000000a2a878723c */ /* 0x040fe60000001878 */
[----:B------:R-:W-:Y:S04]  /*12990*/  IMAD.WIDE.U32 R160, R160, -0x2daee0ad, RZ ;  /* 0xd2511f53a0a07825 */ /* 0x000fe800078e00ff */
[----:B------:R-:W-:Y:S01]  /*129a0*/  FADD.FTZ R196, R195, R196 ;  /* 0x000000c4c3c47221 */ /* 0x000fe20000010000 */
[C---:B-1----:R-:W-:Y:S03]  /*129b0*/  HMMA.16816.F32 R124, R168.reuse, R156, R124 ;  /* 0x0000009ca87c723c */ /* 0x042fe6000000187c */
[----:B------:R-:W-:Y:S02]  /*129c0*/  LOP3.LUT R180, R180, UR14, R161, 0x96, !PT ;  /* 0x0000000eb4b47c12 */ /* 0x000fe4000f8e96a1 */
[----:B------:R-:W-:Y:S02]  /*129d0*/  PRMT R16, R160, 0x7773, RZ ;  /* 0x00007773a0107816 */ /* 0x000fe400000000ff */
[----:B------:R-:W-:Y:S01]  /*129e0*/  MOV R17, R160 ;  /* 0x000000a000117202 */ /* 0x000fe20000000f00 */
[C---:B------:R-:W-:Y:S01]  /*129f0*/  HMMA.16816.F32 R128, R168.reuse, R158, R128 ;  /* 0x0000009ea880723c */ /* 0x040fe20000001880 */
[----:B------:R-:W1:Y:S02]  /*12a00*/  LDSM.16.MT88.4 R156, [R165+0x6000] ;  /* 0x00600000a59c783b */ /* 0x000e640000004200 */
[C---:B------:R-:W-:Y:S02]  /*12a10*/  PRMT R12, R180.reuse, 0x7632, R12 ;  /* 0x00007632b40c7816 */ /* 0x040fe4000000000c */
[----:B------:R-:W-:Y:S02]  /*12a20*/  LOP3.LUT R177, R180, 0xff, RZ, 0xc0, !PT ;  /* 0x000000ffb4b17812 */ /* 0x000fe400078ec0ff */
[----:B------:R-:W-:Y:S01]  /*12a30*/  SHF.R.U32.HI R176, RZ, 0x18, R180 ;  /* 0x00000018ffb07819 */ /* 0x000fe200000116b4 */
[C---:B---3--:R-:W-:Y:S03]  /*12a40*/  HMMA.16816.F32 R132, R168.reuse, R172, R132 ;  /* 0x000000aca884723c */ /* 0x048fe60000001884 */
[C---:B------:R-:W-:Y:S02]  /*12a50*/  PRMT R172, R160.reuse, 0x7772, RZ ;  /* 0x00007772a0ac7816 */ /* 0x040fe400000000ff */
[----:B------:R-:W-:Y:S02]  /*12a60*/  PRMT R173, R160, 0x7771, RZ ;  /* 0x00007771a0ad7816 */ /* 0x000fe400000000ff */
[----:B------:R-:W2:Y:S01]  /*12a70*/  LDSM.16.MT88.4 R160, [R192+0x6000] ;  /* 0x00600000c0a0783b */ /* 0x000ea20000004200 */
[C---:B------:R-:W-:Y:S03]  /*12a80*/  HMMA.16816.F32 R136, R168.reuse, R174, R136 ;  /* 0x000000aea888723c */ /* 0x040fe60000001888 */
[----:B------:R-:W-:Y:S01]  /*12a90*/  PRMT R172, R172, 0x5410, R16 ;  /* 0x00005410acac7816 */ /* 0x000fe20000000010 */
[----:B------:R-:W-:Y:S01]  /*12aa0*/  FMUL.FTZ R16, R2, R152 ;  /* 0x0000009802107220 */ /* 0x000fe20000410000 */
[----:B------:R-:W-:Y:S04]  /*12ab0*/  LOP3.LUT R12, R12, 0xff, RZ, 0xc0, !PT ;  /* 0x000000ff0c0c7812 */ /* 0x000fe800078ec0ff */
[----:B------:R-:W-:Y:S01]  /*12ac0*/  PRMT R176, R12, 0x5410, R176 ;  /* 0x000054100cb07816 */ /* 0x000fe200000000b0 */
[----:B------:R-:W-:Y:S01]  /*12ad0*/  FMUL.FTZ R12, R2, R148 ;  /* 0x00000094020c7220 */ /* 0x000fe20000410000 */
[----:B------:R-:W-:Y:S03]  /*12ae0*/  F2FP.F16.F32.PACK_AB R148, R216, R217 ;  /* 0x000000d9d894723e */ /* 0x000fe600000000ff */
[--C-:B------:R-:W-:Y:S01]  /*12af0*/  HSET2.LE.AND R149, R176, R203.reuse, PT ;  /* 0x000000cbb0957233 */ /* 0x100fe20003803000 */
[C---:B-1----:R-:W-:Y:S03]  /*12b00*/  HMMA.16816.F32 R140, R168.reuse, R156, R140 ;  /* 0x0000009ca88c723c */ /* 0x042fe6000000188c */
[----:B------:R-:W-:Y:S01]  /*12b10*/  LOP3.LUT R156, R17, 0xff, RZ, 0xc0, !PT ;  /* 0x000000ff119c7812 */ /* 0x000fe200078ec0ff */
[----:B------:R-:W-:Y:S01]  /*12b20*/  FMUL.FTZ R17, R2, R153 ;  /* 0x0000009902117220 */ /* 0x000fe20000410000 */
[----:B------:R-:W-:Y:S01]  /*12b30*/  LOP3.LUT R157, R180, 0xffff, RZ, 0xc0, !PT ;  /* 0x0000ffffb49d7812 */ /* 0x000fe200078ec0ff */
[----:B------:R-:W1:Y:S01]  /*12b40*/  LDSM.16.MT88.4 R152, [R166+0x18800] ;  /* 0x01880000a698783b */ /* 0x000e620000004200 */
[----:B------:R-:W-:Y:S02]  /*12b50*/  PRMT R173, R156, 0x5410, R173 ;  /* 0x000054109cad7816 */ /* 0x000fe400000000ad */
[----:B------:R-:W-:Y:S02]  /*12b60*/  LOP3.LUT R156, R172, 0xff00ff, RZ, 0xc0, !PT ;  /* 0x00ff00ffac9c7812 */ /* 0x000fe400078ec0ff */
[C---:B------:R-:W-:Y:S03]  /*12b70*/  HMMA.16816.F32 R16, R168.reuse, R158, R16 ;  /* 0x0000009ea810723c */ /* 0x040fe60000001810 */
[----:B------:R-:W-:Y:S01]  /*12b80*/  SHF.R.U32.HI R157, RZ, 0x8, R157 ;  /* 0x00000008ff9d7819 */ /* 0x000fe2000001169d */
[----:B------:R-:W-:Y:S01]  /*12b90*/  LDSM.16.MT88.4 R180, [R166+0x1a800] ;  /* 0x01a80000a6b4783b */ /* 0x000fe20000004200 */
[--C-:B------:R-:W-:Y:S02]  /*12ba0*/  HSET2.LE.AND R151, R156, R203.reuse, PT ;  /* 0x000000cb9c977233 */ /* 0x100fe40003803000 */
[----:B------:R-:W-:Y:S01]  /*12bb0*/  PRMT R177, R177, 0x5410, R157 ;  /* 0x00005410b1b17816 */ /* 0x000fe2000000009d */
[C---:B--2---:R-:W-:Y:S03]  /*12bc0*/  HMMA.16816.F32 R12, R168.reuse, R160, R12 ;  /* 0x000000a0a80c723c */ /* 0x044fe6000000180c */
[--C-:B------:R-:W-:Y:S01]  /*12bd0*/  HSET2.LE.AND R172, R173, R203.reuse, PT ;  /* 0x000000cbadac7233 */ /* 0x100fe20003803000 */
[----:B------:R-:W2:Y:S01]  /*12be0*/  LDSM.16.MT88.4 R156, [R167+0x18800] ;  /* 0x01880000a79c783b */ /* 0x000ea20000004200 */
[----:B------:R-:W-:Y:S02]  /*12bf0*/  LOP3.LUT R151, R148, R151, RZ, 0xc0, !PT ;  /* 0x0000009794977212 */ /* 0x000fe400078ec0ff */
[--C-:B------:R-:W-:Y:S01]  /*12c00*/  HSET2.LE.AND R148, R177, R203.reuse, PT ;  /* 0x000000cbb1947233 */ /* 0x100fe20003803000 */
[----:B------:R-:W-:Y:S03]  /*12c10*/  HMMA.16816.F32 R144, R168, R162, R144 ;  /* 0x000000a2a890723c */ /* 0x000fe60000001890 */
[----:B------:R-:W-:Y:S01]  /*12c20*/  F2FP.F16.F32.PACK_AB R161, R218, R219 ;  /* 0x000000dbdaa1723e */ /* 0x000fe200000000ff */
[----:B------:R-:W-:Y:S01]  /*12c30*/  LDSM.16.MT88.4 R176, [R192+0x800] ;  /* 0x00080000c0b0783b */ /* 0x000fe20000004200 */
[----:B------:R-:W-:Y:S01]  /*12c40*/  F2FP.F16.F32.PACK_AB R160, R242, R243 ;  /* 0x000000f3f2a0723e */ /* 0x000fe200000000ff */
[----:B------:R-:W-:Y:S01]  /*12c50*/  FADD.FTZ R219, R219, R198 ;  /* 0x000000c6dbdb7221 */ /* 0x000fe20000010000 */
[----:B------:R-:W-:Y:S01]  /*12c60*/  LOP3.LUT R150, R150, R172, RZ, 0xc0, !PT ;  /* 0x000000ac96967212 */ /* 0x000fe200078ec0ff */
[----:B------:R-:W-:Y:S01]  /*12c70*/  FADD.FTZ R243, R243, R196 ;  /* 0x000000c4f3f37221 */ /* 0x000fe20000010000 */
[----:B------:R-:W-:Y:S01]  /*12c80*/  LOP3.LUT R148, R161, R148, RZ, 0xc0, !PT ;  /* 0x00000094a1947212 */ /* 0x000fe200078ec0ff */
[----:B------:R-:W-:Y:S01]  /*12c90*/  FADD.FTZ R219, R218, R219 ;  /* 0x000000dbdadb7221 */ /* 0x000fe20000010000 */
[----:B------:R-:W-:Y:S01]  /*12ca0*/  LOP3.LUT R149, R160, R149, RZ, 0xc0, !PT ;  /* 0x00000095a0957212 */ /* 0x000fe200078ec0ff */
[----:B------:R-:W3:Y:S01]  /*12cb0*/  LDSM.16.MT88.4 R172, [R165+0x800] ;  /* 0x00080000a5ac783b */ /* 0x000ee20000004200 */
[----:B------:R-:W-:Y:S01]  /*12cc0*/  MOV R2, R3 ;  /* 0x0000000300027202 */ /* 0x000fe20000000f00 */
[----:B------:R-:W-:Y:S01]  /*12cd0*/  FADD.FTZ R243, R242, R243 ;  /* 0x000000f3f2f37221 */ /* 0x000fe20000010000 */
[----:B------:R-:W-:Y:S03]  /*12ce0*/  FADD.FTZ R207, R207, R219 ;  /* 0x000000dbcfcf7221 */ /* 0x000fe60000010000 */
[----:B------:R-:W-:Y:S01]  /*12cf0*/  FADD.FTZ R217, R217, R243 ;  /* 0x000000f3d9d97221 */ /* 0x000fe20000010000 */
[C---:B-1----:R-:W-:Y:S01]  /*12d00*/  HMMA.16816.F32 R4, R148.reuse, R152, R4 ;  /* 0x000000989404723c */ /* 0x042fe20000001804 */
[----:B------:R-:W1:Y:S04]  /*12d10*/  LDSM.16.MT88.4 R160, [R165+0x2800] ;  /* 0x00280000a5a0783b */ /* 0x000e680000004200 */
[----:B------:R-:W-:Y:S01]  /*12d20*/  FADD.FTZ R207, R206, R207 ;  /* 0x000000cfcecf7221 */ /* 0x000fe20000010000 */
[----:B------:R-:W-:Y:S02]  /*12d30*/  FADD.FTZ R217, R216, R217 ;  /* 0x000000d9d8d97221 */ /* 0x000fe40000010000 */
[C---:B------:R-:W-:Y:S01]  /*12d40*/  HMMA.16816.F32 R8, R148.reuse, R154, R8 ;  /* 0x0000009a9408723c */ /* 0x040fe20000001808 */
[----:B------:R-:W4:Y:S07]  /*12d50*/  LDSM.16.MT88.4 R168, [R192+0x2800] ;  /* 0x00280000c0a8783b */ /* 0x000f2e0000004200 */
[C---:B--2---:R-:W-:Y:S01]  /*12d60*/  HMMA.16816.F32 R36, R148.reuse, R156, R36 ;  /* 0x0000009c9424723c */ /* 0x044fe20000001824 */
[----:B------:R-:W2:Y:S07]  /*12d70*/  LDSM.16.MT88.4 R152, [R167+0x1c800] ;  /* 0x01c80000a798783b */ /* 0x000eae0000004200 */
[C---:B------:R-:W-:Y:S01]  /*12d80*/  HMMA.16816.F32 R40, R148.reuse, R158, R40 ;  /* 0x0000009e9428723c */ /* 0x040fe20000001828 */
[----:B------:R-:W5:Y:S07]  /*12d90*/  LDSM.16.MT88.4 R156, [R165+0x4800] ;  /* 0x00480000a59c783b */ /* 0x000f6e0000004200 */
        /* <DEDUP_REMOVED lines=15> */
[C---:B-1----:R-:W-:Y:S03]  /*12e90*/  HMMA.16816.F32 R76, R148.reuse, R160, R76 ;  /* 0x000000a0944c723c */ /* 0x042fe6000000184c */
[----:B------:R-:W-:Y:S05]  /*12ea0*/  MUFU.EX2 R184, R184 ;  /* 0x000000b800b87308 */ /* 0x000fea0000000800 */
[C---:B------:R-:W-:Y:S01]  /*12eb0*/  HMMA.16816.F32 R80, R148.reuse, R162, R80 ;  /* 0x000000a29450723c */ /* 0x040fe20000001850 */
[----:B------:R-:W1:Y:S04]  /*12ec0*/  LDSM.16.MT88.4 R160, [R166+0x1e800] ;  /* 0x01e80000a6a0783b */ /* 0x000e680000004200 */
[----:B------:R-:W-:Y:S03]  /*12ed0*/  MUFU.EX2 R186, R186 ;  /* 0x000000ba00ba7308 */ /* 0x000fe60000000800 */
[C---:B----4-:R-:W-:Y:S07]  /*12ee0*/  HMMA.16816.F32 R84, R148.reuse, R168, R84 ;  /* 0x000000a89454723c */ /* 0x050fee0000001854 */
[----:B------:R-:W-:Y:S01]  /*12ef0*/  MUFU.EX2 R187, R187 ;  /* 0x000000bb00bb7308 */ /* 0x000fe20000000800 */
        /* <DEDUP_REMOVED lines=8> */
[C---:B--2---:R-:W-:Y:S03]  /*12f80*/  HMMA.16816.F32 R100, R148.reuse, R152, R100 ;  /* 0x000000989464723c */ /* 0x044fe60000001864 */
[----:B------:R-:W-:Y:S05]  /*12f90*/  MUFU.EX2 R191, R191 ;  /* 0x000000bf00bf7308 */ /* 0x000fea0000000800 */
[C---:B------:R-:W-:Y:S01]  /*12fa0*/  HMMA.16816.F32 R104, R148.reuse, R154, R104 ;  /* 0x0000009a9468723c */ /* 0x040fe20000001868 */
[----:B------:R-:W2:Y:S04]  /*12fb0*/  LDSM.16.MT88.4 R152, [R167+0x1e800] ;  /* 0x01e80000a798783b */ /* 0x000ea80000004200 */
[----:B------:R-:W4:Y:S03]  /*12fc0*/  MUFU.EX2 R190, R190 ;  /* 0x000000be00be7308 */ /* 0x000f260000000800 */
[C---:B-----5:R-:W-:Y:S01]  /*12fd0*/  HMMA.16816.F32 R108, R148.reuse, R156, R108 ;  /* 0x0000009c946c723c */ /* 0x060fe2000000186c */
[----:B------:R-:W-:Y:S06]  /*12fe0*/  MOV R156, UR24 ;  /* 0x00000018009c7c02 */ /* 0x000fec0008000f00 */
[----:B------:R-:W5:Y:S01]  /*12ff0*/  MUFU.EX2 R188, R188 ;  /* 0x000000bc00bc7308 */ /* 0x000f620000000800 */
[----:B------:R-:W-:Y:S01]  /*13000*/  LOP3.LUT R156, R237, UR31, R156, 0x96, !PT ;  /* 0x0000001fed9c7c12 */ /* 0x000fe2000f8e969c */
[C---:B------:R-:W-:Y:S04]  /*13010*/  HMMA.16816.F32 R112, R148.reuse, R158, R112 ;  /* 0x0000009e9470723c */ /* 0x040fe80000001870 */
[----:B------:R-:W-:Y:S01]  /*13020*/  IMAD.WIDE.U32 R156, R156, -0x326172a9, RZ ;  /* 0xcd9e8d579c9c7825 */ /* 0x000fe200078e00ff */
[----:B----4-:R-:W-:Y:S03]  /*13030*/  F2FP.F16.F32.PACK_AB R176, R190, R191 ;  /* 0x000000bfbeb0723e */ /* 0x010fe600000000ff */
[----:B------:R-:W-:Y:S01]  /*13040*/  FADD.FTZ R191, R191, R217 ;  /* 0x000000d9bfbf7221 */ /* 0x000fe20000010000 */
[C---:B---3--:R-:W-:Y:S03]  /*13050*/  HMMA.16816.F32 R116, R148.reuse, R172, R116 ;  /* 0x000000ac9474723c */ /* 0x048fe60000001874 */
[----:B------:R-:W-:Y:S01]  /*13060*/  LOP3.LUT R246, R240, UR12, R157, 0x96, !PT ;  /* 0x0000000cf0f67c12 */ /* 0x000fe2000f8e969d */
[----:B------:R-:W-:Y:S01]  /*13070*/  FADD.FTZ R191, R190, R191 ;  /* 0x000000bfbebf7221 */ /* 0x000fe20000010000 */
[----:B------:R-:W-:Y:S03]  /*13080*/  LOP3.LUT R168, R229, UR9, R156, 0x96, !PT ;  /* 0x00000009e5a87c12 */ /* 0x000fe6000f8e969c */
[C---:B------:R-:W-:Y:S03]  /*13090*/  HMMA.16816.F32 R120, R148.reuse, R174, R120 ;  /* 0x000000ae9478723c */ /* 0x040fe60000001878 */
[----:B------:R-:W-:Y:S04]  /*130a0*/  IMAD.WIDE.U32 R246, R246, -0x2daee0ad, RZ ;  /* 0xd2511f53f6f67825 */ /* 0x000fe800078e00ff */
[----:B------:R-:W-:Y:S01]  /*130b0*/  IMAD.WIDE.U32 R168, R168, -0x2daee0ad, RZ ;  /* 0xd2511f53a8a87825 */ /* 0x000fe200078e00ff */
[C---:B-1----:R-:W-:Y:S03]  /*130c0*/  HMMA.16816.F32 R124, R148.reuse, R160, R124 ;  /* 0x000000a0947c723c */ /* 0x042fe6000000187c */
[----:B------:R-:W-:Y:S02]  /*130d0*/  LOP3.LUT R156, R234, UR20, R247, 0x96, !PT ;  /* 0x00000014ea9c7c12 */ /* 0x000fe4000f8e96f7 */
[----:B------:R-:W-:Y:S03]  /*130e0*/  LOP3.LUT R246, R246, UR17, R169, 0x96, !PT ;  /* 0x00000011f6f67c12 */ /* 0x000fe6000f8e96a9 */
[C---:B------:R-:W-:Y:S01]  /*130f0*/  HMMA.16816.F32 R128, R148.reuse, R162, R128 ;  /* 0x000000a29480723c */ /* 0x040fe20000001880 */
[----:B------:R-:W-:Y:S02]  /*13100*/  LDSM.16.MT88.4 R160, [R167+0x19000] ;  /* 0x01900000a7a0783b */ /* 0x000fe40000004200 */
[----:B------:R-:W-:Y:S04]  /*13110*/  IMAD.WIDE.U32 R244, R156, -0x326172a9, RZ ;  /* 0xcd9e8d579cf47825 */ /* 0x000fe800078e00ff */
[----:B------:R-:W-:Y:S01]  /*13120*/  IMAD.WIDE.U32 R246, R246, -0x326172a9, RZ ;  /* 0xcd9e8d57f6f67825 */ /* 0x000fe200078e00ff */
[C---:B--2---:R-:W-:Y:S01]  /*13130*/  HMMA.16816.F32 R132, R148.reuse, R152, R132 ;  /* 0x000000989484723c */ /* 0x044fe20000001884 */
[----:B------:R-:W1:Y:S02]  /*13140*/  LDSM.16.MT88.4 R156, [R165+0x6800] ;  /* 0x00680000a59c783b */ /* 0x000e640000004200 */
[----:B------:R-:W-:Y:S02]  /*13150*/  LOP3.LUT R24, R228, UR10, R245, 0x96, !PT ;  /* 0x0000000ae4187c12 */ /* 0x000fe4000f8e96f5 */
[----:B------:R-:W-:Y:S03]  /*13160*/  LOP3.LUT R244, R244, UR8, R247, 0x96, !PT ;  /* 0x00000008f4f47c12 */ /* 0x000fe6000f8e96f7 */
[C---:B------:R-:W-:Y:S03]  /*13170*/  HMMA.16816.F32 R136, R148.reuse, R154, R136 ;  /* 0x0000009a9488723c */ /* 0x040fe60000001888 */
[----:B------:R-:W-:Y:S04]  /*13180*/  IMAD.WIDE.U32 R24, R24, -0x2daee0ad, RZ ;  /* 0xd2511f5318187825 */ /* 0x000fe800078e00ff */
[----:B------:R-:W-:Y:S01]  /*13190*/  IMAD.WIDE.U32 R244, R244, -0x2daee0ad, RZ ;  /* 0xd2511f53f4f47825 */ /* 0x000fe200078e00ff */
[----:B------:R-:W-:Y:S04]  /*131a0*/  LOP3.LUT R248, R168, UR16, R25, 0x96, !PT ;  /* 0x00000010a8f87c12 */ /* 0x000fe8000f8e9619 */
[----:B------:R-:W-:Y:S01]  /*131b0*/  LOP3.LUT R169, R24, UR15, R245, 0x96, !PT ;  /* 0x0000000f18a97c12 */ /* 0x000fe2000f8e96f5 */
[----:B------:R-:W-:Y:S01]  /*131c0*/  IMAD.WIDE.U32 R248, R248, -0x326172a9, RZ ;  /* 0xcd9e8d57f8f87825 */ /* 0x000fe200078e00ff */
[----:B------:R-:W2:Y:S03]  /*131d0*/  LDSM.16.MT88.4 R24, [R192+0x6800] ;  /* 0x00680000c018783b */ /* 0x000ea60000004200 */
[----:B------:R-:W-:Y:S03]  /*131e0*/  IMAD.WIDE.U32 R168, R169, -0x326172a9, RZ ;  /* 0xcd9e8d57a9a87825 */ /* 0x000fe600078e00ff */
[----:B------:R-:W-:Y:S02]  /*131f0*/  MOV R154, R168 ;  /* 0x000000a8009a7202 */ /* 0x000fe40000000f00 */
[C---:B------:R-:W-:Y:S02]  /*13200*/  PRMT R153, R168.reuse, 0x7773, RZ ;  /* 0x00007773a8997816 */ /* 0x040fe400000000ff */
[----:B------:R-:W-:Y:S02]  /*13210*/  PRMT R152, R168, 0x7772, RZ ;  /* 0x00007772a8987816 */ /* 0x000fe400000000ff */
[----:B------:R-:W-:Y:S02]  /*13220*/  LOP3.LUT R154, R154, 0xff, RZ, 0xc0, !PT ;  /* 0x000000ff9a9a7812 */ /* 0x000fe400078ec0ff */
[----:B------:R-:W-:Y:S02]  /*13230*/  PRMT R20, R168, 0x7771, RZ ;  /* 0x00007771a8147816 */ /* 0x000fe400000000ff */
[----:B------:R-:W-:Y:S01]  /*13240*/  PRMT R21, R152, 0x5410, R153 ;  /* 0x0000541098157816 */ /* 0x000fe20000000099 */
[C---:B-1----:R-:W-:Y:S03]  /*13250*/  HMMA.16816.F32 R140, R148.reuse, R156, R140 ;  /* 0x0000009c948c723c */ /* 0x042fe6000000188c */
[----:B------:R-:W-:Y:S02]  /*13260*/  PRMT R20, R154, 0x5410, R20 ;  /* 0x000054109a147816 */ /* 0x000fe40000000014 */
[----:B------:R-:W1:Y:S01]  /*13270*/  LDSM.16.MT88.4 R152, [R166+0x19000] ;  /* 0x01900000a698783b */ /* 0x000e620000004200 */
[----:B------:R-:W-:Y:S02]  /*13280*/  LOP3.LUT R168, R248, UR11, R169, 0x96, !PT ;  /* 0x0000000bf8a87c12 */ /* 0x000fe4000f8e96a9 */
[C---:B------:R-:W-:Y:S03]  /*13290*/  HMMA.16816.F32 R16, R148.reuse, R158, R16 ;  /* 0x0000009e9410723c */ /* 0x040fe60000001810 */
[C---:B------:R-:W-:Y:S02]  /*132a0*/  LOP3.LUT R172, R168.reuse, 0xffff, RZ, 0xc0, !PT ;  /* 0x0000ffffa8ac7812 */ /* 0x040fe400078ec0ff */
[C---:B------:R-:W-:Y:S02]  /*132b0*/  PRMT R156, R168.reuse, 0x7632, R156 ;  /* 0x00007632a89c7816 */ /* 0x040fe4000000009c */
[----:B------:R-:W-:Y:S02]  /*132c0*/  LOP3.LUT R157, R168, 0xff, RZ, 0xc0, !PT ;  /* 0x000000ffa89d7812 */ /* 0x000fe400078ec0ff */
[----:B------:R-:W-:Y:S02]  /*132d0*/  SHF.R.U32.HI R172, RZ, 0x8, R172 ;  /* 0x00000008ffac7819 */ /* 0x000fe400000116ac */
[----:B------:R-:W-:Y:S01]  /*132e0*/  SHF.R.U32.HI R22, RZ, 0x18, R168 ;  /* 0x00000018ff167819 */ /* 0x000fe200000116a8 */
[C---:B--2---:R-:W-:Y:S01]  /*132f0*/  HMMA.16816.F32 R12, R148.reuse, R24, R12 ;  /* 0x00000018940c723c */ /* 0x044fe2000000180c */
[----:B------:R-:W2:Y:S02]  /*13300*/  LDSM.16.MT88.4 R168, [R165+0x1000] ;  /* 0x00100000a5a8783b */ /* 0x000ea40000004200 */
[----:B------:R-:W-:Y:S02]  /*13310*/  LOP3.LUT R156, R156, 0xff, RZ, 0xc0, !PT ;  /* 0x000000ff9c9c7812 */ /* 0x000fe400078ec0ff */
[----:B------:R-:W-:Y:S02]  /*13320*/  LOP3.LUT R23, R21, 0xff00ff, RZ, 0xc0, !PT ;  /* 0x00ff00ff15177812 */ /* 0x000fe400078ec0ff */
[----:B------:R-:W-:Y:S01]  /*13330*/  PRMT R21, R157, 0x5410, R172 ;  /* 0x000054109d157816 */ /* 0x000fe200000000ac */
[----:B------:R-:W-:Y:S01]  /*13340*/  HMMA.16816.F32 R144, R148, R26, R144 ;  /* 0x0000001a9490723c */ /* 0x000fe20000001890 */
[----:B------:R-:W-:Y:S02]  /*13350*/  LDSM.16.MT88.4 R172, [R166+0x1b000] ;  /* 0x01b00000a6ac783b */ /* 0x000fe40000004200 */
[----:B------:R-:W-:Y:S02]  /*13360*/  PRMT R158, R156, 0x5410, R22 ;  /* 0x000054109c9e7816 */ /* 0x000fe40000000016 */
[--C-:B------:R-:W-:Y:S02]  /*13370*/  HSET2.LE.AND R22, R20, R203.reuse, PT ;  /* 0x000000cb14167233 */ /* 0x100fe40003803000 */
[--C-:B------:R-:W-:Y:S02]  /*13380*/  HSET2.LE.AND R20, R21, R203.reuse, PT ;  /* 0x000000cb15147233 */ /* 0x100fe40003803000 */
[C---:B-----5:R-:W-:Y:S01]  /*13390*/  F2FP.F16.F32.PACK_AB R21, R188.reuse, R189 ;  /* 0x000000bdbc15723e */ /* 0x060fe200000000ff */
        /* <DEDUP_REMOVED lines=16> */
[----:B------:R-:W-:Y:S05]  /*134a0*/  FADD.FTZ R186, R187, R186 ;  /* 0x000000babbba7221 */ /* 0x000fea0000010000 */
[C---:B-1----:R-:W-:Y:S02]  /*134b0*/  HMMA.16816.F32 R4, R20.reuse, R152, R4 ;  /* 0x000000981404723c */ /* 0x042fe40000001804 */
[----:B------:R-:W-:Y:S06]  /*134c0*/  LDSM.16.MT88.4 R176, [R167+0x1d000] ;  /* 0x01d00000a7b0783b */ /* 0x000fec0000004200 */
[C---:B------:R-:W-:Y:S02]  /*134d0*/  HMMA.16816.F32 R8, R20.reuse, R154, R8 ;  /* 0x0000009a1408723c */ /* 0x040fe40000001808 */
[----:B------:R-:W1:Y:S06]  /*134e0*/  LDSM.16.MT88.4 R152, [R192+0x3000] ;  /* 0x00300000c098783b */ /* 0x000e6c0000004200 */
        /* <DEDUP_REMOVED lines=8> */
[----:B------:R-:W-:Y:S07]  /*13570*/  LDSM.16.MT88.4 R156, [R166+0x19800] ;  /* 0x01980000a69c783b */ /* 0x000fee0000004200 */
[C---:B------:R-:W-:Y:S08]  /*13580*/  HMMA.16816.F32 R60, R20.reuse, R172, R60 ;  /* 0x000000ac143c723c */ /* 0x040ff0000000183c */
[C---:B------:R-:W-:Y:S01]  /*13590*/  HMMA.16816.F32 R64, R20.reuse, R174, R64 ;  /* 0x000000ae1440723c */ /* 0x040fe20000001840 */
[----:B------:R-:W-:Y:S07]  /*135a0*/  LDSM.16.MT88.4 R172, [R192+0x5800] ;  /* 0x00580000c0ac783b */ /* 0x000fee0000004200 */
[C---:B------:R-:W-:Y:S08]  /*135b0*/  HMMA.16816.F32 R68, R20.reuse, R24, R68 ;  /* 0x000000181444723c */ /* 0x040ff00000001844 */
        /* <DEDUP_REMOVED lines=8> */
[C---:B----4-:R-:W-:Y:S08]  /*13640*/  HMMA.16816.F32 R92, R20.reuse, R160, R92 ;  /* 0x000000a0145c723c */ /* 0x050ff0000000185c */
[C---:B------:R-:W-:Y:S08]  /*13650*/  HMMA.16816.F32 R96, R20.reuse, R162, R96 ;  /* 0x000000a21460723c */ /* 0x040ff00000001860 */
        /* <DEDUP_REMOVED lines=10> */
[----:B------:R-:W4:Y:S01]  /*13700*/  MUFU.EX2 R176, R176 ;  /* 0x000000b000b07308 */ /* 0x000f220000000800 */
[--C-:B------:R-:W-:Y:S01]  /*13710*/  FFMA.FTZ R180, R32, UR4, -R205.reuse ;  /* 0x0000000420b47c23 */ /* 0x100fe200080108cd */
[--C-:B------:R-:W-:Y:S01]  /*13720*/  FFMA.FTZ R181, R34, UR4, -R204.reuse ;  /* 0x0000000422b57c23 */ /* 0x100fe200080108cc */
[----:B------:R-:W-:Y:S01]  /*13730*/  FFMA.FTZ R205, R33, UR4, -R205 ;  /* 0x0000000421cd7c23 */ /* 0x000fe200080108cd */
[----:B------:R-:W-:Y:S01]  /*13740*/  FFMA.FTZ R204, R35, UR4, -R204 ;  /* 0x0000000423cc7c23 */ /* 0x000fe200080108cc */
[----:B------:R-:W-:Y:S01]  /*13750*/  PRMT R30, R28, 0x7771, RZ ;  /* 0x000077711c1e7816 */ /* 0x000fe200000000ff */
[C---:B------:R-:W-:Y:S01]  /*13760*/  HMMA.16816.F32 R112, R20.reuse, R182, R112 ;  /* 0x000000b61470723c */ /* 0x040fe20000001870 */
[----:B------:R-:W-:Y:S03]  /*13770*/  LDSM.16.MT88.4 R32, [R167+0x19800] ;  /* 0x01980000a720783b */ /* 0x000fe60000004200 */
[----:B------:R-:W4:Y:S01]  /*13780*/  MUFU.EX2 R180, R180 ;  /* 0x000000b400b47308 */ /* 0x000f220000000800 */
[----:B------:R-:W-:Y:S02]  /*13790*/  LOP3.LUT R244, R244, UR14, R29, 0x96, !PT ;  /* 0x0000000ef4f47c12 */ /* 0x000fe4000f8e961d */
[C---:B------:R-:W-:Y:S02]  /*137a0*/  PRMT R31, R28.reuse, 0x7773, RZ ;  /* 0x000077731c1f7816 */ /* 0x040fe400000000ff */
[----:B------:R-:W-:Y:S01]  /*137b0*/  PRMT R29, R28, 0x7772, RZ ;  /* 0x000077721c1d7816 */ /* 0x000fe200000000ff */
[C---:B--2---:R-:W-:Y:S04]  /*137c0*/  HMMA.16816.F32 R116, R20.reuse, R168, R116 ;  /* 0x000000a81474723c */ /* 0x044fe80000001874 */
[----:B------:R-:W2:Y:S04]  /*137d0*/  MUFU.EX2 R205, R205 ;  /* 0x000000cd00cd7308 */ /* 0x000ea80000000800 */
[C---:B------:R-:W-:Y:S01]  /*137e0*/  HMMA.16816.F32 R120, R20.reuse, R170, R120 ;  /* 0x000000aa1478723c */ /* 0x040fe20000001878 */
[----:B------:R-:W-:Y:S05]  /*137f0*/  LDSM.16.MT88.4 R168, [R167+0x1d800] ;  /* 0x01d80000a7a8783b */ /* 0x000fea0000004200 */
[----:B------:R-:W-:Y:S02]  /*13800*/  MUFU.EX2 R181, R181 ;  /* 0x000000b500b57308 */ /* 0x000fe40000000800 */
[C---:B---3--:R-:W-:Y:S08]  /*13810*/  HMMA.16816.F32 R124, R20.reuse, R24, R124 ;  /* 0x00000018147c723c */ /* 0x048ff0000000187c */
[----:B------:R-:W3:Y:S01]  /*13820*/  MUFU.EX2 R204, R204 ;  /* 0x000000cc00cc7308 */ /* 0x000ee20000000800 */
[C---:B------:R-:W-:Y:S01]  /*13830*/  HMMA.16816.F32 R128, R20.reuse, R26, R128 ;  /* 0x0000001a1480723c */ /* 0x040fe20000001880 */
[----:B------:R-:W2:Y:S08]  /*13840*/  LDSM.16.MT88.4 R24, [R192+0x7000] ;  /* 0x00700000c018783b */ /* 0x000eb00000004200 */
        /* <DEDUP_REMOVED lines=12> */
[----:B----4-:R-:W-:Y:S01]  /*13910*/  F2FP.F16.F32.PACK_AB R152, R176, R177 ;  /* 0x000000b1b098723e */ /* 0x010fe200000000ff */
        /* <DEDUP_REMOVED lines=8> */
[C---:B--2---:R-:W-:Y:S03]  /*139a0*/  HMMA.16816.F32 R12, R20.reuse, R24, R12 ;  /* 0x00000018140c723c */ /* 0x044fe6000000180c */
        /* <DEDUP_REMOVED lines=11> */
[----:B---3--:R-:W-:Y:S02]  /*13a60*/  F2FP.F16.F32.PACK_AB R24, R204, R181 ;  /* 0x000000b5cc18723e */ /* 0x008fe400000000ff */
        /* <DEDUP_REMOVED lines=53> */
.L_x_945:
        /* <DEDUP_REMOVED lines=8> */
[----:B------:R-:W5:Y:S01]  /*13e40*/  LDCU.U8 UR7, c[0x0][0x549] ;  /* 0x0000a920ff0777ac */ /* 0x000f620008000000 */
[----:B------:R-:W-:Y:S02]  /*13e50*/  LOP3.LUT P2, RZ, R213, 0x8, RZ, 0xc0, !PT ;  /* 0x00000008d5ff7812 */ /* 0x000fe4000784c0ff */
[----:B------:R-:W-:Y:S01]  /*13e60*/  LOP3.LUT R5, R5, 0x38, R194, 0xf8, !PT ;  /* 0x0000003805057812 */ /* 0x000fe200078ef8c2 */
[----:B------:R-:W2:Y:S01]  /*13e70*/  LDCU UR11, c[0x0][0x434] ;  /* 0x00008680ff0b77ac */ /* 0x000ea20008000800 */
[----:B------:R-:W-:-:S02]  /*13e80*/  MOV R7, 0x20 ;  /* 0x0000002000077802 */ /* 0x000fc40000000f00 */
[----:B------:R-:W-:Y:S01]  /*13e90*/  LOP3.LUT R5, R5, R193, R212, 0xfe, !PT ;  /* 0x000000c105057212 */ /* 0x000fe200078efed4 */
[----:B------:R-:W2:Y:S01]  /*13ea0*/  LDCU.U8 UR12, c[0x0][0x548] ;  /* 0x0000a900ff0c77ac */ /* 0x000ea20008000000 */
[----:B------:R-:W-:Y:S02]  /*13eb0*/  LOP3.LUT P0, RZ, R213, 0x4, RZ, 0xc0, !PT ;  /* 0x00000004d5ff7812 */ /* 0x000fe4000780c0ff */
[----:B------:R-:W-:Y:S01]  /*13ec0*/  MOV R8, 0x10 ;  /* 0x0000001000087802 */ /* 0x000fe20000000f00 */
[----:B------:R-:W3:Y:S01]  /*13ed0*/  @!UP3 LDCU.64 UR8, c[0x0][0x400] ;  /* 0x00008000ff08b7ac */ /* 0x000ee20008000a00 */
[----:B------:R-:W-:Y:S02]  /*13ee0*/  LEA R5, R5, UR6, 0x1 ;  /* 0x0000000605057c11 */ /* 0x000fe4000f8e08ff */
[----:B------:R-:W-:Y:S01]  /*13ef0*/  SEL R7, R7, 0xffffffe0, !P2 ;  /* 0xffffffe007077807 */ /* 0x000fe20005000000 */
[----:B-1----:R-:W-:Y:S01]  /*13f00*/  FADD.FTZ R238, R0, R238 ;  /* 0x000000ee00ee7221 */ /* 0x002fe20000010000 */
[----:B------:R-:W-:Y:S01]  /*13f10*/  SEL R8, R8, 0xfffffff0, !P0 ;  /* 0xfffffff008087807 */ /* 0x000fe20004000000 */
[----:B-----5:R-:W-:Y:S01]  /*13f20*/  UISETP.NE.AND UP1, UPT, UR7, URZ, UPT ;  /* 0x000000ff0700728c */ /* 0x020fe2000bf25270 */
[C---:B------:R-:W-:Y:S01]  /*13f30*/  IADD3 R10, PT, PT, R5.reuse, 0x40, RZ ;  /* 0x00000040050a7810 */ /* 0x040fe20007ffe0ff */
[----:B----4-:R-:W-:Y:S01]  /*13f40*/  FADD.FTZ R4, R4, R239 ;  /* 0x000000ef04047221 */ /* 0x010fe20000010000 */
[----:B------:R-:W1:Y:S01]  /*13f50*/  SHFL.BFLY PT, R2, R238, 0x1, 0x1f ;  /* 0x0c201f00ee027f89 */ /* 0x000e6200000e0000 */
[C---:B------:R-:W-:Y:S01]  /*13f60*/  IADD3 R9, PT, PT, R5.reuse, R7, RZ ;  /* 0x0000000705097210 */ /* 0x040fe20007ffe0ff */
[----:B------:R-:W4:Y:S01]  /*13f70*/  S2UR UR7, SR_CTAID.Z ;  /* 0x00000000000779c3 */ /* 0x000f220000002700 */
[----:B------:R-:W-:Y:S01]  /*13f80*/  @P1 IADD3 R10, PT, PT, R5, -0x40, RZ ;  /* 0xffffffc0050a1810 */ /* 0x000fe20007ffe0ff */
[----:B------:R-:W5:Y:S01]  /*13f90*/  SHFL.BFLY PT, R0, R4, 0x1, 0x1f ;  /* 0x0c201f0004007f89 */ /* 0x000f6200000e0000 */
[C---:B------:R-:W-:Y:S01]  /*13fa0*/  IADD3 R11, PT, PT, R8.reuse, R9, RZ ;  /* 0x00000009080b7210 */ /* 0x040fe20007ffe0ff */
[----:B------:R-:W-:Y:S01]  /*13fb0*/  UISETP.NE.AND UP2, UPT, UR19, -0x1, UPT ;  /* 0xffffffff1300788c */ /* 0x000fe2000bf45270 */
[-C--:B------:R-:W-:Y:S01]  /*13fc0*/  IADD3 R7, PT, PT, R7, R10.reuse, RZ ;  /* 0x0000000a07077210 */ /* 0x080fe20007ffe0ff */
[----:B------:R-:W4:Y:S01]  /*13fd0*/  @UP1 LDCU UR10, c[0x0][0x430] ;  /* 0x00008600ff0a17ac */ /* 0x000f220008000800 */
[----:B------:R-:W-:Y:S01]  /*13fe0*/  IADD3 R12, PT, PT, R8, R10, RZ ;  /* 0x0000000a080c7210 */ /* 0x000fe20007ffe0ff */
[----:B---3--:R-:W-:Y:S01]  /*13ff0*/  @!UP3 UIMAD.WIDE.U32 UR14, UR13, UR8, URZ ;  /* 0x000000080d0eb2a5 */ /* 0x008fe2000f8e00ff */
[----:B------:R-:W3:Y:S01]  /*14000*/  S2UR UR8, SR_CTAID.X ;  /* 0x00000000000879c3 */ /* 0x000ee20000002500 */
[----:B--2---:R-:W-:-:S02]  /*14010*/  UISETP.NE.AND UP0, UPT, UR12, URZ, !UP1 ;  /* 0x000000ff0c00728c */ /* 0x004fc4000cf05270 */
[----:B------:R-:W-:-:S07]  /*14020*/  @!UP3 UIMAD UR9, UR13, UR9, UR15 ;  /* 0x000000090d09b2a4 */ /* 0x000fce000f8e020f */
[----:B------:R-:W4:Y:S01]  /*14030*/  LDCU UR15, c[0x0][0x434] ;  /* 0x00008680ff0f77ac */ /* 0x000f220008000800 */
[----:B-1----:R-:W-:Y:S01]  /*14040*/  FADD.FTZ R2, R238, R2 ;  /* 0x00000002ee027221 */ /* 0x002fe20000010000 */
[----:B----4-:R-:W-:Y:S01]  /*14050*/  @UP1 UIMAD UR15, UR10, UR11, URZ ;  /* 0x0000000b0a0f12a4 */ /* 0x010fe2000f8e02ff */
        /* <DEDUP_REMOVED lines=217> */
[----:B------:R-:W1:Y:S01]  /*14df0*/  @UP3 LDCU.64 UR4, c[0x0][0x408] ;  /* 0x00008100ff0437ac */ /* 0x000e620008000a00 */
        /* <DEDUP_REMOVED lines=15> */
[----:B------:R-:W-:Y:S01]  /*14ef0*/  F2FP.F16.F32.PACK_AB R154, R155, R154 ;  /* 0x0000009a9b9a723e */ /* 0x000fe200000000ff */
[----:B-1----:R-:W-:Y:S01]  /*14f00*/  @UP3 UIMAD.WIDE.U32 UR16, UR19, UR4, URZ ;  /* 0x00000004131032a5 */ /* 0x002fe2000f8e00ff */
[----:B------:R-:W-:Y:S01]  /*14f10*/  F2FP.F16.F32.PACK_AB R148, R149, R148 ;  /* 0x000000949594723e */ /* 0x000fe200000000ff */
[----:B------:R-:W-:Y:S01]  /*14f20*/  STS [R5+0x8400], R94 ;  /* 0x0084005e05007388 */ /* 0x000fe20000000800 */
[----:B------:R-:W-:Y:S01]  /*14f30*/  F2FP.F16.F32.PACK_AB R150, R151, R150 ;  /* 0x000000969796723e */ /* 0x000fe200000000ff */
[----:B------:R-:W-:Y:S01]  /*14f40*/  @UP3 UIMAD UR9, UR19, UR5, UR17 ;  /* 0x00000005130932a4 */ /* 0x000fe2000f8e0211 */
[----:B------:R-:W-:Y:S01]  /*14f50*/  F2FP.F16.F32.PACK_AB R0, R0, R144 ;  /* 0x000000900000723e */ /* 0x000fe200000000ff */
[----:B------:R-:W-:Y:S01]  /*14f60*/  STS [R6+0x8000], R96 ;  /* 0x0080006006007388 */ /* 0x000fe20000000800 */
[----:B------:R-:W-:Y:S01]  /*14f70*/  @!UP2 UIMAD UR19, UR13, UR11, URZ ;  /* 0x0000000b0d13a2a4 */ /* 0x000fe2000f8e02ff */
[----:B------:R-:W1:Y:S02]  /*14f80*/  @UP1 LDCU UR5, c[0x0][0x430] ;  /* 0x00008600ff0517ac */ /* 0x000e640008000800 */
[----:B------:R-:W-:Y:S01]  /*14f90*/  STS [R6+0x8400], R98 ;  /* 0x0084006206007388 */ /* 0x000fe20000000800 */
[----:B------:R-:W-:-:S03]  /*14fa0*/  @UP1 UMOV UR4, 0x1 ;  /* 0x0000000100041882 */ /* 0x000fc60000000000 */
        /* <DEDUP_REMOVED lines=34> */
[----:B-1-3--:R-:W-:Y:S11]  /*151d0*/  BRA.U UP1, `(.L_x_949) ;  /* 0x0000000101207547 */ /* 0x00aff6000b800000 */
        /* <DEDUP_REMOVED lines=8> */
.L_x_949:
        /* <DEDUP_REMOVED lines=24> */
[----:B----4-:R-:W-:Y:S01]  /*153e0*/  @P3 FMUL.FTZ R2, R2, 0.69314718246459960938 ;  /* 0x3f31721802023820 */ /* 0x010fe20000410000 */
[----:B---3--:R-:W-:-:S03]  /*153f0*/  @P4 FFMA.FTZ R12, R164, R5, R14 ;  /* 0x00000005a40c4223 */ /* 0x008fc6000001000e */
        /* <DEDUP_REMOVED lines=19> */
.L_x_951:
[----:B------:R-:W-:Y:S05]  /*15530*/  BSYNC.RECONVERGENT B0 ;  /* 0x0000000000007941 */ /* 0x000fea0003800200 */
.L_x_950:
        /* <DEDUP_REMOVED lines=42> */
.L_x_953:
[----:B------:R-:W-:Y:S05]  /*157e0*/  BSYNC.RECONVERGENT B0 ;  /* 0x0000000000007941 */ /* 0x000fea0003800200 */
.L_x_952:
        /* <DEDUP_REMOVED lines=27> */
.L_x_955:
[----:B------:R-:W-:Y:S05]  /*159a0*/  BSYNC.RECONVERGENT B0 ;  /* 0x0000000000007941 */ /* 0x000fea0003800200 */
.L_x_954:
        /* <DEDUP_REMOVED lines=27> */
.L_x_957:
[----:B------:R-:W-:Y:S05]  /*15b60*/  BSYNC.RECONVERGENT B0 ;  /* 0x0000000000007941 */ /* 0x000fea0003800200 */
.L_x_956:
        /* <DEDUP_REMOVED lines=27> */
.L_x_958:
        /* <DEDUP_REMOVED lines=14> */
.L_x_1200:


//--------------------- .text._ZN5flash16flash_fwd_kernelI23Flash_fwd_kernel_traitsILi256ELi128ELi64ELi8ELb0ELb0EN7cutlass6half_tE19Flash_kernel_traitsILi256ELi128ELi64ELi8ES3_EELb1ELb1ELb0ELb0ELb0ELb0ELb0ELb1EEEvNS_16Flash_fwd_paramsE --------------------------
	.section	.text._ZN5flash16flash_fwd_kernelI23Flash_fwd_kernel_traitsILi256ELi128ELi64ELi8ELb0ELb0EN7cutlass6half_tE19Flash_kernel_traitsILi256ELi128ELi64ELi8ES3_EELb1ELb1ELb0ELb0ELb0ELb0ELb0ELb1EEEvNS_16Flash_fwd_paramsE,"ax",@progbits
	.align	128
        .global         _ZN5flash16flash_fwd_kernelI23Flash_fwd_kernel_traitsILi256ELi128ELi64ELi8ELb0ELb0EN7cutlass6half_tE19Flash_kernel_traitsILi256ELi128ELi64ELi8ES3_EELb1ELb1ELb0ELb0ELb0ELb0ELb0ELb1EEEvNS_16Flash_fwd_paramsE
        .type           _ZN5flash16flash_fwd_kernelI23Flash_fwd_kernel_traitsILi256ELi128ELi64ELi8ELb0ELb0EN7cutlass6half_tE19Flash_kernel_traitsILi256ELi128ELi64ELi8ES3_EELb1ELb1ELb0ELb0ELb0ELb0ELb0ELb1EEEvNS_16Flash_fwd_paramsE,@function
        .size           _ZN5flash16flash_fwd_kernelI23Flash_fwd_kernel_traitsILi256ELi128ELi64ELi8ELb0ELb0EN7cutlass6half_tE19Flash_kernel_traitsILi256ELi128ELi64ELi8ES3_EELb1ELb1ELb0ELb0ELb0ELb0ELb0ELb1EEEvNS_16Flash_fwd_paramsE,(.L_x_1201 - _ZN5flash16flash_fwd_kernelI23Flash_fwd_kernel_traitsILi256ELi128ELi64ELi8ELb0ELb0EN7cutlass6half_tE19Flash_kernel_traitsILi256ELi128ELi64ELi8ES3_EELb1ELb1ELb0ELb0ELb0ELb0ELb0ELb1EEEvNS_16Flash_fwd_paramsE)
        .other          _ZN5flash16flash_fwd_kernelI23Flash_fwd_kernel_traitsILi256ELi128ELi64ELi8ELb0ELb0EN7cutlass6half_tE19Flash_kernel_traitsILi256ELi128ELi64ELi8ES3_EELb1ELb1ELb0ELb0ELb0ELb0ELb0ELb1EEEvNS_16Flash_fwd_paramsE,@"STO_CUDA_ENTRY STV_DEFAULT"
_ZN5flash16flash_fwd_kernelI23Flash_fwd_kernel_traitsILi256ELi128ELi64ELi8ELb0ELb0EN7cutlass6half_tE19Flash_kernel_traitsILi256ELi128ELi64ELi8ES3_EELb1ELb1ELb0ELb0ELb0ELb0ELb0ELb1EEEvNS_16Flash_fwd_paramsE:
.text._ZN5flash16flash_fwd_kernelI23Flash_fwd_kernel_traitsILi256ELi128ELi64ELi8ELb0ELb0EN7cutlass6half_tE19Flash_kernel_traitsILi256ELi128ELi64ELi8ES3_EELb1ELb1ELb0ELb0ELb0ELb0ELb0ELb1EEEvNS_16Flash_fwd_paramsE:
        /* <DEDUP_REMOVED lines=15> */
[----:B------:R-:W2:Y:S08]  /*00f0*/  S2UR UR12, SR_CTAID.Y ;  /* 0x00000000000c79c3 */ /* 0x000eb00000002600 */
[----:B------:R-:W1:Y:S01]  /*0100*/  S2UR UR33, SR_CTAID.Z ;  /* 0x00000000002179c3 */ /* 0x000e620000002700 */
[----:B----4-:R-:W4:Y:S01]  /*0110*/  @P1 LDG.E.64 R8, desc[UR28][R8.64] ;  /* 0x0000001c08081981 */ /* 0x010f22000c1e1b00 */
[----:B---3--:R-:W-:Y:S01]  /*0120*/  @P1 IMAD.MOV.U32 R3, RZ, RZ, R0 ;  /* 0x000000ffff031224 */ /* 0x008fe200078e0000 */
[----:B------:R-:W3:Y:S04]  /*0130*/  LDCU.U8 UR13, c[0x0][0x532] ;  /* 0x0000a640ff0d77ac */ /* 0x000ee80008000000 */
[----:B------:R3:W4:Y:S01]  /*0140*/  @P1 LDG.E.64 R6, desc[UR28][R2.64] ;  /* 0x0000001c02061981 */ /* 0x000722000c1e1b00 */
[----:B------:R-:W3:Y:S01]  /*0150*/  LDCU.64 UR6, c[0x0][0x468] ;  /* 0x00008d00ff0677ac */ /* 0x000ee20008000a00 */
[----:B------:R-:W-:Y:S01]  /*0160*/  ISETP.NE.U32.AND P4, PT, RZ, UR10, PT ;  /* 0x0000000aff007c0c */ /* 0x000fe2000bf85070 */
[----:B------:R-:W-:-:S03]  /*0170*/  UISETP.NE.U32.AND UP4, UPT, UR10, URZ, UPT ;  /* 0x000000ff0a00728c */ /* 0x000fc6000bf85070 */
[----:B------:R-:W-:Y:S01]  /*0180*/  ISETP.NE.AND.EX P4, PT, RZ, UR11, PT, P4 ;  /* 0x0000000bff007c0c */ /* 0x000fe2000bf85340 */
[----:B------:R-:W-:Y:S02]  /*0190*/  UISETP.NE.U32.AND UP3, UPT, UR8, URZ, UPT ;  /* 0x000000ff0800728c */ /* 0x000fe4000bf65070 */
[----:B------:R-:W-:Y:S02]  /*01a0*/  UISETP.NE.AND.EX UP4, UPT, UR11, URZ, UPT, UP4 ;  /* 0x000000ff0b00728c */ /* 0x000fe4000bf85340 */
[----:B------:R-:W-:Y:S02]  /*01b0*/  UISETP.NE.AND.EX UP3, UPT, UR9, URZ, UPT, UP3 ;  /* 0x000000ff0900728c */ /* 0x000fe4000bf65330 */
[----:B--2---:R-:W-:Y:S02]  /*01c0*/  UIMAD.WIDE.U32 UR14, UR12, 0x4, UR14 ;  /* 0x000000040c0e78a5 */ /* 0x004fe4000f8e000e */
[----:B------:R-:W-:Y:S01]  /*01d0*/  PLOP3.LUT P2, PT, PT, PT, UP4, 0x80, 0x8 ;  /* 0x000000000008781c */ /* 0x000fe20003f4f048 */
[----:B------:R-:W-:-:S02]  /*01e0*/  USHF.L.U32 UR11, UR12, 0x2, URZ ;  /* 0x000000020c0b7899 */ /* 0x000fc400080006ff */
[----:B-1----:R-:W-:Y:S01]  /*01f0*/  ULOP3.LUT UR4, UR33, UR37, UR12, 0xfe, !UPT ;  /* 0x0000002521047292 */ /* 0x002fe2000f8efe0c */
[----:B---3--:R-:W1:Y:S05]  /*0200*/  @P1 LDC R3, c[0x0][0x520] ;  /* 0x00014800ff031b82 */ /* 0x008e6a0000000800 */
[----:B------:R-:W-:Y:S01]  /*0210*/  LOP3.LUT P3, RZ, R206, UR4, RZ, 0xfc, !PT ;  /* 0x00000004ceff7c12 */ /* 0x000fe2000f86fcff */
[----:B------:R-:W-:-:S04]  /*0220*/  UISETP.NE.AND UP5, UPT, UR13, URZ, UPT ;  /* 0x000000ff0d00728c */ /* 0x000fc8000bfa5270 */
[----:B------:R-:W2:Y:S01]  /*0230*/  LDCU.64 UR4, c[0x0][0x478] ;  /* 0x00008f00ff0477ac */ /* 0x000ea20008000a00 */
[----:B------:R-:W-:Y:S02]  /*0240*/  UISETP.EQ.U32.AND UP2, UPT, UR6, URZ, UPT ;  /* 0x000000ff0600728c */ /* 0x000fe4000bf42070 */
[----:B------:R-:W-:-:S05]  /*0250*/  USHF.R.U32.HI UR10, URZ, 0x1e, UR12 ;  /* 0x0000001eff0a7899 */ /* 0x000fca000801160c */
[----:B------:R-:W3:Y:S01]  /*0260*/  @!P3 LDC.64 R4, c[0x0][0x528] ;  /* 0x00014a00ff04bb82 */ /* 0x000ee20000000a00 */
[----:B------:R-:W-:Y:S02]  /*0270*/  UISETP.EQ.OR.EX UP2, UPT, UR7, URZ, !UP5, UP2 ;  /* 0x000000ff0700728c */ /* 0x000fe4000ef42720 */
[----:B--2---:R-:W-:-:S04]  /*0280*/  UISETP.NE.U32.AND UP0, UPT, UR4, URZ, UPT ;  /* 0x000000ff0400728c */ /* 0x004fc8000bf05070 */
[----:B------:R-:W-:Y:S01]  /*0290*/  UISETP.NE.AND.EX UP0, UPT, UR5, URZ, UPT, UP0 ;  /* 0x000000ff0500728c */ /* 0x000fe2000bf05300 */
[----:B----4-:R-:W-:Y:S02]  /*02a0*/  @P1 R2UR UR34, R8 ;  /* 0x00000000082212ca */ /* 0x010fe400000e0000 */
[----:B------:R-:W-:Y:S02]  /*02b0*/  @P1 R2UR UR35, R9 ;  /* 0x00000000092312ca */ /* 0x000fe400000e0000 */
[----:B-1----:R-:W-:-:S05]  /*02c0*/  @P1 IADD3 R2, P0, PT, R6, R3, RZ ;  /* 0x0000000306021210 */ /* 0x002fca0007f1e0ff */
[----:B------:R-:W-:-:S04]  /*02d0*/  @P1 IMAD.X R0, RZ, RZ, R7, P0 ;  /* 0x000000ffff001224 */ /* 0x000fc800000e0607 */
[----:B------:R-:W-:Y:S02]  /*02e0*/  IMAD.U32 R8, RZ, RZ, UR34 ;  /* 0x00000022ff087e24 */ /* 0x000fe4000f8e00ff */
[----:B------:R-:W-:Y:S01]  /*02f0*/  IMAD.U32 R9, RZ, RZ, UR35 ;  /* 0x00000023ff097e24 */ /* 0x000fe2000f8e00ff */
[----:B------:R-:W-:Y:S01]  /*0300*/  PLOP3.LUT P1, PT, PT, PT, UP3, 0x80, 0x8 ;  /* 0x000000000008781c */ /* 0x000fe20003f2f038 */
[----:B------:R-:W-:-:S03]  /*0310*/  @!P3 IMAD.MOV.U32 R3, RZ, RZ, R0 ;  /* 0x000000ffff03b224 */ /* 0x000fc600078e0000 */
[----:B---3--:R1:W-:Y:S04]  /*0320*/  @!P3 STG.E.64 desc[UR28][R4.64], R8 ;  /* 0x000000080400b986 */ /* 0x0083e8000c101b1c */
        /* <DEDUP_REMOVED lines=10> */
[----:B------:R-:W-:Y:S02]  /*03d0*/  UIADD3.X UR8, UPT, UPT, UR10, UR7, URZ, UP1, !UPT ;  /* 0x000000070a087290 */ /* 0x000fe40008ffe4ff */
[----:B------:R-:W-:-:S04]  /*03e0*/  @UP0 UIADD3 UR4, UP1, UPT, UR11, UR4, URZ ;  /* 0x000000040b040290 */ /* 0x000fc8000ff3e0ff */
[----:B------:R-:W-:Y:S01]  /*03f0*/  @UP0 UIADD3.X UR5, UPT, UPT, UR10, UR5, URZ, UP1, !UPT ;  /* 0x000000050a050290 */ /* 0x000fe20008ffe4ff */
[----:B-1----:R-:W-:Y:S02]  /*0400*/  IMAD.U32 R8, RZ, RZ, UR14 ;  /* 0x0000000eff087e24 */ /* 0x002fe4000f8e00ff */
[----:B------:R-:W-:-:S05]  /*0410*/  IMAD.U32 R9, RZ, RZ, UR15 ;  /* 0x0000000fff097e24 */ /* 0x000fca000f8e00ff */
[----:B------:R1:W4:Y:S01]  /*0420*/  @P1 LDG.E R5, desc[UR28][R8.64] ;  /* 0x0000001c08051981 */ /* 0x000322000c1e1900 */
[----:B------:R-:W-:Y:S02]  /*0430*/  IMAD.U32 R10, RZ, RZ, UR4 ;  /* 0x00000004ff0a7e24 */ /* 0x000fe4000f8e00ff */
[----:B------:R-:W-:Y:S01]  /*0440*/  IMAD.U32 R11, RZ, RZ, UR5 ;  /* 0x00000005ff0b7e24 */ /* 0x000fe2000f8e00ff */
[----:B------:R-:W2:Y:S04]  /*0450*/  @!UP4 LDCU UR31, c[0x0][0x434] ;  /* 0x00008680ff1fc7ac */ /* 0x000ea80008000800 */
[----:B------:R2:W5:Y:S01]  /*0460*/  @P0 LDG.E R3, desc[UR28][R10.64] ;  /* 0x0000001c0a030981 */ /* 0x000562000c1e1900 */
[----:B------:R-:W-:Y:S01]  /*0470*/  UMOV UR21, 0xffffffff ;  /* 0xffffffff00157882 */ /* 0x000fe20000000000 */
[----:B------:R-:W4:Y:S01]  /*0480*/  @!UP0 LDCU.64 UR4, c[0x0][0x488] ;  /* 0x00009100ff0487ac */ /* 0x000f220008000a00 */
[----:B-1----:R-:W-:-:S02]  /*0490*/  IMAD.U32 R8, RZ, RZ, UR9 ;  /* 0x00000009ff087e24 */ /* 0x002fc4000f8e00ff */
        /* <DEDUP_REMOVED lines=8> */
[----:B---3--:R-:W-:Y:S02]  /*0520*/  @P4 R2UR UR21, R7 ;  /* 0x00000000071542ca */ /* 0x008fe400000e0000 */
[----:B--2---:R-:W-:-:S13]  /*0530*/  @P2 R2UR UR8, R4 ;  /* 0x00000000040822ca */ /* 0x004fda00000e0000 */
[----:B------:R-:W-:-:S04]  /*0540*/  @UP4 UIADD3 UR31, UPT, UPT, UR8, -UR21, URZ ;  /* 0x80000015081f4290 */ /* 0x000fc8000fffe0ff */
[----:B------:R-:W-:Y:S01]  /*0550*/  UISETP.GT.AND UP2, UPT, UR31, UR27, UPT ;  /* 0x0000001b1f00728c */ /* 0x000fe2000bf44270 */
[----:B----4-:R-:W-:-:S05]  /*0560*/  @P1 R2UR UR13, R5 ;  /* 0x00000000050d12ca */ /* 0x010fca00000e0000 */
        /* <DEDUP_REMOVED lines=11> */
.L_x_959:
        /* <DEDUP_REMOVED lines=30> */
[----:B---3--:R-:W-:-:S04]  /*0800*/  @!UP0 UIMAD.WIDE.U32 UR14, UR12, UR8, URZ ;  /* 0x000000080c0e82a5 */ /* 0x008fc8000f8e00ff */
[----:B------:R-:W-:Y:S02]  /*0810*/  @!UP0 UIMAD UR9, UR12, UR9, UR15 ;  /* 0x000000090c0982a4 */ /* 0x000fe4000f8e020f */
[----:B-1----:R-:W-:Y:S01]  /*0820*/  @UP0 UIMAD.WIDE.U32 UR16, UR21, UR6, URZ ;  /* 0x00000006151002a5 */ /* 0x002fe2000f8e00ff */
[----:B------:R-:W1:Y:S03]  /*0830*/  @UP1 LDCU UR6, c[0x0][0x430] ;  /* 0x00008600ff0617ac */ /* 0x000e660008000800 */
[----:B------:R-:W-:Y:S02]  /*0840*/  @UP0 UIMAD UR9, UR21, UR7, UR17 ;  /* 0x00000007150902a4 */ /* 0x000fe4000f8e0211 */
[----:B----4-:R-:W-:Y:S01]  /*0850*/  @UP1 UIMAD UR8, UR4, UR5, URZ ;  /* 0x00000005040812a4 */ /* 0x010fe2000f8e02ff */
[----:B------:R-:W-:Y:S01]  /*0860*/  @UP1 UMOV UR7, 0x1 ;  /* 0x0000000100071882 */ /* 0x000fe20000000000 */
[----:B------:R-:W-:Y:S01]  /*0870*/  @UP0 UMOV UR14, UR16 ;  /* 0x00000010000e0c82 */ /* 0x000fe20008000000 */
[----:B--2---:R-:W-:Y:S09]  /*0880*/  BRA.U UP1, `(.L_x_961) ;  /* 0x0000000101247547 */ /* 0x004ff2000b800000 */
[----:B------:R-:W-:-:S11]  /*0890*/  UISETP.NE.AND UP0, UPT, UR11, URZ, UPT ;  /* 0x000000ff0b00728c */ /* 0x000fd6000bf05270 */
        /* <DEDUP_REMOVED lines=8> */
.L_x_961:
[----:B------:R-:W2:Y:S01]  /*0920*/  LDCU UR13, c[0x0][0x434] ;  /* 0x00008680ff0d77ac */ /* 0x000ea20008000800 */
[----:B------:R-:W-:Y:S01]  /*0930*/  IMAD.SHL.U32 R0, R206, 0x8, RZ ;  /* 0x00000008ce007824 */ /* 0x000fe200078e00ff */
[----:B------:R-:W-:Y:S01]  /*0940*/  SHF.R.U32.HI R206, RZ, 0x3, R206 ;  /* 0x00000003ffce7819 */ /* 0x000fe200000116ce */
[----:B------:R-:W-:Y:S01]  /*0950*/  BSSY.RECONVERGENT B0, `(.L_x_962) ;  /* 0x0000037000007945 */ /* 0x000fe20003800200 */
[----:B------:R-:W-:Y:S01]  /*0960*/  UISETP.NE.AND UP1, UPT, UR11, URZ, !UP1 ;  /* 0x000000ff0b00728c */ /* 0x000fe2000cf25270 */
[----:B------:R-:W3:Y:S01]  /*0970*/  LDCU.64 UR4, c[0x0][0x410] ;  /* 0x00008200ff0477ac */ /* 0x000ee20008000a00 */
[----:B------:R-:W-:Y:S01]  /*0980*/  LOP3.LUT R0, R0, 0x38, RZ, 0xc0, !PT ;  /* 0x0000003800007812 */ /* 0x000fe200078ec0ff */
[----:B------:R-:W-:Y:S01]  /*0990*/  VIADD R9, R206, 0x20 ;  /* 0x00000020ce097836 */ /* 0x000fe20000000000 */
[----:B----4-:R-:W-:Y:S02]  /*09a0*/  UIMAD UR8, UR33, UR8, URZ ;  /* 0x00000008210872a4 */ /* 0x010fe4000f8e02ff */
[----:B------:R-:W-:Y:S01]  /*09b0*/  IADD3 R4, P0, PT, R0, UR14, RZ ;  /* 0x0000000e00047c10 */ /* 0x000fe2000ff1e0ff */
[----:B------:R-:W-:Y:S01]  /*09c0*/  UIADD3 UR31, UPT, UPT, -UR27, UR31, URZ ;  /* 0x0000001f1b1f7290 */ /* 0x000fe2000fffe1ff */
[C---:B------:R-:W-:Y:S01]  /*09d0*/  VIADD R8, R206.reuse, 0x40 ;  /* 0x00000040ce087836 */ /* 0x040fe20000000000 */
[----:B------:R-:W-:Y:S01]  /*09e0*/  UISETP.NE.AND UP0, UPT, UR21, -0x1, UPT ;  /* 0xffffffff1500788c */ /* 0x000fe2000bf05270 */
[C---:B------:R-:W-:Y:S01]  /*09f0*/  VIADD R7, R206.reuse, 0x60 ;  /* 0x00000060ce077836 */ /* 0x040fe20000000000 */
[----:B------:R-:W-:Y:S01]  /*0a00*/  @!UP1 UIMAD UR8, UR12, UR7, UR8 ;  /* 0x000000070c0892a4 */ /* 0x000fe2000f8e0208 */
[----:B------:R-:W-:Y:S01]  /*0a10*/  IMAD.X R5, RZ, RZ, UR9, P0 ;  /* 0x00000009ff057e24 */ /* 0x000fe200080e06ff */
[----:B--2---:R-:W-:Y:S01]  /*0a20*/  UIMAD UR7, UR12, UR13, URZ ;  /* 0x0000000d0c0772a4 */ /* 0x004fe2000f8e02ff */
[----:B------:R-:W-:Y:S01]  /*0a30*/  ISETP.GE.AND P0, PT, R206, UR31, PT ;  /* 0x0000001fce007c0c */ /* 0x000fe2000bf06270 */
[----:B-1----:R-:W-:Y:S01]  /*0a40*/  UIMAD UR27, UR27, UR6, URZ ;  /* 0x000000061b1b72a4 */ /* 0x002fe2000f8e02ff */
[----:B------:R-:W-:Y:S01]  /*0a50*/  ISETP.GE.AND P2, PT, R9, UR31, PT ;  /* 0x0000001f09007c0c */ /* 0x000fe2000bf46270 */
[----:B------:R-:W-:Y:S01]  /*0a60*/  USEL UR7, UR7, UR21, !UP0 ;  /* 0x0000001507077287 */ /* 0x000fe2000c000000 */
[----:B------:R-:W-:Y:S01]  /*0a70*/  ISETP.GE.AND P1, PT, R8, UR31, PT ;  /* 0x0000001f08007c0c */ /* 0x000fe2000bf26270 */
[----:B---3--:R-:W-:Y:S01]  /*0a80*/  IMAD.U32 R2, RZ, RZ, UR4 ;  /* 0x00000004ff027e24 */ /* 0x008fe2000f8e00ff */
[----:B------:R-:W-:Y:S01]  /*0a90*/  USHF.R.S32.HI UR12, URZ, 0x1f, UR27 ;  /* 0x0000001fff0c7899 */ /* 0x000fe2000801141b */
[----:B------:R-:W-:Y:S01]  /*0aa0*/  IMAD.U32 R16, RZ, RZ, UR5 ;  /* 0x00000005ff107e24 */ /* 0x000fe2000f8e00ff */
[----:B------:R-:W-:Y:S01]  /*0ab0*/  USHF.R.S32.HI UR4, URZ, 0x1f, UR7 ;  /* 0x0000001fff047899 */ /* 0x000fe20008011407 */
[----:B------:R-:W-:Y:S01]  /*0ac0*/  IMAD.WIDE.U32 R2, R2, UR33, R4 ;  /* 0x0000002102027c25 */ /* 0x000fe2000f8e0004 */
[----:B------:R-:W-:Y:S01]  /*0ad0*/  USEL UR7, UR7, URZ, UP1 ;  /* 0x000000ff07077287 */ /* 0x000fe20008800000 */
[----:B------:R-:W-:Y:S01]  /*0ae0*/  LOP3.LUT R12, R0, 0x40, RZ, 0xfc, !PT ;  /* 0x00000040000c7812 */ /* 0x000fe200078efcff */
[----:B------:R-:W-:Y:S01]  /*0af0*/  USEL UR4, UR4, URZ, UP1 ;  /* 0x000000ff04047287 */ /* 0x000fe20008800000 */
[----:B------:R-:W-:Y:S01]  /*0b00*/  IMAD R17, R16, UR33, R3 ;  /* 0x0000002110117c24 */ /* 0x000fe2000f8e0203 */
[----:B------:R-:W-:Y:S01]  /*0b10*/  USHF.R.S32.HI UR5, URZ, 0x1f, UR8 ;  /* 0x0000001fff057899 */ /* 0x000fe20008011408 */
[C---:B------:R-:W-:Y:S01]  /*0b20*/  LOP3.LUT R11, R0.reuse, 0x80, RZ, 0xfc, !PT ;  /* 0x00000080000b7812 */ /* 0x040fe200078efcff */
[----:B------:R-:W-:Y:S01]  /*0b30*/  UIADD3 UR7, UP1, UP0, UR27, UR7, UR8 ;  /* 0x000000071b077290 */ /* 0x000fe2000f83e008 */
[----:B------:R-:W-:Y:S01]  /*0b40*/  LOP3.LUT R10, R0, 0xc0, RZ, 0xfc, !PT ;  /* 0x000000c0000a7812 */ /* 0x000fe200078efcff */
[----:B------:R-:W-:-:S02]  /*0b50*/  UIMAD.WIDE.U32 UR10, UR37, 0x80, URZ ;  /* 0x00000080250a78a5 */ /* 0x000fc4000f8e00ff */
        /* <DEDUP_REMOVED lines=22> */
.L_x_963:
[----:B------:R-:W-:Y:S05]  /*0cc0*/  BSYNC.RECONVERGENT B0 ;  /* 0x0000000000007941 */ /* 0x000fea0003800200 */
.L_x_962:
        /* <DEDUP_REMOVED lines=24> */
.L_x_965:
[----:B------:R-:W-:Y:S05]  /*0e50*/  BSYNC.RECONVERGENT B0 ;  /* 0x0000000000007941 */ /* 0x000fea0003800200 */
.L_x_964:
        /* <DEDUP_REMOVED lines=24> */
.L_x_967:
[----:B------:R-:W-:Y:S05]  /*0fe0*/  BSYNC.RECONVERGENT B0 ;  /* 0x0000000000007941 */ /* 0x000fea0003800200 */
.L_x_966:
        /* <DEDUP_REMOVED lines=26> */
.L_x_969:
[----:B------:R-:W-:Y:S05]  /*1190*/  BSYNC.RECONVERGENT B0 ;  /* 0x0000000000007941 */ /* 0x000fea0003800200 */
.L_x_968:
        /* <DEDUP_REMOVED lines=10> */
.L_x_971:
[----:B------:R-:W-:Y:S05]  /*1240*/  BSYNC.RECONVERGENT B0 ;  /* 0x0000000000007941 */ /* 0x000fea0003800200 */
.L_x_970:
        /* <DEDUP_REMOVED lines=10> */
.L_x_973:
[----:B------:R-:W-:Y:S05]  /*12f0*/  BSYNC.RECONVERGENT B0 ;  /* 0x0000000000007941 */ /* 0x000fea0003800200 */
.L_x_972:
        /* <DEDUP_REMOVED lines=10> */
.L_x_975:
[----:B------:R-:W-:Y:S05]  /*13a0*/  BSYNC.RECONVERGENT B0 ;  /* 0x0000000000007941 */ /* 0x000fea0003800200 */
.L_x_974:
        /* <DEDUP_REMOVED lines=10> */
.L_x_960:
        /* <DEDUP_REMOVED lines=24> */
.L_x_976:
[----:B------:R-:W1:Y:S01]  /*15d0*/  LDCU.64 UR10, c[0x0][0x3b8] ;  /* 0x00007700ff0a77ac */ /* 0x000e620008000a00 */
[----:B------:R-:W-:-:S04]  /*15e0*/  UIADD3 UR14, UPT, UPT, UR13, UR15, URZ ;  /* 0x0000000f0d0e7290 */ /* 0x000fc8000fffe0ff */
[----:B-1----:R-:W-:Y:S02]  /*15f0*/  UIMAD.WIDE.U32 UR16, UR14, UR10, URZ ;  /* 0x0000000a0e1072a5 */ /* 0x002fe4000f8e00ff */
[----:B------:R-:W-:-:S04]  /*1600*/  UIMAD UR14, UR14, UR11, URZ ;  /* 0x0000000b0e0e72a4 */ /* 0x000fc8000f8e02ff */
[----:B------:R-:W-:Y:S02]  /*1610*/  UIADD3 UR14, UPT, UPT, UR17, UR14, URZ ;  /* 0x0000000e110e7290 */ /* 0x000fe4000fffe0ff */
.L_x_977:
        /* <DEDUP_REMOVED lines=44> */
.L_x_978:
[----:B------:R-:W1:Y:S01]  /*18e0*/  LDCU.64 UR8, c[0x0][0x3c0] ;  /* 0x00007800ff0877ac */ /* 0x000e620008000a00 */
[----:B------:R-:W-:-:S04]  /*18f0*/  UIADD3 UR13, UPT, UPT, UR13, UR15, URZ ;  /* 0x0000000f0d0d7290 */ /* 0x000fc8000fffe0ff */
[----:B-1----:R-:W-:Y:S02]  /*1900*/  UIMAD.WIDE.U32 UR18, UR13, UR8, URZ ;  /* 0x000000080d1272a5 */ /* 0x002fe4000f8e00ff */
[----:B------:R-:W-:-:S04]  /*1910*/  UIMAD UR5, UR13, UR9, URZ ;  /* 0x000000090d0572a4 */ /* 0x000fc8000f8e02ff */
[----:B------:R-:W-:Y:S01]  /*1920*/  UIADD3 UR5, UPT, UPT, UR19, UR5, URZ ;  /* 0x0000000513057290 */ /* 0x000fe2000fffe0ff */
[----:B------:R-:W-:-:S11]  /*1930*/  UMOV UR4, UR18 ;  /* 0x0000001200047c82 */ /* 0x000fd60008000000 */
.L_x_979:
[----:B------:R-:W-:Y:S01]  /*1940*/  IMAD.SHL.U32 R5, R206, 0x8, RZ ;  /* 0x00000008ce057824 */ /* 0x000fe200078e00ff */
[----:B------:R-:W1:Y:S01]  /*1950*/  LDCU.64 UR18, c[0x0][0x3c8] ;  /* 0x00007900ff1277ac */ /* 0x000e620008000a00 */
[--C-:B------:R-:W-:Y:S01]  /*1960*/  SHF.R.U32.HI R6, RZ, 0x3, R206.reuse ;  /* 0x00000003ff067819 */ /* 0x100fe200000116ce */
[----:B------:R-:W2:Y:S01]  /*1970*/  S2R R25, SR_CTAID.X ;  /* 0x0000000000197919 */ /* 0x000ea20000002500 */
[----:B------:R-:W-:Y:S01]  /*1980*/  SHF.R.U32.HI R209, RZ, 0x1, R206 ;  /* 0x00000001ffd17819 */ /* 0x000fe200000116ce */
[----:B------:R-:W-:Y:S01]  /*1990*/  UIADD3 UR20, UPT, UPT, -UR27, UR31, URZ ;  /* 0x0000001f1b147290 */ /* 0x000fe2000fffe1ff */
[----:B------:R-:W-:Y:S01]  /*19a0*/  LOP3.LUT R205, R5, 0x38, RZ, 0xc0, !PT ;  /* 0x0000003805cd7812 */ /* 0x000fe200078ec0ff */
[----:B------:R-:W-:Y:S01]  /*19b0*/  VIADD R7, R6, 0x40 ;  /* 0x0000004006077836 */ /* 0x000fe20000000000 */
[----:B------:R-:W-:Y:S01]  /*19c0*/  SHF.R.S32.HI R248, RZ, 0x1f, R4 ;  /* 0x0000001ffff87819 */ /* 0x000fe20000011404 */
[----:B------:R-:W3:Y:S01]  /*19d0*/  LDCU.64 UR12, c[0x0][0x418] ;  /* 0x00008300ff0c77ac */ /* 0x000ee20008000a00 */
[C---:B------:R-:W-:Y:S01]  /*19e0*/  IADD3 R8, P0, PT, R205.reuse, UR6, RZ ;  /* 0x00000006cd087c10 */ /* 0x040fe2000ff1e0ff */
[----:B------:R4:W-:Y:S01]  /*19f0*/  STL [R1+0x20], R5 ;  /* 0x0000200501007387 */ /* 0x0009e20000100800 */
[----:B------:R-:W-:Y:S01]  /*1a00*/  IADD3 R12, P2, PT, R205, UR16, RZ ;  /* 0x00000010cd0c7c10 */ /* 0x000fe2000ff5e0ff */
[----:B------:R-:W5:Y:S01]  /*1a10*/  LDCU.64 UR16, c[0x0][0x388] ;  /* 0x00007100ff1077ac */ /* 0x000f620008000a00 */
[----:B------:R-:W-:Y:S01]  /*1a20*/  ISETP.GE.AND P1, PT, R7, UR20, PT ;  /* 0x0000001407007c0c */ /* 0x000fe2000bf26270 */
[----:B------:R-:W-:Y:S01]  /*1a30*/  IMAD.X R9, RZ, RZ, UR7, P0 ;  /* 0x00000007ff097e24 */ /* 0x000fe200080e06ff */
[----:B------:R-:W-:Y:S01]  /*1a40*/  IADD3 R14, P0, PT, R205, UR4, RZ ;  /* 0x00000004cd0e7c10 */ /* 0x000fe2000ff1e0ff */
[----:B------:R-:W-:Y:S01]  /*1a50*/  IMAD.X R13, RZ, RZ, UR14, P2 ;  /* 0x0000000eff0d7e24 */ /* 0x000fe200090e06ff */
[----:B------:R-:W-:Y:S01]  /*1a60*/  LOP3.LUT R7, R209, 0x70, RZ, 0xc0, !PT ;  /* 0x00000070d1077812 */ /* 0x000fe200078ec0ff */
[----:B-1----:R-:W-:Y:S01]  /*1a70*/  IMAD.U32 R10, RZ, RZ, UR18 ;  /* 0x00000012ff0a7e24 */ /* 0x002fe2000f8e00ff */
[----:B------:R-:W1:Y:S01]  /*1a80*/  S2UR UR18, SR_CgaCtaId ;  /* 0x00000000001279c3 */ /* 0x000e620000008800 */
[----:B------:R-:W-:Y:S01]  /*1a90*/  IMAD.X R15, RZ, RZ, UR5, P0 ;  /* 0x00000005ff0f7e24 */ /* 0x000fe200080e06ff */
[----:B------:R-:W3:Y:S01]  /*1aa0*/  LDCU.128 UR4, c[0x0][0x3d0] ;  /* 0x00007a00ff0477ac */ /* 0x000ee20008000c00 */
[----:B------:R-:W-:Y:S01]  /*1ab0*/  IMAD.WIDE.U32 R10, R10, UR33, R8 ;  /* 0x000000210a0a7c25 */ /* 0x000fe2000f8e0008 */
[----:B------:R-:W-:Y:S01]  /*1ac0*/  LEA.HI R7, R3, R7, RZ, 0x1e ;  /* 0x0000000703077211 */ /* 0x000fe200078ff0ff */
[----:B------:R-:W-:Y:S01]  /*1ad0*/  BSSY.RECONVERGENT B0, `(.L_x_980) ;  /* 0x0000057000007945 */ /* 0x000fe20003800200 */
[C---:B------:R-:W-:Y:S01]  /*1ae0*/  LOP3.LUT R98, R205.reuse, 0x40, RZ, 0xfc, !PT ;  /* 0x00000040cd627812 */ /* 0x040fe200078efcff */
[----:B------:R-:W-:Y:S01]  /*1af0*/  IMAD.SHL.U32 R9, R206, 0x2, RZ ;  /* 0x00000002ce097824 */ /* 0x000fe200078e00ff */
[----:B------:R-:W2:Y:S01]  /*1b00*/  LDCU.64 UR14, c[0x0][0x390] ;  /* 0x00007200ff0e77ac */ /* 0x000ea20008000a00 */
[C---:B------:R-:W-:Y:S01]  /*1b10*/  IMAD.WIDE.U32 R12, R6.reuse, UR10, R12 ;  /* 0x0000000a060c7c25 */ /* 0x040fe2000f8e000c */
[----:B------:R-:W-:Y:S01]  /*1b20*/  LOP3.LUT R97, R205, 0x80, RZ, 0xfc, !PT ;  /* 0x00000080cd617812 */ /* 0x000fe200078efcff */
[----:B------:R1:W-:Y:S01]  /*1b30*/  STL [R1+0x34], R98 ;  /* 0x0000346201007387 */ /* 0x0003e20000100800 */
[----:B------:R-:W-:Y:S01]  /*1b40*/  LOP3.LUT R9, R9, 0x6, RZ, 0xc0, !PT ;  /* 0x0000000609097812 */ /* 0x000fe200078ec0ff */
[C---:B------:R-:W-:Y:S01]  /*1b50*/  IMAD R13, R6.reuse, UR11, R13 ;  /* 0x0000000b060d7c24 */ /* 0x040fe2000f8e020d */
[----:B------:R-:W-:Y:S01]  /*1b60*/  LOP3.LUT R96, R205, 0xc0, RZ, 0xfc, !PT ;  /* 0x000000c0cd607812 */ /* 0x000fe200078efcff */
[----:B------:R-:W-:Y:S01]  /*1b70*/  IMAD.WIDE.U32 R14, R6, UR8, R14 ;  /* 0x00000008060e7c25 */ /* 0x000fe2000f8e000e */
[----:B------:R-:W-:Y:S01]  /*1b80*/  LOP3.LUT R252, R5, 0x1f8, RZ, 0xc0, !PT ;  /* 0x000001f805fc7812 */ /* 0x000fe200078ec0ff */
[----:B------:R1:W-:Y:S01]  /*1b90*/  STL [R1+0x30], R97 ;  /* 0x0000306101007387 */ /* 0x0003e20000100800 */
[----:B------:R-:W-:Y:S01]  /*1ba0*/  USHF.R.S32.HI UR39, URZ, 0x1f, UR36 ;  /* 0x0000001fff277899 */ /* 0x000fe20008011424 */
[----:B------:R-:W-:Y:S01]  /*1bb0*/  IMAD R7, R7, UR25, R9 ;  /* 0x0000001907077c24 */ /* 0x000fe2000f8e0209 */
[----:B----4-:R-:W-:Y:S01]  /*1bc0*/  LOP3.LUT R5, R5, 0x1e00, RZ, 0xc0, !PT ;  /* 0x00001e0005057812 */ /* 0x010fe200078ec0ff */
[----:B---3--:R-:W-:Y:S01]  /*1bd0*/  IMAD R250, R248, UR4, RZ ;  /* 0x00000004f8fa7c24 */ /* 0x008fe2000f8e02ff */
[----:B------:R3:W-:Y:S01]  /*1be0*/  STL [R1+0x24], R96 ;  /* 0x0000246001007387 */ /* 0x0007e20000100800 */
[----:B------:R-:W-:Y:S01]  /*1bf0*/  IMAD.WIDE.U32 R12, R4, UR4, R12 ;  /* 0x00000004040c7c25 */ /* 0x000fe2000f8e000c */
[----:B------:R-:W-:Y:S01]  /*1c00*/  LOP3.LUT R252, R252, 0x38, R206, 0x78, !PT ;  /* 0x00000038fcfc7812 */ /* 0x000fe200078e78ce */
[----:B------:R-:W-:Y:S01]  /*1c10*/  UMOV UR38, 0x400 ;  /* 0x0000040000267882 */ /* 0x000fe20000000000 */
[----:B------:R-:W-:Y:S01]  /*1c20*/  IADD3 R8, P0, PT, R7, UR36, RZ ;  /* 0x0000002407087c10 */ /* 0x000fe2000ff1e0ff */
[----:B------:R-:W-:Y:S01]  /*1c30*/  IMAD R250, R4, UR5, R250 ;  /* 0x0000000504fa7c24 */ /* 0x000fe2000f8e02fa */
[----:B-----5:R-:W-:Y:S01]  /*1c40*/  LEA R251, P2, R12, UR16, 0x1 ;  /* 0x000000100cfb7c11 */ /* 0x020fe2000f8408ff */
[----:B------:R-:W-:Y:S01]  /*1c50*/  IMAD R248, R248, UR6, RZ ;  /* 0x00000006f8f87c24 */ /* 0x000fe2000f8e02ff */
[----:B------:R-:W-:Y:S01]  /*1c60*/  LOP3.LUT R252, R252, R5, RZ, 0xfc, !PT ;  /* 0x00000005fcfc7212 */ /* 0x000fe200078efcff */
[----:B------:R-:W-:Y:S01]  /*1c70*/  IMAD.IADD R250, R13, 0x1, R250 ;  /* 0x000000010dfa7824 */ /* 0x000fe200078e02fa */
[----:B------:R-:W-:Y:S01]  /*1c80*/  LEA.HI.X.SX32 R7, R7, UR39, 0x1, P0 ;  /* 0x0000002707077c11 */ /* 0x000fe200080f0eff */
[----:B------:R-:W-:Y:S01]  /*1c90*/  IMAD R15, R6, UR9, R15 ;  /* 0x00000009060f7c24 */ /* 0x000fe2000f8e020f */
[----:B------:R-:W-:Y:S01]  /*1ca0*/  LEA R166, P0, R8, UR12, 0x1 ;  /* 0x0000000c08a67c11 */ /* 0x000fe2000f8008ff */
[----:B------:R-:W-:Y:S01]  /*1cb0*/  IMAD R248, R4, UR7, R248 ;  /* 0x0000000704f87c24 */ /* 0x000fe2000f8e02f8 */
[----:B------:R-:W-:Y:S01]  /*1cc0*/  LEA.HI.X R250, R12, UR17, R250, 0x1, P2 ;  /* 0x000000110cfa7c11 */ /* 0x000fe200090f0cfa */
[----:B------:R-:W-:Y:S01]  /*1cd0*/  IMAD.WIDE.U32 R4, R4, UR6, R14 ;  /* 0x0000000604047c25 */ /* 0x000fe2000f8e000e */
[----:B------:R-:W-:Y:S01]  /*1ce0*/  ISETP.GE.AND P2, PT, R6, UR20, PT ;  /* 0x0000001406007c0c */ /* 0x000fe2000bf46270 */
[----:B------:R-:W-:Y:S01]  /*1cf0*/  UIMAD.WIDE.U32 UR36, UR37, 0x80, URZ ;  /* 0x00000080252478a5 */ /* 0x000fe2000f8e00ff */
[----:B------:R-:W-:Y:S01]  /*1d00*/  LEA.HI.X R167, R8, UR13, R7, 0x1, P0 ;  /* 0x0000000d08a77c11 */ /* 0x000fe200080f0c07 */
[----:B------:R-:W-:Y:S01]  /*1d10*/  IMAD.IADD R248, R5, 0x1, R248 ;  /* 0x0000000105f87824 */ /* 0x000fe200078e02f8 */
[----:B--2---:R-:W-:Y:S01]  /*1d20*/  LEA R249, P0, R4, UR14, 0x1 ;  /* 0x0000000e04f97c11 */ /* 0x004fe2000f8008ff */
[----:B------:R-:W-:Y:S01]  /*1d30*/  IMAD.U32 R12, RZ, RZ, UR19 ;  /* 0x00000013ff0c7e24 */ /* 0x000fe2000f8e00ff */
[----:B-1----:R-:W-:Y:S01]  /*1d40*/  ULEA UR5, UR18, UR38, 0x18 ;  /* 0x0000002612057291 */ /* 0x002fe2000f8ec0ff */
[----:B------:R-:W-:Y:S01]  /*1d50*/  VIADD R5, R6, 0x20 ;  /* 0x0000002006057836 */ /* 0x000fe20000000000 */
[----:B------:R-:W-:Y:S01]  /*1d60*/  LEA.HI.X R248, R4, UR15, R248, 0x1, P0 ;  /* 0x0000000f04f87c11 */ /* 0x000fe200080f0cf8 */
[----:B------:R-:W-:Y:S01]  /*1d70*/  USHF.L.U64.HI UR4, UR10, 0x6, UR11 ;  /* 0x000000060a047899 */ /* 0x000fe2000801020b */
[----:B------:R-:W-:Y:S01]  /*1d80*/  IMAD R13, R12, UR33, R11 ;  /* 0x000000210c0d7c24 */ /* 0x000fe2000f8e020b */
[----:B------:R-:W-:Y:S01]  /*1d90*/  USHF.L.U32 UR14, UR10, 0x6, URZ ;  /* 0x000000060a0e7899 */ /* 0x000fe200080006ff */
[----:B------:R-:W-:Y:S01]  /*1da0*/  ISETP.GE.AND P0, PT, R5, UR20, PT ;  /* 0x0000001405007c0c */ /* 0x000fe2000bf06270 */
[----:B------:R-:W-:Y:S01]  /*1db0*/  UIADD3 UR16, UPT, UPT, -UR22, UR30, URZ ;  /* 0x0000001e16107290 */ /* 0x000fe2000fffe1ff */
[----:B------:R-:W-:Y:S01]  /*1dc0*/  LOP3.LUT R8, R6, UR36, RZ, 0xfc, !PT ;  /* 0x0000002406087c12 */ /* 0x000fe2000f8efcff */
[----:B------:R-:W-:Y:S01]  /*1dd0*/  USHF.L.U64.HI UR15, UR10, 0x5, UR11 ;  /* 0x000000050a0f7899 */ /* 0x000fe2000801020b */
[----:B------:R-:W-:Y:S01]  /*1de0*/  LEA R252, R252, UR5, 0x1 ;  /* 0x00000005fcfc7c11 */ /* 0x000fe2000f8e08ff */
[----:B------:R-:W-:Y:S01]  /*1df0*/  USHF.L.U32 UR17, UR10, 0x5, URZ ;  /* 0x000000050a117899 */ /* 0x000fe200080006ff */
[----:B---3--:R-:W-:Y:S11]  /*1e00*/  @P2 BRA `(.L_x_981) ;  /* 0x00000000008c2947 */ /* 0x008ff60003800000 */
        /* <DEDUP_REMOVED lines=35> */
.L_x_981:
[----:B------:R-:W-:Y:S05]  /*2040*/  BSYNC.RECONVERGENT B0 ;  /* 0x0000000000007941 */ /* 0x000fea0003800200 */
.L_x_980:
        /* <DEDUP_REMOVED lines=42> */
.L_x_983:
[----:B------:R-:W-:Y:S05]  /*22f0*/  BSYNC.RECONVERGENT B0 ;  /* 0x0000000000007941 */ /* 0x000fea0003800200 */
.L_x_982:
        /* <DEDUP_REMOVED lines=41> */
.L_x_985:
[----:B------:R-:W-:Y:S05]  /*2590*/  BSYNC.RECONVERGENT B0 ;  /* 0x0000000000007941 */ /* 0x000fea0003800200 */
.L_x_984:
[----:B------:R-:W-:Y:S01]  /*25a0*/  UIMAD.WIDE.U32 UR38, UR14, UR23, URZ ;  /* 0x000000170e2672a5 */ /* 0x000fe2000f8e00ff */
[----:B------:R-:W-:Y:S01]  /*25b0*/  BSSY.RECONVERGENT B0, `(.L_x_986) ;  /* 0x0000028000007945 */ /* 0x000fe20003800200 */
[----:B------:R-:W-:-:S03]  /*25c0*/  ISETP.GE.AND P5, PT, R5, UR16, PT ;  /* 0x0000001005007c0c */ /* 0x000fc6000bfa6270 */
[----:B------:R-:W-:Y:S10]  /*25d0*/  @P0 BRA `(.L_x_987) ;  /* 0x0000000000940947 */ /* 0x000ff40003800000 */
[----:B------:R-:W4:Y:S01]  /*25e0*/  LDCU.64 UR12, c[0x0][0x3b0] ;  /* 0x00007600ff0c77ac */ /* 0x000f220008000a00 */
[----:B------:R-:W-:Y:S01]  /*25f0*/  IADD3 R8, P0, PT, R8, 0x60, RZ ;  /* 0x0000006008087810 */ /* 0x000fe20007f1e0ff */
[----:B---3--:R-:W-:Y:S01]  /*2600*/  IMAD.MOV.U32 R6, RZ, RZ, R10 ;  /* 0x000000ffff067224 */ /* 0x008fe200078e000a */
[----:B------:R-:W3:Y:S01]  /*2610*/  LDCU UR33, c[0x0][0x440] ;  /* 0x00008800ff2177ac */ /* 0x000ee20008000800 */
[----:B------:R-:W-:Y:S02]  /*2620*/  IMAD.MOV.U32 R7, RZ, RZ, R13 ;  /* 0x000000ffff077224 */ /* 0x000fe400078e000d */
[----:B------:R-:W-:Y:S01]  /*2630*/  IMAD.X R4, RZ, RZ, UR37, P0 ;  /* 0x00000025ff047e24 */ /* 0x000fe200080e06ff */
[----:B------:R-:W5:Y:S03]  /*2640*/  LDCU.64 UR6, c[0x0][0x380] ;  /* 0x00007000ff0677ac */ /* 0x000f660008000a00 */
[----:B----4-:R-:W-:-:S02]  /*2650*/  IMAD R4, R4, UR12, RZ ;  /* 0x0000000c04047c24 */ /* 0x010fc4000f8e02ff */
[----:B------:R-:W-:Y:S01]  /*2660*/  IMAD.WIDE.U32 R6, R8, UR12, R6 ;  /* 0x0000000c08067c25 */ /* 0x000fe2000f8e0006 */
[----:B---3--:R-:W-:-:S03]  /*2670*/  ISETP.GE.AND P3, PT, R205, UR33, PT ;  /* 0x00000021cd007c0c */ /* 0x008fc6000bf66270 */
        /* <DEDUP_REMOVED lines=27> */
.L_x_987:
[----:B------:R-:W-:Y:S05]  /*2830*/  BSYNC.RECONVERGENT B0 ;  /* 0x0000000000007941 */ /* 0x000fea0003800200 */
.L_x_986:
[----:B------:R-:W-:Y:S01]  /*2840*/  UIMAD UR7, UR4, UR23, URZ ;  /* 0x00000017040772a4 */ /* 0x000fe2000f8e02ff */
[----:B------:R-:W-:Y:S03]  /*2850*/  BSSY.RECONVERGENT B0, `(.L_x_988) ;  /* 0x0000021000007945 */ /* 0x000fe60003800200 */
[----:B------:R-:W-:Y:S01]  /*2860*/  UIADD3 UR7, UPT, UPT, UR39, UR7, URZ ;  /* 0x0000000727077290 */ /* 0x000fe2000fffe0ff */
[----:B------:R-:W-:Y:S11]  /*2870*/  @P6 BRA `(.L_x_989) ;  /* 0x0000000000786947 */ /* 0x000ff60003800000 */
[----:B------:R-:W5:Y:S01]  /*2880*/  LDCU UR6, c[0x0][0x440] ;  /* 0x00008800ff0677ac */ /* 0x000f620008000800 */
[----:B---3--:R-:W-:Y:S02]  /*2890*/  IMAD.U32 R6, RZ, RZ, UR38 ;  /* 0x00000026ff067e24 */ /* 0x008fe4000f8e00ff */
        /* <DEDUP_REMOVED lines=28> */
.L_x_989:
[----:B------:R-:W-:Y:S05]  /*2a60*/  BSYNC.RECONVERGENT B0 ;  /* 0x0000000000007941 */ /* 0x000fea0003800200 */
.L_x_988:
[----:B------:R-:W-:Y:S04]  /*2a70*/  BSSY.RECONVERGENT B0, `(.L_x_990) ;  /* 0x0000021000007945 */ /* 0x000fe80003800200 */
[----:B------:R-:W-:Y:S05]  /*2a80*/  @P5 BRA `(.L_x_991) ;  /* 0x00000000007c5947 */ /* 0x000fea0003800000 */
[----:B------:R-:W5:Y:S01]  /*2a90*/  LDCU UR6, c[0x0][0x440] ;  /* 0x00008800ff0677ac */ /* 0x000f620008000800 */
[----:B------:R-:W-:-:S04]  /*2aa0*/  UIADD3 UR13, UP0, UPT, UR17, UR38, URZ ;  /* 0x00000026110d7290 */ /* 0x000fc8000ff1e0ff */
[----:B------:R-:W-:Y:S02]  /*2ab0*/  UIADD3.X UR12, UPT, UPT, UR15, UR7, URZ, UP0, !UPT ;  /* 0x000000070f0c7290 */ /* 0x000fe400087fe4ff */
[----:B---3--:R-:W-:-:S04]  /*2ac0*/  IMAD.U32 R6, RZ, RZ, UR13 ;  /* 0x0000000dff067e24 */ /* 0x008fc8000f8e00ff */
[----:B------:R-:W-:Y:S01]  /*2ad0*/  IMAD.U32 R4, RZ, RZ, UR12 ;  /* 0x0000000cff047e24 */ /* 0x000fe2000f8e00ff */
[----:B----4-:R-:W-:Y:S02]  /*2ae0*/  LEA R10, P4, R6, R251, 0x1 ;  /* 0x000000fb060a7211 */ /* 0x010fe400078808ff */
        /* <DEDUP_REMOVED lines=25> */
.L_x_991:
[----:B------:R-:W-:Y:S05]  /*2c80*/  BSYNC.RECONVERGENT B0 ;  /* 0x0000000000007941 */ /* 0x000fea0003800200 */
.L_x_990:
[----:B------:R-:W0:Y:S01]  /*2c90*/  LDGDEPBAR ;  /* 0x00000000000079af */ /* 0x000e220000000000 */
[----:B------:R-:W-:Y:S01]  /*2ca0*/  USHF.L.U32 UR32, UR32, 0x5, URZ ;  /* 0x0000000520207899 */ /* 0x000fe200080006ff */
[----:B------:R-:W-:Y:S01]  /*2cb0*/  IMAD.U32 R4, RZ, RZ, UR27 ;  /* 0x0000001bff047e24 */ /* 0x000fe2000f8e00ff */
[----:B---3--:R-:W-:Y:S01]  /*2cc0*/  LOP3.LUT R7, R209, 0x1f0, RZ, 0xc0, !PT ;  /* 0x000001f0d1077812 */ /* 0x008fe200078ec0ff */
[C---:B------:R-:W-:Y:S01]  /*2cd0*/  IMAD.SHL.U32 R208, R206.reuse, 0x20, RZ ;  /* 0x00000020ced07824 */ /* 0x040fe200078e00ff */
[----:B------:R-:W-:Y:S01]  /*2ce0*/  SHF.R.U32.HI R6, RZ, 0x2, R206 ;  /* 0x00000002ff067819 */ /* 0x000fe200000116ce */
[----:B------:R-:W-:Y:S01]  /*2cf0*/  IMAD.SHL.U32 R165, R206, 0x40, RZ ;  /* 0x00000040cea57824 */ /* 0x000fe200078e00ff */
[----:B------:R-:W-:Y:S01]  /*2d00*/  IADD3 R2, P1, P0, R2, UR32, R3 ;  /* 0x0000002002027c10 */ /* 0x000fe2000f83e003 */
[----:B------:R-:W-:Y:S01]  /*2d10*/  USHF.R.S32.HI UR32, URZ, 0x1f, UR32 ;  /* 0x0000001fff207899 */ /* 0x000fe20008011420 */
[----:B------:R-:W-:Y:S01]  /*2d20*/  IADD3 R4, PT, PT, R7, 0x1, R4 ;  /* 0x0000000107047810 */ /* 0x000fe20007ffe004 */
[----:B------:R-:W-:Y:S01]  /*2d30*/  UIMAD.WIDE.U32 UR6, UR19, UR23, URZ ;  /* 0x00000017130672a5 */ /* 0x000fe2000f8e00ff */
[----:B------:R-:W-:Y:S01]  /*2d40*/  LOP3.LUT R6, R6, 0x7, RZ, 0xc0, !PT ;  /* 0x0000000706067812 */ /* 0x000fe200078ec0ff */
[----:B------:R-:W-:Y:S01]  /*2d50*/  UIMAD UR18, UR18, UR23, URZ ;  /* 0x00000017121272a4 */ /* 0x000fe2000f8e02ff */
[----:B------:R-:W-:Y:S01]  /*2d60*/  SHF.R.U32.HI R8, RZ, 0x5, R206 ;  /* 0x00000005ff087819 */ /* 0x000fe200000116ce */
[----:B------:R-:W-:Y:S01]  /*2d70*/  IMAD.U32 R3, RZ, RZ, UR30 ;  /* 0x0000001eff037e24 */ /* 0x000fe2000f8e00ff */
[----:B------:R-:W-:Y:S01]  /*2d80*/  IADD3 R4, PT, PT, R4, -UR31, R6 ;  /* 0x8000001f04047c10 */ /* 0x000fe2000fffe006 */
[----:B------:R-:W-:Y:S01]  /*2d90*/  UIADD3 UR18, UPT, UPT, UR7, UR18, URZ ;  /* 0x0000001207127290 */ /* 0x000fe2000fffe0ff */
[----:B------:R-:W-:Y:S01]  /*2da0*/  LOP3.LUT R208, R208, 0x7c00, RZ, 0xc0, !PT ;  /* 0x00007c00d0d07812 */ /* 0x000fe200078ec0ff */
[----:B------:R-:W-:Y:S01]  /*2db0*/  BSSY.RECONVERGENT B0, `(.L_x_992) ;  /* 0x000002f000007945 */ /* 0x000fe20003800200 */
[----:B------:R-:W-:Y:S01]  /*2dc0*/  LOP3.LUT R169, R209, 0x8, RZ, 0xc0, !PT ;  /* 0x00000008d1a97812 */ /* 0x000fe200078ec0ff */
[----:B------:R-:W-:Y:S01]  /*2dd0*/  IMAD R25, R25, 0x8, R8 ;  /* 0x0000000819197824 */ /* 0x000fe200078e0208 */
[----:B------:R-:W-:-:S02]  /*2de0*/  LOP3.LUT R164, R205, 0x1c0, R165, 0xf8, !PT ;  /* 0x000001c0cda47812 */ /* 0x000fc400078ef8a5 */
[----:B------:R-:W-:Y:S01]  /*2df0*/  IADD3.X R0, PT, PT, R0, UR32, RZ, P1, P0 ;  /* 0x0000002000007c10 */ /* 0x000fe20008fe04ff */
[----:B------:R-:W-:-:S04]  /*2e00*/  DEPBAR.LE SB0, 0x0 ;  /* 0x000080000000791a */ /* 0x000fc80000000000 */
[----:B------:R-:W-:Y:S02]  /*2e10*/  IADD3 R3, PT, PT, R4, UR26, R3 ;  /* 0x0000001a04037c10 */ /* 0x000fe4000fffe003 */
[----:B----4-:R-:W-:Y:S02]  /*2e20*/  LOP3.LUT R10, R206, 0x4, RZ, 0xc0, !PT ;  /* 0x00000004ce0a7812 */ /* 0x010fe400078ec0ff */
[----:B------:R-:W-:Y:S02]  /*2e30*/  LOP3.LUT R170, R208, 0x200, R165, 0xf8, !PT ;  /* 0x00000200d0aa7812 */ /* 0x000fe400078ef8a5 */
[----:B------:R-:W-:Y:S01]  /*2e40*/  LOP3.LUT R169, R164, R169, RZ, 0x3c, !PT ;  /* 0x000000a9a4a97212 */ /* 0x000fe200078e3cff */
[----:B------:R-:W-:Y:S06]  /*2e50*/  BAR.SYNC.DEFER_BLOCKING 0x0 ;  /* 0x0000000000007b1d */ /* 0x000fec0000010000 */
[----:B------:R-:W-:Y:S05]  /*2e60*/  @P6 BRA `(.L_x_993) ;  /* 0x00000000007c6947 */ /* 0x000fea0003800000 */
[----:B------:R-:W3:Y:S01]  /*2e70*/  LDCU UR12, c[0x0][0x440] ;  /* 0x00008800ff0c77ac */ /* 0x000ee20008000800 */
[----:B------:R-:W-:Y:S02]  /*2e80*/  IMAD.U32 R6, RZ, RZ, UR6 ;  /* 0x00000006ff067e24 */ /* 0x000fe4000f8e00ff */
[----:B------:R-:W-:Y:S02]  /*2e90*/  IMAD.U32 R4, RZ, RZ, UR18 ;  /* 0x00000012ff047e24 */ /* 0x000fe4000f8e00ff */
[----:B------:R-:W-:Y:S01]  /*2ea0*/  IMAD.U32 R7, RZ, RZ, UR7 ;  /* 0x00000007ff077e24 */ /* 0x000fe2000f8e00ff */
[----:B------:R-:W-:-:S04]  /*2eb0*/  LEA R12, P4, R6, R249, 0x1 ;  /* 0x000000f9060c7211 */ /* 0x000fc800078808ff */
[----:B------:R-:W-:Y:S02]  /*2ec0*/  LEA.HI.X R13, R6, R248, R4, 0x1, P4 ;  /* 0x000000f8060d7211 */ /* 0x000fe400020f0c04 */
[----:B---3--:R-:W-:Y:S02]  /*2ed0*/  ISETP.GE.AND P3, PT, R205, UR12, PT ;  /* 0x0000000ccd007c0c */ /* 0x008fe4000bf66270 */
        /* <DEDUP_REMOVED lines=24> */
.L_x_993:
[----:B------:R4:W-:Y:S04]  /*3060*/  STS.128 [R252+0x18000], RZ ;  /* 0x018000fffc007388 */ /* 0x0009e80000000c00 */
[----:B------:R4:W-:Y:S04]  /*3070*/  STS.128 [R252+0x1a000], RZ ;  /* 0x01a000fffc007388 */ /* 0x0009e80000000c00 */
[----:B------:R4:W-:Y:S04]  /*3080*/  STS.128 [R252+0x1c000], RZ ;  /* 0x01c000fffc007388 */ /* 0x0009e80000000c00 */
[----:B------:R4:W-:Y:S02]  /*3090*/  STS.128 [R252+0x1e000], RZ ;  /* 0x01e000fffc007388 */ /* 0x0009e40000000c00 */
.L_x_994:
[----:B------:R-:W-:Y:S05]  /*30a0*/  BSYNC.RECONVERGENT B0 ;  /* 0x0000000000007941 */ /* 0x000fea0003800200 */
.L_x_992:
        /* <DEDUP_REMOVED lines=44> */
.L_x_996:
[----:B------:R-:W-:Y:S05]  /*3370*/  BSYNC.RECONVERGENT B0 ;  /* 0x0000000000007941 */ /* 0x000fea0003800200 */
.L_x_995:
[----:B------:R-:W-:Y:S01]  /*3380*/  LDSM.16.M88.4 R60, [R89] ;  /* 0x00000000593c783b */ /* 0x000fe20000000200 */
[----:B------:R-:W-:Y:S01]  /*3390*/  IMAD.MOV.U32 R8, RZ, RZ, 0x20 ;  /* 0x00000020ff087424 */ /* 0x000fe200078e00ff */
[----:B------:R-:W-:Y:S01]  /*33a0*/  LOP3.LUT P0, R168, R206, 0x2, RZ, 0xc0, !PT ;  /* 0x00000002cea87812 */ /* 0x000fe2000780c0ff */
[----:B------:R-:W-:Y:S01]  /*33b0*/  VIADD R34, R88, UR5 ;  /* 0x0000000558227c36 */ /* 0x000fe20008000000 */
[----:B------:R-:W5:Y:S01]  /*33c0*/  LDSM.16.M88.4 R28, [R88+UR5+0x10000] ;  /* 0x01000005581c783b */ /* 0x000f620008000200 */
[----:B------:R-:W-:Y:S01]  /*33d0*/  IMAD.MOV.U32 R35, RZ, RZ, 0x40 ;  /* 0x00000040ff237424 */ /* 0x000fe200078e00ff */
[----:B------:R-:W-:Y:S01]  /*33e0*/  SEL R24, R8, 0xffffffe0, !P0 ;  /* 0xffffffe008187807 */ /* 0x000fe20004000000 */
[----:B------:R-:W-:Y:S01]  /*33f0*/  UISETP.NE.AND UP1, UPT, UR24, 0x1, UPT ;  /* 0x000000011800788c */ /* 0x000fe2000bf25270 */
[----:B------:R-:W4:Y:S01]  /*3400*/  LDSM.16.M88.4 R68, [R88+UR5+0x11000] ;  /* 0x011000055844783b */ /* 0x000f220008000200 */
[----:B------:R-:W-:Y:S01]  /*3410*/  ISETP.NE.AND P0, PT, R10, RZ, PT ;  /* 0x000000ff0a00720c */ /* 0x000fe20003f05270 */
[----:B------:R-:W4:Y:S01]  /*3420*/  LDCU.U8 UR6, c[0x0][0x4f8] ;  /* 0x00009f00ff0677ac */ /* 0x000f220008000000 */
[--C-:B------:R-:W-:Y:S01]  /*3430*/  IMAD.IADD R33, R89, 0x1, R24.reuse ;  /* 0x0000000159217824 */ /* 0x100fe200078e0218 */
[----:B-12---:R-:W1:Y:S01]  /*3440*/  LDSM.16.M88.4 R16, [R88+UR5+0x10800] ;  /* 0x010800055810783b */ /* 0x006e620008000200 */
[----:B------:R-:W-:Y:S01]  /*3450*/  IMAD.IADD R26, R34, 0x1, R24 ;  /* 0x00000001221a7824 */ /* 0x000fe200078e0218 */
[----:B------:R-:W-:-:S02]  /*3460*/  SEL R35, R35, 0xffffffc0, !P0 ;  /* 0xffffffc023237807 */ /* 0x000fc40004000000 */
[----:B------:R-:W-:Y:S03]  /*3470*/  LDSM.16.M88.4 R40, [R33] ;  /* 0x000000002128783b */ /* 0x000fe60000000200 */
[--C-:B------:R-:W-:Y:S01]  /*3480*/  IMAD.IADD R32, R89, 0x1, R35.reuse ;  /* 0x0000000159207824 */ /* 0x100fe200078e0223 */
[----:B------:R-:W2:Y:S01]  /*3490*/  LDSM.16.M88.4 R4, [R26+0x10000] ;  /* 0x010000001a04783b */ /* 0x000ea20000000200 */
[----:B------:R-:W-:Y:S02]  /*34a0*/  IMAD.IADD R10, R34, 0x1, R35 ;  /* 0x00000001220a7824 */ /* 0x000fe400078e0223 */
[C---:B------:R-:W-:Y:S01]  /*34b0*/  IMAD.IADD R27, R24.reuse, 0x1, R32 ;  /* 0x00000001181b7824 */ /* 0x040fe200078e0220 */
[----:B---3--:R-:W3:Y:S01]  /*34c0*/  LDSM.16.M88.4 R12, [R88+UR5+0x11800] ;  /* 0x01180005580c783b */ /* 0x008ee20008000200 */
[----:B------:R-:W-:-:S03]  /*34d0*/  IMAD.IADD R11, R24, 0x1, R10 ;  /* 0x00000001180b7824 */ /* 0x000fc600078e020a */
[----:B------:R-:W3:Y:S04]  /*34e0*/  LDSM.16.M88.4 R48, [R26+0x11000] ;  /* 0x011000001a30783b */ /* 0x000ee80000000200 */
[----:B------:R-:W3:Y:S04]  /*34f0*/  LDSM.16.M88.4 R52, [R26+0x10800] ;  /* 0x010800001a34783b */ /* 0x000ee80000000200 */
[----:B------:R-:W3:Y:S04]  /*3500*/  LDSM.16.M88.4 R44, [R26+0x11800] ;  /* 0x011800001a2c783b */ /* 0x000ee80000000200 */
[----:B------:R-:W-:Y:S01]  /*3510*/  LDSM.16.M88.4 R84, [R32] ;  /* 0x000000002054783b */ /* 0x000fe20000000200 */
[C---:B-----5:R-:W-:Y:S03]  /*3520*/  HMMA.16816.F32 R36, R60.reuse, R28, RZ ;  /* 0x0000001c3c24723c */ /* 0x060fe600000018ff */
[----:B------:R-:W-:Y:S04]  /*3530*/  LDSM.16.M88.4 R56, [R27] ;  /* 0x000000001b38783b */ /* 0x000fe80000000200 */
[----:B------:R-:W-:Y:S01]  /*3540*/  LDSM.16.M88.4 R80, [R10+0x11000] ;  /* 0x011000000a50783b */ /* 0x000fe20000000200 */
[C---:B------:R-:W-:Y:S03]  /*3550*/  HMMA.16816.F32 R28, R60.reuse, R30, RZ ;  /* 0x0000001e3c1c723c */ /* 0x040fe600000018ff */
[----:B------:R-:W-:Y:S04]  /*3560*/  LDSM.16.M88.4 R76, [R10+0x11800] ;  /* 0x011800000a4c783b */ /* 0x000fe80000000200 */
[----:B------:R-:W-:Y:S01]  /*3570*/  LDSM.16.M88.4 R92, [R11+0x17800] ;  /* 0x017800000b5c783b */ /* 0x000fe20000000200 */
[C---:B----4-:R-:W-:Y:S03]  /*3580*/  HMMA.16816.F32 R72, R60.reuse, R68, RZ ;  /* 0x000000443c48723c */ /* 0x050fe600000018ff */
[----:B------:R-:W0:Y:S05]  /*3590*/  LDGDEPBAR ;  /* 0x00000000000079af */ /* 0x000e2a0000000000 */
[C---:B-1----:R-:W-:Y:S08]  /*35a0*/  HMMA.16816.F32 R20, R60.reuse, R16, RZ ;  /* 0x000000103c14723c */ /* 0x042ff000000018ff */
[----:B------:R-:W-:Y:S08]  /*35b0*/  HMMA.16816.F32 R68, R60, R70, RZ ;  /* 0x000000463c44723c */ /* 0x000ff000000018ff */
[C---:B--2---:R-:W-:Y:S08]  /*35c0*/  HMMA.16816.F32 R36, R40.reuse, R4, R36 ;  /* 0x000000042824723c */ /* 0x044ff00000001824 */
[----:B------:R-:W-:Y:S01]  /*35d0*/  HMMA.16816.F32 R28, R40, R6, R28 ;  /* 0x00000006281c723c */ /* 0x000fe2000000181c */
[----:B------:R-:W1:Y:S07]  /*35e0*/  LDSM.16.M88.4 R4, [R10+0x10800] ;  /* 0x010800000a04783b */ /* 0x000e6e0000000200 */
[C---:B------:R-:W-:Y:S08]  /*35f0*/  HMMA.16816.F32 R16, R60.reuse, R18, RZ ;  /* 0x000000123c10723c */ /* 0x040ff000000018ff */
[C---:B---3--:R-:W-:Y:S08]  /*3600*/  HMMA.16816.F32 R64, R60.reuse, R12, RZ ;  /* 0x0000000c3c40723c */ /* 0x048ff000000018ff */
        /* <DEDUP_REMOVED lines=14> */
[----:B------:R-:W-:Y:S07]  /*36f0*/  LDSM.16.M88.4 R4, [R88+UR5+0x12000] ;  /* 0x012000055804783b */ /* 0x000fee0008000200 */
[C---:B--2---:R-:W-:Y:S08]  /*3700*/  HMMA.16816.F32 R36, R84.reuse, R12, R36 ;  /* 0x0000000c5424723c */ /* 0x044ff00000001824 */
[----:B------:R-:W-:Y:S01]  /*3710*/  HMMA.16816.F32 R28, R84, R14, R28 ;  /* 0x0000000e541c723c */ /* 0x000fe2000000181c */
[----:B------:R-:W1:Y:S07]  /*3720*/  LDSM.16.M88.4 R12, [R89+0x4000] ;  /* 0x00400000590c783b */ /* 0x000e6e0000000200 */
[C---:B---3--:R-:W-:Y:S08]  /*3730*/  HMMA.16816.F32 R20, R56.reuse, R48, R20 ;  /* 0x000000303814723c */ /* 0x048ff00000001814 */
[----:B------:R-:W-:Y:S01]  /*3740*/  HMMA.16816.F32 R16, R56, R50, R16 ;  /* 0x000000323810723c */ /* 0x000fe20000001810 */
[----:B------:R-:W2:Y:S07]  /*3750*/  LDSM.16.M88.4 R48, [R88+UR5+0x12800] ;  /* 0x012800055830783b */ /* 0x000eae0008000200 */
[C---:B------:R-:W-:Y:S08]  /*3760*/  HMMA.16816.F32 R72, R84.reuse, R80, R72 ;  /* 0x000000505448723c */ /* 0x040ff00000001848 */
[C---:B------:R-:W-:Y:S08]  /*3770*/  HMMA.16816.F32 R68, R84.reuse, R82, R68 ;  /* 0x000000525444723c */ /* 0x040ff00000001844 */
        /* <DEDUP_REMOVED lines=8> */
[C---:B------:R-:W-:Y:S01]  /*3800*/  HMMA.16816.F32 R68, R56.reuse, R46, R68 ;  /* 0x0000002e3844723c */ /* 0x040fe20000001844 */
[----:B------:R-:W3:Y:S07]  /*3810*/  LDSM.16.M88.4 R44, [R88+UR5+0x13000] ;  /* 0x01300005582c783b */ /* 0x000eee0008000200 */
        /* <DEDUP_REMOVED lines=16> */
[----:B------:R-:W-:Y:S07]  /*3920*/  LDSM.16.M88.4 R12, [R10+0x13000] ;  /* 0x013000000a0c783b */ /* 0x000fee0000000200 */
        /* <DEDUP_REMOVED lines=8> */
[----:B------:R-:W-:Y:S07]  /*39b0*/  LDSM.16.M88.4 R4, [R11+0x12000] ;  /* 0x012000000b04783b */ /* 0x000fee0000000200 */
[C---:B--2---:R-:W-:Y:S01]  /*39c0*/  HMMA.16816.F32 R76, R56.reuse, R48, R64 ;  /* 0x00000030384c723c */ /* 0x044fe20000001840 */
[----:B------:R-:W1:Y:S07]  /*39d0*/  LDSM.16.M88.4 R64, [R27+0x4000] ;  /* 0x004000001b40783b */ /* 0x000e6e0000000200 */
        /* <DEDUP_REMOVED lines=8> */
[----:B------:R-:W-:Y:S07]  /*3a60*/  LDSM.16.M88.4 R40, [R88+UR5+0x14000] ;  /* 0x014000055828783b */ /* 0x000fee0008000200 */
[C---:B------:R-:W-:Y:S08]  /*3a70*/  HMMA.16816.F32 R72, R68.reuse, R12, R72 ;  /* 0x0000000c4448723c */ /* 0x040ff00000001848 */
[C---:B------:R-:W-:Y:S01]  /*3a80*/  HMMA.16816.F32 R80, R68.reuse, R14, R80 ;  /* 0x0000000e4450723c */ /* 0x040fe20000001850 */
[----:B------:R-:W4:Y:S07]  /*3a90*/  LDSM.16.M88.4 R12, [R11+0x13800] ;  /* 0x013800000b0c783b */ /* 0x000f2e0000000200 */
[C---:B-----5:R-:W-:Y:S08]  /*3aa0*/  HMMA.16816.F32 R76, R68.reuse, R52, R76 ;  /* 0x00000034444c723c */ /* 0x060ff0000000184c */
        /* <DEDUP_REMOVED lines=15> */
[----:B------:R-:W-:Y:S03]  /*3ba0*/  LDSM.16.M88.4 R64, [R26+0x16000] ;  /* 0x016000001a40783b */ /* 0x000fe60000000200 */
        /* <DEDUP_REMOVED lines=39> */
[C---:B----4-:R-:W-:Y:S08]  /*3e20*/  HMMA.16816.F32 R36, R56.reuse, R40, R36 ;  /* 0x000000283824723c */ /* 0x050ff00000001824 */
[C---:B------:R-:W-:Y:S01]  /*3e30*/  HMMA.16816.F32 R28, R56.reuse, R42, R28 ;  /* 0x0000002a381c723c */ /* 0x040fe2000000181c */
[----:B------:R-:W4:Y:S07]  /*3e40*/  LDSM.16.M88.4 R40, [R88+UR5+0x16000] ;  /* 0x016000055828783b */ /* 0x000f2e0008000200 */
[C---:B-1----:R-:W-:Y:S08]  /*3e50*/  HMMA.16816.F32 R20, R56.reuse, R4, R20 ;  /* 0x000000043814723c */ /* 0x042ff00000001814 */
[C---:B------:R-:W-:Y:S01]  /*3e60*/  HMMA.16816.F32 R16, R56.reuse, R6, R16 ;  /* 0x000000063810723c */ /* 0x040fe20000001810 */
[----:B------:R-:W1:Y:S04]  /*3e70*/  LDSM.16.M88.4 R4, [R88+UR5+0x17000] ;  /* 0x017000055804783b */ /* 0x000e680008000200 */
[----:B------:R-:W5:Y:S03]  /*3e80*/  LDSM.16.M88.4 R88, [R88+UR5+0x17800] ;  /* 0x017800055858783b */ /* 0x000f660008000200 */
[C---:B--2---:R-:W-:Y:S08]  /*3e90*/  HMMA.16816.F32 R72, R56.reuse, R12, R72 ;  /* 0x0000000c3848723c */ /* 0x044ff00000001848 */
        /* <DEDUP_REMOVED lines=15> */
[C---:B-----5:R-:W-:Y:S08]  /*3f90*/  HMMA.16816.F32 R76, R48.reuse, R88, R76 ;  /* 0x00000058304c723c */ /* 0x060ff0000000184c */
[----:B------:R-:W-:Y:S01]  /*3fa0*/  HMMA.16816.F32 R60, R48, R90, R60 ;  /* 0x0000005a303c723c */ /* 0x000fe2000000183c */
[----:B------:R-:W1:Y:S07]  /*3fb0*/  LDSM.16.M88.4 R48, [R10+0x16000] ;  /* 0x016000000a30783b */ /* 0x000e6e0000000200 */
        /* <DEDUP_REMOVED lines=8> */
[----:B------:R-:W-:Y:S07]  /*4040*/  LDSM.16.M88.4 R64, [R11+0x17000] ;  /* 0x017000000b40783b */ /* 0x000fee0000000200 */
[----:B------:R-:W-:Y:S01]  /*4050*/  HMMA.16816.F32 R88, R68, R56, R76 ;  /* 0x000000384458723c */ /* 0x000fe2000000184c */
[----:B------:R3:W4:Y:S01]  /*4060*/  LDSM.16.M88.4 R76, [R11+0x16800] ;  /* 0x016800000b4c783b */ /* 0x0007220000000200 */
[----:B------:R-:W-:-:S06]  /*4070*/  DEPBAR.LE SB0, 0x0 ;  /* 0x000080000000791a */ /* 0x000fcc0000000000 */
[C---:B-1----:R-:W-:Y:S08]  /*4080*/  HMMA.16816.F32 R36, R52.reuse, R48, R36 ;  /* 0x000000303424723c */ /* 0x042ff00000001824 */
[C---:B------:R-:W-:Y:S08]  /*4090*/  HMMA.16816.F32 R28, R52.reuse, R50, R28 ;  /* 0x00000032341c723c */ /* 0x040ff0000000181c */
[----:B------:R-:W-:Y:S01]  /*40a0*/  HMMA.16816.F32 R20, R52, R40, R20 ;  /* 0x000000283414723c */ /* 0x000fe20000001814 */
[----:B---3--:R-:W-:-:S05]  /*40b0*/  IMAD.U32 R11, RZ, RZ, UR30 ;  /* 0x0000001eff0b7e24 */ /* 0x008fca000f8e00ff */
[----:B------:R-:W-:Y:S02]  /*40c0*/  VIADDMNMX R11, R3, 0x8, R11, PT ;  /* 0x00000008030b7846 */ /* 0x000fe4000380010b */
[----:B------:R-:W-:Y:S08]  /*40d0*/  HMMA.16816.F32 R60, R68, R58, R60 ;  /* 0x0000003a443c723c */ /* 0x000ff0000000183c */
[C---:B------:R-:W-:Y:S08]  /*40e0*/  HMMA.16816.F32 R16, R52.reuse, R42, R16 ;  /* 0x0000002a3410723c */ /* 0x040ff00000001810 */
[----:B------:R-:W-:Y:S01]  /*40f0*/  HMMA.16816.F32 R72, R52, R4, R72 ;  /* 0x000000043448723c */ /* 0x000fe20000001848 */
[----:B------:R-:W-:-:S04]  /*4100*/  VIADD R4, R9, UR22 ;  /* 0x0000001609047c36 */ /* 0x000fc80008000000 */
[C---:B------:R-:W-:Y:S02]  /*4110*/  VIADD R51, R4.reuse, 0x1 ;  /* 0x0000000104337836 */ /* 0x040fe40000000000 */
[C---:B------:R-:W-:Y:S01]  /*4120*/  VIADD R50, R4.reuse, 0x8 ;  /* 0x0000000804327836 */ /* 0x040fe20000000000 */
[----:B------:R-:W-:Y:S01]  /*4130*/  HMMA.16816.F32 R80, R52, R6, R80 ;  /* 0x000000063450723c */ /* 0x000fe20000001850 */
[C---:B------:R-:W-:Y:S02]  /*4140*/  VIADD R48, R4.reuse, 0x10 ;  /* 0x0000001004307836 */ /* 0x040fe40000000000 */
[C---:B------:R-:W-:Y:S02]  /*4150*/  VIADD R49, R4.reuse, 0x9 ;  /* 0x0000000904317836 */ /* 0x040fe40000000000 */
[C---:B------:R-:W-:Y:S02]  /*4160*/  VIADD R43, R4.reuse, 0x11 ;  /* 0x00000011042b7836 */ /* 0x040fe40000000000 */
[C---:B------:R-:W-:Y:S01]  /*4170*/  VIADD R42, R4.reuse, 0x18 ;  /* 0x00000018042a7836 */ /* 0x040fe20000000000 */
[----:B--2---:R-:W-:Y:S01]  /*4180*/  HMMA.16816.F32 R36, R12, R44, R36 ;  /* 0x0000002c0c24723c */ /* 0x004fe20000001824 */
[----:B------:R-:W-:-:S02]  /*4190*/  VIADD R41, R4, 0x19 ;  /* 0x0000001904297836 */ /* 0x000fc40000000000 */
[C---:B------:R-:W-:Y:S02]  /*41a0*/  VIADD R40, R4.reuse, 0x20 ;  /* 0x0000002004287836 */ /* 0x040fe40000000000 */
[C---:B------:R-:W-:Y:S02]  /*41b0*/  VIADD R5, R4.reuse, 0x21 ;  /* 0x0000002104057836 */ /* 0x040fe40000000000 */
[C---:B------:R-:W-:Y:S01]  /*41c0*/  VIADD R7, R4.reuse, 0x30 ;  /* 0x0000003004077836 */ /* 0x040fe20000000000 */
[----:B------:R-:W-:Y:S01]  /*41d0*/  HMMA.16816.F32 R88, R52, R84, R88 ;  /* 0x000000543458723c */ /* 0x000fe20000001858 */
[----:B------:R-:W-:-:S07]  /*41e0*/  VIADD R6, R4, 0x31 ;  /* 0x0000003104067836 */ /* 0x000fce0000000000 */
[----:B------:R-:W-:Y:S01]  /*41f0*/  HMMA.16816.F32 R44, R12, R46, R28 ;  /* 0x0000002e0c2c723c */ /* 0x000fe2000000181c */
[----:B------:R-:W-:-:S04]  /*4200*/  VIMNMX R28, PT, PT, R3, UR30, PT ;  /* 0x0000001e031c7c48 */ /* 0x000fc8000bfe0100 */
[-C--:B------:R-:W-:Y:S02]  /*4210*/  ISETP.GE.AND P3, PT, R4, R28.reuse, PT ;  /* 0x0000001c0400720c */ /* 0x080fe40003f66270 */
[-C--:B------:R-:W-:Y:S01]  /*4220*/  ISETP.GE.AND P6, PT, R51, R28.reuse, PT ;  /* 0x0000001c3300720c */ /* 0x080fe20003fc6270 */
[----:B----4-:R-:W-:Y:S01]  /*4230*/  HMMA.16816.F32 R20, R12, R76, R20 ;  /* 0x0000004c0c14723c */ /* 0x010fe20000001814 */
[-C--:B------:R-:W-:Y:S02]  /*4240*/  ISETP.GE.AND P5, PT, R50, R28.reuse, PT ;  /* 0x0000001c3200720c */ /* 0x080fe40003fa6270 */
[-C--:B------:R-:W-:Y:S02]  /*4250*/  ISETP.GE.AND P2, PT, R48, R28.reuse, PT ;  /* 0x0000001c3000720c */ /* 0x080fe40003f46270 */
[----:B------:R-:W-:Y:S02]  /*4260*/  ISETP.GE.AND P4, PT, R49, R28, PT ;  /* 0x0000001c3100720c */ /* 0x000fe40003f86270 */
[----:B------:R-:W-:Y:S01]  /*4270*/  FSEL R37, R37, -INF , !P6 ;  /* 0xff80000025257808 */ /* 0x000fe20007000000 */
[----:B------:R-:W-:Y:S01]  /*4280*/  HMMA.16816.F32 R60, R52, R86, R60 ;  /* 0x00000056343c723c */ /* 0x000fe2000000183c */
[----:B------:R-:W-:-:S02]  /*4290*/  FSEL R36, R36, -INF , !P3 ;  /* 0xff80000024247808 */ /* 0x000fc40005800000 */
[----:B------:R-:W-:Y:S02]  /*42a0*/  FSEL R44, R44, -INF , !P5 ;  /* 0xff8000002c2c7808 */ /* 0x000fe40006800000 */
[-C--:B------:R-:W-:Y:S02]  /*42b0*/  ISETP.GE.AND P1, PT, R43, R28.reuse, PT ;  /* 0x0000001c2b00720c */ /* 0x080fe40003f26270 */
[----:B------:R-:W-:Y:S01]  /*42c0*/  ISETP.GE.AND P0, PT, R42, R28, PT ;  /* 0x0000001c2a00720c */ /* 0x000fe20003f06270 */
[----:B------:R-:W-:Y:S01]  /*42d0*/  HMMA.16816.F32 R16, R12, R78, R16 ;  /* 0x0000004e0c10723c */ /* 0x000fe20000001810 */
[----:B------:R-:W-:Y:S02]  /*42e0*/  FSEL R45, R45, -INF , !P4 ;  /* 0xff8000002d2d7808 */ /* 0x000fe40006000000 */
[----:B------:R-:W-:Y:S02]  /*42f0*/  FSEL R234, R20, -INF , !P2 ;  /* 0xff80000014ea7808 */ /* 0x000fe40005000000 */
[----:B------:R-:W-:-:S02]  /*4300*/  FMNMX3.FTZ R20, R36, R37, R44, !PT ;  /* 0x0000002524147276 */ /* 0x000fc4000781002c */
[-C--:B------:R-:W-:Y:S01]  /*4310*/  ISETP.GE.AND P6, PT, R41, R28.reuse, PT ;  /* 0x0000001c2900720c */ /* 0x080fe20003fc6270 */
[C---:B------:R-:W-:Y:S01]  /*4320*/  HMMA.16816.F32 R72, R12.reuse, R64, R72 ;  /* 0x000000400c48723c */ /* 0x040fe20000001848 */
[-C--:B------:R-:W-:Y:S02]  /*4330*/  ISETP.GE.AND P5, PT, R40, R28.reuse, PT ;  /* 0x0000001c2800720c */ /* 0x080fe40003fa6270 */
[----:B------:R-:W-:Y:S02]  /*4340*/  FSEL R230, R21, -INF , !P1 ;  /* 0xff80000015e67808 */ /* 0x000fe40004800000 */
[----:B------:R-:W-:Y:S02]  /*4350*/  FMNMX3.FTZ R20, R20, R45, R234, !PT ;  /* 0x0000002d14147276 */ /* 0x000fe400078100ea */
[-C--:B------:R-:W-:Y:S01]  /*4360*/  ISETP.GE.AND P4, PT, R5, R28.reuse, PT ;  /* 0x0000001c0500720c */ /* 0x080fe20003f86270 */
[----:B------:R-:W-:Y:S01]  /*4370*/  HMMA.16816.F32 R80, R12, R66, R80 ;  /* 0x000000420c50723c */ /* 0x000fe20000001850 */
[----:B------:R-:W-:Y:S01]  /*4380*/  BAR.SYNC.DEFER_BLOCKING 0x0 ;  /* 0x0000000000007b1d */ /* 0x000fe20000010000 */
[----:B------:R-:W-:-:S02]  /*4390*/  ISETP.GE.AND P1, PT, R7, R28, PT ;  /* 0x0000001c0700720c */ /* 0x000fc40003f26270 */
[----:B------:R-:W-:Y:S02]  /*43a0*/  FSEL R16, R16, -INF , !P0 ;  /* 0xff80000010107808 */ /* 0x000fe40004000000 */
[----:B------:R-:W-:Y:S02]  /*43b0*/  FSEL R17, R17, -INF , !P6 ;  /* 0xff80000011117808 */ /* 0x000fe40007000000 */
[C---:B------:R-:W-:Y:S01]  /*43c0*/  HMMA.16816.F32 R88, R12.reuse, R92, R88 ;  /* 0x0000005c0c58723c */ /* 0x040fe20000001858 */
[----:B------:R-:W-:Y:S02]  /*43d0*/  FMNMX3.FTZ R20, R20, R230, R16, !PT ;  /* 0x000000e614147276 */ /* 0x000fe40007810010 */
[----:B------:R-:W-:Y:S02]  /*43e0*/  FSEL R33, R72, -INF , !P5 ;  /* 0xff80000048217808 */ /* 0x000fe40006800000 */
[----:B------:R-:W-:Y:S02]  /*43f0*/  FSEL R32, R73, -INF , !P4 ;  /* 0xff80000049207808 */ /* 0x000fe40006000000 */
[----:B------:R-:W-:Y:S01]  /*4400*/  FMNMX3.FTZ R20, R20, R17, R33, !PT ;  /* 0x0000001114147276 */ /* 0x000fe20007810021 */
[----:B------:R-:W-:Y:S01]  /*4410*/  HMMA.16816.F32 R60, R12, R94, R60 ;  /* 0x0000005e0c3c723c */ /* 0x000fe2000000183c */
[----:B------:R-:W-:Y:S01]  /*4420*/  VIADD R15, R4, 0x28 ;  /* 0x00000028040f7836 */ /* 0x000fe20000000000 */
[----:B------:R-:W-:Y:S01]  /*4430*/  ISETP.GE.AND P0, PT, R6, R28, PT ;  /* 0x0000001c0600720c */ /* 0x000fe20003f06270 */
[----:B------:R-:W-:-:S02]  /*4440*/  VIADD R14, R4, 0x29 ;  /* 0x00000029040e7836 */ /* 0x000fc40000000000 */
[C---:B------:R-:W-:Y:S01]  /*4450*/  VIADD R13, R4.reuse, 0x38 ;  /* 0x00000038040d7836 */ /* 0x040fe20000000000 */
[-C--:B------:R-:W-:Y:S01]  /*4460*/  ISETP.GE.AND P3, PT, R15, R28.reuse, PT ;  /* 0x0000001c0f00720c */ /* 0x080fe20003f66270 */
[----:B------:R-:W-:Y:S01]  /*4470*/  VIADD R12, R4, 0x39 ;  /* 0x00000039040c7836 */ /* 0x000fe20000000000 */
[-C--:B------:R-:W-:Y:S02]  /*4480*/  ISETP.GE.AND P2, PT, R14, R28.reuse, PT ;  /* 0x0000001c0e00720c */ /* 0x080fe40003f46270 */
[----:B------:R-:W-:Y:S02]  /*4490*/  FSEL R31, R80, -INF , !P3 ;  /* 0xff800000501f7808 */ /* 0x000fe40005800000 */
[----:B------:R-:W-:Y:S02]  /*44a0*/  ISETP.GE.AND P5, PT, R13, R28, PT ;  /* 0x0000001c0d00720c */ /* 0x000fe40003fa6270 */
[----:B------:R-:W-:Y:S02]  /*44b0*/  FSEL R30, R81, -INF , !P2 ;  /* 0xff800000511e7808 */ /* 0x000fe40005000000 */
[----:B------:R-:W-:-:S02]  /*44c0*/  FSEL R88, R88, -INF , !P1 ;  /* 0xff80000058587808 */ /* 0x000fc40004800000 */
[----:B------:R-:W-:Y:S02]  /*44d0*/  FMNMX3.FTZ R20, R20, R32, R31, !PT ;  /* 0x0000002014147276 */ /* 0x000fe4000781001f */
[----:B------:R-:W-:Y:S02]  /*44e0*/  ISETP.GE.AND P3, PT, R12, R28, PT ;  /* 0x0000001c0c00720c */ /* 0x000fe40003f66270 */
[----:B------:R-:W-:Y:S02]  /*44f0*/  FSEL R29, R89, -INF , !P0 ;  /* 0xff800000591d7808 */ /* 0x000fe40004000000 */
[----:B------:R-:W-:Y:S02]  /*4500*/  FSEL R27, R60, -INF , !P5 ;  /* 0xff8000003c1b7808 */ /* 0x000fe40006800000 */
[----:B------:R-:W-:Y:S02]  /*4510*/  FMNMX3.FTZ R20, R20, R30, R88, !PT ;  /* 0x0000001e14147276 */ /* 0x000fe40007810058 */
[----:B------:R-:W-:-:S02]  /*4520*/  FSEL R26, R61, -INF , !P3 ;  /* 0xff8000003d1a7808 */ /* 0x000fc40005800000 */
[----:B------:R-:W-:-:S04]  /*4530*/  FMNMX3.FTZ R20, R20, R29, R27, !PT ;  /* 0x0000001d14147276 */ /* 0x000fc8000781001b */
        /* <DEDUP_REMOVED lines=63> */
.L_x_997:
[----:B------:R-:W2:Y:S01]  /*4930*/  SHFL.BFLY PT, R3, R20, 0x2, 0x1f ;  /* 0x0c401f0014037f89 */ /* 0x000ea200000e0000 */
[-C--:B------:R-:W-:Y:S01]  /*4940*/  ISETP.GE.AND P2, PT, R50, R11.reuse, PT ;  /* 0x0000000b3200720c */ /* 0x080fe20003f46270 */
[----:B------:R-:W-:Y:S01]  /*4950*/  IMAD.WIDE.U32 R108, R25, -0x326172a9, RZ ;  /* 0xcd9e8d57196c7825 */ /* 0x000fe200078e00ff */
[-C--:B------:R-:W-:Y:S01]  /*4960*/  ISETP.GE.AND P5, PT, R51, R11.reuse, PT ;  /* 0x0000000b3300720c */ /* 0x080fe20003fa6270 */
[----:B------:R-:W-:Y:S01]  /*4970*/  USHF.L.U32 UR23, UR23, 0x1, URZ ;  /* 0x0000000117177899 */ /* 0x000fe200080006ff */
[----:B------:R-:W-:Y:S01]  /*4980*/  FSEL R46, R46, -INF , !P2 ;  /* 0xff8000002e2e7808 */ /* 0x000fe20005000000 */
[----:B------:R-:W-:Y:S01]  /*4990*/  UIADD3 UR7, UPT, UPT, UR35, -0x4498517b, URZ ;  /* 0xbb67ae8523077890 */ /* 0x000fe2000fffe0ff */
[-C--:B------:R-:W-:Y:S01]  /*49a0*/  ISETP.GE.AND P2, PT, R4, R11.reuse, PT ;  /* 0x0000000b0400720c */ /* 0x080fe20003f46270 */
[----:B------:R-:W-:Y:S01]  /*49b0*/  IMAD.WIDE.U32 R110, R2, -0x2daee0ad, RZ ;  /* 0xd2511f53026e7825 */ /* 0x000fe200078e00ff */
[-C--:B------:R-:W-:Y:S01]  /*49c0*/  ISETP.GE.AND P4, PT, R49, R11.reuse, PT ;  /* 0x0000000b3100720c */ /* 0x080fe20003f86270 */
[----:B------:R-:W3:Y:S01]  /*49d0*/  LDCU UR4, c[0x0][0x45c] ;  /* 0x00008b80ff0477ac */ /* 0x000ee20008000800 */
[-C--:B------:R-:W-:Y:S01]  /*49e0*/  ISETP.GE.AND P1, PT, R43, R11.reuse, PT ;  /* 0x0000000b2b00720c */ /* 0x080fe20003f26270 */
[----:B------:R-:W-:Y:S01]  /*49f0*/  IMAD.U32 R60, RZ, RZ, UR35 ;  /* 0x00000023ff3c7e24 */ /* 0x000fe2000f8e00ff */
[-C--:B------:R-:W-:Y:S01]  /*4a00*/  ISETP.GE.AND P3, PT, R48, R11.reuse, PT ;  /* 0x0000000b3000720c */ /* 0x080fe20003f66270 */
[----:B------:R-:W-:Y:S01]  /*4a10*/  UIADD3 UR17, UPT, UPT, UR34, -0x61c88647, URZ ;  /* 0x9e3779b922117890 */ /* 0x000fe2000fffe0ff */
[----:B------:R-:W-:Y:S01]  /*4a20*/  FSEL R39, R39, -INF , !P5 ;  /* 0xff80000027277808 */ /* 0x000fe20006800000 */
[----:B------:R-:W-:Y:S01]  /*4a30*/  UIADD3 UR16, UPT, UPT, UR34, 0x3c6ef372, URZ ;  /* 0x3c6ef37222107890 */ /* 0x000fe2000fffe0ff */
[----:B------:R-:W-:Y:S01]  /*4a40*/  FSEL R38, R38, -INF , !P2 ;  /* 0xff80000026267808 */ /* 0x000fe20005000000 */
[----:B------:R-:W-:Y:S01]  /*4a50*/  UIADD3 UR26, UPT, UPT, UR35, 0x76cf5d0a, URZ ;  /* 0x76cf5d0a231a7890 */ /* 0x000fe2000fffe0ff */
[----:B------:R-:W-:Y:S01]  /*4a60*/  FSEL R47, R47, -INF , !P4 ;  /* 0xff8000002f2f7808 */ /* 0x000fe20006000000 */
[----:B------:R-:W-:Y:S01]  /*4a70*/  UIADD3 UR22, UPT, UPT, UR35, 0x32370b8f, URZ ;  /* 0x32370b8f23167890 */ /* 0x000fe2000fffe0ff */
[----:B------:R-:W-:Y:S01]  /*4a80*/  FSEL R4, R23, -INF , !P1 ;  /* 0xff80000017047808 */ /* 0x000fe20004800000 */
[----:B------:R-:W-:Y:S01]  /*4a90*/  UIADD3 UR15, UPT, UPT, UR34, -0x255992d5, URZ ;  /* 0xdaa66d2b220f7890 */ /* 0x000fe2000fffe0ff */
[-C--:B------:R-:W-:Y:S01]  /*4aa0*/  ISETP.GE.AND P4, PT, R5, R11.reuse, PT ;  /* 0x0000000b0500720c */ /* 0x080fe20003f86270 */
[----:B------:R-:W-:Y:S01]  /*4ab0*/  UIADD3 UR14, UPT, UPT, UR34, 0x78dde6e4, URZ ;  /* 0x78dde6e4220e7890 */ /* 0x000fe2000fffe0ff */
[-C--:B------:R-:W-:Y:S01]  /*4ac0*/  ISETP.GE.AND P1, PT, R7, R11.reuse, PT ;  /* 0x0000000b0700720c */ /* 0x080fe20003f26270 */
[----:B------:R-:W-:Y:S01]  /*4ad0*/  UIADD3 UR19, UPT, UPT, UR35, -0x126145ec, URZ ;  /* 0xed9eba1423137890 */ /* 0x000fe2000fffe0ff */
[----:B------:R-:W-:Y:S01]  /*4ae0*/  ISETP.GE.AND P0, PT, R42, R11, PT ;  /* 0x0000000b2a00720c */ /* 0x000fe20003f06270 */
[----:B------:R-:W-:Y:S01]  /*4af0*/  UIADD3 UR18, UPT, UPT, UR35, -0x56f99767, URZ ;  /* 0xa906689923127890 */ /* 0x000fe2000fffe0ff */
[----:B------:R-:W-:Y:S01]  /*4b00*/  FSEL R5, R22, -INF , !P3 ;  /* 0xff80000016057808 */ /* 0x000fe20005800000 */
[----:B------:R-:W-:Y:S01]  /*4b10*/  UIADD3 UR12, UPT, UPT, UR34, -0x4ab325aa, URZ ;  /* 0xb54cda56220c7890 */ /* 0x000fe2000fffe0ff */
[----:B------:R-:W-:Y:S01]  /*4b20*/  FMNMX3.FTZ R7, R38, R39, R46, !PT ;  /* 0x0000002726077276 */ /* 0x000fe2000781002e */
[----:B------:R-:W-:Y:S01]  /*4b30*/  UIADD3 UR13, UPT, UPT, UR34, 0x1715609d, URZ ;  /* 0x1715609d220d7890 */ /* 0x000fe2000fffe0ff */
[----:B--2---:R-:W-:Y:S01]  /*4b40*/  FMNMX.FTZ R3, R20, R3, !PT ;  /* 0x0000000314037209 */ /* 0x004fe20007810000 */
[----:B------:R-:W-:Y:S01]  /*4b50*/  UIADD3 UR27, UPT, UPT, UR23, 0x1, URZ ;  /* 0x00000001171b7890 */ /* 0x000fe2000fffe0ff */
[-C--:B------:R-:W-:Y:S01]  /*4b60*/  ISETP.GE.AND P6, PT, R41, R11.reuse, PT ;  /* 0x0000000b2900720c */ /* 0x080fe20003fc6270 */
[----:B------:R-:W-:Y:S01]  /*4b70*/  STL.64 [R1+0x48], R8 ;  /* 0x0000480801007387 */ /* 0x000fe20000100a00 */
[----:B------:R-:W-:-:S02]  /*4b80*/  ISETP.GE.AND P5, PT, R40, R11, PT ;  /* 0x0000000b2800720c */ /* 0x000fc40003fa6270 */
[----:B------:R-:W-:Y:S01]  /*4b90*/  FSEL R18, R18, -INF , !P0 ;  /* 0xff80000012127808 */ /* 0x000fe20004000000 */
[----:B------:R-:W-:Y:S01]  /*4ba0*/  STL.64 [R1+0x28], R108 ;  /* 0x0000286c01007387 */ /* 0x000fe20000100a00 */
[----:B------:R-:W-:Y:S02]  /*4bb0*/  FMNMX3.FTZ R7, R7, R47, R5, !PT ;  /* 0x0000002f07077276 */ /* 0x000fe40007810005 */
[-C--:B------:R-:W-:Y:S01]  /*4bc0*/  ISETP.GE.AND P0, PT, R6, R11.reuse, PT ;  /* 0x0000000b0600720c */ /* 0x080fe20003f06270 */
[----:B------:R-:W-:Y:S01]  /*4bd0*/  STL.64 [R1+0x10], R110 ;  /* 0x0000106e01007387 */ /* 0x000fe20000100a00 */
[----:B------:R-:W-:Y:S02]  /*4be0*/  ISETP.GE.AND P3, PT, R15, R11, PT ;  /* 0x0000000b0f00720c */ /* 0x000fe40003f66270 */
[----:B------:R-:W-:Y:S01]  /*4bf0*/  FSEL R19, R19, -INF , !P6 ;  /* 0xff80000013137808 */ /* 0x000fe20007000000 */
[----:B------:R-:W2:Y:S01]  /*4c00*/  SHFL.BFLY PT, R6, R3, 0x1, 0x1f ;  /* 0x0c201f0003067f89 */ /* 0x000ea200000e0000 */
[----:B------:R-:W-:-:S02]  /*4c10*/  FSEL R23, R74, -INF , !P5 ;  /* 0xff8000004a177808 */ /* 0x000fc40006800000 */
[----:B------:R-:W-:Y:S02]  /*4c20*/  FMNMX3.FTZ R7, R7, R4, R18, !PT ;  /* 0x0000000407077276 */ /* 0x000fe40007810012 */
[----:B------:R-:W-:Y:S02]  /*4c30*/  ISETP.GE.AND P2, PT, R14, R11, PT ;  /* 0x0000000b0e00720c */ /* 0x000fe40003f46270 */
[----:B------:R-:W-:Y:S02]  /*4c40*/  FSEL R22, R75, -INF , !P4 ;  /* 0xff8000004b167808 */ /* 0x000fe40006000000 */
[----:B------:R-:W-:Y:S02]  /*4c50*/  FSEL R21, R82, -INF , !P3 ;  /* 0xff80000052157808 */ /* 0x000fe40005800000 */
[----:B------:R-:W-:Y:S02]  /*4c60*/  FMNMX3.FTZ R7, R7, R19, R23, !PT ;  /* 0x0000001307077276 */ /* 0x000fe40007810017 */
[----:B------:R-:W-:-:S02]  /*4c70*/  ISETP.GE.AND P5, PT, R13, R11, PT ;  /* 0x0000000b0d00720c */ /* 0x000fc40003fa6270 */
[----:B------:R-:W-:Y:S02]  /*4c80*/  FSEL R20, R83, -INF , !P2 ;  /* 0xff80000053147808 */ /* 0x000fe40005000000 */
[----:B-1----:R-:W-:Y:S02]  /*4c90*/  FSEL R58, R90, -INF , !P1 ;  /* 0xff8000005a3a7808 */ /* 0x002fe40004800000 */
[----:B------:R-:W-:Y:S02]  /*4ca0*/  FMNMX3.FTZ R7, R7, R22, R21, !PT ;  /* 0x0000001607077276 */ /* 0x000fe40007810015 */
[----:B------:R-:W-:Y:S02]  /*4cb0*/  ISETP.GE.AND P3, PT, R12, R11, PT ;  /* 0x0000000b0c00720c */ /* 0x000fe40003f66270 */
[----:B------:R-:W-:Y:S02]  /*4cc0*/  FSEL R57, R91, -INF , !P0 ;  /* 0xff8000005b397808 */ /* 0x000fe40004000000 */
[----:B------:R-:W-:-:S02]  /*4cd0*/  FSEL R55, R62, -INF , !P5 ;  /* 0xff8000003e377808 */ /* 0x000fc40006800000 */
[----:B------:R-:W-:Y:S02]  /*4ce0*/  FMNMX3.FTZ R7, R7, R20, R58, !PT ;  /* 0x0000001407077276 */ /* 0x000fe4000781003a */
[----:B------:R-:W-:Y:S02]  /*4cf0*/  FSEL R53, R63, -INF , !P3 ;  /* 0xff8000003f357808 */ /* 0x000fe40005800000 */
[----:B------:R-:W-:Y:S02]  /*4d00*/  FMNMX3.FTZ R7, R7, R57, R55, !PT ;  /* 0x0000003907077276 */ /* 0x000fe40007810037 */
[----:B--2---:R-:W-:Y:S02]  /*4d10*/  FMNMX.FTZ R3, R3, R6, !PT ;  /* 0x0000000603037209 */ /* 0x004fe40007810000 */
[----:B------:R-:W-:Y:S02]  /*4d20*/  FMNMX.FTZ R7, R53, R7, !PT ;  /* 0x0000000735077209 */ /* 0x000fe40007810000 */
[----:B------:R-:W-:Y:S01]  /*4d30*/  LOP3.LUT R0, R0, UR34, R109, 0x96, !PT ;  /* 0x0000002200007c12 */ /* 0x000fe2000f8e966d */
[C---:B---3--:R-:W-:Y:S01]  /*4d40*/  FMUL.FTZ R59, R3.reuse, UR4 ;  /* 0x00000004033b7c20 */ /* 0x048fe20008410000 */
[----:B------:R-:W-:Y:S01]  /*4d50*/  LOP3.LUT R60, R60, UR23, R111, 0x96, !PT ;  /* 0x000000173c3c7c12 */ /* 0x000fe2000f8e966f */
[----:B------:R-:W1:Y:S01]  /*4d60*/  SHFL.BFLY PT, R6, R7, 0x2, 0x1f ;  /* 0x0c401f0007067f89 */ /* 0x000e6200000e0000 */
[----:B------:R-:W-:Y:S01]  /*4d70*/  FSETP.NEU.FTZ.AND P0, PT, R3, -INF , PT ;  /* 0xff8000000300780b */ /* 0x000fe20003f1d000 */
[----:B------:R-:W-:-:S03]  /*4d80*/  IMAD.WIDE.U32 R66, R0, -0x2daee0ad, RZ ;  /* 0xd2511f5300427825 */ /* 0x000fc600078e00ff */
[----:B------:R-:W-:Y:S01]  /*4d90*/  FSEL R59, R59, RZ, P0 ;  /* 0x000000ff3b3b7208 */ /* 0x000fe20000000000 */
[----:B------:R-:W-:Y:S01]  /*4da0*/  IMAD.WIDE.U32 R60, R60, -0x326172a9, RZ ;  /* 0xcd9e8d573c3c7825 */ /* 0x000fe200078e00ff */
[----:B------:R-:W-:Y:S01]  /*4db0*/  LOP3.LUT R0, R110, UR7, R67, 0x96, !PT ;  /* 0x000000076e007c12 */ /* 0x000fe2000f8e9643 */
[----:B------:R-:W-:Y:S01]  /*4dc0*/  UIADD3 UR7, UPT, UPT, UR35, 0x646e171e, URZ ;  /* 0x646e171e23077890 */ /* 0x000fe2000fffe0ff */
[----:B------:R-:W-:Y:S01]  /*4dd0*/  STL.64 [R1+0x8], R66 ;  /* 0x0000084201007387 */ /* 0x000fe20000100a00 */
[----:B------:R-:W-:Y:S01]  /*4de0*/  FFMA.FTZ R107, R36, UR4, -R59 ;  /* 0x00000004246b7c23 */ /* 0x000fe2000801083b */
[----:B------:R-:W-:Y:S01]  /*4df0*/  LOP3.LUT R74, R108, UR17, R61, 0x96, !PT ;  /* 0x000000116c4a7c12 */ /* 0x000fe2000f8e963d */
[----:B------:R-:W-:-:S04]  /*4e00*/  IMAD.WIDE.U32 R122, R0, -0x326172a9, RZ ;  /* 0xcd9e8d57007a7825 */ /* 0x000fc800078e00ff */
[----:B------:R-:W-:Y:S01]  /*4e10*/  FFMA.FTZ R106, R37, UR4, -R59 ;  /* 0x00000004256a7c23 */ /* 0x000fe2000801083b */
[----:B------:R-:W-:Y:S01]  /*4e20*/  LOP3.LUT R0, R169, 0x200, R165, 0xf8, !PT ;  /* 0x00000200a9007812 */ /* 0x000fe200078ef8a5 */
[----:B------:R-:W-:Y:S01]  /*4e30*/  FFMA.FTZ R120, R44, UR4, -R59 ;  /* 0x000000042c787c23 */ /* 0x000fe2000801083b */
[----:B------:R-:W-:Y:S01]  /*4e40*/  IMAD.WIDE.U32 R74, R74, -0x2daee0ad, RZ ;  /* 0xd2511f534a4a7825 */ /* 0x000fe200078e00ff */
[----:B------:R-:W-:Y:S01]  /*4e50*/  LOP3.LUT R60, R60, UR16, R123, 0x96, !PT ;  /* 0x000000103c3c7c12 */ /* 0x000fe2000f8e967b */
[----:B------:R-:W-:Y:S01]  /*4e60*/  MUFU.EX2 R107, R107 ;  /* 0x0000006b006b7308 */ /* 0x000fe20000000800 */
[----:B------:R-:W-:Y:S01]  /*4e70*/  LEA R0, R0, UR5, 0x1 ;  /* 0x0000000500007c11 */ /* 0x000fe2000f8e08ff */
[----:B------:R-:W-:Y:S01]  /*4e80*/  FFMA.FTZ R236, R45, UR4, -R59 ;  /* 0x000000042dec7c23 */ /* 0x000fe2000801083b */
[----:B------:R-:W-:Y:S01]  /*4e90*/  LOP3.LUT R96, R66, UR26, R75, 0x96, !PT ;  /* 0x0000001a42607c12 */ /* 0x000fe2000f8e964b */
[----:B------:R-:W-:-:S04]  /*4ea0*/  IMAD.WIDE.U32 R60, R60, -0x2daee0ad, RZ ;  /* 0xd2511f533c3c7825 */ /* 0x000fc800078e00ff */
[--C-:B------:R-:W-:Y:S01]  /*4eb0*/  FFMA.FTZ R234, R234, UR4, -R59.reuse ;  /* 0x00000004eaea7c23 */ /* 0x100fe2000801083b */
[----:B-1----:R-:W-:Y:S01]  /*4ec0*/  FMNMX.FTZ R7, R7, R6, !PT ;  /* 0x0000000607077209 */ /* 0x002fe20007810000 */
[----:B------:R-:W-:Y:S01]  /*4ed0*/  FFMA.FTZ R230, R230, UR4, -R59 ;  /* 0x00000004e6e67c23 */ /* 0x000fe2000801083b */
[----:B------:R-:W-:Y:S01]  /*4ee0*/  IMAD.WIDE.U32 R96, R96, -0x326172a9, RZ ;  /* 0xcd9e8d5760607825 */ /* 0x000fe200078e00ff */
[----:B------:R-:W-:Y:S01]  /*4ef0*/  LOP3.LUT R74, R74, UR22, R61, 0x96, !PT ;  /* 0x000000164a4a7c12 */ /* 0x000fe2000f8e963d */
[----:B------:R-:W1:Y:S01]  /*4f00*/  MUFU.EX2 R106, R106 ;  /* 0x0000006a006a7308 */ /* 0x000e620000000800 */
[----:B------:R-:W2:Y:S01]  /*4f10*/  SHFL.BFLY PT, R6, R7, 0x1, 0x1f ;  /* 0x0c201f0007067f89 */ /* 0x000ea200000e0000 */
[----:B------:R-:W-:Y:S01]  /*4f20*/  IMAD.IADD R56, R24, 0x1, R0 ;  /* 0x0000000118387824 */ /* 0x000fe200078e0200 */
[----:B------:R-:W-:Y:S01]  /*4f30*/  LOP3.LUT R64, R122, UR15, R97, 0x96, !PT ;  /* 0x0000000f7a407c12 */ /* 0x000fe2000f8e9661 */
[----:B------:R-:W-:-:S04]  /*4f40*/  IMAD.WIDE.U32 R74, R74, -0x326172a9, RZ ;  /* 0xcd9e8d574a4a7825 */ /* 0x000fc800078e00ff */
[--C-:B------:R-:W-:Y:S01]  /*4f50*/  FFMA.FTZ R225, R16, UR4, -R59.reuse ;  /* 0x0000000410e17c23 */ /* 0x100fe2000801083b */
[----:B------:R-:W-:Y:S01]  /*4f60*/  FFMA.FTZ R223, R17, UR4, -R59 ;  /* 0x0000000411df7c23 */ /* 0x000fe2000801083b */
[----:B------:R-:W3:Y:S01]  /*4f70*/  LDSM.16.MT88.4 R148, [R56+0x18000] ;  /* 0x018000003894783b */ /* 0x000ee20000004200 */
[----:B------:R-:W-:Y:S01]  /*4f80*/  IMAD.WIDE.U32 R64, R64, -0x2daee0ad, RZ ;  /* 0xd2511f5340407825 */ /* 0x000fe200078e00ff */
[----:B------:R-:W-:Y:S01]  /*4f90*/  LOP3.LUT R96, R96, UR14, R75, 0x96, !PT ;  /* 0x0000000e60607c12 */ /* 0x000fe2000f8e964b */
[----:B------:R-:W-:Y:S01]  /*4fa0*/  MUFU.EX2 R120, R120 ;  /* 0x0000007800787308 */ /* 0x000fe20000000800 */
[----:B------:R-:W4:Y:S01]  /*4fb0*/  LDSM.16.MT88.4 R48, [R56+0x1a000] ;  /* 0x01a000003830783b */ /* 0x000f220000004200 */
[----:B------:R-:W-:Y:S01]  /*4fc0*/  FFMA.FTZ R218, R33, UR4, -R59 ;  /* 0x0000000421da7c23 */ /* 0x000fe2000801083b */
[----:B------:R-:W-:Y:S01]  /*4fd0*/  LOP3.LUT R60, R60, UR19, R65, 0x96, !PT ;  /* 0x000000133c3c7c12 */ /* 0x000fe2000f8e9641 */
[----:B------:R-:W-:Y:S01]  /*4fe0*/  IMAD.WIDE.U32 R96, R96, -0x2daee0ad, RZ ;  /* 0xd2511f5360607825 */ /* 0x000fe200078e00ff */
[----:B------:R-:W4:Y:S03]  /*4ff0*/  LDSM.16.MT88.4 R80, [R56+0x1c000] ;  /* 0x01c000003850783b */ /* 0x000f260000004200 */
[----:B------:R-:W-:Y:S01]  /*5000*/  FFMA.FTZ R214, R32, UR4, -R59 ;  /* 0x0000000420d67c23 */ /* 0x000fe2000801083b */
[----:B-1----:R-:W-:Y:S01]  /*5010*/  F2FP.F16.F32.PACK_AB R228, R106, R107 ;  /* 0x0000006b6ae4723e */ /* 0x002fe200000000ff */
[----:B------:R-:W-:Y:S01]  /*5020*/  IMAD.WIDE.U32 R60, R60, -0x326172a9, RZ ;  /* 0xcd9e8d573c3c7825 */ /* 0x000fe200078e00ff */
[----:B------:R-:W-:Y:S01]  /*5030*/  LOP3.LUT R64, R64, UR18, R97, 0x96, !PT ;  /* 0x0000001240407c12 */ /* 0x000fe2000f8e9661 */
[----:B------:R-:W1:Y:S01]  /*5040*/  MUFU.EX2 R236, R236 ;  /* 0x000000ec00ec7308 */ /* 0x000e620000000800 */
[----:B------:R-:W-:Y:S01]  /*5050*/  PRMT R227, R228, 0x7632, R227 ;  /* 0x00007632e4e37816 */ /* 0x000fe200000000e3 */
[----:B------:R-:W-:Y:S01]  /*5060*/  LDSM.16.MT88.4 R112, [R56+0x1e000] ;  /* 0x01e000003870783b */ /* 0x000fe20000004200 */
[----:B------:R-:W-:Y:S01]  /*5070*/  LOP3.LUT R74, R74, UR13, R61, 0x96, !PT ;  /* 0x0000000d4a4a7c12 */ /* 0x000fe2000f8e963d */
[----:B------:R-:W-:Y:S01]  /*5080*/  IMAD.WIDE.U32 R64, R64, -0x326172a9, RZ ;  /* 0xcd9e8d5740407825 */ /* 0x000fe200078e00ff */
[----:B--2---:R-:W-:Y:S01]  /*5090*/  FMNMX.FTZ R2, R7, R6, !PT ;  /* 0x0000000607027209 */ /* 0x004fe20007810000 */
[----:B------:R-:W-:Y:S01]  /*50a0*/  LDSM.16.MT88.4 R40, [R56+0x1e800] ;  /* 0x01e800003828783b */ /* 0x000fe20000004200 */
[----:B------:R-:W-:Y:S01]  /*50b0*/  PRMT R128, R228, 0x5410, R227 ;  /* 0x00005410e4807816 */ /* 0x000fe200000000e3 */
[----:B------:R-:W-:Y:S01]  /*50c0*/  MUFU.EX2 R234, R234 ;  /* 0x000000ea00ea7308 */ /* 0x000fe20000000800 */
[C---:B------:R-:W-:Y:S01]  /*50d0*/  FSETP.NEU.FTZ.AND P0, PT, R2.reuse, -INF , PT ;  /* 0xff8000000200780b */ /* 0x040fe20003f1d000 */
[----:B------:R-:W-:Y:S01]  /*50e0*/  FMUL.FTZ R54, R2, UR4 ;  /* 0x0000000402367c20 */ /* 0x000fe20008410000 */
[----:B------:R-:W-:Y:S01]  /*50f0*/  LOP3.LUT R60, R60, UR12, R65, 0x96, !PT ;  /* 0x0000000c3c3c7c12 */ /* 0x000fe2000f8e9641 */
[----:B------:R-:W-:Y:S01]  /*5100*/  IMAD.WIDE.U32 R74, R74, -0x2daee0ad, RZ ;  /* 0xd2511f534a4a7825 */ /* 0x000fe200078e00ff */
[----:B------:R-:W-:Y:S01]  /*5110*/  PRMT R63, R64, 0x7773, RZ ;  /* 0x00007773403f7816 */ /* 0x000fe200000000ff */
[----:B------:R-:W-:Y:S01]  /*5120*/  STL.64 [R1], R122 ;  /* 0x0000007a01007387 */ /* 0x000fe20000100a00 */
[----:B------:R-:W-:Y:S01]  /*5130*/  FSEL R54, R54, RZ, P0 ;  /* 0x000000ff36367208 */ /* 0x000fe20000000000 */
[----:B------:R-:W-:Y:S01]  /*5140*/  MUFU.EX2 R230, R230 ;  /* 0x000000e600e67308 */ /* 0x000fe20000000800 */
[C---:B------:R-:W-:Y:S01]  /*5150*/  LOP3.LUT R61, R60.reuse, 0xffff, RZ, 0xc0, !PT ;  /* 0x0000ffff3c3d7812 */ /* 0x040fe200078ec0ff */
[----:B------:R-:W-:Y:S01]  /*5160*/  IMAD.MOV.U32 R12, RZ, RZ, R64 ;  /* 0x000000ffff0c7224 */ /* 0x000fe200078e0040 */
[----:B------:R-:W-:Y:S01]  /*5170*/  PRMT R72, R60, 0x7632, R72 ;  /* 0x000076323c487816 */ /* 0x000fe20000000048 */
[--C-:B------:R-:W-:Y:S01]  /*5180*/  FFMA.FTZ R229, R4, UR4, -R54.reuse ;  /* 0x0000000404e57c23 */ /* 0x100fe20008010836 */
[--C-:B------:R-:W-:Y:S01]  /*5190*/  FFMA.FTZ R105, R38, UR4, -R54.reuse ;  /* 0x0000000426697c23 */ /* 0x100fe20008010836 */
[----:B------:R-:W2:Y:S01]  /*51a0*/  LDC R4, c[0x0][0x4f8] ;  /* 0x00013e00ff047b82 */ /* 0x000ea20000000800 */
[--C-:B------:R-:W-:Y:S01]  /*51b0*/  FFMA.FTZ R104, R39, UR4, -R54.reuse ;  /* 0x0000000427687c23 */ /* 0x100fe20008010836 */
[--C-:B------:R-:W-:Y:S01]  /*51c0*/  FFMA.FTZ R103, R46, UR4, -R54.reuse ;  /* 0x000000042e677c23 */ /* 0x100fe20008010836 */
[--C-:B------:R-:W-:Y:S01]  /*51d0*/  FFMA.FTZ R235, R47, UR4, -R54.reuse ;  /* 0x000000042feb7c23 */ /* 0x100fe20008010836 */
[----:B------:R-:W-:Y:S01]  /*51e0*/  LOP3.LUT R73, R60, 0xff, RZ, 0xc0, !PT ;  /* 0x000000ff3c497812 */ /* 0x000fe200078ec0ff */
[----:B------:R-:W-:Y:S01]  /*51f0*/  MUFU.EX2 R105, R105 ;  /* 0x0000006900697308 */ /* 0x000fe20000000800 */
[----:B------:R-:W-:Y:S01]  /*5200*/  SHF.R.U32.HI R61, RZ, 0x8, R61 ;  /* 0x00000008ff3d7819 */ /* 0x000fe2000001163d */
[----:B------:R-:W-:Y:S01]  /*5210*/  FFMA.FTZ R232, R5, UR4, -R54 ;  /* 0x0000000405e87c23 */ /* 0x000fe20008010836 */
[----:B------:R-:W-:Y:S01]  /*5220*/  SHF.R.U32.HI R60, RZ, 0x18, R60 ;  /* 0x00000018ff3c7819 */ /* 0x000fe2000001163c */
[--C-:B------:R-:W-:Y:S01]  /*5230*/  FFMA.FTZ R224, R18, UR4, -R54.reuse ;  /* 0x0000000412e07c23 */ /* 0x100fe20008010836 */
[----:B------:R-:W-:Y:S01]  /*5240*/  LOP3.LUT R72, R72, 0xff, RZ, 0xc0, !PT ;  /* 0x000000ff48487812 */ /* 0x000fe200078ec0ff */
[----:B------:R-:W-:Y:S01]  /*5250*/  FFMA.FTZ R220, R19, UR4, -R54 ;  /* 0x0000000413dc7c23 */ /* 0x000fe20008010836 */
[----:B------:R-:W-:Y:S01]  /*5260*/  PRMT R5, R73, 0x5410, R61 ;  /* 0x0000541049057816 */ /* 0x000fe2000000003d */
[----:B------:R-:W3:Y:S01]  /*5270*/  MUFU.EX2 R104, R104 ;  /* 0x0000006800687308 */ /* 0x000ee20000000800 */
[----:B------:R-:W-:Y:S01]  /*5280*/  LOP3.LUT R96, R96, UR7, R75, 0x96, !PT ;  /* 0x0000000760607c12 */ /* 0x000fe2000f8e964b */
[----:B------:R-:W-:Y:S01]  /*5290*/  IMAD.MOV.U32 R17, RZ, RZ, R74 ;  /* 0x000000ffff117224 */ /* 0x000fe200078e004a */
[----:B------:R-:W-:Y:S01]  /*52a0*/  PRMT R99, R64, 0x7772, RZ ;  /* 0x0000777240637816 */ /* 0x000fe200000000ff */
[--C-:B------:R-:W-:Y:S01]  /*52b0*/  FFMA.FTZ R217, R23, UR4, -R54.reuse ;  /* 0x0000000417d97c23 */ /* 0x100fe20008010836 */
[----:B------:R-:W-:Y:S01]  /*52c0*/  LOP3.LUT R126, R96, 0xffff, RZ, 0xc0, !PT ;  /* 0x0000ffff607e7812 */ /* 0x000fe200078ec0ff */
[--C-:B------:R-:W-:Y:S01]  /*52d0*/  FFMA.FTZ R212, R22, UR4, -R54.reuse ;  /* 0x0000000416d47c23 */ /* 0x100fe20008010836 */
[----:B------:R-:W-:Y:S01]  /*52e0*/  PRMT R13, R99, 0x5410, R63 ;  /* 0x00005410630d7816 */ /* 0x000fe2000000003f */
[----:B------:R-:W-:Y:S01]  /*52f0*/  MUFU.EX2 R103, R103 ;  /* 0x0000006700677308 */ /* 0x000fe20000000800 */
[----:B------:R-:W-:Y:S01]  /*5300*/  PRMT R62, R64, 0x7771, RZ ;  /* 0x00007771403e7816 */ /* 0x000fe200000000ff */
[--C-:B------:R-:W-:Y:S01]  /*5310*/  FFMA.FTZ R213, R31, UR4, -R59.reuse ;  /* 0x000000041fd57c23 */ /* 0x100fe2000801083b */
[----:B--2---:R-:W-:Y:S01]  /*5320*/  LOP3.LUT R4, R4, 0xff, RZ, 0xc0, !PT ;  /* 0x000000ff04047812 */ /* 0x004fe200078ec0ff */
[----:B------:R-:W-:Y:S01]  /*5330*/  FFMA.FTZ R203, R30, UR4, -R59 ;  /* 0x000000041ecb7c23 */ /* 0x000fe2000801083b */
[----:B------:R-:W-:Y:S01]  /*5340*/  LOP3.LUT R14, R12, 0xff, RZ, 0xc0, !PT ;  /* 0x000000ff0c0e7812 */ /* 0x000fe200078ec0ff */
[----:B------:R-:W-:Y:S01]  /*5350*/  FFMA.FTZ R202, R21, UR4, -R54 ;  /* 0x0000000415ca7c23 */ /* 0x000fe20008010836 */
[----:B-1----:R-:W-:Y:S01]  /*5360*/  F2FP.F16.F32.PACK_AB R216, R236, R120 ;  /* 0x00000078ecd8723e */ /* 0x002fe200000000ff */
[----:B------:R-:W1:Y:S01]  /*5370*/  MUFU.EX2 R235, R235 ;  /* 0x000000eb00eb7308 */ /* 0x000e620000000800 */
[----:B---3--:R-:W-:Y:S01]  /*5380*/  F2FP.F16.F32.PACK_AB R222, R104, R105 ;  /* 0x0000006968de723e */ /* 0x008fe200000000ff */
[----:B------:R-:W-:Y:S01]  /*5390*/  IMAD R52, R4, 0x10000, R4 ;  /* 0x0001000004347824 */ /* 0x000fe200078e0204 */
[----:B------:R-:W-:Y:S01]  /*53a0*/  PRMT R4, R72, 0x5410, R60 ;  /* 0x0000541048047816 */ /* 0x000fe2000000003c */
[--C-:B------:R-:W-:Y:S01]  /*53b0*/  FFMA.FTZ R201, R20, UR4, -R54.reuse ;  /* 0x0000000414c97c23 */ /* 0x100fe20008010836 */
[C---:B------:R-:W-:Y:S01]  /*53c0*/  PRMT R221, R222.reuse, 0x7632, R221 ;  /* 0x00007632dedd7816 */ /* 0x040fe200000000dd */
[----:B------:R-:W-:Y:S01]  /*53d0*/  LDSM.16.MT88.4 R20, [R56+0x1b000] ;  /* 0x01b000003814783b */ /* 0x000fe20000004200 */
[--C-:B------:R-:W-:Y:S01]  /*53e0*/  HSET2.LE.AND R5, R5, R52.reuse, PT ;  /* 0x0000003405057233 */ /* 0x100fe20003803000 */
[----:B------:R-:W-:Y:S01]  /*53f0*/  MUFU.EX2 R232, R232 ;  /* 0x000000e800e87308 */ /* 0x000fe20000000800 */
[--C-:B------:R-:W-:Y:S01]  /*5400*/  HSET2.LE.AND R4, R4, R52.reuse, PT ;  /* 0x0000003404047233 */ /* 0x100fe20003803000 */
[----:B------:R-:W-:Y:S01]  /*5410*/  FFMA.FTZ R175, R27, UR4, -R59 ;  /* 0x000000041baf7c23 */ /* 0x000fe2000801083b */
[----:B------:R-:W-:Y:S01]  /*5420*/  PRMT R129, R222, 0x5410, R221 ;  /* 0x00005410de817816 */ /* 0x000fe200000000dd */
[--C-:B------:R-:W-:Y:S01]  /*5430*/  FFMA.FTZ R173, R26, UR4, -R59.reuse ;  /* 0x000000041aad7c23 */ /* 0x100fe2000801083b */
[----:B------:R-:W-:Y:S01]  /*5440*/  LOP3.LUT R128, R128, R5, RZ, 0xc0, !PT ;  /* 0x0000000580807212 */ /* 0x000fe200078ec0ff */
[--C-:B------:R-:W-:Y:S01]  /*5450*/  FFMA.FTZ R172, R55, UR4, -R54.reuse ;  /* 0x0000000437ac7c23 */ /* 0x100fe20008010836 */
[----:B------:R-:W-:Y:S01]  /*5460*/  LOP3.LUT R129, R129, R4, RZ, 0xc0, !PT ;  /* 0x0000000481817212 */ /* 0x000fe200078ec0ff */
[----:B------:R-:W2:Y:S01]  /*5470*/  MUFU.EX2 R229, R229 ;  /* 0x000000e500e57308 */ /* 0x000ea20000000800 */
[----:B-1----:R-:W-:Y:S01]  /*5480*/  F2FP.F16.F32.PACK_AB R211, R235, R103 ;  /* 0x00000067ebd3723e */ /* 0x002fe200000000ff */
[----:B------:R-:W1:Y:S01]  /*5490*/  LDSM.16.MT88.4 R4, [R56+0x18800] ;  /* 0x018800003804783b */ /* 0x000e620000004200 */
[----:B------:R-:W-:Y:S01]  /*54a0*/  LOP3.LUT R90, R96, 0xff, RZ, 0xc0, !PT ;  /* 0x000000ff605a7812 */ /* 0x000fe200078ec0ff */
[----:B------:R-:W-:Y:S01]  /*54b0*/  FFMA.FTZ R171, R53, UR4, -R54 ;  /* 0x0000000435ab7c23 */ /* 0x000fe20008010836 */
[----:B------:R-:W-:Y:S01]  /*54c0*/  SHF.R.U32.HI R126, RZ, 0x8, R126 ;  /* 0x00000008ff7e7819 */ /* 0x000fe2000001167e */
[--C-:B------:R-:W-:Y:S01]  /*54d0*/  FFMA.FTZ R182, R88, UR4, -R59.reuse ;  /* 0x0000000458b67c23 */ /* 0x100fe2000801083b */
[----:B------:R-:W-:Y:S01]  /*54e0*/  LOP3.LUT R13, R13, 0xff00ff, RZ, 0xc0, !PT ;  /* 0x00ff00ff0d0d7812 */ /* 0x000fe200078ec0ff */
[----:B------:R-:W-:Y:S01]  /*54f0*/  MUFU.EX2 R225, R225 ;  /* 0x000000e100e17308 */ /* 0x000fe20000000800 */
[----:B------:R-:W-:Y:S01]  /*5500*/  PRMT R14, R14, 0x5410, R62 ;  /* 0x000054100e0e7816 */ /* 0x000fe2000000003e */
[----:B------:R-:W-:Y:S01]  /*5510*/  FFMA.FTZ R176, R29, UR4, -R59 ;  /* 0x000000041db07c23 */ /* 0x000fe2000801083b */
[----:B------:R-:W-:Y:S01]  /*5520*/  F2FP.F16.F32.PACK_AB R207, R230, R234 ;  /* 0x000000eae6cf723e */ /* 0x000fe200000000ff */
[--C-:B------:R-:W-:Y:S01]  /*5530*/  FFMA.FTZ R181, R58, UR4, -R54.reuse ;  /* 0x000000043ab57c23 */ /* 0x100fe20008010836 */
[----:B------:R-:W-:Y:S01]  /*5540*/  PRMT R215, R216, 0x7632, R215 ;  /* 0x00007632d8d77816 */ /* 0x000fe200000000d7 */
[----:B------:R-:W-:Y:S01]  /*5550*/  FFMA.FTZ R174, R57, UR4, -R54 ;  /* 0x0000000439ae7c23 */ /* 0x000fe20008010836 */
[----:B------:R-:W-:Y:S01]  /*5560*/  PRMT R210, R211, 0x7632, R210 ;  /* 0x00007632d3d27816 */ /* 0x000fe200000000d2 */
[----:B------:R-:W3:Y:S01]  /*5570*/  MUFU.EX2 R223, R223 ;  /* 0x000000df00df7308 */ /* 0x000ee20000000800 */
[----:B------:R-:W-:Y:S01]  /*5580*/  PRMT R12, R90, 0x5410, R126 ;  /* 0x000054105a0c7816 */ /* 0x000fe2000000007e */
[----:B------:R-:W-:Y:S01]  /*5590*/  IMAD.IADD R245, R35, 0x1, R0 ;  /* 0x0000000123f57824 */ /* 0x000fe200078e0200 */
[----:B------:R-:W-:Y:S01]  /*55a0*/  PRMT R97, R96, 0x7632, R97 ;  /* 0x0000763260617816 */ /* 0x000fe20000000061 */
[----:B------:R-:W-:Y:S01]  /*55b0*/  LDSM.16.MT88.4 R156, [R0+0x18000] ;  /* 0x01800000009c783b */ /* 0x000fe20000004200 */
[----:B------:R-:W-:Y:S01]  /*55c0*/  PRMT R204, R207, 0x7632, R204 ;  /* 0x00007632cfcc7816 */ /* 0x000fe200000000cc */
[----:B------:R-:W-:Y:S01]  /*55d0*/  IMAD.IADD R219, R24, 0x1, R245 ;  /* 0x0000000118db7824 */ /* 0x000fe200078e02f5 */
[--C-:B------:R-:W-:Y:S01]  /*55e0*/  HSET2.LE.AND R14, R14, R52.reuse, PT ;  /* 0x000000340e0e7233 */ /* 0x100fe20003803000 */
[----:B------:R-:W-:Y:S01]  /*55f0*/  MUFU.EX2 R224, R224 ;  /* 0x000000e000e07308 */ /* 0x000fe20000000800 */
[----:B------:R-:W-:Y:S01]  /*5600*/  HSET2.LE.AND R13, R13, R52, PT ;  /* 0x000000340d0d7233 */ /* 0x000fe20003803000 */
[----:B------:R-:W-:Y:S01]  /*5610*/  LDSM.16.MT88.4 R140, [R245+0x18000] ;  /* 0x01800000f58c783b */ /* 0x000fe20000004200 */
[----:B------:R-:W-:-:S02]  /*5620*/  PRMT R130, R216, 0x5410, R215 ;  /* 0x00005410d8827816 */ /* 0x000fc400000000d7 */
[----:B------:R-:W-:Y:S02]  /*5630*/  PRMT R131, R211, 0x5410, R210 ;  /* 0x00005410d3837816 */ /* 0x000fe400000000d2 */
[----:B------:R-:W-:Y:S01]  /*5640*/  PRMT R91, R74, 0x7771, RZ ;  /* 0x000077714a5b7816 */ /* 0x000fe200000000ff */
[----:B------:R-:W1:Y:S01]  /*5650*/  MUFU.EX2 R220, R220 ;  /* 0x000000dc00dc7308 */ /* 0x000e620000000800 */
[----:B------:R-:W-:Y:S02]  /*5660*/  SHF.R.U32.HI R96, RZ, 0x18, R96 ;  /* 0x00000018ff607819 */ /* 0x000fe40000011660 */
[----:B------:R-:W-:Y:S02]  /*5670*/  LOP3.LUT R17, R17, 0xff, RZ, 0xc0, !PT ;  /* 0x000000ff11117812 */ /* 0x000fe400078ec0ff */
[----:B------:R-:W-:Y:S02]  /*5680*/  LOP3.LUT R97, R97, 0xff, RZ, 0xc0, !PT ;  /* 0x000000ff61617812 */ /* 0x000fe400078ec0ff */
[----:B------:R-:W-:Y:S01]  /*5690*/  HSET2.LE.AND R12, R12, R52, PT ;  /* 0x000000340c0c7233 */ /* 0x000fe20003803000 */
[----:B------:R-:W-:Y:S01]  /*56a0*/  MUFU.EX2 R217, R217 ;  /* 0x000000d900d97308 */ /* 0x000fe20000000800 */
[----:B--2---:R-:W-:-:S02]  /*56b0*/  F2FP.F16.F32.PACK_AB R200, R229, R232 ;  /* 0x000000e8e5c8723e */ /* 0x004fc400000000ff */
[----:B------:R-:W-:Y:S02]  /*56c0*/  PRMT R16, R207, 0x5410, R204 ;  /* 0x00005410cf107816 */ /* 0x000fe400000000cc */
[----:B------:R-:W-:Y:S02]  /*56d0*/  LOP3.LUT R130, R130, R14, RZ, 0xc0, !PT ;  /* 0x0000000e82827212 */ /* 0x000fe400078ec0ff */
[----:B------:R-:W-:Y:S01]  /*56e0*/  LOP3.LUT R131, R131, R13, RZ, 0xc0, !PT ;  /* 0x0000000d83837212 */ /* 0x000fe200078ec0ff */
[----:B------:R-:W2:Y:S01]  /*56f0*/  MUFU.EX2 R212, R212 ;  /* 0x000000d400d47308 */ /* 0x000ea20000000800 */
[----:B------:R-:W-:Y:S02]  /*5700*/  PRMT R17, R17, 0x5410, R91 ;  /* 0x0000541011117816 */ /* 0x000fe4000000005b */
[----:B------:R-:W-:Y:S02]  /*5710*/  PRMT R36, R97, 0x5410, R96 ;  /* 0x0000541061247816 */ /* 0x000fe40000000060 */
[----:B------:R-:W-:Y:S01]  /*5720*/  PRMT R199, R200, 0x7632, R199 ;  /* 0x00007632c8c77816 */ /* 0x000fe200000000c7 */
[----:B------:R-:W-:Y:S01]  /*5730*/  HMMA.16816.F32 R152, R128, R148, RZ ;  /* 0x000000948098723c */ /* 0x000fe200000018ff */
[----:B------:R-:W-:Y:S01]  /*5740*/  LOP3.LUT R16, R16, R12, RZ, 0xc0, !PT ;  /* 0x0000000c10107212 */ /* 0x000fe200078ec0ff */
[----:B------:R-:W-:Y:S01]  /*5750*/  MUFU.EX2 R218, R218 ;  /* 0x000000da00da7308 */ /* 0x000fe20000000800 */
[C---:B------:R-:W-:Y:S01]  /*5760*/  PRMT R89, R74.reuse, 0x7772, RZ ;  /* 0x000077724a597816 */ /* 0x040fe200000000ff */
[----:B------:R-:W2:Y:S01]  /*5770*/  LDSM.16.MT88.4 R12, [R56+0x1a800] ;  /* 0x01a80000380c783b */ /* 0x000ea20000004200 */
[----:B------:R-:W-:-:S02]  /*5780*/  PRMT R98, R74, 0x7773, RZ ;  /* 0x000077734a627816 */ /* 0x000fc400000000ff */
[----:B---3--:R-:W-:Y:S01]  /*5790*/  F2FP.F16.F32.PACK_AB R198, R223, R225 ;  /* 0x000000e1dfc6723e */ /* 0x008fe200000000ff */
[C---:B------:R-:W-:Y:S01]  /*57a0*/  HMMA.16816.F32 R148, R128.reuse, R150, RZ ;  /* 0x000000968094723c */ /* 0x040fe200000018ff */
[--C-:B------:R-:W-:Y:S01]  /*57b0*/  HSET2.LE.AND R36, R36, R52.reuse, PT ;  /* 0x0000003424247233 */ /* 0x100fe20003803000 */
[----:B------:R-:W3:Y:S01]  /*57c0*/  MUFU.EX2 R214, R214 ;  /* 0x000000d600d67308 */ /* 0x000ee20000000800 */
[----:B------:R-:W-:Y:S02]  /*57d0*/  HSET2.LE.AND R18, R17, R52, PT ;  /* 0x0000003411127233 */ /* 0x000fe40003803000 */
[----:B------:R-:W-:Y:S02]  /*57e0*/  PRMT R19, R89, 0x5410, R98 ;  /* 0x0000541059137816 */ /* 0x000fe40000000062 */
[----:B------:R-:W-:Y:S01]  /*57f0*/  PRMT R17, R200, 0x5410, R199 ;  /* 0x00005410c8117816 */ /* 0x000fe200000000c7 */
[----:B----4-:R-:W-:Y:S01]  /*5800*/  HMMA.16816.F32 R44, R128, R48, RZ ;  /* 0x00000030802c723c */ /* 0x010fe200000018ff */
[----:B------:R-:W-:Y:S01]  /*5810*/  PRMT R197, R198, 0x7632, R197 ;  /* 0x00007632c6c57816 */ /* 0x000fe200000000c5 */
[----:B------:R-:W-:Y:S01]  /*5820*/  MUFU.EX2 R213, R213 ;  /* 0x000000d500d57308 */ /* 0x000fe20000000800 */
[----:B-1----:R-:W-:-:S02]  /*5830*/  F2FP.F16.F32.PACK_AB R196, R220, R224 ;  /* 0x000000e0dcc4723e */ /* 0x002fc400000000ff */
[----:B------:R-:W-:Y:S02]  /*5840*/  LOP3.LUT R19, R19, 0xff00ff, RZ, 0xc0, !PT ;  /* 0x00ff00ff13137812 */ /* 0x000fe400078ec0ff */
[----:B------:R-:W-:Y:S01]  /*5850*/  LOP3.LUT R17, R17, R36, RZ, 0xc0, !PT ;  /* 0x0000002411117212 */ /* 0x000fe200078ec0ff */
[C---:B------:R-:W-:Y:S01]  /*5860*/  HMMA.16816.F32 R76, R128.reuse, R80, RZ ;  /* 0x00000050804c723c */ /* 0x040fe200000018ff */
[----:B------:R-:W-:Y:S01]  /*5870*/  PRMT R36, R198, 0x5410, R197 ;  /* 0x00005410c6247816 */ /* 0x000fe200000000c5 */
[----:B------:R-:W1:Y:S01]  /*5880*/  MUFU.EX2 R203, R203 ;  /* 0x000000cb00cb7308 */ /* 0x000e620000000800 */
[----:B------:R-:W-:Y:S02]  /*5890*/  PRMT R195, R196, 0x7632, R195 ;  /* 0x00007632c4c37816 */ /* 0x000fe400000000c3 */
[----:B------:R-:W-:Y:S02]  /*58a0*/  HSET2.LE.AND R19, R19, R52, PT ;  /* 0x0000003413137233 */ /* 0x000fe40003803000 */
[----:B------:R-:W-:Y:S01]  /*58b0*/  LOP3.LUT R18, R36, R18, RZ, 0xc0, !PT ;  /* 0x0000001224127212 */ /* 0x000fe200078ec0ff */
[----:B------:R-:W-:Y:S01]  /*58c0*/  HMMA.16816.F32 R48, R128, R50, RZ ;  /* 0x000000328030723c */ /* 0x000fe200000018ff */
[----:B------:R-:W-:Y:S01]  /*58d0*/  PRMT R36, R196, 0x5410, R195 ;  /* 0x00005410c4247816 */ /* 0x000fe200000000c3 */
[----:B------:R-:W-:Y:S01]  /*58e0*/  MUFU.EX2 R202, R202 ;  /* 0x000000ca00ca7308 */ /* 0x000fe20000000800 */
[----:B--2---:R-:W-:-:S02]  /*58f0*/  F2FP.F16.F32.PACK_AB R192, R212, R217 ;  /* 0x000000d9d4c0723e */ /* 0x004fc400000000ff */
[----:B------:R-:W-:Y:S02]  /*5900*/  LOP3.LUT R19, R36, R19, RZ, 0xc0, !PT ;  /* 0x0000001324137212 */ /* 0x000fe400078ec0ff */
[----:B------:R-:W-:Y:S01]  /*5910*/  PRMT R191, R192, 0x7632, R191 ;  /* 0x00007632c0bf7816 */ /* 0x000fe200000000bf */
[----:B------:R-:W-:Y:S01]  /*5920*/  LDSM.16.MT88.4 R36, [R56+0x19000] ;  /* 0x019000003824783b */ /* 0x000fe20000004200 */
[----:B------:R-:W-:Y:S01]  /*5930*/  HMMA.16816.F32 R80, R128, R82, RZ ;  /* 0x000000528050723c */ /* 0x000fe200000018ff */
[----:B------:R-:W2:Y:S01]  /*5940*/  MUFU.EX2 R201, R201 ;  /* 0x000000c900c97308 */ /* 0x000ea20000000800 */
[----:B---3--:R-:W-:Y:S02]  /*5950*/  F2FP.F16.F32.PACK_AB R194, R214, R218 ;  /* 0x000000dad6c2723e */ /* 0x008fe400000000ff */
[----:B-1----:R-:W-:Y:S02]  /*5960*/  F2FP.F16.F32.PACK_AB R190, R203, R213 ;  /* 0x000000d5cbbe723e */ /* 0x002fe400000000ff */
[----:B------:R-:W-:-:S02]  /*5970*/  PRMT R193, R194, 0x7632, R193 ;  /* 0x00007632c2c17816 */ /* 0x000fc400000000c1 */
[C---:B------:R-:W-:Y:S01]  /*5980*/  HMMA.16816.F32 R152, R16.reuse, R4, R152 ;  /* 0x000000041098723c */ /* 0x040fe20000001898 */
[----:B------:R-:W-:Y:S01]  /*5990*/  PRMT R189, R190, 0x7632, R189 ;  /* 0x00007632bebd7816 */ /* 0x000fe200000000bd */
[----:B------:R-:W-:Y:S01]  /*59a0*/  MUFU.EX2 R175, R175 ;  /* 0x000000af00af7308 */ /* 0x000fe20000000800 */
[----:B------:R-:W-:Y:S02]  /*59b0*/  LOP3.LUT R61, R61, 0xffff, RZ, 0xc0, !PT ;  /* 0x0000ffff3d3d7812 */ /* 0x000fe400078ec0ff */
[----:B------:R-:W-:Y:S02]  /*59c0*/  ISETP.GT.U32.AND P2, PT, R62, UR6, PT ;  /* 0x000000063e007c0c */ /* 0x000fe4000bf44070 */
[----:B------:R-:W-:Y:S01]  /*59d0*/  ISETP.GT.U32.AND P0, PT, R63, UR6, PT ;  /* 0x000000063f007c0c */ /* 0x000fe2000bf04070 */
[----:B------:R-:W-:Y:S01]  /*59e0*/  HMMA.16816.F32 R148, R16, R6, R148 ;  /* 0x000000061094723c */ /* 0x000fe20000001894 */
[----:B------:R-:W1:Y:S01]  /*59f0*/  LDSM.16.MT88.4 R4, [R56+0x1c800] ;  /* 0x01c800003804783b */ /* 0x000e620000004200 */
[----:B--2---:R-:W-:Y:S01]  /*5a00*/  F2FP.F16.F32.PACK_AB R188, R201, R202 ;  /* 0x000000cac9bc723e */ /* 0x004fe200000000ff */
[----:B------:R-:W2:Y:S01]  /*5a10*/  MUFU.EX2 R173, R173 ;  /* 0x000000ad00ad7308 */ /* 0x000ea20000000800 */
[----:B------:R-:W-:-:S02]  /*5a20*/  ISETP.LE.U32.AND P1, PT, R60, UR6, PT ;  /* 0x000000063c007c0c */ /* 0x000fc4000bf23070 */
[----:B------:R-:W-:Y:S02]  /*5a30*/  PRMT R187, R188, 0x7632, R187 ;  /* 0x00007632bcbb7816 */ /* 0x000fe400000000bb */
[C---:B------:R-:W-:Y:S01]  /*5a40*/  HMMA.16816.F32 R44, R16.reuse, R12, R44 ;  /* 0x0000000c102c723c */ /* 0x040fe2000000182c */
[----:B------:R-:W-:Y:S01]  /*5a50*/  IMAD.U32 R12, RZ, RZ, UR27 ;  /* 0x0000001bff0c7e24 */ /* 0x000fe2000f8e00ff */
[----:B------:R-:W-:Y:S01]  /*5a60*/  ISETP.LE.U32.AND P4, PT, R61, UR6, PT ;  /* 0x000000063d007c0c */ /* 0x000fe2000bf83070 */
[----:B------:R-:W-:Y:S01]  /*5a70*/  MUFU.EX2 R172, R172 ;  /* 0x000000ac00ac7308 */ /* 0x000fe20000000800 */
[----:B------:R-:W-:Y:S02]  /*5a80*/  ISETP.LE.U32.AND P5, PT, R73, UR6, PT ;  /* 0x0000000649007c0c */ /* 0x000fe4000bfa3070 */
[----:B------:R-:W-:Y:S02]  /*5a90*/  LOP3.LUT R12, R12, UR35, R111, 0x96, !PT ;  /* 0x000000230c0c7c12 */ /* 0x000fe4000f8e966f */
[----:B------:R-:W-:Y:S03]  /*5aa0*/  HMMA.16816.F32 R48, R16, R14, R48 ;  /* 0x0000000e1030723c */ /* 0x000fe60000001830 */
[----:B------:R-:W-:Y:S01]  /*5ab0*/  IMAD.WIDE.U32 R12, R12, -0x326172a9, RZ ;  /* 0xcd9e8d570c0c7825 */ /* 0x000fe200078e00ff */
[----:B------:R-:W3:Y:S01]  /*5ac0*/  MUFU.EX2 R171, R171 ;  /* 0x000000ab00ab7308 */ /* 0x000ee20000000800 */
[----:B--2---:R-:W-:-:S03]  /*5ad0*/  F2FP.F16.F32.PACK_AB R180, R173, R175 ;  /* 0x000000afadb4723e */ /* 0x004fc600000000ff */
[----:B------:R-:W-:Y:S01]  /*5ae0*/  LOP3.LUT R132, R108, UR17, R13, 0x96, !PT ;  /* 0x000000116c847c12 */ /* 0x000fe2000f8e960d */
[----:B------:R-:W-:Y:S01]  /*5af0*/  HMMA.16816.F32 R160, R128, R156, RZ ;  /* 0x0000009c80a0723c */ /* 0x000fe200000018ff */
[----:B------:R-:W-:Y:S02]  /*5b00*/  LOP3.LUT R12, R12, UR16, R123, 0x96, !PT ;  /* 0x000000100c0c7c12 */ /* 0x000fe4000f8e967b */
[----:B------:R-:W-:Y:S01]  /*5b10*/  MUFU.EX2 R182, R182 ;  /* 0x000000b600b67308 */ /* 0x000fe20000000800 */
[----:B------:R-:W-:Y:S01]  /*5b20*/  IMAD.WIDE.U32 R132, R132, -0x2daee0ad, RZ ;  /* 0xd2511f5384847825 */ /* 0x000fe200078e00ff */
[----:B------:R-:W-:-:S03]  /*5b30*/  PRMT R179, R180, 0x7632, R179 ;  /* 0x00007632b4b37816 */ /* 0x000fc600000000b3 */
[----:B------:R-:W-:Y:S01]  /*5b40*/  IMAD.WIDE.U32 R12, R12, -0x2daee0ad, RZ ;  /* 0xd2511f530c0c7825 */ /* 0x000fe200078e00ff */
[----:B------:R-:W-:Y:S02]  /*5b50*/  HMMA.16816.F32 R108, R128, R112, RZ ;  /* 0x00000070806c723c */ /* 0x000fe400000018ff */
[----:B------:R-:W2:Y:S01]  /*5b60*/  MUFU.EX2 R176, R176 ;  /* 0x000000b000b07308 */ /* 0x000ea20000000800 */
[----:B---3--:R-:W-:Y:S02]  /*5b70*/  F2FP.F16.F32.PACK_AB R178, R171, R172 ;  /* 0x000000acabb2723e */ /* 0x008fe400000000ff */
[----:B------:R-:W-:Y:S02]  /*5b80*/  LOP3.LUT R132, R132, UR22, R13, 0x96, !PT ;  /* 0x0000001684847c12 */ /* 0x000fe4000f8e960d */
[----:B------:R-:W-:Y:S01]  /*5b90*/  PRMT R13, R192, 0x5410, R191 ;  /* 0x00005410c00d7816 */ /* 0x000fe200000000bf */
[----:B-1----:R-:W-:Y:S01]  /*5ba0*/  HMMA.16816.F32 R76, R16, R4, R76 ;  /* 0x00000004104c723c */ /* 0x002fe2000000184c */
[----:B------:R-:W-:Y:S01]  /*5bb0*/  LOP3.LUT R4, R66, UR26, R133, 0x96, !PT ;  /* 0x0000001a42047c12 */ /* 0x000fe2000f8e9685 */
[----:B------:R-:W-:Y:S01]  /*5bc0*/  IMAD.WIDE.U32 R132, R132, -0x326172a9, RZ ;  /* 0xcd9e8d5784847825 */ /* 0x000fe200078e00ff */
[----:B------:R-:W-:Y:S01]  /*5bd0*/  MUFU.EX2 R181, R181 ;  /* 0x000000b500b57308 */ /* 0x000fe20000000800 */
[----:B------:R-:W-:-:S02]  /*5be0*/  PRMT R177, R178, 0x7632, R177 ;  /* 0x00007632b2b17816 */ /* 0x000fc400000000b1 */
[----:B------:R-:W-:Y:S02]  /*5bf0*/  IMAD.WIDE.U32 R66, R4, -0x326172a9, RZ ;  /* 0xcd9e8d5704427825 */ /* 0x000fe400078e00ff */
[C---:B------:R-:W-:Y:S03]  /*5c00*/  HMMA.16816.F32 R80, R16.reuse, R6, R80 ;  /* 0x000000061050723c */ /* 0x040fe60000001850 */
[----:B------:R-:W-:Y:S01]  /*5c10*/  LOP3.LUT R4, R122, UR15, R67, 0x96, !PT ;  /* 0x0000000f7a047c12 */ /* 0x000fe2000f8e9643 */
[----:B------:R-:W1:Y:S01]  /*5c20*/  MUFU.EX2 R174, R174 ;  /* 0x000000ae00ae7308 */ /* 0x000e620000000800 */
[----:B------:R-:W-:Y:S02]  /*5c30*/  LOP3.LUT R66, R66, UR14, R133, 0x96, !PT ;  /* 0x0000000e42427c12 */ /* 0x000fe4000f8e9685 */
[----:B--2---:R-:W-:Y:S01]  /*5c40*/  F2FP.F16.F32.PACK_AB R186, R176, R182 ;  /* 0x000000b6b0ba723e */ /* 0x004fe200000000ff */
[----:B------:R-:W-:Y:S01]  /*5c50*/  IMAD.WIDE.U32 R4, R4, -0x2daee0ad, RZ ;  /* 0xd2511f5304047825 */ /* 0x000fe200078e00ff */
[----:B------:R-:W-:Y:S02]  /*5c60*/  HMMA.16816.F32 R108, R16, R40, R108 ;  /* 0x00000028106c723c */ /* 0x000fe4000000186c */
[----:B------:R-:W-:Y:S01]  /*5c70*/  PRMT R185, R186, 0x7632, R185 ;  /* 0x00007632bab97816 */ /* 0x000fe200000000b9 */
[----:B------:R-:W-:Y:S01]  /*5c80*/  IMAD.WIDE.U32 R66, R66, -0x2daee0ad, RZ ;  /* 0xd2511f5342427825 */ /* 0x000fe200078e00ff */
[----:B------:R-:W-:-:S02]  /*5c90*/  LOP3.LUT R5, R12, UR19, R5, 0x96, !PT ;  /* 0x000000130c057c12 */ /* 0x000fc4000f8e9605 */
[----:B------:R-:W-:Y:S02]  /*5ca0*/  PRMT R12, R194, 0x5410, R193 ;  /* 0x00005410c20c7816 */ /* 0x000fe400000000c1 */
[----:B------:R-:W-:Y:S01]  /*5cb0*/  LOP3.LUT R4, R4, UR18, R67, 0x96, !PT ;  /* 0x0000001204047c12 */ /* 0x000fe2000f8e9643 */
[----:B------:R-:W-:Y:S01]  /*5cc0*/  IMAD.WIDE.U32 R40, R5, -0x326172a9, RZ ;  /* 0xcd9e8d5705287825 */ /* 0x000fe200078e00ff */
[C---:B------:R-:W-:Y:S01]  /*5cd0*/  HMMA.16816.F32 R112, R128.reuse, R114, RZ ;  /* 0x000000728070723c */ /* 0x040fe200000018ff */
[----:B-1----:R-:W-:Y:S02]  /*5ce0*/  F2FP.F16.F32.PACK_AB R184, R174, R181 ;  /* 0x000000b5aeb8723e */ /* 0x002fe400000000ff */
[----:B------:R-:W-:Y:S01]  /*5cf0*/  IMAD.WIDE.U32 R8, R4, -0x326172a9, RZ ;  /* 0xcd9e8d5704087825 */ /* 0x000fe200078e00ff */
[----:B------:R-:W-:Y:S02]  /*5d00*/  LOP3.LUT R246, R132, UR13, R41, 0x96, !PT ;  /* 0x0000000d84f67c12 */ /* 0x000fe4000f8e9629 */
[----:B------:R-:W-:Y:S01]  /*5d10*/  PRMT R183, R184, 0x7632, R183 ;  /* 0x00007632b8b77816 */ /* 0x000fe200000000b7 */
[----:B------:R-:W1:Y:S01]  /*5d20*/  LDSM.16.MT88.4 R132, [R219+0x18000] ;  /* 0x01800000db84783b */ /* 0x000e620000004200 */
[----:B------:R-:W-:Y:S01]  /*5d30*/  LOP3.LUT R122, R40, UR12, R9, 0x96, !PT ;  /* 0x0000000c287a7c12 */ /* 0x000fe2000f8e9609 */
[----:B------:R-:W-:Y:S01]  /*5d40*/  IMAD.WIDE.U32 R246, R246, -0x2daee0ad, RZ ;  /* 0xd2511f53f6f67825 */ /* 0x000fe200078e00ff */
[----:B------:R-:W-:Y:S01]  /*5d50*/  PRMT R244, R8, 0x7771, RZ ;  /* 0x0000777108f47816 */ /* 0x000fe200000000ff */
[----:B------:R-:W-:Y:S01]  /*5d60*/  HMMA.16816.F32 R156, R128, R158, RZ ;  /* 0x0000009e809c723c */ /* 0x000fe200000018ff */
[----:B------:R-:W-:-:S02]  /*5d70*/  PRMT R121, R122, 0x7632, R121 ;  /* 0x000076327a797816 */ /* 0x000fc40000000079 */
[C---:B------:R-:W-:Y:S02]  /*5d80*/  LOP3.LUT R127, R122.reuse, 0xffff, RZ, 0xc0, !PT ;  /* 0x0000ffff7a7f7812 */ /* 0x040fe400078ec0ff */
[----:B------:R-:W-:Y:S02]  /*5d90*/  LOP3.LUT R241, R122, 0xff, RZ, 0xc0, !PT ;  /* 0x000000ff7af17812 */ /* 0x000fe400078ec0ff */
[----:B------:R-:W-:Y:S01]  /*5da0*/  SHF.R.U32.HI R122, RZ, 0x18, R122 ;  /* 0x00000018ff7a7819 */ /* 0x000fe2000001167a */
[----:B------:R-:W-:Y:S01]  /*5db0*/  HMMA.16816.F32 R144, R128, R140, RZ ;  /* 0x0000008c8090723c */ /* 0x000fe200000018ff */
[----:B------:R-:W-:Y:S02]  /*5dc0*/  LOP3.LUT R121, R121, 0xff, RZ, 0xc0, !PT ;  /* 0x000000ff79797812 */ /* 0x000fe400078ec0ff */
[----:B------:R-:W-:Y:S02]  /*5dd0*/  SHF.R.U32.HI R127, RZ, 0x8, R127 ;  /* 0x00000008ff7f7819 */ /* 0x000fe4000001167f */
[----:B------:R-:W-:-:S02]  /*5de0*/  PRMT R4, R121, 0x5410, R122 ;  /* 0x0000541079047816 */ /* 0x000fc4000000007a */
[----:B------:R-:W-:Y:S01]  /*5df0*/  PRMT R5, R241, 0x5410, R127 ;  /* 0x00005410f1057816 */ /* 0x000fe2000000007f */
[----:B------:R-:W-:Y:S01]  /*5e00*/  HMMA.16816.F32 R112, R16, R42, R112 ;  /* 0x0000002a1070723c */ /* 0x000fe20000001870 */
[C---:B------:R-:W-:Y:S02]  /*5e10*/  PRMT R243, R8.reuse, 0x7773, RZ ;  /* 0x0000777308f37816 */ /* 0x040fe400000000ff */
[--C-:B------:R-:W-:Y:S02]  /*5e20*/  HSET2.LE.AND R4, R4, R52.reuse, PT ;  /* 0x0000003404047233 */ /* 0x100fe40003803000 */
[----:B------:R-:W-:Y:S02]  /*5e30*/  PRMT R242, R8, 0x7772, RZ ;  /* 0x0000777208f27816 */ /* 0x000fe400000000ff */
[----:B------:R-:W-:Y:S01]  /*5e40*/  HSET2.LE.AND R5, R5, R52, PT ;  /* 0x0000003405057233 */ /* 0x000fe20003803000 */
[----:B------:R-:W-:Y:S01]  /*5e50*/  HMMA.16816.F32 R140, R128, R142, RZ ;  /* 0x0000008e808c723c */ /* 0x000fe200000018ff */
[----:B------:R-:W-:Y:S01]  /*5e60*/  LOP3.LUT R13, R13, R4, RZ, 0xc0, !PT ;  /* 0x000000040d0d7212 */ /* 0x000fe200078ec0ff */
[----:B------:R-:W-:Y:S01]  /*5e70*/  IMAD.MOV.U32 R4, RZ, RZ, R8 ;  /* 0x000000ffff047224 */ /* 0x000fe200078e0008 */
[----:B------:R-:W-:-:S02]  /*5e80*/  PRMT R15, R242, 0x5410, R243 ;  /* 0x00005410f20f7816 */ /* 0x000fc400000000f3 */
[----:B------:R-:W-:Y:S02]  /*5e90*/  PRMT R40, R190, 0x5410, R189 ;  /* 0x00005410be287816 */ /* 0x000fe400000000bd */
[----:B------:R-:W-:Y:S02]  /*5ea0*/  LOP3.LUT R4, R4, 0xff, RZ, 0xc0, !PT ;  /* 0x000000ff04047812 */ /* 0x000fe400078ec0ff */
[----:B------:R-:W-:Y:S02]  /*5eb0*/  LOP3.LUT R15, R15, 0xff00ff, RZ, 0xc0, !PT ;  /* 0x00ff00ff0f0f7812 */ /* 0x000fe400078ec0ff */
[----:B------:R-:W-:Y:S01]  /*5ec0*/  PRMT R4, R4, 0x5410, R244 ;  /* 0x0000541004047816 */ /* 0x000fe200000000f4 */
[----:B-1----:R-:W-:Y:S01]  /*5ed0*/  HMMA.16816.F32 R136, R128, R132, RZ ;  /* 0x000000848088723c */ /* 0x002fe200000018ff */
[----:B------:R-:W-:Y:S02]  /*5ee0*/  LOP3.LUT R12, R12, R5, RZ, 0xc0, !PT ;  /* 0x000000050c0c7212 */ /* 0x000fe400078ec0ff */
[----:B------:R-:W-:-:S02]  /*5ef0*/  HSET2.LE.AND R15, R15, R52, PT ;  /* 0x000000340f0f7233 */ /* 0x000fc40003803000 */
[----:B------:R-:W-:Y:S02]  /*5f00*/  HSET2.LE.AND R14, R4, R52, PT ;  /* 0x00000034040e7233 */ /* 0x000fe40003803000 */
[----:B------:R-:W1:Y:S01]  /*5f10*/  LDSM.16.MT88.4 R4, [R56+0x1d000] ;  /* 0x01d000003804783b */ /* 0x000e620000004200 */
[----:B------:R-:W-:Y:S01]  /*5f20*/  PRMT R123, R246, 0x7771, RZ ;  /* 0x00007771f67b7816 */ /* 0x000fe200000000ff */
[----:B------:R-:W-:Y:S01]  /*5f30*/  HMMA.16816.F32 R132, R128, R134, RZ ;  /* 0x000000868084723c */ /* 0x000fe200000018ff */
[----:B------:R-:W-:Y:S02]  /*5f40*/  LOP3.LUT R14, R40, R14, RZ, 0xc0, !PT ;  /* 0x0000000e280e7212 */ /* 0x000fe400078ec0ff */
[----:B------:R-:W-:Y:S02]  /*5f50*/  PRMT R40, R188, 0x5410, R187 ;  /* 0x00005410bc287816 */ /* 0x000fe400000000bb */
[----:B------:R-:W-:Y:S02]  /*5f60*/  PRMT R239, R246, 0x7772, RZ ;  /* 0x00007772f6ef7816 */ /* 0x000fe400000000ff */
[----:B------:R-:W-:-:S02]  /*5f70*/  LOP3.LUT R15, R40, R15, RZ, 0xc0, !PT ;  /* 0x0000000f280f7212 */ /* 0x000fc400078ec0ff */
[----:B------:R-:W-:Y:S01]  /*5f80*/  PRMT R240, R246, 0x7773, RZ ;  /* 0x00007773f6f07816 */ /* 0x000fe200000000ff */
[----:B------:R-:W2:Y:S01]  /*5f90*/  LDSM.16.MT88.4 R40, [R0+0x18800] ;  /* 0x018800000028783b */ /* 0x000ea20000004200 */
[----:B------:R-:W-:-:S03]  /*5fa0*/  LOP3.LUT R66, R66, UR7, R247, 0x96, !PT ;  /* 0x0000000742427c12 */ /* 0x000fc6000f8e96f7 */
[C---:B------:R-:W-:Y:S01]  /*5fb0*/  HMMA.16816.F32 R152, R12.reuse, R36, R152 ;  /* 0x000000240c98723c */ /* 0x040fe20000001898 */
[C---:B------:R-:W-:Y:S02]  /*5fc0*/  LOP3.LUT R226, R66.reuse, 0xffff, RZ, 0xc0, !PT ;  /* 0x0000ffff42e27812 */ /* 0x040fe400078ec0ff */
[C---:B------:R-:W-:Y:S02]  /*5fd0*/  LOP3.LUT R238, R66.reuse, 0xff, RZ, 0xc0, !PT ;  /* 0x000000ff42ee7812 */ /* 0x040fe400078ec0ff */
[----:B------:R-:W-:Y:S02]  /*5fe0*/  SHF.R.U32.HI R226, RZ, 0x8, R226 ;  /* 0x00000008ffe27819 */ /* 0x000fe400000116e2 */
[----:B------:R-:W-:Y:S01]  /*5ff0*/  PRMT R231, R66, 0x7632, R231 ;  /* 0x0000763242e77816 */ /* 0x000fe200000000e7 */
[----:B------:R-:W-:Y:S01]  /*6000*/  HMMA.16816.F32 R148, R12, R38, R148 ;  /* 0x000000260c94723c */ /* 0x000fe20000001894 */
[----:B------:R-:W3:Y:S01]  /*6010*/  LDSM.16.MT88.4 R36, [R56+0x1f000] ;  /* 0x01f000003824783b */ /* 0x000ee20000004200 */
[----:B------:R-:W-:-:S02]  /*6020*/  SHF.R.U32.HI R237, RZ, 0x18, R66 ;  /* 0x00000018ffed7819 */ /* 0x000fc40000011642 */
[----:B------:R-:W-:-:S04]  /*6030*/  LOP3.LUT R231, R231, 0xff, RZ, 0xc0, !PT ;  /* 0x000000ffe7e77812 */ /* 0x000fc800078ec0ff */
[C---:B------:R-:W-:Y:S08]  /*6040*/  HMMA.16816.F32 R44, R12.reuse, R20, R44 ;  /* 0x000000140c2c723c */ /* 0x040ff0000000182c */
[----:B-1----:R-:W-:Y:S01]  /*6050*/  HMMA.16816.F32 R76, R12, R4, R76 ;  /* 0x000000040c4c723c */ /* 0x002fe2000000184c */
[----:B------:R-:W-:Y:S01]  /*6060*/  IMAD.MOV.U32 R4, RZ, RZ, R246 ;  /* 0x000000ffff047224 */ /* 0x000fe200078e00f6 */
[----:B------:R-:W-:-:S05]  /*6070*/  PRMT R5, R231, 0x5410, R237 ;  /* 0x00005410e7057816 */ /* 0x000fca00000000ed */
[----:B------:R-:W-:Y:S01]  /*6080*/  HSET2.LE.AND R5, R5, R52, PT ;  /* 0x0000003405057233 */ /* 0x000fe20003803000 */
[C---:B------:R-:W-:Y:S01]  /*6090*/  HMMA.16816.F32 R48, R12.reuse, R22, R48 ;  /* 0x000000160c30723c */ /* 0x040fe20000001830 */
[----:B------:R-:W1:Y:S07]  /*60a0*/  LDSM.16.MT88.4 R20, [R56+0x19800] ;  /* 0x019800003814783b */ /* 0x000e6e0000004200 */
[----:B------:R-:W-:Y:S01]  /*60b0*/  HMMA.16816.F32 R80, R12, R6, R80 ;  /* 0x000000060c50723c */ /* 0x000fe20000001850 */
[----:B------:R-:W-:-:S02]  /*60c0*/  LOP3.LUT R6, R4, 0xff, RZ, 0xc0, !PT ;  /* 0x000000ff04067812 */ /* 0x000fc400078ec0ff */
[----:B------:R-:W-:Y:S02]  /*60d0*/  PRMT R7, R239, 0x5410, R240 ;  /* 0x00005410ef077816 */ /* 0x000fe400000000f0 */
[----:B------:R-:W-:Y:S02]  /*60e0*/  PRMT R6, R6, 0x5410, R123 ;  /* 0x0000541006067816 */ /* 0x000fe4000000007b */
[----:B------:R-:W-:Y:S01]  /*60f0*/  LOP3.LUT R7, R7, 0xff00ff, RZ, 0xc0, !PT ;  /* 0x00ff00ff07077812 */ /* 0x000fe200078ec0ff */
[----:B--2---:R-:W-:Y:S01]  /*6100*/  HMMA.16816.F32 R160, R16, R40, R160 ;  /* 0x0000002810a0723c */ /* 0x004fe200000018a0 */
[----:B------:R-:W-:Y:S02]  /*6110*/  PRMT R4, R238, 0x5410, R226 ;  /* 0x00005410ee047816 */ /* 0x000fe400000000e2 */
[--C-:B------:R-:W-:Y:S02]  /*6120*/  HSET2.LE.AND R6, R6, R52.reuse, PT ;  /* 0x0000003406067233 */ /* 0x100fe40003803000 */
[----:B------:R-:W-:-:S02]  /*6130*/  HSET2.LE.AND R7, R7, R52, PT ;  /* 0x0000003407077233 */ /* 0x000fc40003803000 */
[----:B------:R-:W-:Y:S01]  /*6140*/  HSET2.LE.AND R4, R4, R52, PT ;  /* 0x0000003404047233 */ /* 0x000fe20003803000 */
[C---:B---3--:R-:W-:Y:S01]  /*6150*/  HMMA.16816.F32 R108, R12.reuse, R36, R108 ;  /* 0x000000240c6c723c */ /* 0x048fe2000000186c */
[----:B------:R-:W-:Y:S01]  /*6160*/  PRMT R36, R180, 0x5410, R179 ;  /* 0x00005410b4247816 */ /* 0x000fe200000000b3 */
[----:B------:R-:W2:Y:S03]  /*6170*/  LDSM.16.MT88.4 R52, [R56+0x1b800] ;  /* 0x01b800003834783b */ /* 0x000ea60000004200 */
[----:B------:R-:W-:Y:S02]  /*6180*/  LOP3.LUT R6, R36, R6, RZ, 0xc0, !PT ;  /* 0x0000000624067212 */ /* 0x000fe400078ec0ff */
[----:B------:R-:W-:Y:S01]  /*6190*/  PRMT R36, R178, 0x5410, R177 ;  /* 0x00005410b2247816 */ /* 0x000fe200000000b1 */
[----:B------:R-:W-:Y:S03]  /*61a0*/  HMMA.16816.F32 R112, R12, R38, R112 ;  /* 0x000000260c70723c */ /* 0x000fe60000001870 */
[----:B------:R-:W-:-:S02]  /*61b0*/  LOP3.LUT R7, R36, R7, RZ, 0xc0, !PT ;  /* 0x0000000724077212 */ /* 0x000fc400078ec0ff */
[----:B------:R-:W-:-:S03]  /*61c0*/  PRMT R36, R186, 0x5410, R185 ;  /* 0x00005410ba247816 */ /* 0x000fc600000000b9 */
[----:B------:R-:W-:Y:S01]  /*61d0*/  HMMA.16816.F32 R156, R16, R42, R156 ;  /* 0x0000002a109c723c */ /* 0x000fe2000000189c */
[----:B------:R-:W-:Y:S01]  /*61e0*/  LOP3.LUT R4, R36, R4, RZ, 0xc0, !PT ;  /* 0x0000000424047212 */ /* 0x000fe200078ec0ff */
[----:B------:R-:W-:Y:S01]  /*61f0*/  LDSM.16.MT88.4 R40, [R0+0x1a800] ;  /* 0x01a800000028783b */ /* 0x000fe20000004200 */
[----:B------:R-:W-:-:S04]  /*6200*/  PRMT R36, R184, 0x5410, R183 ;  /* 0x00005410b8247816 */ /* 0x000fc800000000b7 */
[----:B------:R-:W-:Y:S02]  /*6210*/  LOP3.LUT R5, R36, R5, RZ, 0xc0, !PT ;  /* 0x0000000524057212 */ /* 0x000fe400078ec0ff */
[----:B------:R-:W3:Y:S05]  /*6220*/  LDSM.16.MT88.4 R36, [R56+0x1d800] ;  /* 0x01d800003824783b */ /* 0x000eea0000004200 */
[C---:B-1----:R-:W-:Y:S08]  /*6230*/  HMMA.16816.F32 R152, R4.reuse, R20, R152 ;  /* 0x000000140498723c */ /* 0x042ff00000001898 */
[C---:B------:R-:W-:Y:S01]  /*6240*/  HMMA.16816.F32 R148, R4.reuse, R22, R148 ;  /* 0x000000160494723c */ /* 0x040fe20000001894 */
[----:B------:R-:W1:Y:S04]  /*6250*/  LDSM.16.MT88.4 R20, [R56+0x1f800] ;  /* 0x01f800003814783b */ /* 0x000e680000004200 */
[----:B------:R-:W-:Y:S03]  /*6260*/  LDSM.16.MT88.4 R56, [R245+0x18800] ;  /* 0x01880000f538783b */ /* 0x000fe60000004200 */
[C---:B--2---:R-:W-:Y:S08]  /*6270*/  HMMA.16816.F32 R44, R4.reuse, R52, R44 ;  /* 0x00000034042c723c */ /* 0x044ff0000000182c */
[C---:B------:R-:W-:Y:S01]  /*6280*/  HMMA.16816.F32 R48, R4.reuse, R54, R48 ;  /* 0x000000360430723c */ /* 0x040fe20000001830 */
[----:B------:R-:W2:Y:S07]  /*6290*/  LDSM.16.MT88.4 R52, [R0+0x1a000] ;  /* 0x01a000000034783b */ /* 0x000eae0000004200 */
[C---:B---3--:R-:W-:Y:S08]  /*62a0*/  HMMA.16816.F32 R76, R4.reuse, R36, R76 ;  /* 0x00000024044c723c */ /* 0x048ff0000000184c */
[C---:B------:R-:W-:Y:S08]  /*62b0*/  HMMA.16816.F32 R80, R4.reuse, R38, R80 ;  /* 0x000000260450723c */ /* 0x040ff00000001850 */
[C---:B-1----:R-:W-:Y:S08]  /*62c0*/  HMMA.16816.F32 R108, R4.reuse, R20, R108 ;  /* 0x00000014046c723c */ /* 0x042ff0000000186c */
[----:B------:R-:W-:Y:S01]  /*62d0*/  HMMA.16816.F32 R112, R4, R22, R112 ;  /* 0x000000160470723c */ /* 0x000fe20000001870 */
[----:B------:R-:W1:Y:S07]  /*62e0*/  LDSM.16.MT88.4 R20, [R219+0x18800] ;  /* 0x01880000db14783b */ /* 0x000e6e0000004200 */
[----:B--2---:R-:W-:Y:S08]  /*62f0*/  HMMA.16816.F32 R36, R128, R52, RZ ;  /* 0x000000348024723c */ /* 0x004ff000000018ff */
[C---:B------:R-:W-:Y:S08]  /*6300*/  HMMA.16816.F32 R144, R16.reuse, R56, R144 ;  /* 0x000000381090723c */ /* 0x040ff00000001890 */
[----:B------:R-:W-:Y:S01]  /*6310*/  HMMA.16816.F32 R140, R16, R58, R140 ;  /* 0x0000003a108c723c */ /* 0x000fe2000000188c */
[----:B------:R-:W-:Y:S07]  /*6320*/  LDSM.16.MT88.4 R56, [R245+0x1a800] ;  /* 0x01a80000f538783b */ /* 0x000fee0000004200 */
[----:B------:R-:W-:Y:S08]  /*6330*/  HMMA.16816.F32 R52, R128, R54, RZ ;  /* 0x000000368034723c */ /* 0x000ff000000018ff */
[C---:B------:R-:W-:Y:S08]  /*6340*/  HMMA.16816.F32 R36, R16.reuse, R40, R36 ;  /* 0x000000281024723c */ /* 0x040ff00000001824 */
[C---:B-1----:R-:W-:Y:S08]  /*6350*/  HMMA.16816.F32 R136, R16.reuse, R20, R136 ;  /* 0x000000141088723c */ /* 0x042ff00000001888 */
[C---:B------:R-:W-:Y:S01]  /*6360*/  HMMA.16816.F32 R132, R16.reuse, R22, R132 ;  /* 0x000000161084723c */ /* 0x040fe20000001884 */
[----:B------:R-:W1:Y:S07]  /*6370*/  LDSM.16.MT88.4 R20, [R245+0x1a000] ;  /* 0x01a00000f514783b */ /* 0x000e6e0000004200 */
[----:B------:R-:W-:Y:S08]  /*6380*/  HMMA.16816.F32 R40, R16, R42, R52 ;  /* 0x0000002a1028723c */ /* 0x000ff00000001834 */
[C---:B-1----:R-:W-:Y:S08]  /*6390*/  HMMA.16816.F32 R52, R128.reuse, R20, RZ ;  /* 0x000000148034723c */ /* 0x042ff000000018ff */
[----:B------:R-:W-:-:S12]  /*63a0*/  HMMA.16816.F32 R20, R128, R22, RZ ;  /* 0x000000168014723c */ /* 0x000fd800000018ff */
[C---:B------:R-:W-:Y:S08]  /*63b0*/  HMMA.16816.F32 R52, R16.reuse, R56, R52 ;  /* 0x000000381034723c */ /* 0x040ff00000001834 */
[----:B------:R-:W-:Y:S01]  /*63c0*/  HMMA.16816.F32 R56, R16, R58, R20 ;  /* 0x0000003a1038723c */ /* 0x000fe20000001814 */
[----:B------:R-:W-:Y:S02]  /*63d0*/  PRMT R20, R64, 0x7770, RZ ;  /* 0x0000777040147816 */ /* 0x000fe400000000ff */
[----:B------:R-:W1:Y:S02]  /*63e0*/  LDSM.16.MT88.4 R64, [R219+0x1a000] ;  /* 0x01a00000db40783b */ /* 0x000e640000004200 */
[----:B------:R-:W-:-:S02]  /*63f0*/  ISETP.LE.U32.AND P6, PT, R20, UR6, PT ;  /* 0x0000000614007c0c */ /* 0x000fc4000bfc3070 */
[----:B------:R-:W2:Y:S01]  /*6400*/  LDSM.16.MT88.4 R20, [R219+0x1a800] ;  /* 0x01a80000db14783b */ /* 0x000ea20000004200 */
[----:B-1----:R-:W-:Y:S01]  /*6410*/  HMMA.16816.F32 R60, R128, R64, RZ ;  /* 0x00000040803c723c */ /* 0x002fe200000018ff */
[----:B------:R-:W-:Y:S02]  /*6420*/  IMAD.MOV.U32 R64, RZ, RZ, R8 ;  /* 0x000000ffff407224 */ /* 0x000fe400078e0008 */
[----:B------:R-:W-:Y:S01]  /*6430*/  IMAD.MOV.U32 R65, RZ, RZ, R9 ;  /* 0x000000ffff417224 */ /* 0x000fe200078e0009 */
[----:B------:R-:W-:Y:S01]  /*6440*/  ISETP.LE.U32.AND P3, PT, R72, UR6, PT ;  /* 0x0000000648007c0c */ /* 0x000fe2000bf63070 */
[----:B------:R-:W-:Y:S02]  /*6450*/  @!P5 HADD2 R71, -R228.H0_H0, -RZ.H0_H0 ;  /* 0xa00000ffe447d230 */ /* 0x000fe40000000900 */
[----:B------:R-:W-:Y:S02]  /*6460*/  @!P4 HADD2 R70, -R227.H0_H0, -RZ.H0_H0 ;  /* 0xa00000ffe346c230 */ /* 0x000fe40000000900 */
[----:B------:R-:W-:-:S11]  /*6470*/  @!P1 HADD2 R68, -R221.H0_H0, -RZ.H0_H0 ;  /* 0xa00000ffdd449230 */ /* 0x000fd60000000900 */
[----:B--2---:R-:W-:Y:S01]  /*6480*/  HMMA.16816.F32 R60, R16, R20, R60 ;  /* 0x00000014103c723c */ /* 0x004fe2000000183c */
[----:B------:R-:W-:Y:S02]  /*6490*/  IMAD.MOV.U32 R20, RZ, RZ, R64 ;  /* 0x000000ffff147224 */ /* 0x000fe400078e0040 */
[----:B------:R-:W-:Y:S02]  /*64a0*/  @!P6 HADD2 R88, -R216.H0_H0, -RZ.H0_H0 ;  /* 0xa00000ffd858e230 */ /* 0x000fe40000000900 */
[----:B------:R-:W-:Y:S02]  /*64b0*/  IMAD.MOV.U32 R21, RZ, RZ, R65 ;  /* 0x000000ffff157224 */ /* 0x000fe400078e0041 */
[----:B------:R-:W-:Y:S02]  /*64c0*/  @P2 HADD2 R87, -R215.H0_H0, -RZ.H0_H0 ;  /* 0xa00000ffd7572230 */ /* 0x000fe40000000900 */
[----:B------:R-:W-:Y:S01]  /*64d0*/  @P0 HADD2 R85, -R210.H0_H0, -RZ.H0_H0 ;  /* 0xa00000ffd2550230 */ /* 0x000fe20000000900 */
[----:B------:R-:W-:Y:S01]  /*64e0*/  LOP3.LUT R126, R126, 0xffff, RZ, 0xc0, !PT ;  /* 0x0000ffff7e7e7812 */ /* 0x000fe200078ec0ff */
[----:B------:R-:W-:Y:S01]  /*64f0*/  HMMA.16816.F32 R64, R128, R66, RZ ;  /* 0x000000428040723c */ /* 0x000fe200000018ff */
[----:B------:R-:W-:Y:S01]  /*6500*/  LOP3.LUT R127, R127, 0xffff, RZ, 0xc0, !PT ;  /* 0x0000ffff7f7f7812 */ /* 0x000fe200078ec0ff */
[----:B------:R-:W-:Y:S01]  /*6510*/  USHF.L.U32 UR25, UR25, 0x3, URZ ;  /* 0x0000000319197899 */ /* 0x000fe200080006ff */
[----:B------:R-:W-:Y:S01]  /*6520*/  PRMT R246, R246, 0x7770, RZ ;  /* 0x00007770f6f67816 */ /* 0x000fe200000000ff */
[----:B------:R1:W5:Y:S01]  /*6530*/  LDL.LU.64 R8, [R1+0x48] ;  /* 0x0000480001087983 */ /* 0x0003620000300a00 */
[----:B------:R-:W-:Y:S01]  /*6540*/  @!P5 PRMT R228, R71, 0x5410, RZ ;  /* 0x0000541047e4d816 */ /* 0x000fe200000000ff */
[----:B------:R-:W-:Y:S01]  /*6550*/  @!P3 HADD2 R69, -R222.H0_H0, -RZ.H0_H0 ;  /* 0xa00000ffde45b230 */ /* 0x000fe20000000900 */
[----:B------:R-:W-:Y:S01]  /*6560*/  ISETP.GT.U32.AND P5, PT, R99, UR6, PT ;  /* 0x0000000663007c0c */ /* 0x000fe2000bfa4070 */
[----:B------:R-:W-:Y:S01]  /*6570*/  UMOV UR18, 0xffffffff ;  /* 0xffffffff00127882 */ /* 0x000fe20000000000 */
[----:B------:R-:W-:Y:S01]  /*6580*/  @!P4 PRMT R227, R70, 0x5410, RZ ;  /* 0x0000541046e3c816 */ /* 0x000fe200000000ff */
[----:B------:R-:W-:Y:S01]  /*6590*/  STG.E.U16 desc[UR28][R166.64], R228 ;  /* 0x000000e4a6007986 */ /* 0x000fe2000c10151c */
[----:B------:R-:W-:-:S02]  /*65a0*/  @!P3 PRMT R222, R69, 0x5410, RZ ;  /* 0x0000541045deb816 */ /* 0x000fc400000000ff */
[----:B------:R-:W-:Y:S01]  /*65b0*/  @!P1 PRMT R221, R68, 0x5410, RZ ;  /* 0x0000541044dd9816 */ /* 0x000fe200000000ff */
[----:B------:R-:W-:Y:S01]  /*65c0*/  STG.E.U16 desc[UR28][R166.64+0x2], R227 ;  /* 0x000002e3a6007986 */ /* 0x000fe2000c10151c */
[----:B------:R-:W-:Y:S02]  /*65d0*/  @!P6 PRMT R216, R88, 0x5410, RZ ;  /* 0x0000541058d8e816 */ /* 0x000fe400000000ff */
[----:B------:R-:W-:Y:S02]  /*65e0*/  ISETP.GT.U32.AND P3, PT, R91, UR6, PT ;  /* 0x000000065b007c0c */ /* 0x000fe4000bf64070 */
[----:B------:R-:W-:Y:S01]  /*65f0*/  ISETP.GT.U32.AND P1, PT, R89, UR6, PT ;  /* 0x0000000659007c0c */ /* 0x000fe2000bf24070 */
[----:B------:R-:W-:Y:S01]  /*6600*/  HMMA.16816.F32 R64, R16, R22, R64 ;  /* 0x000000161040723c */ /* 0x000fe20000001840 */
[----:B------:R-:W-:Y:S01]  /*6610*/  IMAD.MOV.U32 R22, RZ, RZ, R20 ;  /* 0x000000ffff167224 */ /* 0x000fe200078e0014 */
[----:B------:R-:W-:Y:S01]  /*6620*/  PRMT R20, R74, 0x7770, RZ ;  /* 0x000077704a147816 */ /* 0x000fe200000000ff */
[----:B------:R-:W-:Y:S01]  /*6630*/  IMAD.MOV.U32 R23, RZ, RZ, R21 ;  /* 0x000000ffff177224 */ /* 0x000fe200078e0015 */
[----:B------:R-:W2:Y:S01]  /*6640*/  LDSM.16.MT88.4 R72, [R0+0x1c000] ;  /* 0x01c000000048783b */ /* 0x000ea20000004200 */
[----:B------:R-:W-:Y:S01]  /*6650*/  ISETP.LE.U32.AND P6, PT, R90, UR6, PT ;  /* 0x000000065a007c0c */ /* 0x000fe2000bfc3070 */
[----:B------:R-:W-:Y:S01]  /*6660*/  @P5 HADD2 R86, -R211.H0_H0, -RZ.H0_H0 ;  /* 0xa00000ffd3565230 */ /* 0x000fe20000000900 */
[----:B------:R-:W-:Y:S01]  /*6670*/  PRMT R99, R22, 0x7770, RZ ;  /* 0x0000777016637816 */ /* 0x000fe200000000ff */
[----:B------:R-:W3:Y:S01]  /*6680*/  LDSM.16.MT88.4 R88, [R245+0x1c000] ;  /* 0x01c00000f558783b */ /* 0x000ee20000004200 */
[----:B------:R-:W-:Y:S01]  /*6690*/  ISETP.LE.U32.AND P4, PT, R20, UR6, PT ;  /* 0x0000000614007c0c */ /* 0x000fe2000bf83070 */
[----:B------:R-:W-:Y:S01]  /*66a0*/  @P3 HADD2 R92, -R197.H0_H0, -RZ.H0_H0 ;  /* 0xa00000ffc55c3230 */ /* 0x000fe20000000900 */
[----:B------:R-:W-:Y:S01]  /*66b0*/  @P2 PRMT R215, R87, 0x5410, RZ ;  /* 0x0000541057d72816 */ /* 0x000fe200000000ff */
[----:B------:R-:W4:Y:S01]  /*66c0*/  LDSM.16.MT88.4 R20, [R0+0x1c800] ;  /* 0x01c800000014783b */ /* 0x000f220000004200 */
[----:B------:R-:W-:Y:S01]  /*66d0*/  @P0 PRMT R210, R85, 0x5410, RZ ;  /* 0x0000541055d20816 */ /* 0x000fe200000000ff */
[----:B------:R-:W-:Y:S01]  /*66e0*/  @P1 HADD2 R102, -R196.H0_H0, -RZ.H0_H0 ;  /* 0xa00000ffc4661230 */ /* 0x000fe20000000900 */
[----:B------:R-:W-:-:S02]  /*66f0*/  @P5 PRMT R211, R86, 0x5410, RZ ;  /* 0x0000541056d35816 */ /* 0x000fc400000000ff */
[----:B------:R-:W-:Y:S01]  /*6700*/  ISETP.GT.U32.AND P2, PT, R98, UR6, PT ;  /* 0x0000000662007c0c */ /* 0x000fe2000bf44070 */
[----:B------:R-:W-:Y:S01]  /*6710*/  @!P6 HADD2 R84, -R207.H0_H0, -RZ.H0_H0 ;  /* 0xa00000ffcf54e230 */ /* 0x000fe20000000900 */
[----:B------:R-:W-:Y:S02]  /*6720*/  ISETP.LE.U32.AND P0, PT, R99, UR6, PT ;  /* 0x0000000663007c0c */ /* 0x000fe4000bf03070 */
[----:B------:R-:W-:Y:S01]  /*6730*/  ISETP.LE.U32.AND P5, PT, R96, UR6, PT ;  /* 0x0000000660007c0c */ /* 0x000fe2000bfa3070 */
[----:B------:R-:W-:Y:S01]  /*6740*/  @!P4 HADD2 R93, -R198.H0_H0, -RZ.H0_H0 ;  /* 0xa00000ffc65dc230 */ /* 0x000fe20000000900 */
[----:B------:R-:W-:Y:S02]  /*6750*/  @!P6 PRMT R207, R84, 0x5410, RZ ;  /* 0x0000541054cfe816 */ /* 0x000fe400000000ff */
[----:B------:R-:W-:Y:S02]  /*6760*/  ISETP.LE.U32.AND P6, PT, R97, UR6, PT ;  /* 0x0000000661007c0c */ /* 0x000fe4000bfc3070 */
[----:B------:R-:W1:Y:S01]  /*6770*/  LDSM.16.MT88.4 R96, [R219+0x1c000] ;  /* 0x01c00000db60783b */ /* 0x000e620000004200 */
[----:B------:R-:W-:-:S02]  /*6780*/  @!P4 PRMT R198, R93, 0x5410, RZ ;  /* 0x000054105dc6c816 */ /* 0x000fc400000000ff */
[----:B------:R-:W-:Y:S01]  /*6790*/  ISETP.GT.U32.AND P4, PT, R242, UR6, PT ;  /* 0x00000006f2007c0c */ /* 0x000fe2000bf84070 */
[----:B------:R-:W-:Y:S01]  /*67a0*/  FADD.FTZ R242, R107, R106 ;  /* 0x0000006a6bf27221 */ /* 0x000fe20000010000 */
[----:B------:R-:W-:Y:S01]  /*67b0*/  @P3 PRMT R197, R92, 0x5410, RZ ;  /* 0x000054105cc53816 */ /* 0x000fe200000000ff */
[----:B------:R-:W-:Y:S01]  /*67c0*/  @P2 HADD2 R101, -R195.H0_H0, -RZ.H0_H0 ;  /* 0xa00000ffc3652230 */ /* 0x000fe20000000900 */
[----:B------:R-:W-:Y:S01]  /*67d0*/  ISETP.LE.U32.AND P3, PT, R241, UR6, PT ;  /* 0x00000006f1007c0c */ /* 0x000fe2000bf63070 */
[----:B------:R-:W-:Y:S01]  /*67e0*/  @!P5 HADD2 R94, -R199.H0_H0, -RZ.H0_H0 ;  /* 0xa00000ffc75ed230 */ /* 0x000fe20000000900 */
[----:B------:R-:W-:Y:S01]  /*67f0*/  @P1 PRMT R196, R102, 0x5410, RZ ;  /* 0x0000541066c41816 */ /* 0x000fe200000000ff */
[----:B------:R-:W-:Y:S01]  /*6800*/  FADD.FTZ R242, R120, R242 ;  /* 0x000000f278f27221 */ /* 0x000fe20000010000 */
[----:B------:R-:W-:Y:S01]  /*6810*/  @!P6 HADD2 R95, -R200.H0_H0, -RZ.H0_H0 ;  /* 0xa00000ffc85fe230 */ /* 0x000fe20000000900 */
[----:B------:R-:W-:Y:S01]  /*6820*/  @P2 PRMT R195, R101, 0x5410, RZ ;  /* 0x0000541065c32816 */ /* 0x000fe200000000ff */
[----:B------:R-:W-:Y:S01]  /*6830*/  @!P0 HADD2 R117, -R190.H0_H0, -RZ.H0_H0 ;  /* 0xa00000ffbe758230 */ /* 0x000fe20000000900 */
[----:B------:R-:W-:Y:S01]  /*6840*/  @!P5 PRMT R199, R94, 0x5410, RZ ;  /* 0x000054105ec7d816 */ /* 0x000fe200000000ff */
[----:B------:R-:W-:Y:S01]  /*6850*/  FADD.FTZ R236, R236, R242 ;  /* 0x000000f2ecec7221 */ /* 0x000fe20000010000 */
[----:B------:R-:W-:Y:S01]  /*6860*/  @!P6 PRMT R200, R95, 0x5410, RZ ;  /* 0x000054105fc8e816 */ /* 0x000fe200000000ff */
[----:B--2---:R-:W-:Y:S01]  /*6870*/  HMMA.16816.F32 R68, R128, R72, RZ ;  /* 0x000000488044723c */ /* 0x004fe200000018ff */
[----:B------:R-:W-:Y:S01]  /*6880*/  ISETP.GT.U32.AND P5, PT, R243, UR6, PT ;  /* 0x00000006f3007c0c */ /* 0x000fe2000bfa4070 */
[----:B------:R-:W-:Y:S01]  /*6890*/  FADD.FTZ R243, R105, R104 ;  /* 0x0000006869f37221 */ /* 0x000fe20000010000 */
[----:B------:R-:W-:Y:S01]  /*68a0*/  ISETP.LE.U32.AND P2, PT, R121, UR6, PT ;  /* 0x0000000679007c0c */ /* 0x000fe2000bf43070 */
[----:B------:R-:W2:Y:S01]  /*68b0*/  LDSM.16.MT88.4 R104, [R0+0x1e000] ;  /* 0x01e000000068783b */ /* 0x000ea20000004200 */
[----:B------:R-:W-:-:S02]  /*68c0*/  @!P3 HADD2 R100, -R194.H0_H0, -RZ.H0_H0 ;  /* 0xa00000ffc264b230 */ /* 0x000fc40000000900 */
[----:B------:R-:W-:Y:S01]  /*68d0*/  FADD.FTZ R241, R103, R243 ;  /* 0x000000f367f17221 */ /* 0x000fe20000010000 */
[----:B------:R-:W-:Y:S01]  /*68e0*/  ISETP.LE.U32.AND P1, PT, R122, UR6, PT ;  /* 0x000000067a007c0c */ /* 0x000fe2000bf23070 */
[C---:B------:R-:W-:Y:S01]  /*68f0*/  HMMA.16816.F32 R72, R128.reuse, R74, RZ ;  /* 0x0000004a8048723c */ /* 0x040fe200000018ff */
[----:B------:R-:W-:Y:S01]  /*6900*/  ISETP.GT.U32.AND P6, PT, R244, UR6, PT ;  /* 0x00000006f4007c0c */ /* 0x000fe2000bfc4070 */
[----:B------:R-:W-:Y:S01]  /*6910*/  @P4 HADD2 R124, -R188.H0_H0, -RZ.H0_H0 ;  /* 0xa00000ffbc7c4230 */ /* 0x000fe20000000900 */
[----:B------:R-:W-:Y:S01]  /*6920*/  @!P3 PRMT R194, R100, 0x5410, RZ ;  /* 0x0000541064c2b816 */ /* 0x000fe200000000ff */
[----:B------:R-:W-:Y:S01]  /*6930*/  FADD.FTZ R235, R235, R241 ;  /* 0x000000f1ebeb7221 */ /* 0x000fe20000010000 */
[----:B------:R-:W-:Y:S01]  /*6940*/  @!P0 PRMT R190, R117, 0x5410, RZ ;  /* 0x0000541075be8816 */ /* 0x000fe200000000ff */
[----:B------:R-:W-:Y:S01]  /*6950*/  @P5 HADD2 R125, -R187.H0_H0, -RZ.H0_H0 ;  /* 0xa00000ffbb7d5230 */ /* 0x000fe20000000900 */
[----:B------:R-:W-:Y:S01]  /*6960*/  @P4 PRMT R188, R124, 0x5410, RZ ;  /* 0x000054107cbc4816 */ /* 0x000fe200000000ff */
[----:B---3--:R-:W-:Y:S01]  /*6970*/  HMMA.16816.F32 R84, R128, R88, RZ ;  /* 0x000000588054723c */ /* 0x008fe200000018ff */
[----:B------:R-:W-:Y:S01]  /*6980*/  @!P2 HADD2 R119, -R192.H0_H0, -RZ.H0_H0 ;  /* 0xa00000ffc077a230 */ /* 0x000fe20000000900 */
[----:B------:R-:W-:Y:S01]  /*6990*/  ISETP.LE.U32.AND P3, PT, R246, UR6, PT ;  /* 0x00000006f6007c0c */ /* 0x000fe2000bf63070 */
[----:B------:R-:W-:Y:S01]  /*69a0*/  FADD.FTZ R234, R234, R236 ;  /* 0x000000eceaea7221 */ /* 0x000fe20000010000 */
[----:B------:R-:W-:Y:S01]  /*69b0*/  @!P1 HADD2 R118, -R191.H0_H0, -RZ.H0_H0 ;  /* 0xa00000ffbf769230 */ /* 0x000fe20000000900 */
[----:B------:R-:W-:Y:S01]  /*69c0*/  @P5 PRMT R187, R125, 0x5410, RZ ;  /* 0x000054107dbb5816 */ /* 0x000fe200000000ff */
[----:B------:R-:W-:Y:S01]  /*69d0*/  @P6 HADD2 R116, -R189.H0_H0, -RZ.H0_H0 ;  /* 0xa00000ffbd746230 */ /* 0x000fe20000000900 */
[----:B------:R-:W-:Y:S01]  /*69e0*/  @!P2 PRMT R192, R119, 0x5410, RZ ;  /* 0x0000541077c0a816 */ /* 0x000fe200000000ff */
[C---:B----4-:R-:W-:Y:S01]  /*69f0*/  HMMA.16816.F32 R68, R16.reuse, R20, R68 ;  /* 0x000000141044723c */ /* 0x050fe20000001844 */
[----:B------:R-:W-:Y:S01]  /*6a00*/  ISETP.GT.U32.AND P2, PT, R123, UR6, PT ;  /* 0x000000067b007c0c */ /* 0x000fe2000bf44070 */
[----:B------:R-:W-:Y:S01]  /*6a10*/  FADD.FTZ R235, R232, R235 ;  /* 0x000000ebe8eb7221 */ /* 0x000fe20000010000 */
[----:B------:R-:W-:Y:S01]  /*6a20*/  LDSM.16.MT88.4 R120, [R245+0x1e000] ;  /* 0x01e00000f578783b */ /* 0x000fe20000004200 */
[----:B------:R-:W-:Y:S01]  /*6a30*/  @!P1 PRMT R191, R118, 0x5410, RZ ;  /* 0x0000541076bf9816 */ /* 0x000fe200000000ff */
[----:B------:R-:W-:Y:S01]  /*6a40*/  FADD.FTZ R234, R230, R234 ;  /* 0x000000eae6ea7221 */ /* 0x000fe20000010000 */
[----:B------:R-:W-:Y:S01]  /*6a50*/  @P6 PRMT R189, R116, 0x5410, RZ ;  /* 0x0000541074bd6816 */ /* 0x000fe200000000ff */
[----:B------:R-:W-:Y:S01]  /*6a60*/  @!P3 HADD2 R233, -R180.H0_H0, -RZ.H0_H0 ;  /* 0xa00000ffb4e9b230 */ /* 0x000fe20000000900 */
[----:B------:R-:W-:Y:S01]  /*6a70*/  HMMA.16816.F32 R72, R16, R22, R72 ;  /* 0x000000161048723c */ /* 0x000fe20000001848 */
[----:B------:R-:W3:Y:S01]  /*6a80*/  LDSM.16.MT88.4 R20, [R245+0x1c800] ;  /* 0x01c80000f514783b */ /* 0x000ee20000004200 */
[----:B------:R-:W-:Y:S01]  /*6a90*/  ISETP.LE.U32.AND P6, PT, R126, UR6, PT ;  /* 0x000000067e007c0c */ /* 0x000fe2000bfc3070 */
[----:B------:R-:W-:Y:S01]  /*6aa0*/  FADD.FTZ R235, R229, R235 ;  /* 0x000000ebe5eb7221 */ /* 0x000fe20000010000 */
[----:B------:R-:W-:Y:S01]  /*6ab0*/  ISETP.LE.U32.AND P5, PT, R127, UR6, PT ;  /* 0x000000067f007c0c */ /* 0x000fe2000bfa3070 */
[----:B------:R-:W-:Y:S01]  /*6ac0*/  FADD.FTZ R234, R225, R234 ;  /* 0x000000eae1ea7221 */ /* 0x000fe20000010000 */
[----:B------:R-:W-:Y:S01]  /*6ad0*/  @!P3 PRMT R180, R233, 0x5410, RZ ;  /* 0x00005410e9b4b816 */ /* 0x000fe200000000ff */
[----:B------:R-:W-:Y:S01]  /*6ae0*/  IMAD.IADD R233, R35, 0x1, R0 ;  /* 0x0000000123e97824 */ /* 0x000fe200078e0200 */
[C---:B------:R-:W-:Y:S01]  /*6af0*/  HMMA.16816.F32 R88, R128.reuse, R90, RZ ;  /* 0x0000005a8058723c */ /* 0x040fe200000018ff */
[----:B------:R-:W-:Y:S01]  /*6b00*/  ISETP.GT.U32.AND P0, PT, R240, UR6, PT ;  /* 0x00000006f0007c0c */ /* 0x000fe2000bf04070 */
[----:B------:R-:W-:Y:S01]  /*6b10*/  FADD.FTZ R235, R224, R235 ;  /* 0x000000ebe0eb7221 */ /* 0x000fe20000010000 */
[----:B------:R-:W-:Y:S01]  /*6b20*/  ISETP.LE.U32.AND P3, PT, R237, UR6, PT ;  /* 0x00000006ed007c0c */ /* 0x000fe2000bf63070 */
[----:B------:R-:W-:Y:S01]  /*6b30*/  FADD.FTZ R234, R223, R234 ;  /* 0x000000eadfea7221 */ /* 0x000fe20000010000 */
[----:B------:R-:W-:Y:S01]  /*6b40*/  ISETP.LE.U32.AND P4, PT, R238, UR6, PT ;  /* 0x00000006ee007c0c */ /* 0x000fe2000bf83070 */
[----:B------:R-:W-:Y:S01]  /*6b50*/  FADD.FTZ R235, R220, R235 ;  /* 0x000000ebdceb7221 */ /* 0x000fe20000010000 */
[----:B------:R-:W-:Y:S01]  /*6b60*/  LOP3.LUT R226, R226, 0xffff, RZ, 0xc0, !PT ;  /* 0x0000ffffe2e27812 */ /* 0x000fe200078ec0ff */
[----:B-1----:R-:W-:Y:S01]  /*6b70*/  HMMA.16816.F32 R92, R128, R96, RZ ;  /* 0x00000060805c723c */ /* 0x002fe200000018ff */
[----:B------:R-:W-:Y:S01]  /*6b80*/  FADD.FTZ R234, R218, R234 ;  /* 0x000000eadaea7221 */ /* 0x000fe20000010000 */
[----:B------:R-:W-:Y:S01]  /*6b90*/  FADD.FTZ R235, R217, R235 ;  /* 0x000000ebd9eb7221 */ /* 0x000fe20000010000 */
[----:B------:R-:W-:Y:S01]  /*6ba0*/  @P2 HADD2 R33, -R179.H0_H0, -RZ.H0_H0 ;  /* 0xa00000ffb3212230 */ /* 0x000fe20000000900 */
[----:B------:R-:W-:Y:S01]  /*6bb0*/  ISETP.GT.U32.AND P1, PT, R239, UR6, PT ;  /* 0x00000006ef007c0c */ /* 0x000fe2000bf24070 */
[----:B------:R-:W-:Y:S01]  /*6bc0*/  FADD.FTZ R234, R214, R234 ;  /* 0x000000ead6ea7221 */ /* 0x000fe20000010000 */
[----:B------:R-:W-:-:S02]  /*6bd0*/  @P0 HADD2 R31, -R177.H0_H0, -RZ.H0_H0 ;  /* 0xa00000ffb11f0230 */ /* 0x000fc40000000900 */
[----:B------:R-:W-:Y:S01]  /*6be0*/  FADD.FTZ R235, R212, R235 ;  /* 0x000000ebd4eb7221 */ /* 0x000fe20000010000 */
[C---:B------:R-:W-:Y:S01]  /*6bf0*/  HMMA.16816.F32 R96, R128.reuse, R98, RZ ;  /* 0x000000628060723c */ /* 0x040fe200000018ff */
[----:B------:R-:W-:Y:S02]  /*6c00*/  @!P3 HADD2 R26, -R183.H0_H0, -RZ.H0_H0 ;  /* 0xa00000ffb71ab230 */ /* 0x000fe40000000900 */
[----:B------:R-:W-:Y:S01]  /*6c10*/  FADD.FTZ R234, R213, R234 ;  /* 0x000000ead5ea7221 */ /* 0x000fe20000010000 */
[----:B------:R-:W-:Y:S01]  /*6c20*/  @P0 PRMT R177, R31, 0x5410, RZ ;  /* 0x000054101fb10816 */ /* 0x000fe200000000ff */
[----:B------:R-:W-:Y:S01]  /*6c30*/  @!P4 HADD2 R27, -R186.H0_H0, -RZ.H0_H0 ;  /* 0xa00000ffba1bc230 */ /* 0x000fe20000000900 */
[----:B------:R-:W-:Y:S01]  /*6c40*/  ISETP.LE.U32.AND P0, PT, R226, UR6, PT ;  /* 0x00000006e2007c0c */ /* 0x000fe2000bf03070 */
[----:B------:R-:W-:Y:S01]  /*6c50*/  FADD.FTZ R235, R202, R235 ;  /* 0x000000ebcaeb7221 */ /* 0x000fe20000010000 */
[----:B------:R-:W-:Y:S01]  /*6c60*/  @P2 PRMT R179, R33, 0x5410, RZ ;  /* 0x0000541021b32816 */ /* 0x000fe200000000ff */
[----:B--2---:R-:W-:Y:S01]  /*6c70*/  HMMA.16816.F32 R100, R128, R104, RZ ;  /* 0x000000688064723c */ /* 0x004fe200000018ff */
[----:B------:R-:W-:Y:S01]  /*6c80*/  ISETP.LE.U32.AND P2, PT, R231, UR6, PT ;  /* 0x00000006e7007c0c */ /* 0x000fe2000bf43070 */
[----:B------:R-:W-:Y:S01]  /*6c90*/  FADD.FTZ R203, R203, R234 ;  /* 0x000000eacbcb7221 */ /* 0x000fe20000010000 */
[----:B------:R-:W-:Y:S01]  /*6ca0*/  @!P3 PRMT R183, R26, 0x5410, RZ ;  /* 0x000054101ab7b816 */ /* 0x000fe200000000ff */
[----:B------:R-:W-:-:S02]  /*6cb0*/  IMAD.U32 R26, RZ, RZ, UR25 ;  /* 0x00000019ff1a7e24 */ /* 0x000fc4000f8e00ff */
[----:B------:R-:W-:Y:S02]  /*6cc0*/  @!P6 HADD2 R30, -R204.H0_H0, -RZ.H0_H0 ;  /* 0xa00000ffcc1ee230 */ /* 0x000fe40000000900 */
[----:B------:R-:W-:Y:S01]  /*6cd0*/  FADD.FTZ R201, R201, R235 ;  /* 0x000000ebc9c97221 */ /* 0x000fe20000010000 */
[----:B------:R-:W-:Y:S01]  /*6ce0*/  @!P4 PRMT R186, R27, 0x5410, RZ ;  /* 0x000054101bbac816 */ /* 0x000fe200000000ff */
[----:B------:R-:W-:Y:S01]  /*6cf0*/  HMMA.16816.F32 R104, R128, R106, RZ ;  /* 0x0000006a8068723c */ /* 0x000fe200000018ff */
[----:B------:R-:W-:-:S04]  /*6d00*/  IMAD.WIDE R26, R26, 0x2, R166 ;  /* 0x000000021a1a7825 */ /* 0x000fc800078e02a6 */
[----:B------:R-:W-:Y:S01]  /*6d10*/  FADD.FTZ R203, R182, R203 ;  /* 0x000000cbb6cb7221 */ /* 0x000fe20000010000 */
[----:B------:R-:W-:Y:S02]  /*6d20*/  @!P0 HADD2 R25, -R185.H0_H0, -RZ.H0_H0 ;  /* 0xa00000ffb9198230 */ /* 0x000fe40000000900 */
[----:B------:R-:W-:Y:S01]  /*6d30*/  FADD.FTZ R201, R181, R201 ;  /* 0x000000c9b5c97221 */ /* 0x000fe20000010000 */
[----:B------:R-:W-:Y:S01]  /*6d40*/  @!P5 HADD2 R29, -R193.H0_H0, -RZ.H0_H0 ;  /* 0xa00000ffc11dd230 */ /* 0x000fe20000000900 */
[----:B------:R-:W-:Y:S01]  /*6d50*/  @!P6 PRMT R204, R30, 0x5410, RZ ;  /* 0x000054101ecce816 */ /* 0x000fe200000000ff */
[----:B------:R-:W-:Y:S01]  /*6d60*/  FADD.FTZ R203, R176, R203 ;  /* 0x000000cbb0cb7221 */ /* 0x000fe20000010000 */
[----:B---3--:R-:W-:Y:S01]  /*6d70*/  HMMA.16816.F32 R84, R16, R20, R84 ;  /* 0x000000141054723c */ /* 0x008fe20000001854 */
[----:B------:R-:W-:Y:S01]  /*6d80*/  STG.E.U16 desc[UR28][R26.64], R222 ;  /* 0x000000de1a007986 */ /* 0x000fe2000c10151c */
[----:B------:R-:W-:Y:S01]  /*6d90*/  @!P0 PRMT R185, R25, 0x5410, RZ ;  /* 0x0000541019b98816 */ /* 0x000fe200000000ff */
[----:B------:R-:W-:Y:S01]  /*6da0*/  FADD.FTZ R201, R174, R201 ;  /* 0x000000c9aec97221 */ /* 0x000fe20000010000 */
[----:B------:R-:W-:Y:S01]  /*6db0*/  @!P5 PRMT R193, R29, 0x5410, RZ ;  /* 0x000054101dc1d816 */ /* 0x000fe200000000ff */
[----:B------:R-:W-:Y:S01]  /*6dc0*/  STG.E.U16 desc[UR28][R26.64+0x2], R221 ;  /* 0x000002dd1a007986 */ /* 0x000fe2000c10151c */
[----:B------:R-:W-:-:S02]  /*6dd0*/  @!P2 HADD2 R24, -R184.H0_H0, -RZ.H0_H0 ;  /* 0xa00000ffb818a230 */ /* 0x000fc40000000900 */
[----:B------:R-:W-:Y:S01]  /*6de0*/  FADD.FTZ R203, R175, R203 ;  /* 0x000000cbafcb7221 */ /* 0x000fe20000010000 */
[----:B------:R-:W-:Y:S01]  /*6df0*/  HMMA.16816.F32 R88, R16, R22, R88 ;  /* 0x000000161058723c */ /* 0x000fe20000001858 */
[----:B------:R-:W1:Y:S01]  /*6e00*/  LDSM.16.MT88.4 R20, [R219+0x1c800] ;  /* 0x01c80000db14783b */ /* 0x000e620000004200 */
[----:B------:R-:W-:Y:S02]  /*6e10*/  @P1 HADD2 R32, -R178.H0_H0, -RZ.H0_H0 ;  /* 0xa00000ffb2201230 */ /* 0x000fe40000000900 */
[----:B------:R-:W-:Y:S01]  /*6e20*/  FADD.FTZ R201, R172, R201 ;  /* 0x000000c9acc97221 */ /* 0x000fe20000010000 */
[----:B------:R-:W-:Y:S01]  /*6e30*/  @!P2 PRMT R184, R24, 0x5410, RZ ;  /* 0x0000541018b8a816 */ /* 0x000fe200000000ff */
[----:B------:R-:W-:Y:S01]  /*6e40*/  STG.E.U16 desc[UR28][R166.64+0x10], R216 ;  /* 0x000010d8a6007986 */ /* 0x000fe2000c10151c */
[----:B------:R-:W-:Y:S01]  /*6e50*/  FADD.FTZ R234, R173, R203 ;  /* 0x000000cbadea7221 */ /* 0x000fe20000010000 */
[----:B------:R-:W-:Y:S01]  /*6e60*/  @P1 PRMT R178, R32, 0x5410, RZ ;  /* 0x0000541020b21816 */ /* 0x000fe200000000ff */
[----:B------:R-:W-:Y:S01]  /*6e70*/  HMMA.16816.F32 R116, R128, R120, RZ ;  /* 0x000000788074723c */ /* 0x000fe200000018ff */
[----:B------:R-:W-:Y:S01]  /*6e80*/  STG.E.U16 desc[UR28][R166.64+0x12], R215 ;  /* 0x000012d7a6007986 */ /* 0x000fe2000c10151c */
[----:B------:R-:W-:-:S03]  /*6e90*/  FADD.FTZ R231, R171, R201 ;  /* 0x000000c9abe77221 */ /* 0x000fc60000010000 */
[----:B------:R-:W-:Y:S03]  /*6ea0*/  STG.E.U16 desc[UR28][R26.64+0x12], R210 ;  /* 0x000012d21a007986 */ /* 0x000fe6000c10151c */
[----:B------:R-:W-:Y:S01]  /*6eb0*/  HMMA.16816.F32 R120, R128, R122, RZ ;  /* 0x0000007a8078723c */ /* 0x000fe200000018ff */
[----:B------:R-:W-:Y:S04]  /*6ec0*/  STG.E.U16 desc[UR28][R26.64+0x10], R211 ;  /* 0x000010d31a007986 */ /* 0x000fe8000c10151c */
[----:B------:R-:W-:Y:S04]  /*6ed0*/  STG.E.U16 desc[UR28][R166.64+0x20], R207 ;  /* 0x000020cfa6007986 */ /* 0x000fe8000c10151c */
[----:B------:R-:W-:Y:S04]  /*6ee0*/  STG.E.U16 desc[UR28][R166.64+0x22], R204 ;  /* 0x000022cca6007986 */ /* 0x000fe8000c10151c */
[----:B------:R-:W-:Y:S04]  /*6ef0*/  STG.E.U16 desc[UR28][R26.64+0x20], R200 ;  /* 0x000020c81a007986 */ /* 0x000fe8000c10151c */
[----:B------:R-:W-:Y:S04]  /*6f00*/  STG.E.U16 desc[UR28][R26.64+0x22], R199 ;  /* 0x000022c71a007986 */ /* 0x000fe8000c10151c */
[----:B------:R-:W-:Y:S01]  /*6f10*/  STG.E.U16 desc[UR28][R166.64+0x30], R198 ;  /* 0x000030c6a6007986 */ /* 0x000fe2000c10151c */
[C---:B-1----:R-:W-:Y:S03]  /*6f20*/  HMMA.16816.F32 R92, R16.reuse, R20, R92 ;  /* 0x00000014105c723c */ /* 0x042fe6000000185c */
[----:B------:R-:W-:Y:S04]  /*6f30*/  STG.E.U16 desc[UR28][R166.64+0x32], R197 ;  /* 0x000032c5a6007986 */ /* 0x000fe8000c10151c */
[----:B------:R-:W-:Y:S01]  /*6f40*/  STG.E.U16 desc[UR28][R26.64+0x30], R196 ;  /* 0x000030c41a007986 */ /* 0x000fe2000c10151c */
[C---:B------:R-:W-:Y:S03]  /*6f50*/  HMMA.16816.F32 R96, R16.reuse, R22, R96 ;  /* 0x000000161060723c */ /* 0x040fe60000001860 */
[----:B------:R-:W1:Y:S04]  /*6f60*/  LDSM.16.MT88.4 R20, [R0+0x1e800] ;  /* 0x01e800000014783b */ /* 0x000e680000004200 */
        /* <DEDUP_REMOVED lines=19> */
[----:B------:R-:W-:Y:S01]  /*70a0*/  STG.E.U16 desc[UR28][R26.64+0x72], R177 ;  /* 0x000072b11a007986 */ /* 0x000fe2000c10151c */
[C---:B-1----:R-:W-:Y:S08]  /*70b0*/  HMMA.16816.F32 R116, R16.reuse, R20, R116 ;  /* 0x000000141074723c */ /* 0x042ff00000001874 */
[----:B------:R-:W-:Y:S01]  /*70c0*/  HMMA.16816.F32 R120, R16, R22, R120 ;  /* 0x000000161078723c */ /* 0x000fe20000001878 */
[----:B------:R-:W1:Y:S07]  /*70d0*/  LDSM.16.MT88.4 R20, [R219+0x1e000] ;  /* 0x01e00000db14783b */ /* 0x000e6e0000004200 */
[C---:B-1----:R-:W-:Y:S08]  /*70e0*/  HMMA.16816.F32 R124, R128.reuse, R20, RZ ;  /* 0x00000014807c723c */ /* 0x042ff000000018ff */
[----:B------:R-:W-:Y:S01]  /*70f0*/  HMMA.16816.F32 R128, R128, R22, RZ ;  /* 0x000000168080723c */ /* 0x000fe200000018ff */
[----:B------:R-:W1:Y:S11]  /*7100*/  LDSM.16.MT88.4 R20, [R219+0x1e800] ;  /* 0x01e80000db14783b */ /* 0x000e760000004200 */
        /* <DEDUP_REMOVED lines=14> */
[----:B------:R-:W-:Y:S01]  /*71f0*/  HMMA.16816.F32 R88, R12, R22, R88 ;  /* 0x000000160c58723c */ /* 0x000fe20000001858 */
        /* <DEDUP_REMOVED lines=8> */
[----:B------:R-:W-:Y:S01]  /*7280*/  HMMA.16816.F32 R156, R12, R18, R156 ;  /* 0x000000120c9c723c */ /* 0x000fe2000000189c */
[----:B------:R-:W1:Y:S07]  /*7290*/  LDSM.16.MT88.4 R16, [R219+0x19000] ;  /* 0x01900000db10783b */ /* 0x000e6e0000004200 */
[C---:B--2---:R-:W-:Y:S08]  /*72a0*/  HMMA.16816.F32 R84, R4.reuse, R20, R84 ;  /* 0x000000140454723c */ /* 0x044ff00000001854 */
[----:B------:R-:W-:Y:S01]  /*72b0*/  HMMA.16816.F32 R88, R4, R22, R88 ;  /* 0x000000160458723c */ /* 0x000fe20000001858 */
[----:B------:R-:W2:Y:S07]  /*72c0*/  LDSM.16.MT88.4 R20, [R219+0x19800] ;  /* 0x01980000db14783b */ /* 0x000eae0000004200 */
[C---:B-1----:R-:W-:Y:S08]  /*72d0*/  HMMA.16816.F32 R136, R12.reuse, R16, R136 ;  /* 0x000000100c88723c */ /* 0x042ff00000001888 */
[----:B------:R-:W-:Y:S01]  /*72e0*/  HMMA.16816.F32 R132, R12, R18, R132 ;  /* 0x000000120c84723c */ /* 0x000fe20000001884 */
[----:B------:R-:W1:Y:S11]  /*72f0*/  LDSM.16.MT88.4 R16, [R0+0x1b000] ;  /* 0x01b000000010783b */ /* 0x000e760000004200 */
[C---:B--2---:R-:W-:Y:S08]  /*7300*/  HMMA.16816.F32 R136, R4.reuse, R20, R136 ;  /* 0x000000140488723c */ /* 0x044ff00000001888 */
[----:B------:R-:W-:Y:S01]  /*7310*/  HMMA.16816.F32 R132, R4, R22, R132 ;  /* 0x000000160484723c */ /* 0x000fe20000001884 */
[----:B------:R-:W-:Y:S07]  /*7320*/  LDSM.16.MT88.4 R20, [R219+0x1d800] ;  /* 0x01d80000db14783b */ /* 0x000fee0000004200 */
        /* <DEDUP_REMOVED lines=11> */
[----:B------:R-:W1:Y:S11]  /*73e0*/  LDSM.16.MT88.4 R16, [R0+0x1f000] ;  /* 0x01f000000010783b */ /* 0x000e760000004200 */
[C---:B------:R-:W-:Y:S08]  /*73f0*/  HMMA.16816.F32 R92, R4.reuse, R20, R92 ;  /* 0x00000014045c723c */ /* 0x040ff0000000185c */
[----:B------:R-:W-:Y:S08]  /*7400*/  HMMA.16816.F32 R96, R4, R22, R96 ;  /* 0x000000160460723c */ /* 0x000ff00000001860 */
[C---:B-1----:R-:W-:Y:S08]  /*7410*/  HMMA.16816.F32 R100, R12.reuse, R16, R100 ;  /* 0x000000100c64723c */ /* 0x042ff00000001864 */
[C---:B------:R-:W-:Y:S01]  /*7420*/  HMMA.16816.F32 R104, R12.reuse, R18, R104 ;  /* 0x000000120c68723c */ /* 0x040fe20000001868 */
[----:B------:R-:W1:Y:S07]  /*7430*/  LDSM.16.MT88.4 R16, [R219+0x1f000] ;  /* 0x01f00000db10783b */ /* 0x000e6e0000004200 */
        /* <DEDUP_REMOVED lines=20> */
[C---:B------:R-:W-:Y:S08]  /*7580*/  HMMA.16816.F32 R104, R4.reuse, R18, R104 ;  /* 0x000000120468723c */ /* 0x040ff00000001868 */
[C---:B-1----:R-:W-:Y:S08]  /*7590*/  HMMA.16816.F32 R124, R4.reuse, R12, R124 ;  /* 0x0000000c047c723c */ /* 0x042ff0000000187c */
[----:B------:R-:W-:Y:S01]  /*75a0*/  HMMA.16816.F32 R128, R4, R14, R128 ;  /* 0x0000000e0480723c */ /* 0x000fe20000001880 */
[----:B------:R-:W-:-:S05]  /*75b0*/  IADD3 R4, P0, PT, R166, -0x80, RZ ;  /* 0xffffff80a6047810 */ /* 0x000fca0007f1e0ff */
[----:B------:R1:W-:Y:S04]  /*75c0*/  STL [R1+0x3c], R4 ;  /* 0x00003c0401007387 */ /* 0x0003e80000100800 */
[----:B------:R2:W-:Y:S01]  /*75d0*/  STL [R1+0x44], R234 ;  /* 0x000044ea01007387 */ /* 0x0005e20000100800 */
[----:B-1----:R-:W-:-:S05]  /*75e0*/  IADD3.X R4, PT, PT, R167, -0x1, RZ, P0, !PT ;  /* 0xffffffffa7047810 */ /* 0x002fca00007fe4ff */
[----:B------:R2:W-:Y:S04]  /*75f0*/  STL [R1+0x38], R4 ;  /* 0x0000380401007387 */ /* 0x0005e80000100800 */
[----:B------:R2:W-:Y:S01]  /*7600*/  STL [R1+0x40], R231 ;  /* 0x000040e701007387 */ /* 0x0005e20000100800 */
[----:B------:R-:W-:Y:S05]  /*7610*/  BRA.U !UP1, `(.L_x_998) ;  /* 0x000000a109547547 */ /* 0x000fea000b800000 */
[----:B------:R-:W3:Y:S04]  /*7620*/  LDL R243, [R1+0x34] ;  /* 0x0000340001f37983 */ /* 0x000ee80000100800 */
[----:B------:R-:W4:Y:S04]  /*7630*/  LDL R247, [R1+0x30] ;  /* 0x0000300001f77983 */ /* 0x000f280000100800 */
[----:B------:R-:W4:Y:S01]  /*7640*/  LDL R244, [R1+0x24] ;  /* 0x0000240001f47983 */ /* 0x000f220000100800 */
[----:B------:R-:W-:Y:S01]  /*7650*/  UIADD3 UR25, UPT, UPT, UR24, -0x2, URZ ;  /* 0xfffffffe18197890 */ /* 0x000fe2000fffe0ff */
[----:B------:R-:W-:-:S04]  /*7660*/  DEPBAR.LE SB0, 0x0 ;  /* 0x000080000000791a */ /* 0x000fc80000000000 */
[----:B------:R-:W-:Y:S01]  /*7670*/  UIMAD.WIDE.U32 UR30, UR25, UR8, URZ ;  /* 0x00000008191e72a5 */ /* 0x000fe2000f8e00ff */
[----:B------:R-:W-:Y:S01]  /*7680*/  LOP3.LUT R32, R170, R169, RZ, 0xfc, !PT ;  /* 0x000000a9aa207212 */ /* 0x000fe200078efcff */
[----:B------:R-:W1:Y:S01]  /*7690*/  LDCU UR19, c[0x0][0x440] ;  /* 0x00008800ff1377ac */ /* 0x000e620008000800 */
[----:B------:R-:W-:Y:S02]  /*76a0*/  ISETP.NE.AND P4, PT, R168, RZ, PT ;  /* 0x000000ffa800720c */ /* 0x000fe40003f85270 */
[----:B------:R-:W-:Y:S01]  /*76b0*/  LEA R32, R32, UR5, 0x1 ;  /* 0x0000000520207c11 */ /* 0x000fe2000f8e08ff */
[----:B------:R-:W-:Y:S01]  /*76c0*/  USHF.L.U32 UR26, UR30, 0x6, URZ ;  /* 0x000000061e1a7899 */ /* 0x000fe200080006ff */
[----:B------:R-:W-:Y:S01]  /*76d0*/  IMAD.U32 R16, RZ, RZ, UR30 ;  /* 0x0000001eff107e24 */ /* 0x000fe2000f8e00ff */
[----:B------:R-:W-:Y:S01]  /*76e0*/  UIMAD UR25, UR25, UR9, UR31 ;  /* 0x00000009191972a4 */ /* 0x000fe2000f8e021f */
[----:B------:R-:W-:Y:S01]  /*76f0*/  IMAD.U32 R17, RZ, RZ, UR31 ;  /* 0x0000001fff117e24 */ /* 0x000fe2000f8e00ff */
[----:B------:R-:W-:Y:S01]  /*7700*/  ULEA UR26, UP0, UR8, UR26, 0x5 ;  /* 0x0000001a081a7291 */ /* 0x000fe2000f8028ff */
[----:B-----5:R-:W-:Y:S01]  /*7710*/  SEL R33, R8, 0xffffffe0, !P4 ;  /* 0xffffffe008217807 */ /* 0x020fe20006000000 */
[----:B------:R-:W-:Y:S01]  /*7720*/  USHF.L.U64.HI UR22, UR30, 0x6, UR25 ;  /* 0x000000061e167899 */ /* 0x000fe20008010219 */
[CC--:B------:R-:W-:Y:S01]  /*7730*/  LEA R14, P1, R16.reuse, R249.reuse, 0x7 ;  /* 0x000000f9100e7211 */ /* 0x0c0fe200078238ff */
[----:B------:R-:W-:Y:S01]  /*7740*/  IMAD.U32 R6, RZ, RZ, UR25 ;  /* 0x00000019ff067e24 */ /* 0x000fe2000f8e00ff */
[----:B------:R-:W-:Y:S01]  /*7750*/  UISETP.GE.U32.AND UP1, UPT, UR24, 0x3, UPT ;  /* 0x000000031800788c */ /* 0x000fe2000bf26070 */
[----:B------:R-:W-:Y:S01]  /*7760*/  IMAD.U32 R5, RZ, RZ, UR26 ;  /* 0x0000001aff057e24 */ /* 0x000fe2000f8e00ff */
[----:B------:R-:W-:Y:S01]  /*7770*/  ULEA.HI.X UR22, UR8, UR22, UR9, 0x5, UP0 ;  /* 0x0000001608167291 */ /* 0x000fe200080f2c09 */
[----:B------:R-:W-:Y:S01]  /*7780*/  IMAD.IADD R31, R33, 0x1, R32 ;  /* 0x00000001211f7824 */ /* 0x000fe200078e0220 */
[----:B------:R-:W-:Y:S01]  /*7790*/  LEA.HI.X R15, R16, R248, R6, 0x7, P1 ;  /* 0x000000f8100f7211 */ /* 0x000fe200008f3c06 */
[----:B------:R-:W-:Y:S01]  /*77a0*/  IMAD.IADD R29, R34, 0x1, R33 ;  /* 0x00000001221d7824 */ /* 0x000fe200078e0221 */
[----:B------:R-:W-:Y:S01]  /*77b0*/  BAR.SYNC.DEFER_BLOCKING 0x0 ;  /* 0x0000000000007b1d */ /* 0x000fe20000010000 */
[----:B-1----:R-:W-:Y:S01]  /*77c0*/  ISETP.GE.AND P3, PT, R205, UR19, PT ;  /* 0x00000013cd007c0c */ /* 0x002fe2000bf66270 */
[----:B--2---:R-:W-:Y:S01]  /*77d0*/  IMAD.U32 R4, RZ, RZ, UR22 ;  /* 0x00000016ff047e24 */ /* 0x004fe2000f8e00ff */
[----:B------:R-:W-:Y:S01]  /*77e0*/  LEA R12, P0, R5, R249, 0x1 ;  /* 0x000000f9050c7211 */ /* 0x000fe200078008ff */
[----:B------:R-:W-:-:S02]  /*77f0*/  IMAD.IADD R35, R35, 0x1, R32 ;  /* 0x0000000123237824 */ /* 0x000fc400078e0220 */
[----:B------:R-:W-:Y:S01]  /*7800*/  IMAD.IADD R30, R33, 0x1, R10 ;  /* 0x00000001211e7824 */ /* 0x000fe200078e020a */
[----:B------:R-:W-:Y:S01]  /*7810*/  LEA.HI.X R13, R5, R248, R4, 0x1, P0 ;  /* 0x000000f8050d7211 */ /* 0x000fe200000f0c04 */
[----:B------:R-:W-:-:S06]  /*7820*/  IMAD.IADD R204, R33, 0x1, R35 ;  /* 0x0000000121cc7824 */ /* 0x000fcc00078e0223 */
[----:B------:R-:W-:Y:S01]  /*7830*/  @!PT LDS RZ, [RZ] ;  /* 0x00000000fffff984 */ /* 0x000fe20000000800 */
[----:B------:R-:W-:Y:S01]  /*7840*/  @!PT LDS RZ, [RZ] ;  /* 0x00000000fffff984 */ /* 0x000fe20000000800 */
[----:B------:R-:W-:Y:S01]  /*7850*/  @!PT LDS RZ, [RZ] ;  /* 0x00000000fffff984 */ /* 0x000fe20000000800 */
[----:B------:R-:W-:Y:S04]  /*7860*/  @!P3 LDGSTS.E.BYPASS.LTC128B.128 [R252+0x18000], desc[UR28][R14.64] ;  /* 0x180000000efcbfae */ /* 0x000fe8000b981a1c */
[----:B------:R-:W-:Y:S01]  /*7870*/  @P3 STS.128 [R252+0x18000], RZ ;  /* 0x018000fffc003388 */ /* 0x000fe20000000c00 */
[----:B---3--:R-:W-:Y:S02]  /*7880*/  ISETP.GE.AND P2, PT, R243, UR19, PT ;  /* 0x00000013f3007c0c */ /* 0x008fe4000bf46270 */
        /* <DEDUP_REMOVED lines=39> */
[----:B------:R-:W1:Y:S04]  /*7b00*/  LDSM.16.M88.4 R4, [R34+0x10800] ;  /* 0x010800002204783b */ /* 0x000e680000000200 */
[----:B------:R-:W3:Y:S04]  /*7b10*/  LDSM.16.M88.4 R188, [R34+0x11000] ;  /* 0x0110000022bc783b */ /* 0x000ee80000000200 */
[----:B------:R-:W4:Y:S04]  /*7b20*/  LDSM.16.M88.4 R168, [R34+0x11800] ;  /* 0x0118000022a8783b */ /* 0x000f280000000200 */
[----:B------:R-:W-:Y:S04]  /*7b30*/  LDSM.16.M88.4 R172, [R31] ;  /* 0x000000001fac783b */ /* 0x000fe80000000200 */
[----:B------:R-:W4:Y:S04]  /*7b40*/  LDSM.16.M88.4 R24, [R29+0x10000] ;  /* 0x010000001d18783b */ /* 0x000f280000000200 */
[----:B------:R-:W4:Y:S04]  /*7b50*/  LDSM.16.M88.4 R212, [R29+0x10800] ;  /* 0x010800001dd4783b */ /* 0x000f280000000200 */
[----:B------:R-:W4:Y:S04]  /*7b60*/  LDSM.16.M88.4 R200, [R29+0x11000] ;  /* 0x011000001dc8783b */ /* 0x000f280000000200 */
[----:B------:R-:W-:Y:S04]  /*7b70*/  LDSM.16.M88.4 R176, [R35] ;  /* 0x0000000023b0783b */ /* 0x000fe80000000200 */
[----:B------:R-:W-:Y:S01]  /*7b80*/  LDSM.16.M88.4 R196, [R29+0x11800] ;  /* 0x011800001dc4783b */ /* 0x000fe20000000200 */
[C---:B--2---:R-:W-:Y:S03]  /*7b90*/  HMMA.16816.F32 R20, R180.reuse, R16, RZ ;  /* 0x00000010b414723c */ /* 0x044fe600000018ff */
[----:B------:R-:W0:Y:S05]  /*7ba0*/  LDGDEPBAR ;  /* 0x00000000000079af */ /* 0x000e2a0000000000 */
[C---:B------:R-:W-:Y:S08]  /*7bb0*/  HMMA.16816.F32 R16, R180.reuse, R18, RZ ;  /* 0x00000012b410723c */ /* 0x040ff000000018ff */
[C---:B-1----:R-:W-:Y:S08]  /*7bc0*/  HMMA.16816.F32 R12, R180.reuse, R4, RZ ;  /* 0x00000004b40c723c */ /* 0x042ff000000018ff */
[C---:B---3--:R-:W-:Y:S08]  /*7bd0*/  HMMA.16816.F32 R192, R180.reuse, R188, RZ ;  /* 0x000000bcb4c0723c */ /* 0x048ff000000018ff */
[C---:B------:R-:W-:Y:S08]  /*7be0*/  HMMA.16816.F32 R4, R180.reuse, R6, RZ ;  /* 0x00000006b404723c */ /* 0x040ff000000018ff */
[C---:B------:R-:W-:Y:S08]  /*7bf0*/  HMMA.16816.F32 R188, R180.reuse, R190, RZ ;  /* 0x000000beb4bc723c */ /* 0x040ff000000018ff */
        /* <DEDUP_REMOVED lines=11> */
[----:B------:R-:W-:Y:S07]  /*7cb0*/  LDSM.16.M88.4 R200, [R204] ;  /* 0x00000000ccc8783b */ /* 0x000fee0000000200 */
        /* <DEDUP_REMOVED lines=9> */
[----:B------:R-:W4:Y:S03]  /*7d50*/  LDSM.16.M88.4 R172, [R30+0x10000] ;  /* 0x010000001eac783b */ /* 0x000f260000000200 */
[C---:B---3--:R-:W-:Y:S08]  /*7d60*/  HMMA.16816.F32 R192, R176.reuse, R212, R192 ;  /* 0x000000d4b0c0723c */ /* 0x048ff000000018c0 */
[----:B------:R-:W-:Y:S01]  /*7d70*/  HMMA.16816.F32 R188, R176, R214, R188 ;  /* 0x000000d6b0bc723c */ /* 0x000fe200000018bc */
[----:B------:R-:W3:Y:S07]  /*7d80*/  LDSM.16.M88.4 R212, [R30+0x11800] ;  /* 0x011800001ed4783b */ /* 0x000eee0000000200 */
[C---:B-1----:R-:W-:Y:S08]  /*7d90*/  HMMA.16816.F32 R12, R200.reuse, R168, R12 ;  /* 0x000000a8c80c723c */ /* 0x042ff0000000180c */
[C---:B------:R-:W-:Y:S01]  /*7da0*/  HMMA.16816.F32 R4, R200.reuse, R170, R4 ;  /* 0x000000aac804723c */ /* 0x040fe20000001804 */
[----:B------:R-:W-:Y:S07]  /*7db0*/  LDSM.16.M88.4 R168, [R34+0x13000] ;  /* 0x0130000022a8783b */ /* 0x000fee0000000200 */
[C---:B--2---:R-:W-:Y:S08]  /*7dc0*/  HMMA.16816.F32 R192, R200.reuse, R24, R192 ;  /* 0x00000018c8c0723c */ /* 0x044ff000000018c0 */
[----:B------:R-:W-:Y:S01]  /*7dd0*/  HMMA.16816.F32 R188, R200, R26, R188 ;  /* 0x0000001ac8bc723c */ /* 0x000fe200000018bc */
[----:B------:R-:W1:Y:S07]  /*7de0*/  LDSM.16.M88.4 R24, [R32+0x4000] ;  /* 0x004000002018783b */ /* 0x000e6e0000000200 */
[C---:B----4-:R-:W-:Y:S08]  /*7df0*/  HMMA.16816.F32 R184, R176.reuse, R196, R184 ;  /* 0x000000c4b0b8723c */ /* 0x050ff000000018b8 */
[----:B------:R-:W-:Y:S01]  /*7e00*/  HMMA.16816.F32 R180, R176, R198, R180 ;  /* 0x000000c6b0b4723c */ /* 0x000fe200000018b4 */
[----:B------:R-:W2:Y:S04]  /*7e10*/  LDSM.16.M88.4 R196, [R34+0x12000] ;  /* 0x0120000022c4783b */ /* 0x000ea80000000200 */
[----:B------:R-:W4:Y:S03]  /*7e20*/  LDSM.16.M88.4 R176, [R34+0x12800] ;  /* 0x0128000022b0783b */ /* 0x000f260000000200 */
[C---:B------:R-:W-:Y:S08]  /*7e30*/  HMMA.16816.F32 R20, R200.reuse, R172, R20 ;  /* 0x000000acc814723c */ /* 0x040ff00000001814 */
        /* <DEDUP_REMOVED lines=57> */
[----:B------:R-:W-:Y:S03]  /*81d0*/  LDSM.16.M88.4 R176, [R29+0x14800] ;  /* 0x014800001db0783b */ /* 0x000fe60000000200 */
[C---:B---3--:R-:W-:Y:S08]  /*81e0*/  HMMA.16816.F32 R12, R200.reuse, R168, R12 ;  /* 0x000000a8c80c723c */ /* 0x048ff0000000180c */
[C---:B------:R-:W-:Y:S01]  /*81f0*/  HMMA.16816.F32 R4, R200.reuse, R170, R4 ;  /* 0x000000aac804723c */ /* 0x040fe20000001804 */
[----:B------:R-:W-:Y:S07]  /*8200*/  LDSM.16.M88.4 R168, [R29+0x15000] ;  /* 0x015000001da8783b */ /* 0x000fee0000000200 */
[C---:B----4-:R-:W-:Y:S08]  /*8210*/  HMMA.16816.F32 R192, R200.reuse, R24, R192 ;  /* 0x00000018c8c0723c */ /* 0x050ff000000018c0 */
[C---:B------:R-:W-:Y:S01]  /*8220*/  HMMA.16816.F32 R188, R200.reuse, R26, R188 ;  /* 0x0000001ac8bc723c */ /* 0x040fe200000018bc */
[----:B------:R-:W2:Y:S07]  /*8230*/  LDSM.16.M88.4 R24, [R31+0x8000] ;  /* 0x008000001f18783b */ /* 0x000eae0000000200 */
[C---:B------:R-:W-:Y:S08]  /*8240*/  HMMA.16816.F32 R20, R200.reuse, R172, R20 ;  /* 0x000000acc814723c */ /* 0x040ff00000001814 */
[C---:B------:R-:W-:Y:S01]  /*8250*/  HMMA.16816.F32 R16, R200.reuse, R174, R16 ;  /* 0x000000aec810723c */ /* 0x040fe20000001810 */
[----:B------:R-:W3:Y:S07]  /*8260*/  LDSM.16.M88.4 R172, [R29+0x15800] ;  /* 0x015800001dac783b */ /* 0x000eee0000000200 */
[C---:B-1----:R-:W-:Y:S08]  /*8270*/  HMMA.16816.F32 R184, R200.reuse, R212, R184 ;  /* 0x000000d4c8b8723c */ /* 0x042ff000000018b8 */
[----:B------:R-:W-:Y:S01]  /*8280*/  HMMA.16816.F32 R180, R200, R214, R180 ;  /* 0x000000d6c8b4723c */ /* 0x000fe200000018b4 */
[----:B------:R-:W-:Y:S04]  /*8290*/  LDSM.16.M88.4 R200, [R10+0x14800] ;  /* 0x014800000ac8783b */ /* 0x000fe80000000200 */
[----:B------:R-:W-:Y:S03]  /*82a0*/  LDSM.16.M88.4 R212, [R10+0x14000] ;  /* 0x014000000ad4783b */ /* 0x000fe60000000200 */
[C---:B--2---:R-:W-:Y:S08]  /*82b0*/  HMMA.16816.F32 R20, R24.reuse, R196, R20 ;  /* 0x000000c41814723c */ /* 0x044ff00000001814 */
[C---:B------:R-:W-:Y:S01]  /*82c0*/  HMMA.16816.F32 R16, R24.reuse, R198, R16 ;  /* 0x000000c61810723c */ /* 0x040fe20000001810 */
[----:B------:R-:W-:Y:S07]  /*82d0*/  LDSM.16.M88.4 R196, [R10+0x15000] ;  /* 0x015000000ac4783b */ /* 0x000fee0000000200 */
[C---:B------:R-:W-:Y:S08]  /*82e0*/  HMMA.16816.F32 R12, R24.reuse, R176, R12 ;  /* 0x000000b0180c723c */ /* 0x040ff0000000180c */
[C---:B------:R-:W-:Y:S01]  /*82f0*/  HMMA.16816.F32 R4, R24.reuse, R178, R4 ;  /* 0x000000b21804723c */ /* 0x040fe20000001804 */
[----:B------:R-:W-:Y:S07]  /*8300*/  LDSM.16.M88.4 R176, [R10+0x15800] ;  /* 0x015800000ab0783b */ /* 0x000fee0000000200 */
[C---:B------:R-:W-:Y:S08]  /*8310*/  HMMA.16816.F32 R192, R24.reuse, R168, R192 ;  /* 0x000000a818c0723c */ /* 0x040ff000000018c0 */
[C---:B------:R-:W-:Y:S01]  /*8320*/  HMMA.16816.F32 R188, R24.reuse, R170, R188 ;  /* 0x000000aa18bc723c */ /* 0x040fe200000018bc */
[----:B------:R-:W1:Y:S07]  /*8330*/  LDSM.16.M88.4 R168, [R35+0x8000] ;  /* 0x0080000023a8783b */ /* 0x000e6e0000000200 */
[C---:B---3--:R-:W-:Y:S08]  /*8340*/  HMMA.16816.F32 R184, R24.reuse, R172, R184 ;  /* 0x000000ac18b8723c */ /* 0x048ff000000018b8 */
[----:B------:R-:W-:Y:S01]  /*8350*/  HMMA.16816.F32 R180, R24, R174, R180 ;  /* 0x000000ae18b4723c */ /* 0x000fe200000018b4 */
[----:B------:R-:W-:Y:S04]  /*8360*/  LDSM.16.M88.4 R172, [R204+0x8000] ;  /* 0x00800000ccac783b */ /* 0x000fe80000000200 */
[----:B------:R-:W-:Y:S03]  /*8370*/  LDSM.16.M88.4 R24, [R30+0x14000] ;  /* 0x014000001e18783b */ /* 0x000fe60000000200 */
[C---:B-1----:R-:W-:Y:S08]  /*8380*/  HMMA.16816.F32 R12, R168.reuse, R200, R12 ;  /* 0x000000c8a80c723c */ /* 0x042ff0000000180c */
        /* <DEDUP_REMOVED lines=10> */
[----:B------:R-:W-:Y:S04]  /*8430*/  LDSM.16.M88.4 R212, [R32+0xc000] ;  /* 0x00c0000020d4783b */ /* 0x000fe80000000200 */
[----:B------:R-:W4:Y:S03]  /*8440*/  LDSM.16.M88.4 R168, [R34+0x16000] ;  /* 0x0160000022a8783b */ /* 0x000f260000000200 */
[C---:B-1----:R-:W-:Y:S08]  /*8450*/  HMMA.16816.F32 R12, R172.reuse, R200, R12 ;  /* 0x000000c8ac0c723c */ /* 0x042ff0000000180c */
[C---:B------:R-:W-:Y:S08]  /*8460*/  HMMA.16816.F32 R20, R172.reuse, R24, R20 ;  /* 0x00000018ac14723c */ /* 0x040ff00000001814 */
[C---:B------:R-:W-:Y:S01]  /*8470*/  HMMA.16816.F32 R16, R172.reuse, R26, R16 ;  /* 0x0000001aac10723c */ /* 0x040fe20000001810 */
[----:B------:R-:W1:Y:S07]  /*8480*/  LDSM.16.M88.4 R24, [R34+0x16800] ;  /* 0x016800002218783b */ /* 0x000e6e0000000200 */
[C---:B------:R-:W-:Y:S01]  /*8490*/  HMMA.16816.F32 R4, R172.reuse, R202, R4 ;  /* 0x000000caac04723c */ /* 0x040fe20000001804 */
[----:B------:R-:W1:Y:S07]  /*84a0*/  LDSM.16.M88.4 R200, [R34+0x17000] ;  /* 0x0170000022c8783b */ /* 0x000e6e0000000200 */
[C---:B--2---:R-:W-:Y:S08]  /*84b0*/  HMMA.16816.F32 R192, R172.reuse, R196, R192 ;  /* 0x000000c4acc0723c */ /* 0x044ff000000018c0 */
[C---:B------:R-:W-:Y:S01]  /*84c0*/  HMMA.16816.F32 R188, R172.reuse, R198, R188 ;  /* 0x000000c6acbc723c */ /* 0x040fe200000018bc */
[----:B------:R-:W-:Y:S07]  /*84d0*/  LDSM.16.M88.4 R196, [R34+0x17800] ;  /* 0x0178000022c4783b */ /* 0x000fee0000000200 */
[C---:B---3--:R-:W-:Y:S08]  /*84e0*/  HMMA.16816.F32 R184, R172.reuse, R176, R184 ;  /* 0x000000b0acb8723c */ /* 0x048ff000000018b8 */
[----:B------:R-:W-:Y:S01]  /*84f0*/  HMMA.16816.F32 R180, R172, R178, R180 ;  /* 0x000000b2acb4723c */ /* 0x000fe200000018b4 */
[----:B------:R-:W-:Y:S04]  /*8500*/  LDSM.16.M88.4 R176, [R31+0xc000] ;  /* 0x00c000001fb0783b */ /* 0x000fe80000000200 */
[----:B------:R-:W2:Y:S03]  /*8510*/  LDSM.16.M88.4 R172, [R29+0x16000] ;  /* 0x016000001dac783b */ /* 0x000ea60000000200 */
[C---:B----4-:R-:W-:Y:S08]  /*8520*/  HMMA.16816.F32 R20, R212.reuse, R168, R20 ;  /* 0x000000a8d414723c */ /* 0x050ff00000001814 */
[C---:B------:R-:W-:Y:S01]  /*8530*/  HMMA.16816.F32 R16, R212.reuse, R170, R16 ;  /* 0x000000aad410723c */ /* 0x040fe20000001810 */
[----:B------:R-:W3:Y:S07]  /*8540*/  LDSM.16.M88.4 R168, [R29+0x16800] ;  /* 0x016800001da8783b */ /* 0x000eee0000000200 */
[C---:B-1----:R-:W-:Y:S08]  /*8550*/  HMMA.16816.F32 R12, R212.reuse, R24, R12 ;  /* 0x00000018d40c723c */ /* 0x042ff0000000180c */
[C---:B------:R-:W-:Y:S01]  /*8560*/  HMMA.16816.F32 R4, R212.reuse, R26, R4 ;  /* 0x0000001ad404723c */ /* 0x040fe20000001804 */
[----:B------:R-:W1:Y:S07]  /*8570*/  LDSM.16.M88.4 R24, [R29+0x17000] ;  /* 0x017000001d18783b */ /* 0x000e6e0000000200 */
[----:B------:R-:W-:Y:S08]  /*8580*/  HMMA.16816.F32 R192, R212, R200, R192 ;  /* 0x000000c8d4c0723c */ /* 0x000ff000000018c0 */
[C---:B--2---:R-:W-:Y:S08]  /*8590*/  HMMA.16816.F32 R20, R176.reuse, R172, R20 ;  /* 0x000000acb014723c */ /* 0x044ff00000001814 */
[----:B------:R-:W-:Y:S01]  /*85a0*/  HMMA.16816.F32 R16, R176, R174, R16 ;  /* 0x000000aeb010723c */ /* 0x000fe20000001810 */
[----:B------:R-:W2:Y:S07]  /*85b0*/  LDSM.16.M88.4 R172, [R29+0x17800] ;  /* 0x017800001dac783b */ /* 0x000eae0000000200 */
[----:B------:R-:W-:Y:S01]  /*85c0*/  HMMA.16816.F32 R188, R212, R202, R188 ;  /* 0x000000cad4bc723c */ /* 0x000fe200000018bc */
[----:B------:R-:W-:Y:S07]  /*85d0*/  LDSM.16.M88.4 R200, [R35+0xc000] ;  /* 0x00c0000023c8783b */ /* 0x000fee0000000200 */
[C---:B---3--:R-:W-:Y:S08]  /*85e0*/  HMMA.16816.F32 R12, R176.reuse, R168, R12 ;  /* 0x000000a8b00c723c */ /* 0x048ff0000000180c */
[----:B------:R-:W-:Y:S01]  /*85f0*/  HMMA.16816.F32 R4, R176, R170, R4 ;  /* 0x000000aab004723c */ /* 0x000fe20000001804 */
[----:B------:R-:W3:Y:S07]  /*8600*/  LDSM.16.M88.4 R168, [R10+0x16800] ;  /* 0x016800000aa8783b */ /* 0x000eee0000000200 */
[C---:B------:R-:W-:Y:S08]  /*8610*/  HMMA.16816.F32 R184, R212.reuse, R196, R184 ;  /* 0x000000c4d4b8723c */ /* 0x040ff000000018b8 */
[----:B------:R-:W-:Y:S01]  /*8620*/  HMMA.16816.F32 R180, R212, R198, R180 ;  /* 0x000000c6d4b4723c */ /* 0x000fe200000018b4 */
[----:B------:R-:W4:Y:S07]  /*8630*/  LDSM.16.M88.4 R196, [R10+0x16000] ;  /* 0x016000000ac4783b */ /* 0x000f2e0000000200 */
[C---:B-1----:R-:W-:Y:S08]  /*8640*/  HMMA.16816.F32 R192, R176.reuse, R24, R192 ;  /* 0x00000018b0c0723c */ /* 0x042ff000000018c0 */
[C---:B------:R-:W-:Y:S01]  /*8650*/  HMMA.16816.F32 R188, R176.reuse, R26, R188 ;  /* 0x0000001ab0bc723c */ /* 0x040fe200000018bc */
[----:B------:R-:W1:Y:S07]  /*8660*/  LDSM.16.M88.4 R24, [R10+0x17000] ;  /* 0x017000000a18783b */ /* 0x000e6e0000000200 */
[C---:B--2---:R-:W-:Y:S08]  /*8670*/  HMMA.16816.F32 R184, R176.reuse, R172, R184 ;  /* 0x000000acb0b8723c */ /* 0x044ff000000018b8 */
[----:B------:R-:W-:Y:S01]  /*8680*/  HMMA.16816.F32 R180, R176, R174, R180 ;  /* 0x000000aeb0b4723c */ /* 0x000fe200000018b4 */
[----:B------:R2:W1:Y:S04]  /*8690*/  LDSM.16.M88.4 R172, [R10+0x17800] ;  /* 0x017800000aac783b */ /* 0x0004680000000200 */
[----:B------:R-:W-:Y:S03]  /*86a0*/  LDSM.16.M88.4 R176, [R204+0xc000] ;  /* 0x00c00000ccb0783b */ /* 0x000fe60000000200 */
[C---:B---3--:R-:W-:Y:S08]  /*86b0*/  HMMA.16816.F32 R12, R200.reuse, R168, R12 ;  /* 0x000000a8c80c723c */ /* 0x048ff0000000180c */
[C---:B------:R-:W-:Y:S01]  /*86c0*/  HMMA.16816.F32 R4, R200.reuse, R170, R4 ;  /* 0x000000aac804723c */ /* 0x040fe20000001804 */
[----:B------:R-:W3:Y:S07]  /*86d0*/  LDSM.16.M88.4 R168, [R30+0x16000] ;  /* 0x016000001ea8783b */ /* 0x000eee0000000200 */
[----:B----4-:R-:W-:Y:S01]  /*86e0*/  HMMA.16816.F32 R20, R200, R196, R20 ;  /* 0x000000c4c814723c */ /* 0x010fe20000001814 */
[----:B--2---:R-:W-:-:S04]  /*86f0*/  IMAD.U32 R10, RZ, RZ, UR24 ;  /* 0x00000018ff0a7e24 */ /* 0x004fc8000f8e00ff */
[----:B------:R-:W-:-:S03]  /*8700*/  IMAD R10, R10, 0x40, R9 ;  /* 0x000000400a0a7824 */ /* 0x000fc600078e0209 */
[----:B-1----:R-:W-:Y:S01]  /*8710*/  HMMA.16816.F32 R192, R200, R24, R192 ;  /* 0x00000018c8c0723c */ /* 0x002fe200000018c0 */
[C---:B------:R-:W-:Y:S02]  /*8720*/  VIADD R9, R10.reuse, 0xffffff80 ;  /* 0xffffff800a097836 */ /* 0x040fe40000000000 */
[----:B------:R-:W-:-:S03]  /*8730*/  VIADD R35, R10, 0xffffffb9 ;  /* 0xffffffb90a237836 */ /* 0x000fc60000000000 */
[C---:B------:R-:W-:Y:S02]  /*8740*/  ISETP.GE.AND P5, PT, R9.reuse, R28, PT ;  /* 0x0000001c0900720c */ /* 0x040fe40003fa6270 */
[----:B------:R-:W-:Y:S01]  /*8750*/  HMMA.16816.F32 R188, R200, R26, R188 ;  /* 0x0000001ac8bc723c */ /* 0x000fe200000018bc */
[----:B------:R-:W1:Y:S01]  /*8760*/  LDSM.16.M88.4 R24, [R30+0x16800] ;  /* 0x016800001e18783b */ /* 0x000e620000000200 */
[----:B------:R-:W-:-:S06]  /*8770*/  ISETP.GE.AND P4, PT, R9, R11, PT ;  /* 0x0000000b0900720c */ /* 0x000fcc0003f86270 */
[C---:B------:R-:W-:Y:S01]  /*8780*/  HMMA.16816.F32 R16, R200.reuse, R198, R16 ;  /* 0x000000c6c810723c */ /* 0x040fe20000001810 */
[----:B------:R-:W2:Y:S07]  /*8790*/  LDSM.16.M88.4 R196, [R30+0x17000] ;  /* 0x017000001ec4783b */ /* 0x000eae0000000200 */
[C---:B------:R-:W-:Y:S08]  /*87a0*/  HMMA.16816.F32 R184, R200.reuse, R172, R184 ;  /* 0x000000acc8b8723c */ /* 0x040ff000000018b8 */
[----:B------:R-:W-:Y:S01]  /*87b0*/  HMMA.16816.F32 R180, R200, R174, R180 ;  /* 0x000000aec8b4723c */ /* 0x000fe200000018b4 */
[----:B------:R4:W2:Y:S01]  /*87c0*/  LDSM.16.M88.4 R172, [R30+0x17800] ;  /* 0x017800001eac783b */ /* 0x0008a20000000200 */
[----:B------:R-:W-:-:S06]  /*87d0*/  DEPBAR.LE SB0, 0x0 ;  /* 0x000080000000791a */ /* 0x000fcc0000000000 */
[----:B---3--:R-:W-:Y:S01]  /*87e0*/  HMMA.16816.F32 R20, R176, R168, R20 ;  /* 0x000000a8b014723c */ /* 0x008fe20000001814 */
[C---:B------:R-:W-:Y:S02]  /*87f0*/  VIADD R169, R10.reuse, 0xffffffb0 ;  /* 0xffffffb00aa97836 */ /* 0x040fe40000000000 */
[----:B------:R-:W-:-:S05]  /*8800*/  VIADD R168, R10, 0xffffffb1 ;  /* 0xffffffb10aa87836 */ /* 0x000fca0000000000 */
[----:B------:R-:W-:Y:S01]  /*8810*/  HMMA.16816.F32 R16, R176, R170, R16 ;  /* 0x000000aab010723c */ /* 0x000fe20000001810 */
[C---:B------:R-:W-:Y:S02]  /*8820*/  VIADD R171, R10.reuse, 0xffffffa8 ;  /* 0xffffffa80aab7836 */ /* 0x040fe40000000000 */
[----:B------:R-:W-:-:S05]  /*8830*/  VIADD R170, R10, 0xffffffa9 ;  /* 0xffffffa90aaa7836 */ /* 0x000fca0000000000 */
[C---:B-1----:R-:W-:Y:S01]  /*8840*/  HMMA.16816.F32 R12, R176.reuse, R24, R12 ;  /* 0x00000018b00c723c */ /* 0x042fe2000000180c */
[----:B------:R-:W-:Y:S02]  /*8850*/  VIADD R24, R10, 0xffffff81 ;  /* 0xffffff810a187836 */ /* 0x000fe40000000000 */
[----:B------:R-:W-:Y:S01]  /*8860*/  FSEL R9, R20, -INF , !P5 ;  /* 0xff80000014097808 */ /* 0x000fe20006800000 */
[----:B------:R-:W-:Y:S02]  /*8870*/  VIADD R20, R10, 0xffffff88 ;  /* 0xffffff880a147836 */ /* 0x000fe40000000000 */
[----:B------:R-:W-:Y:S01]  /*8880*/  ISETP.GE.AND P6, PT, R24, R28, PT ;  /* 0x0000001c1800720c */ /* 0x000fe20003fc6270 */
[----:B----4-:R-:W-:Y:S01]  /*8890*/  VIADD R30, R10, 0xffffffb8 ;  /* 0xffffffb80a1e7836 */ /* 0x010fe20000000000 */
[----:B------:R-:W-:Y:S01]  /*88a0*/  HMMA.16816.F32 R4, R176, R26, R4 ;  /* 0x0000001ab004723c */ /* 0x000fe20000001804 */
[----:B------:R-:W-:Y:S01]  /*88b0*/  BAR.SYNC.DEFER_BLOCKING 0x0 ;  /* 0x0000000000007b1d */ /* 0x000fe20000010000 */
[----:B------:R-:W-:Y:S01]  /*88c0*/  ISETP.GE.AND P5, PT, R24, R11, PT ;  /* 0x0000000b1800720c */ /* 0x000fe20003fa6270 */
[----:B------:R-:W-:Y:S01]  /*88d0*/  VIADD R24, R10, 0xffffff89 ;  /* 0xffffff890a187836 */ /* 0x000fe20000000000 */
[----:B------:R-:W-:-:S02]  /*88e0*/  FSEL R26, R22, -INF , !P4 ;  /* 0xff800000161a7808 */ /* 0x000fc40006000000 */
[CC--:B------:R-:W-:Y:S02]  /*88f0*/  ISETP.GE.AND P4, PT, R20.reuse, R28.reuse, PT ;  /* 0x0000001c1400720c */ /* 0x0c0fe40003f86270 */
[----:B------:R-:W-:Y:S01]  /*8900*/  FSEL R27, R21, -INF , !P6 ;  /* 0xff800000151b7808 */ /* 0x000fe20007000000 */
[C---:B--2---:R-:W-:Y:S01]  /*8910*/  HMMA.16816.F32 R192, R176.reuse, R196, R192 ;  /* 0x000000c4b0c0723c */ /* 0x044fe200000018c0 */
[----:B------:R-:W-:Y:S02]  /*8920*/  FSEL R25, R23, -INF , !P5 ;  /* 0xff80000017197808 */ /* 0x000fe40006800000 */
[-C--:B------:R-:W-:Y:S01]  /*8930*/  ISETP.GE.AND P6, PT, R20, R11.reuse, PT ;  /* 0x0000000b1400720c */ /* 0x080fe20003fc6270 */
[----:B------:R-:W-:Y:S01]  /*8940*/  VIADD R20, R10, 0xffffff91 ;  /* 0xffffff910a147836 */ /* 0x000fe20000000000 */
[----:B------:R-:W-:Y:S02]  /*8950*/  ISETP.GE.AND P5, PT, R24, R28, PT ;  /* 0x0000001c1800720c */ /* 0x000fe40003fa6270 */
[----:B------:R-:W-:Y:S01]  /*8960*/  FSEL R23, R16, -INF , !P4 ;  /* 0xff80000010177808 */ /* 0x000fe20006000000 */
[----:B------:R-:W-:Y:S01]  /*8970*/  VIADD R16, R10, 0xffffff90 ;  /* 0xffffff900a107836 */ /* 0x000fe20000000000 */
[-C--:B------:R-:W-:Y:S01]  /*8980*/  ISETP.GE.AND P4, PT, R24, R11.reuse, PT ;  /* 0x0000000b1800720c */ /* 0x080fe20003f86270 */
[----:B------:R-:W-:Y:S01]  /*8990*/  HMMA.16816.F32 R180, R176, R174, R180 ;  /* 0x000000aeb0b4723c */ /* 0x000fe200000018b4 */
[----:B------:R-:W-:Y:S01]  /*89a0*/  FSEL R24, R17, -INF , !P5 ;  /* 0xff80000011187808 */ /* 0x000fe20006800000 */
[C---:B------:R-:W-:Y:S01]  /*89b0*/  VIADD R175, R10.reuse, 0xffffff98 ;  /* 0xffffff980aaf7836 */ /* 0x040fe20000000000 */
[----:B------:R-:W-:Y:S01]  /*89c0*/  FSEL R17, R19, -INF , !P4 ;  /* 0xff80000013117808 */ /* 0x000fe20006000000 */
[----:B------:R-:W-:Y:S01]  /*89d0*/  VIADD R174, R10, 0xffffff99 ;  /* 0xffffff990aae7836 */ /* 0x000fe20000000000 */
[----:B------:R-:W-:-:S02]  /*89e0*/  ISETP.GE.AND P5, PT, R16, R11, PT ;  /* 0x0000000b1000720c */ /* 0x000fc40003fa6270 */
[-C--:B------:R-:W-:Y:S01]  /*89f0*/  ISETP.GE.AND P4, PT, R20, R28.reuse, PT ;  /* 0x0000001c1400720c */ /* 0x080fe20003f86270 */
[C---:B------:R-:W-:Y:S01]  /*8a00*/  HMMA.16816.F32 R188, R176.reuse, R198, R188 ;  /* 0x000000c6b0bc723c */ /* 0x040fe200000018bc */
[----:B------:R-:W-:Y:S02]  /*8a10*/  FSEL R21, R18, -INF , !P6 ;  /* 0xff80000012157808 */ /* 0x000fe40007000000 */
[-C--:B------:R-:W-:Y:S02]  /*8a20*/  ISETP.GE.AND P6, PT, R16, R28.reuse, PT ;  /* 0x0000001c1000720c */ /* 0x080fe40003fc6270 */
[----:B------:R-:W-:Y:S02]  /*8a30*/  FSEL R16, R14, -INF , !P5 ;  /* 0xff8000000e107808 */ /* 0x000fe40006800000 */
[----:B------:R-:W-:Y:S01]  /*8a40*/  FSEL R22, R13, -INF , !P4 ;  /* 0xff8000000d167808 */ /* 0x000fe20006000000 */
[----:B------:R-:W-:Y:S01]  /*8a50*/  HMMA.16816.F32 R184, R176, R172, R184 ;  /* 0x000000acb0b8723c */ /* 0x000fe200000018b8 */
[C---:B------:R-:W-:Y:S01]  /*8a60*/  VIADD R173, R10.reuse, 0xffffffa0 ;  /* 0xffffffa00aad7836 */ /* 0x040fe20000000000 */
[-C--:B------:R-:W-:Y:S01]  /*8a70*/  ISETP.GE.AND P5, PT, R175, R28.reuse, PT ;  /* 0x0000001caf00720c */ /* 0x080fe20003fa6270 */
[----:B------:R-:W-:Y:S01]  /*8a80*/  VIADD R172, R10, 0xffffffa1 ;  /* 0xffffffa10aac7836 */ /* 0x000fe20000000000 */
[----:B------:R-:W-:-:S02]  /*8a90*/  ISETP.GE.AND P4, PT, R174, R28, PT ;  /* 0x0000001cae00720c */ /* 0x000fc40003f86270 */
[----:B------:R-:W-:Y:S02]  /*8aa0*/  FMNMX3.FTZ R10, R3, R9, R27, !PT ;  /* 0x00000009030a7276 */ /* 0x000fe4000781001b */
[----:B------:R-:W-:Y:S02]  /*8ab0*/  FSEL R18, R12, -INF , !P6 ;  /* 0xff8000000c127808 */ /* 0x000fe40007000000 */
[----:B------:R-:W-:Y:S02]  /*8ac0*/  ISETP.GE.AND P6, PT, R20, R11, PT ;  /* 0x0000000b1400720c */ /* 0x000fe40003fc6270 */
[----:B------:R-:W-:Y:S02]  /*8ad0*/  FSEL R20, R4, -INF , !P5 ;  /* 0xff80000004147808 */ /* 0x000fe40006800000 */
[----:B------:R-:W-:Y:S02]  /*8ae0*/  FSEL R19, R5, -INF , !P4 ;  /* 0xff80000005137808 */ /* 0x000fe40006000000 */
[----:B------:R-:W-:-:S02]  /*8af0*/  FMNMX3.FTZ R10, R10, R23, R24, !PT ;  /* 0x000000170a0a7276 */ /* 0x000fc40007810018 */
        /* <DEDUP_REMOVED lines=9> */
[----:B------:R-:W-:Y:S02]  /*8b90*/  FSEL R13, R189, -INF , !P4 ;  /* 0xff800000bd0d7808 */ /* 0x000fe40006000000 */
[-C--:B------:R-:W-:Y:S02]  /*8ba0*/  ISETP.GE.AND P5, PT, R169, R28.reuse, PT ;  /* 0x0000001ca900720c */ /* 0x080fe40003fa6270 */
[----:B------:R-:W-:-:S02]  /*8bb0*/  ISETP.GE.AND P4, PT, R168, R28, PT ;  /* 0x0000001ca800720c */ /* 0x000fc40003f86270 */
[----:B------:R-:W-:Y:S02]  /*8bc0*/  FMNMX3.FTZ R10, R10, R4, R5, !PT ;  /* 0x000000040a0a7276 */ /* 0x000fe40007810005 */
[----:B------:R-:W-:Y:S02]  /*8bd0*/  FSEL R197, R184, -INF , !P5 ;  /* 0xff800000b8c57808 */ /* 0x000fe40006800000 */
        /* <DEDUP_REMOVED lines=67> */
.L_x_999:
[----:B------:R-:W2:Y:S04]  /*9010*/  LDL.64 R242, [R1+0x10] ;  /* 0x0000100001f27983 */ /* 0x000ea80000100a00 */
[----:B------:R-:W3:Y:S04]  /*9020*/  LDL.64 R246, [R1+0x28] ;  /* 0x0000280001f67983 */ /* 0x000ee80000100a00 */
[----:B------:R-:W4:Y:S04]  /*9030*/  LDL.64 R244, [R1] ;  /* 0x0000000001f47983 */ /* 0x000f280000100a00 */
[----:B------:R-:W5:Y:S04]  /*9040*/  LDL.64 R218, [R1+0x8] ;  /* 0x0000080001da7983 */ /* 0x000f680000100a00 */
[----:B------:R-:W1:Y:S01]  /*9050*/  SHFL.BFLY PT, R10, R175, 0x2, 0x1f ;  /* 0x0c401f00af0a7f89 */ /* 0x000e6200000e0000 */
[----:B------:R-:W-:-:S02]  /*9060*/  FSEL R198, R15, -INF , !P6 ;  /* 0xff8000000fc67808 */ /* 0x000fc40007000000 */
[-C--:B------:R-:W-:Y:S02]  /*9070*/  ISETP.GE.AND P6, PT, R173, R11.reuse, PT ;  /* 0x0000000bad00720c */ /* 0x080fe40003fc6270 */
[----:B------:R-:W-:Y:S02]  /*9080*/  FMNMX3.FTZ R173, R2, R26, R25, !PT ;  /* 0x0000001a02ad7276 */ /* 0x000fe40007810019 */
[----:B------:R-:W-:Y:S02]  /*9090*/  ISETP.GE.AND P4, PT, R174, R11, PT ;  /* 0x0000000bae00720c */ /* 0x000fe40003f86270 */
[----:B------:R-:W-:Y:S02]  /*90a0*/  FMNMX3.FTZ R173, R173, R21, R17, !PT ;  /* 0x00000015adad7276 */ /* 0x000fe40007810011 */
[----:B------:R-:W-:Y:S02]  /*90b0*/  FSEL R192, R6, -INF , !P5 ;  /* 0xff80000006c07808 */ /* 0x000fe40006800000 */
[----:B------:R-:W-:-:S02]  /*90c0*/  ISETP.GE.AND P5, PT, R172, R11, PT ;  /* 0x0000000bac00720c */ /* 0x000fc40003fa6270 */
[----:B------:R-:W-:Y:S02]  /*90d0*/  FSEL R184, R7, -INF , !P4 ;  /* 0xff80000007b87808 */ /* 0x000fe40006000000 */
[----:B------:R-:W-:Y:S02]  /*90e0*/  FMNMX3.FTZ R174, R173, R16, R198, !PT ;  /* 0x00000010adae7276 */ /* 0x000fe400078100c6 */
[-C--:B------:R-:W-:Y:S02]  /*90f0*/  ISETP.GE.AND P4, PT, R171, R11.reuse, PT ;  /* 0x0000000bab00720c */ /* 0x080fe40003f86270 */
[----:B------:R-:W-:Y:S02]  /*9100*/  FSEL R207, R194, -INF , !P6 ;  /* 0xff800000c2cf7808 */ /* 0x000fe40007000000 */
[----:B------:R-:W-:Y:S02]  /*9110*/  ISETP.GE.AND P6, PT, R170, R11, PT ;  /* 0x0000000baa00720c */ /* 0x000fe40003fc6270 */
[----:B------:R-:W-:-:S02]  /*9120*/  FSEL R213, R195, -INF , !P5 ;  /* 0xff800000c3d57808 */ /* 0x000fc40006800000 */
[----:B------:R-:W-:Y:S01]  /*9130*/  FMNMX3.FTZ R174, R174, R192, R184, !PT ;  /* 0x000000c0aeae7276 */ /* 0x000fe200078100b8 */
[----:B------:R-:W-:Y:S01]  /*9140*/  UIADD3 UR19, UPT, UPT, UR23, -0x2, URZ ;  /* 0xfffffffe17137890 */ /* 0x000fe2000fffe0ff */
[-C--:B------:R-:W-:Y:S01]  /*9150*/  ISETP.GE.AND P5, PT, R169, R11.reuse, PT ;  /* 0x0000000ba900720c */ /* 0x080fe20003fa6270 */
[----:B------:R-:W-:Y:S01]  /*9160*/  IMAD.U32 R173, RZ, RZ, UR35 ;  /* 0x00000023ffad7e24 */ /* 0x000fe2000f8e00ff */
[----:B------:R-:W-:Y:S02]  /*9170*/  FSEL R215, R190, -INF , !P4 ;  /* 0xff800000bed77808 */ /* 0x000fe40006000000 */
[----:B------:R-:W-:Y:S02]  /*9180*/  ISETP.GE.AND P4, PT, R168, R11, PT ;  /* 0x0000000ba800720c */ /* 0x000fe40003f86270 */
[----:B------:R-:W-:Y:S02]  /*9190*/  FSEL R214, R191, -INF , !P6 ;  /* 0xff800000bfd67808 */ /* 0x000fe40007000000 */
[----:B------:R-:W-:-:S02]  /*91a0*/  FMNMX3.FTZ R174, R174, R207, R213, !PT ;  /* 0x000000cfaeae7276 */ /* 0x000fc400078100d5 */
[----:B-1----:R-:W-:Y:S02]  /*91b0*/  FMNMX.FTZ R10, R175, R10, !PT ;  /* 0x0000000aaf0a7209 */ /* 0x002fe40007810000 */
[----:B------:R-:W-:Y:S02]  /*91c0*/  FSEL R230, R186, -INF , !P5 ;  /* 0xff800000bae67808 */ /* 0x000fe40006800000 */
[-C--:B------:R-:W-:Y:S01]  /*91d0*/  ISETP.GE.AND P6, PT, R30, R11.reuse, PT ;  /* 0x0000000b1e00720c */ /* 0x080fe20003fc6270 */
[----:B------:R-:W1:Y:S01]  /*91e0*/  SHFL.BFLY PT, R175, R10, 0x1, 0x1f ;  /* 0x0c201f000aaf7f89 */ /* 0x000e6200000e0000 */
[----:B------:R-:W-:Y:S02]  /*91f0*/  ISETP.GE.AND P5, PT, R35, R11, PT ;  /* 0x0000000b2300720c */ /* 0x000fe40003fa6270 */
[----:B------:R-:W-:Y:S02]  /*9200*/  FSEL R226, R187, -INF , !P4 ;  /* 0xff800000bbe27808 */ /* 0x000fe40006000000 */
[----:B------:R-:W-:-:S02]  /*9210*/  FMNMX3.FTZ R174, R174, R215, R214, !PT ;  /* 0x000000d7aeae7276 */ /* 0x000fc400078100d6 */
[----:B------:R-:W-:Y:S02]  /*9220*/  FSEL R222, R182, -INF , !P6 ;  /* 0xff800000b6de7808 */ /* 0x000fe40007000000 */
[----:B------:R-:W-:Y:S02]  /*9230*/  FSEL R221, R183, -INF , !P5 ;  /* 0xff800000b7dd7808 */ /* 0x000fe40006800000 */
[----:B------:R-:W-:-:S04]  /*9240*/  FMNMX3.FTZ R174, R174, R230, R226, !PT ;  /* 0x000000e6aeae7276 */ /* 0x000fc800078100e2 */
[----:B------:R-:W-:Y:S01]  /*9250*/  FMNMX3.FTZ R178, R174, R222, R221, !PT ;  /* 0x000000deaeb27276 */ /* 0x000fe200078100dd */
[----:B------:R-:W-:Y:S01]  /*9260*/  UIADD3 UR22, UPT, UPT, UR35, 0x32370b8f, URZ ;  /* 0x32370b8f23167890 */ /* 0x000fe2000fffe0ff */
[----:B-1----:R-:W-:-:S04]  /*9270*/  FMNMX.FTZ R10, R10, R175, !PT ;  /* 0x000000af0a0a7209 */ /* 0x002fc80007810000 */
[C---:B------:R-:W-:Y:S01]  /*9280*/  FSETP.NEU.FTZ.AND P6, PT, R10.reuse, -INF , PT ;  /* 0xff8000000a00780b */ /* 0x040fe20003fdd000 */
[----:B------:R-:W-:Y:S01]  /*9290*/  FMUL.FTZ R223, R10, UR4 ;  /* 0x000000040adf7c20 */ /* 0x000fe20008410000 */
[----:B------:R-:W-:Y:S02]  /*92a0*/  UIADD3 UR25, UPT, UPT, UR35, -0x56f99767, URZ ;  /* 0xa906689923197890 */ /* 0x000fe4000fffe0ff */
[----:B------:R-:W-:Y:S02]  /*92b0*/  UIADD3 UR26, UPT, UPT, UR35, -0x126145ec, URZ ;  /* 0xed9eba14231a7890 */ /* 0x000fe4000fffe0ff */
[----:B------:R-:W-:-:S05]  /*92c0*/  FSEL R223, R223, RZ, P6 ;  /* 0x000000ffdfdf7208 */ /* 0x000fca0003000000 */
[--C-:B------:R-:W-:Y:S01]  /*92d0*/  FFMA.FTZ R196, R9, UR4, -R223.reuse ;  /* 0x0000000409c47c23 */ /* 0x100fe200080108df */
[----:B------:R-:W-:-:S05]  /*92e0*/  FFMA.FTZ R190, R27, UR4, -R223 ;  /* 0x000000041bbe7c23 */ /* 0x000fca00080108df */
[----:B------:R-:W-:Y:S08]  /*92f0*/  MUFU.EX2 R196, R196 ;  /* 0x000000c400c47308 */ /* 0x000ff00000000800 */
[----:B------:R-:W1:Y:S02]  /*9300*/  MUFU.EX2 R190, R190 ;  /* 0x000000be00be7308 */ /* 0x000e640000000800 */
[----:B-1----:R-:W-:-:S04]  /*9310*/  F2FP.F16.F32.PACK_AB R182, R190, R196 ;  /* 0x000000c4beb6723e */ /* 0x002fc800000000ff */
[----:B------:R-:W-:-:S04]  /*9320*/  PRMT R181, R182, 0x7632, R181 ;  /* 0x00007632b6b57816 */ /* 0x000fc800000000b5 */
[----:B------:R-:W-:Y:S01]  /*9330*/  PRMT R236, R182, 0x5410, R181 ;  /* 0x00005410b6ec7816 */ /* 0x000fe200000000b5 */
[--C-:B------:R-:W-:Y:S01]  /*9340*/  FFMA.FTZ R199, R23, UR4, -R223.reuse ;  /* 0x0000000417c77c23 */ /* 0x100fe200080108df */
[----:B------:R-:W-:-:S05]  /*9350*/  FFMA.FTZ R195, R24, UR4, -R223 ;  /* 0x0000000418c37c23 */ /* 0x000fca00080108df */
[----:B------:R-:W-:Y:S08]  /*9360*/  MUFU.EX2 R199, R199 ;  /* 0x000000c700c77308 */ /* 0x000ff00000000800 */
[----:B------:R-:W-:Y:S01]  /*9370*/  MUFU.EX2 R195, R195 ;  /* 0x000000c300c37308 */ /* 0x000fe20000000800 */
[----:B--2---:R-:W-:-:S05]  /*9380*/  LOP3.LUT R173, R173, UR19, R243, 0x96, !PT ;  /* 0x00000013adad7c12 */ /* 0x004fca000f8e96f3 */
[----:B------:R-:W-:Y:S02]  /*9390*/  IMAD.WIDE.U32 R186, R173, -0x326172a9, RZ ;  /* 0xcd9e8d57adba7825 */ /* 0x000fe400078e00ff */
[----:B------:R-:W1:Y:S03]  /*93a0*/  SHFL.BFLY PT, R173, R178, 0x2, 0x1f ;  /* 0x0c401f00b2ad7f89 */ /* 0x000e6600000e0000 */
[----:B---3--:R-:W-:Y:S02]  /*93b0*/  LOP3.LUT R174, R246, UR17, R187, 0x96, !PT ;  /* 0x00000011f6ae7c12 */ /* 0x008fe4000f8e96bb */
[----:B----4-:R-:W-:Y:S01]  /*93c0*/  LOP3.LUT R186, R186, UR16, R245, 0x96, !PT ;  /* 0x00000010baba7c12 */ /* 0x010fe2000f8e96f5 */
[----:B------:R-:W-:Y:S02]  /*93d0*/  UIADD3 UR19, UPT, UPT, UR35, 0x76cf5d0a, URZ ;  /* 0x76cf5d0a23137890 */ /* 0x000fe4000fffe0ff */
[----:B------:R-:W-:-:S04]  /*93e0*/  IMAD.WIDE.U32 R176, R174, -0x2daee0ad, RZ ;  /* 0xd2511f53aeb07825 */ /* 0x000fc800078e00ff */
[----:B------:R-:W-:Y:S01]  /*93f0*/  IMAD.WIDE.U32 R186, R186, -0x2daee0ad, RZ ;  /* 0xd2511f53baba7825 */ /* 0x000fe200078e00ff */
[----:B-----5:R-:W-:-:S04]  /*9400*/  LOP3.LUT R174, R218, UR19, R177, 0x96, !PT ;  /* 0x00000013daae7c12 */ /* 0x020fc8000f8e96b1 */
[----:B------:R-:W-:Y:S01]  /*9410*/  LOP3.LUT R176, R176, UR22, R187, 0x96, !PT ;  /* 0x00000016b0b07c12 */ /* 0x000fe2000f8e96bb */
[----:B------:R-:W-:-:S04]  /*9420*/  IMAD.WIDE.U32 R174, R174, -0x326172a9, RZ ;  /* 0xcd9e8d57aeae7825 */ /* 0x000fc800078e00ff */
[----:B------:R-:W-:Y:S01]  /*9430*/  IMAD.WIDE.U32 R176, R176, -0x326172a9, RZ ;  /* 0xcd9e8d57b0b07825 */ /* 0x000fe200078e00ff */
[----:B------:R-:W-:-:S04]  /*9440*/  LOP3.LUT R175, R244, UR15, R175, 0x96, !PT ;  /* 0x0000000ff4af7c12 */ /* 0x000fc8000f8e96af */
[----:B------:R-:W-:Y:S01]  /*9450*/  LOP3.LUT R174, R174, UR14, R177, 0x96, !PT ;  /* 0x0000000eaeae7c12 */ /* 0x000fe2000f8e96b1 */
[----:B------:R-:W-:Y:S01]  /*9460*/  IMAD.WIDE.U32 R216, R175, -0x2daee0ad, RZ ;  /* 0xd2511f53afd87825 */ /* 0x000fe200078e00ff */
[----:B-1----:R-:W-:-:S03]  /*9470*/  FMNMX.FTZ R173, R178, R173, !PT ;  /* 0x000000adb2ad7209 */ /* 0x002fc60007810000 */
[----:B------:R-:W-:Y:S01]  /*9480*/  IMAD.WIDE.U32 R174, R174, -0x2daee0ad, RZ ;  /* 0xd2511f53aeae7825 */ /* 0x000fe200078e00ff */
[----:B------:R-:W-:Y:S01]  /*9490*/  LOP3.LUT R186, R186, UR26, R217, 0x96, !PT ;  /* 0x0000001ababa7c12 */ /* 0x000fe2000f8e96d9 */
[----:B------:R-:W1:Y:S03]  /*94a0*/  SHFL.BFLY PT, R9, R173, 0x1, 0x1f ;  /* 0x0c201f00ad097f89 */ /* 0x000e6600000e0000 */
[----:B------:R-:W-:Y:S01]  /*94b0*/  LOP3.LUT R216, R216, UR25, R175, 0x96, !PT ;  /* 0x00000019d8d87c12 */ /* 0x000fe2000f8e96af */
[----:B------:R-:W-:-:S04]  /*94c0*/  IMAD.WIDE.U32 R186, R186, -0x326172a9, RZ ;  /* 0xcd9e8d57baba7825 */ /* 0x000fc800078e00ff */
[----:B------:R-:W-:-:S05]  /*94d0*/  IMAD.WIDE.U32 R216, R216, -0x326172a9, RZ ;  /* 0xcd9e8d57d8d87825 */ /* 0x000fca00078e00ff */
[----:B------:R-:W-:-:S04]  /*94e0*/  LOP3.LUT R189, R186, UR12, R217, 0x96, !PT ;  /* 0x0000000cbabd7c12 */ /* 0x000fc8000f8e96d9 */
[----:B------:R-:W-:-:S04]  /*94f0*/  LOP3.LUT R175, R189, 0xff, RZ, 0xc0, !PT ;  /* 0x000000ffbdaf7812 */ /* 0x000fc800078ec0ff */
[----:B------:R-:W-:Y:S02]  /*9500*/  ISETP.LE.U32.AND P4, PT, R175, UR6, PT ;  /* 0x00000006af007c0c */ /* 0x000fe4000bf83070 */
[----:B-1----:R-:W-:Y:S02]  /*9510*/  FMNMX.FTZ R9, R173, R9, !PT ;  /* 0x00000009ad097209 */ /* 0x002fe40007810000 */
[----:B------:R-:W-:-:S04]  /*9520*/  LOP3.LUT R173, R189, 0xffff, RZ, 0xc0, !PT ;  /* 0x0000ffffbdad7812 */ /* 0x000fc800078ec0ff */
[----:B------:R-:W-:Y:S01]  /*9530*/  SHF.R.U32.HI R173, RZ, 0x8, R173 ;  /* 0x00000008ffad7819 */ /* 0x000fe200000116ad */
[C---:B------:R-:W-:Y:S01]  /*9540*/  FMUL.FTZ R210, R9.reuse, UR4 ;  /* 0x0000000409d27c20 */ /* 0x040fe20008410000 */
[----:B------:R-:W-:-:S03]  /*9550*/  FSETP.NEU.FTZ.AND P5, PT, R9, -INF , PT ;  /* 0xff8000000900780b */ /* 0x000fc60003fbd000 */
[----:B------:R-:W-:Y:S01]  /*9560*/  @!P4 HADD2 R172, -R182.H0_H0, -RZ.H0_H0 ;  /* 0xa00000ffb6acc230 */ /* 0x000fe20000000900 */
[----:B------:R-:W-:Y:S02]  /*9570*/  LOP3.LUT R173, R173, 0xffff, RZ, 0xc0, !PT ;  /* 0x0000ffffadad7812 */ /* 0x000fe400078ec0ff */
[----:B------:R-:W-:Y:S02]  /*9580*/  FSEL R210, R210, RZ, P5 ;  /* 0x000000ffd2d27208 */ /* 0x000fe40002800000 */
[----:B------:R-:W-:Y:S02]  /*9590*/  @!P4 PRMT R182, R172, 0x5410, RZ ;  /* 0x00005410acb6c816 */ /* 0x000fe400000000ff */
[----:B------:R-:W-:Y:S01]  /*95a0*/  ISETP.LE.U32.AND P4, PT, R173, UR6, PT ;  /* 0x00000006ad007c0c */ /* 0x000fe2000bf83070 */
[--C-:B------:R-:W-:Y:S01]  /*95b0*/  FFMA.FTZ R227, R26, UR4, -R210.reuse ;  /* 0x000000041ae37c23 */ /* 0x100fe200080108d2 */
[----:B------:R-:W-:Y:S01]  /*95c0*/  FFMA.FTZ R202, R25, UR4, -R210 ;  /* 0x0000000419ca7c23 */ /* 0x000fe200080108d2 */
[----:B------:R-:W-:-:S04]  /*95d0*/  PRMT R172, R189, 0x7632, R172 ;  /* 0x00007632bdac7816 */ /* 0x000fc800000000ac */
[----:B------:R-:W-:Y:S01]  /*95e0*/  MUFU.EX2 R227, R227 ;  /* 0x000000e300e37308 */ /* 0x000fe20000000800 */
[----:B------:R-:W-:-:S07]  /*95f0*/  LOP3.LUT R172, R172, 0xff, RZ, 0xc0, !PT ;  /* 0x000000ffacac7812 */ /* 0x000fce00078ec0ff */
[----:B------:R-:W1:Y:S01]  /*9600*/  MUFU.EX2 R202, R202 ;  /* 0x000000ca00ca7308 */ /* 0x000e620000000800 */
[----:B------:R-:W-:-:S05]  /*9610*/  @!P4 HADD2 R171, -R181.H0_H0, -RZ.H0_H0 ;  /* 0xa00000ffb5abc230 */ /* 0x000fca0000000900 */
[----:B------:R-:W-:Y:S02]  /*9620*/  @!P4 PRMT R181, R171, 0x5410, RZ ;  /* 0x00005410abb5c816 */ /* 0x000fe400000000ff */
[----:B------:R-:W-:Y:S02]  /*9630*/  ISETP.LE.U32.AND P4, PT, R172, UR6, PT ;  /* 0x00000006ac007c0c */ /* 0x000fe4000bf83070 */
[----:B------:R-:W-:Y:S02]  /*9640*/  SHF.R.U32.HI R171, RZ, 0x18, R189 ;  /* 0x00000018ffab7819 */ /* 0x000fe400000116bd */
[----:B-1----:R-:W-:-:S04]  /*9650*/  F2FP.F16.F32.PACK_AB R180, R202, R227 ;  /* 0x000000e3cab4723e */ /* 0x002fc800000000ff */
[----:B------:R-:W-:-:S05]  /*9660*/  PRMT R179, R180, 0x7632, R179 ;  /* 0x00007632b4b37816 */ /* 0x000fca00000000b3 */
[----:B------:R-:W-:Y:S01]  /*9670*/  @!P4 HADD2 R170, -R180.H0_H0, -RZ.H0_H0 ;  /* 0xa00000ffb4aac230 */ /* 0x000fe20000000900 */
[----:B------:R-:W-:-:S04]  /*9680*/  PRMT R235, R180, 0x5410, R179 ;  /* 0x00005410b4eb7816 */ /* 0x000fc800000000b3 */
[----:B------:R-:W-:Y:S02]  /*9690*/  @!P4 PRMT R180, R170, 0x5410, RZ ;  /* 0x00005410aab4c816 */ /* 0x000fe400000000ff */
[----:B------:R-:W-:Y:S01]  /*96a0*/  ISETP.LE.U32.AND P4, PT, R171, UR6, PT ;  /* 0x00000006ab007c0c */ /* 0x000fe2000bf83070 */
[----:B------:R-:W-:-:S05]  /*96b0*/  IMAD.MOV.U32 R170, RZ, RZ, R216 ;  /* 0x000000ffffaa7224 */ /* 0x000fca00078e00d8 */
[----:B------:R-:W-:-:S07]  /*96c0*/  LOP3.LUT R170, R170, 0xff, RZ, 0xc0, !PT ;  /* 0x000000ffaaaa7812 */ /* 0x000fce00078ec0ff */
[----:B------:R-:W-:-:S05]  /*96d0*/  @!P4 HADD2 R169, -R179.H0_H0, -RZ.H0_H0 ;  /* 0xa00000ffb3a9c230 */ /* 0x000fca0000000900 */
[----:B------:R-:W-:Y:S02]  /*96e0*/  @!P4 PRMT R179, R169, 0x5410, RZ ;  /* 0x00005410a9b3c816 */ /* 0x000fe400000000ff */
[----:B------:R-:W-:Y:S02]  /*96f0*/  ISETP.LE.U32.AND P4, PT, R170, UR6, PT ;  /* 0x00000006aa007c0c */ /* 0x000fe4000bf83070 */
[----:B------:R-:W-:Y:S02]  /*9700*/  F2FP.F16.F32.PACK_AB R178, R195, R199 ;  /* 0x000000c7c3b2723e */ /* 0x000fe400000000ff */
[----:B------:R-:W-:Y:S02]  /*9710*/  PRMT R169, R216, 0x7771, RZ ;  /* 0x00007771d8a97816 */ /* 0x000fe400000000ff */
[----:B------:R-:W-:Y:S01]  /*9720*/  PRMT R177, R178, 0x7632, R177 ;  /* 0x00007632b2b17816 */ /* 0x000fe200000000b1 */
[--C-:B------:R-:W-:Y:S01]  /*9730*/  FFMA.FTZ R188, R21, UR4, -R210.reuse ;  /* 0x0000000415bc7c23 */ /* 0x100fe200080108d2 */
[----:B------:R-:W-:-:S05]  /*9740*/  FFMA.FTZ R193, R17, UR4, -R210 ;  /* 0x0000000411c17c23 */ /* 0x000fca00080108d2 */
[----:B------:R-:W-:Y:S01]  /*9750*/  @!P4 HADD2 R168, -R178.H0_H0, -RZ.H0_H0 ;  /* 0xa00000ffb2a8c230 */ /* 0x000fe20000000900 */
[----:B------:R-:W-:-:S04]  /*9760*/  PRMT R225, R178, 0x5410, R177 ;  /* 0x00005410b2e17816 */ /* 0x000fc800000000b1 */
[----:B------:R-:W-:Y:S02]  /*9770*/  @!P4 PRMT R178, R168, 0x5410, RZ ;  /* 0x00005410a8b2c816 */ /* 0x000fe400000000ff */
[----:B------:R-:W-:Y:S01]  /*9780*/  ISETP.GT.U32.AND P4, PT, R169, UR6, PT ;  /* 0x00000006a9007c0c */ /* 0x000fe2000bf84070 */
[----:B------:R-:W-:Y:S01]  /*9790*/  MUFU.EX2 R188, R188 ;  /* 0x000000bc00bc7308 */ /* 0x000fe20000000800 */
[----:B------:R-:W-:-:S07]  /*97a0*/  PRMT R170, R216, 0x7772, RZ ;  /* 0x00007772d8aa7816 */ /* 0x000fce00000000ff */
[----:B------:R-:W1:Y:S01]  /*97b0*/  MUFU.EX2 R193, R193 ;  /* 0x000000c100c17308 */ /* 0x000e620000000800 */
[----:B------:R-:W-:Y:S02]  /*97c0*/  FSEL R186, R10, RZ, P6 ;  /* 0x000000ff0aba7208 */ /* 0x000fe40003000000 */
[----:B------:R-:W-:Y:S01]  /*97d0*/  ISETP.GT.U32.AND P6, PT, R170, UR6, PT ;  /* 0x00000006aa007c0c */ /* 0x000fe2000bfc4070 */
[----:B------:R-:W-:Y:S01]  /*97e0*/  @P4 HADD2 R17, -R177.H0_H0, -RZ.H0_H0 ;  /* 0xa00000ffb1114230 */ /* 0x000fe20000000900 */
[----:B------:R-:W-:Y:S01]  /*97f0*/  LOP3.LUT R200, R176, UR13, R187, 0x96, !PT ;  /* 0x0000000db0c87c12 */ /* 0x000fe2000f8e96bb */
[--C-:B------:R-:W-:Y:S01]  /*9800*/  FFMA.FTZ R194, R18, UR4, -R223.reuse ;  /* 0x0000000412c27c23 */ /* 0x100fe200080108df */
[----:B------:R-:W-:Y:S02]  /*9810*/  FFMA.FTZ R229, R22, UR4, -R223 ;  /* 0x0000000416e57c23 */ /* 0x000fe400080108df */
[----:B------:R-:W-:Y:S01]  /*9820*/  @P4 PRMT R177, R17, 0x5410, RZ ;  /* 0x0000541011b14816 */ /* 0x000fe200000000ff */
[----:B------:R-:W-:Y:S01]  /*9830*/  IMAD.WIDE.U32 R200, R200, -0x2daee0ad, RZ ;  /* 0xd2511f53c8c87825 */ /* 0x000fe200078e00ff */
[----:B------:R-:W-:Y:S01]  /*9840*/  PRMT R17, R216, 0x7773, RZ ;  /* 0x00007773d8117816 */ /* 0x000fe200000000ff */
[----:B------:R-:W-:Y:S01]  /*9850*/  MUFU.EX2 R194, R194 ;  /* 0x000000c200c27308 */ /* 0x000fe20000000800 */
[----:B------:R-:W-:-:S02]  /*9860*/  UIADD3 UR23, UPT, UPT, UR23, -0x1, URZ ;  /* 0xffffffff17177890 */ /* 0x000fc4000fffe0ff */
[----:B------:R-:W-:Y:S02]  /*9870*/  ISETP.GT.U32.AND P4, PT, R17, UR6, PT ;  /* 0x0000000611007c0c */ /* 0x000fe4000bf84070 */
[----:B-1----:R-:W-:Y:S01]  /*9880*/  F2FP.F16.F32.PACK_AB R176, R193, R188 ;  /* 0x000000bcc1b0723e */ /* 0x002fe200000000ff */
[----:B------:R-:W-:Y:S01]  /*9890*/  IMAD.U32 R168, RZ, RZ, UR35 ;  /* 0x00000023ffa87e24 */ /* 0x000fe2000f8e00ff */
[----:B------:R-:W-:Y:S01]  /*98a0*/  LOP3.LUT R17, R174, UR7, R201, 0x96, !PT ;  /* 0x00000007ae117c12 */ /* 0x000fe2000f8e96c9 */
[----:B------:R-:W1:Y:S01]  /*98b0*/  MUFU.EX2 R229, R229 ;  /* 0x000000e500e57308 */ /* 0x000e620000000800 */
[----:B------:R-:W-:Y:S01]  /*98c0*/  PRMT R175, R176, 0x7632, R175 ;  /* 0x00007632b0af7816 */ /* 0x000fe200000000af */
[----:B------:R-:W-:Y:S01]  /*98d0*/  @P6 HADD2 R27, -R176.H0_H0, -RZ.H0_H0 ;  /* 0xa00000ffb01b6230 */ /* 0x000fe20000000900 */
[----:B------:R-:W-:Y:S02]  /*98e0*/  LOP3.LUT R171, R17, 0xff, RZ, 0xc0, !PT ;  /* 0x000000ff11ab7812 */ /* 0x000fe400078ec0ff */
[----:B------:R-:W-:-:S02]  /*98f0*/  LOP3.LUT R168, R168, UR23, R243, 0x96, !PT ;  /* 0x00000017a8a87c12 */ /* 0x000fc4000f8e96f3 */
[----:B------:R-:W-:Y:S02]  /*9900*/  PRMT R217, R176, 0x5410, R175 ;  /* 0x00005410b0d97816 */ /* 0x000fe400000000af */
[----:B------:R-:W-:Y:S02]  /*9910*/  @P6 PRMT R176, R27, 0x5410, RZ ;  /* 0x000054101bb06816 */ /* 0x000fe400000000ff */
[----:B------:R-:W-:Y:S01]  /*9920*/  ISETP.LE.U32.AND P6, PT, R171, UR6, PT ;  /* 0x00000006ab007c0c */ /* 0x000fe2000bfc3070 */
[----:B------:R-:W-:Y:S01]  /*9930*/  IMAD.WIDE.U32 R168, R168, -0x326172a9, RZ ;  /* 0xcd9e8d57a8a87825 */ /* 0x000fe200078e00ff */
[----:B------:R-:W-:-:S03]  /*9940*/  LOP3.LUT R170, R17, 0xffff, RZ, 0xc0, !PT ;  /* 0x0000ffff11aa7812 */ /* 0x000fc600078ec0ff */
[----:B------:R-:W-:Y:S01]  /*9950*/  @P4 HADD2 R18, -R175.H0_H0, -RZ.H0_H0 ;  /* 0xa00000ffaf124230 */ /* 0x000fe20000000900 */
[----:B------:R-:W-:Y:S02]  /*9960*/  SHF.R.U32.HI R170, RZ, 0x8, R170 ;  /* 0x00000008ffaa7819 */ /* 0x000fe400000116aa */
[----:B------:R-:W-:Y:S02]  /*9970*/  LOP3.LUT R169, R246, UR17, R169, 0x96, !PT ;  /* 0x00000011f6a97c12 */ /* 0x000fe4000f8e96a9 */
[----:B-1----:R-:W-:Y:S02]  /*9980*/  F2FP.F16.F32.PACK_AB R174, R229, R194 ;  /* 0x000000c2e5ae723e */ /* 0x002fe400000000ff */
[----:B------:R-:W-:Y:S02]  /*9990*/  LOP3.LUT R168, R168, UR16, R245, 0x96, !PT ;  /* 0x00000010a8a87c12 */ /* 0x000fe4000f8e96f5 */
[----:B------:R-:W-:Y:S01]  /*99a0*/  LOP3.LUT R170, R170, 0xffff, RZ, 0xc0, !PT ;  /* 0x0000ffffaaaa7812 */ /* 0x000fe200078ec0ff */
[----:B------:R-:W-:Y:S01]  /*99b0*/  @!P6 HADD2 R26, -R174.H0_H0, -RZ.H0_H0 ;  /* 0xa00000ffae1ae230 */ /* 0x000fe20000000900 */
[----:B------:R-:W-:Y:S01]  /*99c0*/  PRMT R173, R174, 0x7632, R173 ;  /* 0x00007632aead7816 */ /* 0x000fe200000000ad */
[----:B------:R-:W-:Y:S01]  /*99d0*/  IMAD.WIDE.U32 R232, R169, -0x2daee0ad, RZ ;  /* 0xd2511f53a9e87825 */ /* 0x000fe200078e00ff */
[----:B------:R-:W-:-:S03]  /*99e0*/  @P4 PRMT R175, R18, 0x5410, RZ ;  /* 0x0000541012af4816 */ /* 0x000fc600000000ff */
[----:B------:R-:W-:Y:S01]  /*99f0*/  FFMA.FTZ R187, R16, UR4, -R210 ;  /* 0x0000000410bb7c23 */ /* 0x000fe200080108d2 */
[----:B------:R-:W-:Y:S01]  /*9a00*/  ISETP.LE.U32.AND P4, PT, R170, UR6, PT ;  /* 0x00000006aa007c0c */ /* 0x000fe2000bf83070 */
[----:B------:R-:W-:Y:S01]  /*9a10*/  IMAD.WIDE.U32 R168, R168, -0x2daee0ad, RZ ;  /* 0xd2511f53a8a87825 */ /* 0x000fe200078e00ff */
[----:B------:R-:W-:-:S03]  /*9a20*/  PRMT R27, R17, 0x7632, R27 ;  /* 0x00007632111b7816 */ /* 0x000fc6000000001b */
[----:B------:R-:W-:Y:S01]  /*9a30*/  FFMA.FTZ R228, R198, UR4, -R210 ;  /* 0x00000004c6e47c23 */ /* 0x000fe200080108d2 */
[----:B------:R-:W-:Y:S02]  /*9a40*/  PRMT R18, R174, 0x5410, R173 ;  /* 0x00005410ae127816 */ /* 0x000fe400000000ad */
[----:B------:R-:W-:Y:S02]  /*9a50*/  @!P6 PRMT R174, R26, 0x5410, RZ ;  /* 0x000054101aaee816 */ /* 0x000fe400000000ff */
[----:B------:R-:W-:Y:S02]  /*9a60*/  LOP3.LUT R27, R27, 0xff, RZ, 0xc0, !PT ;  /* 0x000000ff1b1b7812 */ /* 0x000fe400078ec0ff */
[----:B------:R-:W-:Y:S02]  /*9a70*/  LOP3.LUT R26, R218, UR19, R233, 0x96, !PT ;  /* 0x00000013da1a7c12 */ /* 0x000fe4000f8e96e9 */
[----:B------:R-:W-:Y:S01]  /*9a80*/  LOP3.LUT R232, R232, UR22, R169, 0x96, !PT ;  /* 0x00000016e8e87c12 */ /* 0x000fe2000f8e96a9 */
[----:B------:R-:W-:Y:S01]  /*9a90*/  MUFU.EX2 R187, R187 ;  /* 0x000000bb00bb7308 */ /* 0x000fe20000000800 */
[----:B------:R-:W-:Y:S01]  /*9aa0*/  ISETP.LE.U32.AND P6, PT, R27, UR6, PT ;  /* 0x000000061b007c0c */ /* 0x000fe2000bfc3070 */
[----:B------:R-:W-:-:S06]  /*9ab0*/  IMAD.WIDE.U32 R26, R26, -0x326172a9, RZ ;  /* 0xcd9e8d571a1a7825 */ /* 0x000fcc00078e00ff */
[----:B------:R-:W1:Y:S01]  /*9ac0*/  MUFU.EX2 R228, R228 ;  /* 0x000000e400e47308 */ /* 0x000e620000000800 */
[----:B------:R-:W-:-:S04]  /*9ad0*/  IMAD.WIDE.U32 R232, R232, -0x326172a9, RZ ;  /* 0xcd9e8d57e8e87825 */ /* 0x000fc800078e00ff */
[----:B------:R-:W-:Y:S01]  /*9ae0*/  @!P4 HADD2 R16, -R173.H0_H0, -RZ.H0_H0 ;  /* 0xa00000ffad10c230 */ /* 0x000fe20000000900 */
[----:B------:R-:W-:Y:S02]  /*9af0*/  LOP3.LUT R238, R26, UR14, R233, 0x96, !PT ;  /* 0x0000000e1aee7c12 */ /* 0x000fe4000f8e96e9 */
[----:B------:R-:W-:Y:S02]  /*9b00*/  SHF.R.U32.HI R26, RZ, 0x18, R17 ;  /* 0x00000018ff1a7819 */ /* 0x000fe40000011611 */
[----:B------:R-:W-:Y:S02]  /*9b10*/  @!P4 PRMT R173, R16, 0x5410, RZ ;  /* 0x0000541010adc816 */ /* 0x000fe400000000ff */
[----:B------:R-:W-:Y:S01]  /*9b20*/  ISETP.LE.U32.AND P4, PT, R26, UR6, PT ;  /* 0x000000061a007c0c */ /* 0x000fe2000bf83070 */
[--C-:B------:R-:W-:Y:S01]  /*9b30*/  FFMA.FTZ R220, R20, UR4, -R223.reuse ;  /* 0x0000000414dc7c23 */ /* 0x100fe200080108df */
[----:B------:R-:W-:Y:S01]  /*9b40*/  FFMA.FTZ R219, R19, UR4, -R223 ;  /* 0x0000000413db7c23 */ /* 0x000fe200080108df */
[----:B------:R-:W-:-:S02]  /*9b50*/  LOP3.LUT R16, R244, UR15, R27, 0x96, !PT ;  /* 0x0000000ff4107c12 */ /* 0x000fc4000f8e961b */
[----:B-1----:R-:W-:Y:S02]  /*9b60*/  F2FP.F16.F32.PACK_AB R172, R228, R187 ;  /* 0x000000bbe4ac723e */ /* 0x002fe400000000ff */
[----:B------:R-:W-:Y:S02]  /*9b70*/  MUFU.EX2 R220, R220 ;  /* 0x000000dc00dc7308 */ /* 0x000fe40000000800 */
[----:B------:R-:W-:Y:S01]  /*9b80*/  PRMT R171, R172, 0x7632, R171 ;  /* 0x00007632acab7816 */ /* 0x000fe200000000ab */
[----:B------:R-:W-:-:S04]  /*9b90*/  IMAD.WIDE.U32 R26, R16, -0x2daee0ad, RZ ;  /* 0xd2511f53101a7825 */ /* 0x000fc800078e00ff */
[----:B------:R-:W-:Y:S02]  /*9ba0*/  @!P6 HADD2 R24, -R172.H0_H0, -RZ.H0_H0 ;  /* 0xa00000ffac18e230 */ /* 0x000fe40000000900 */
[----:B------:R-:W-:Y:S01]  /*9bb0*/  IMAD.MOV.U32 R16, RZ, RZ, R200 ;  /* 0x000000ffff107224 */ /* 0x000fe200078e00c8 */
[----:B------:R-:W1:Y:S01]  /*9bc0*/  MUFU.EX2 R219, R219 ;  /* 0x000000db00db7308 */ /* 0x000e620000000800 */
[----:B------:R-:W-:-:S04]  /*9bd0*/  IMAD.WIDE.U32 R238, R238, -0x2daee0ad, RZ ;  /* 0xd2511f53eeee7825 */ /* 0x000fc800078e00ff */
[----:B------:R-:W-:Y:S01]  /*9be0*/  @!P4 HADD2 R21, -R171.H0_H0, -RZ.H0_H0 ;  /* 0xa00000ffab15c230 */ /* 0x000fe20000000900 */
[----:B------:R-:W-:Y:S02]  /*9bf0*/  LOP3.LUT R27, R168, UR26, R27, 0x96, !PT ;  /* 0x0000001aa81b7c12 */ /* 0x000fe4000f8e961b */
[----:B------:R-:W-:Y:S02]  /*9c00*/  LOP3.LUT R168, R16, 0xff, RZ, 0xc0, !PT ;  /* 0x000000ff10a87812 */ /* 0x000fe400078ec0ff */
[----:B------:R-:W-:Y:S02]  /*9c10*/  LOP3.LUT R26, R26, UR25, R239, 0x96, !PT ;  /* 0x000000191a1a7c12 */ /* 0x000fe4000f8e96ef */
[----:B------:R-:W-:Y:S02]  /*9c20*/  PRMT R16, R172, 0x5410, R171 ;  /* 0x00005410ac107816 */ /* 0x000fe400000000ab */
[----:B------:R-:W-:Y:S02]  /*9c30*/  @!P4 PRMT R171, R21, 0x5410, RZ ;  /* 0x0000541015abc816 */ /* 0x000fe400000000ff */
[----:B------:R-:W-:-:S02]  /*9c40*/  @!P6 PRMT R172, R24, 0x5410, RZ ;  /* 0x0000541018ace816 */ /* 0x000fc400000000ff */
[----:B------:R-:W-:Y:S02]  /*9c50*/  PRMT R21, R200, 0x7771, RZ ;  /* 0x00007771c8157816 */ /* 0x000fe400000000ff */
[----:B------:R-:W-:Y:S01]  /*9c60*/  ISETP.LE.U32.AND P6, PT, R168, UR6, PT ;  /* 0x00000006a8007c0c */ /* 0x000fe2000bfc3070 */
[----:B------:R-:W-:Y:S01]  /*9c70*/  IMAD.WIDE.U32 R168, R27, -0x326172a9, RZ ;  /* 0xcd9e8d571ba87825 */ /* 0x000fe200078e00ff */
[----:B------:R-:W-:-:S03]  /*9c80*/  ISETP.GT.U32.AND P4, PT, R21, UR6, PT ;  /* 0x0000000615007c0c */ /* 0x000fc6000bf84070 */
[----:B------:R-:W-:Y:S01]  /*9c90*/  IMAD.WIDE.U32 R26, R26, -0x326172a9, RZ ;  /* 0xcd9e8d571a1a7825 */ /* 0x000fe200078e00ff */
[----:B-1----:R-:W-:-:S04]  /*9ca0*/  F2FP.F16.F32.PACK_AB R170, R219, R220 ;  /* 0x000000dcdbaa723e */ /* 0x002fc800000000ff */
[----:B------:R-:W-:Y:S02]  /*9cb0*/  LOP3.LUT R24, R168, UR12, R27, 0x96, !PT ;  /* 0x0000000ca8187c12 */ /* 0x000fe4000f8e961b */
[--C-:B------:R-:W-:Y:S01]  /*9cc0*/  LOP3.LUT R232, R232, UR13, R169.reuse, 0x96, !PT ;  /* 0x0000000de8e87c12 */ /* 0x100fe2000f8e96a9 */
[--C-:B------:R-:W-:Y:S01]  /*9cd0*/  FFMA.FTZ R218, R192, UR4, -R210.reuse ;  /* 0x00000004c0da7c23 */ /* 0x100fe200080108d2 */
[----:B------:R-:W-:Y:S01]  /*9ce0*/  LOP3.LUT R21, R24, 0xffff, RZ, 0xc0, !PT ;  /* 0x0000ffff18157812 */ /* 0x000fe200078ec0ff */
[----:B------:R-:W-:Y:S01]  /*9cf0*/  FFMA.FTZ R198, R184, UR4, -R210 ;  /* 0x00000004b8c67c23 */ /* 0x000fe200080108d2 */
[----:B------:R-:W-:Y:S02]  /*9d00*/  PRMT R169, R170, 0x7632, R169 ;  /* 0x00007632aaa97816 */ /* 0x000fe400000000a9 */
[----:B------:R-:W-:Y:S01]  /*9d10*/  SHF.R.U32.HI R21, RZ, 0x8, R21 ;  /* 0x00000008ff157819 */ /* 0x000fe20000011615 */
[----:B------:R-:W-:Y:S02]  /*9d20*/  MUFU.EX2 R218, R218 ;  /* 0x000000da00da7308 */ /* 0x000fe40000000800 */
[----:B------:R-:W-:Y:S01]  /*9d30*/  @P4 HADD2 R20, -R169.H0_H0, -RZ.H0_H0 ;  /* 0xa00000ffa9144230 */ /* 0x000fe20000000900 */
[----:B------:R-:W-:-:S02]  /*9d40*/  LOP3.LUT R27, R21, 0xffff, RZ, 0xc0, !PT ;  /* 0x0000ffff151b7812 */ /* 0x000fc400078ec0ff */
[----:B------:R-:W-:-:S03]  /*9d50*/  PRMT R21, R170, 0x5410, R169 ;  /* 0x00005410aa157816 */ /* 0x000fc600000000a9 */
[----:B------:R-:W1:Y:S01]  /*9d60*/  MUFU.EX2 R198, R198 ;  /* 0x000000c600c67308 */ /* 0x000e620000000800 */
[----:B------:R-:W-:Y:S02]  /*9d70*/  @P4 PRMT R169, R20, 0x5410, RZ ;  /* 0x0000541014a94816 */ /* 0x000fe400000000ff */
[----:B------:R-:W-:-:S04]  /*9d80*/  PRMT R20, R200, 0x7772, RZ ;  /* 0x00007772c8147816 */ /* 0x000fc800000000ff */
[----:B------:R-:W-:Y:S02]  /*9d90*/  ISETP.GT.U32.AND P4, PT, R20, UR6, PT ;  /* 0x0000000614007c0c */ /* 0x000fe4000bf84070 */
[----:B------:R-:W-:Y:S02]  /*9da0*/  PRMT R20, R200, 0x7773, RZ ;  /* 0x00007773c8147816 */ /* 0x000fe400000000ff */
[----:B------:R-:W-:Y:S02]  /*9db0*/  FSEL R184, R9, RZ, P5 ;  /* 0x000000ff09b87208 */ /* 0x000fe40002800000 */
[----:B------:R-:W-:Y:S01]  /*9dc0*/  ISETP.GT.U32.AND P5, PT, R20, UR6, PT ;  /* 0x0000000614007c0c */ /* 0x000fe2000bfa4070 */
[----:B------:R-:W-:Y:S01]  /*9dd0*/  @!P6 HADD2 R35, -R170.H0_H0, -RZ.H0_H0 ;  /* 0xa00000ffaa23e230 */ /* 0x000fe20000000900 */
[----:B-1----:R-:W-:Y:S01]  /*9de0*/  F2FP.F16.F32.PACK_AB R168, R198, R218 ;  /* 0x000000dac6a8723e */ /* 0x002fe200000000ff */
[----:B------:R-:W-:-:S03]  /*9df0*/  FFMA.FTZ R192, R4, UR4, -R223 ;  /* 0x0000000404c07c23 */ /* 0x000fc600080108df */
[----:B------:R-:W-:Y:S01]  /*9e00*/  @!P6 PRMT R170, R35, 0x5410, RZ ;  /* 0x0000541023aae816 */ /* 0x000fe200000000ff */
[----:B------:R-:W-:Y:S01]  /*9e10*/  FFMA.FTZ R191, R5, UR4, -R223 ;  /* 0x0000000405bf7c23 */ /* 0x000fe200080108df */
[C---:B------:R-:W-:Y:S01]  /*9e20*/  PRMT R35, R168.reuse, 0x7632, R35 ;  /* 0x00007632a8237816 */ /* 0x040fe20000000023 */
[----:B------:R-:W-:Y:S01]  /*9e30*/  FADD.FTZ R186, R3, -R186 ;  /* 0x800000ba03ba7221 */ /* 0x000fe20000010000 */
[----:B------:R-:W-:Y:S03]  /*9e40*/  MUFU.EX2 R192, R192 ;  /* 0x000000c000c07308 */ /* 0x000fe60000000800 */
[----:B------:R-:W-:Y:S01]  /*9e50*/  @P5 HADD2 R25, -R35.H0_H0, -RZ.H0_H0 ;  /* 0xa00000ff23195230 */ /* 0x000fe20000000900 */
[----:B------:R-:W-:-:S04]  /*9e60*/  PRMT R20, R168, 0x5410, R35 ;  /* 0x00005410a8147816 */ /* 0x000fc80000000023 */
[----:B------:R-:W1:Y:S01]  /*9e70*/  MUFU.EX2 R191, R191 ;  /* 0x000000bf00bf7308 */ /* 0x000e620000000800 */
[----:B------:R-:W-:Y:S01]  /*9e80*/  @P5 PRMT R35, R25, 0x5410, RZ ;  /* 0x0000541019235816 */ /* 0x000fe200000000ff */
[----:B------:R-:W-:Y:S01]  /*9e90*/  FMUL.FTZ R204, R186, UR4 ;  /* 0x00000004bacc7c20 */ /* 0x000fe20008410000 */
[C---:B------:R-:W-:Y:S02]  /*9ea0*/  LOP3.LUT R25, R24.reuse, 0xff, RZ, 0xc0, !PT ;  /* 0x000000ff18197812 */ /* 0x040fe400078ec0ff */
[----:B------:R-:W-:Y:S01]  /*9eb0*/  PRMT R203, R24, 0x7632, R203 ;  /* 0x0000763218cb7816 */ /* 0x000fe200000000cb */
[----:B------:R-:W-:Y:S01]  /*9ec0*/  @P4 HADD2 R183, -R168.H0_H0, -RZ.H0_H0 ;  /* 0xa00000ffa8b74230 */ /* 0x000fe20000000900 */
[----:B------:R-:W-:Y:S01]  /*9ed0*/  ISETP.LE.U32.AND P5, PT, R25, UR6, PT ;  /* 0x0000000619007c0c */ /* 0x000fe2000bfa3070 */
[----:B------:R-:W2:Y:S01]  /*9ee0*/  MUFU.EX2 R204, R204 ;  /* 0x000000cc00cc7308 */ /* 0x000ea20000000800 */
[----:B------:R-:W-:Y:S02]  /*9ef0*/  LOP3.LUT R203, R203, 0xff, RZ, 0xc0, !PT ;  /* 0x000000ffcbcb7812 */ /* 0x000fe400078ec0ff */
[----:B------:R-:W-:-:S02]  /*9f00*/  @P4 PRMT R168, R183, 0x5410, RZ ;  /* 0x00005410b7a84816 */ /* 0x000fc400000000ff */
[----:B------:R-:W-:Y:S01]  /*9f10*/  ISETP.LE.U32.AND P4, PT, R203, UR6, PT ;  /* 0x00000006cb007c0c */ /* 0x000fe2000bf83070 */
[----:B------:R-:W-:Y:S01]  /*9f20*/  FADD.FTZ R203, R2, -R184 ;  /* 0x800000b802cb7221 */ /* 0x000fe20000010000 */
[----:B-1----:R-:W-:Y:S01]  /*9f30*/  F2FP.F16.F32.PACK_AB R184, R191, R192 ;  /* 0x000000c0bfb8723e */ /* 0x002fe200000000ff */
[----:B------:R-:W-:Y:S02]  /*9f40*/  IMAD.MOV.U32 R25, RZ, RZ, R26 ;  /* 0x000000ffff197224 */ /* 0x000fe400078e001a */
[----:B------:R-:W-:Y:S01]  /*9f50*/  FFMA.FTZ R201, R185, UR4, -R223 ;  /* 0x00000004b9c97c23 */ /* 0x000fe200080108df */
[----:B------:R-:W-:Y:S01]  /*9f60*/  ISETP.LE.U32.AND P6, PT, R27, UR6, PT ;  /* 0x000000061b007c0c */ /* 0x000fe2000bfc3070 */
[----:B------:R-:W-:Y:S01]  /*9f70*/  @!P5 HADD2 R185, -R184.H0_H0, -RZ.H0_H0 ;  /* 0xa00000ffb8b9d230 */ /* 0x000fe20000000900 */
[C---:B------:R-:W-:Y:S01]  /*9f80*/  PRMT R183, R184.reuse, 0x7632, R183 ;  /* 0x00007632b8b77816 */ /* 0x040fe200000000b7 */
[----:B------:R-:W-:Y:S01]  /*9f90*/  FFMA.FTZ R27, R13, UR4, -R223 ;  /* 0x000000040d1b7c23 */ /* 0x000fe200080108df */
[--C-:B------:R-:W-:Y:S01]  /*9fa0*/  FFMA.FTZ R213, R213, UR4, -R210.reuse ;  /* 0x00000004d5d57c23 */ /* 0x100fe200080108d2 */
[----:B------:R-:W-:Y:S01]  /*9fb0*/  LOP3.LUT R212, R25, 0xff, RZ, 0xc0, !PT ;  /* 0x000000ff19d47812 */ /* 0x000fe200078ec0ff */
[----:B------:R-:W-:Y:S01]  /*9fc0*/  FFMA.FTZ R207, R207, UR4, -R210 ;  /* 0x00000004cfcf7c23 */ /* 0x000fe200080108d2 */
[----:B------:R-:W-:-:S02]  /*9fd0*/  PRMT R25, R184, 0x5410, R183 ;  /* 0x00005410b8197816 */ /* 0x000fc400000000b7 */
[----:B------:R-:W-:Y:S02]  /*9fe0*/  @!P5 PRMT R184, R185, 0x5410, RZ ;  /* 0x00005410b9b8d816 */ /* 0x000fe400000000ff */
[----:B------:R2:W-:Y:S08]  /*9ff0*/  MUFU.EX2 R185, R27 ;  /* 0x0000001b00b97308 */ /* 0x0005f00000000800 */
[----:B------:R-:W-:Y:S01]  /*a000*/  MUFU.EX2 R213, R213 ;  /* 0x000000d500d57308 */ /* 0x000fe20000000800 */
[----:B--2---:R-:W-:-:S07]  /*a010*/  FFMA.FTZ R27, R234, R204, R196 ;  /* 0x000000ccea1b7223 */ /* 0x004fce00000100c4 */
[----:B------:R-:W1:Y:S01]  /*a020*/  MUFU.EX2 R196, R207 ;  /* 0x000000cf00c47308 */ /* 0x000e620000000800 */
[----:B------:R-:W-:Y:S01]  /*a030*/  FFMA.FTZ R211, R12, UR4, -R223 ;  /* 0x000000040cd37c23 */ /* 0x000fe200080108df */
[----:B------:R-:W-:Y:S02]  /*a040*/  @!P6 HADD2 R5, -R183.H0_H0, -RZ.H0_H0 ;  /* 0xa00000ffb705e230 */ /* 0x000fe40000000900 */
[--C-:B------:R-:W-:Y:S01]  /*a050*/  FFMA.FTZ R215, R215, UR4, -R210.reuse ;  /* 0x00000004d7d77c23 */ /* 0x100fe200080108d2 */
[--C-:B------:R-:W-:Y:S01]  /*a060*/  FFMA.FTZ R214, R214, UR4, -R210.reuse ;  /* 0x00000004d6d67c23 */ /* 0x100fe200080108d2 */
[--C-:B------:R-:W-:Y:S01]  /*a070*/  FFMA.FTZ R230, R230, UR4, -R210.reuse ;  /* 0x00000004e6e67c23 */ /* 0x100fe200080108d2 */
[--C-:B------:R-:W-:Y:S01]  /*a080*/  FFMA.FTZ R226, R226, UR4, -R210.reuse ;  /* 0x00000004e2e27c23 */ /* 0x100fe200080108d2 */
[--C-:B------:R-:W-:Y:S01]  /*a090*/  FFMA.FTZ R222, R222, UR4, -R210.reuse ;  /* 0x00000004dede7c23 */ /* 0x100fe200080108d2 */
[----:B------:R-:W2:Y:S01]  /*a0a0*/  MUFU.EX2 R186, R211 ;  /* 0x000000d300ba7308 */ /* 0x000ea20000000800 */
[----:B------:R-:W-:Y:S01]  /*a0b0*/  FFMA.FTZ R221, R221, UR4, -R210 ;  /* 0x00000004dddd7c23 */ /* 0x000fe200080108d2 */
[----:B------:R-:W-:-:S02]  /*a0c0*/  @!P6 PRMT R183, R5, 0x5410, RZ ;  /* 0x0000541005b7e816 */ /* 0x000fc400000000ff */
[----:B------:R-:W-:Y:S02]  /*a0d0*/  SHF.R.U32.HI R5, RZ, 0x18, R24 ;  /* 0x00000018ff057819 */ /* 0x000fe40000011618 */
[----:B-1----:R-:W-:Y:S02]  /*a0e0*/  F2FP.F16.F32.PACK_AB R210, R213, R196 ;  /* 0x000000c4d5d2723e */ /* 0x002fe400000000ff */
[----:B------:R-:W-:Y:S02]  /*a0f0*/  ISETP.LE.U32.AND P5, PT, R212, UR6, PT ;  /* 0x00000006d4007c0c */ /* 0x000fe4000bfa3070 */
[----:B------:R-:W-:Y:S01]  /*a100*/  PRMT R212, R210, 0x7632, R212 ;  /* 0x00007632d2d47816 */ /* 0x000fe200000000d4 */
[----:B------:R-:W-:Y:S01]  /*a110*/  @!P4 HADD2 R30, -R210.H0_H0, -RZ.H0_H0 ;  /* 0xa00000ffd21ec230 */ /* 0x000fe20000000900 */
[----:B------:R-:W-:Y:S02]  /*a120*/  ISETP.LE.U32.AND P6, PT, R5, UR6, PT ;  /* 0x0000000605007c0c */ /* 0x000fe4000bfc3070 */
[----:B------:R-:W-:-:S02]  /*a130*/  PRMT R5, R26, 0x7771, RZ ;  /* 0x000077711a057816 */ /* 0x000fc400000000ff */
[----:B------:R-:W-:Y:S02]  /*a140*/  PRMT R234, R210, 0x5410, R212 ;  /* 0x00005410d2ea7816 */ /* 0x000fe400000000d4 */
[----:B------:R-:W-:Y:S02]  /*a150*/  @!P4 PRMT R210, R30, 0x5410, RZ ;  /* 0x000054101ed2c816 */ /* 0x000fe400000000ff */
[----:B------:R-:W-:Y:S01]  /*a160*/  ISETP.GT.U32.AND P4, PT, R5, UR6, PT ;  /* 0x0000000605007c0c */ /* 0x000fe2000bf84070 */
[----:B------:R-:W-:Y:S01]  /*a170*/  FMUL.FTZ R203, R203, UR4 ;  /* 0x00000004cbcb7c20 */ /* 0x000fe20008410000 */
[----:B--2---:R-:W-:-:S04]  /*a180*/  F2FP.F16.F32.PACK_AB R211, R185, R186 ;  /* 0x000000bab9d3723e */ /* 0x004fc800000000ff */
[----:B------:R-:W-:Y:S01]  /*a190*/  PRMT R207, R211, 0x7632, R207 ;  /* 0x00007632d3cf7816 */ /* 0x000fe200000000cf */
[----:B------:R-:W1:Y:S01]  /*a1a0*/  MUFU.EX2 R203, R203 ;  /* 0x000000cb00cb7308 */ /* 0x000e620000000800 */
[----:B------:R-:W-:Y:S01]  /*a1b0*/  FADD.FTZ R5, R190, R27 ;  /* 0x0000001bbe057221 */ /* 0x000fe20000010000 */
[----:B------:R-:W-:-:S04]  /*a1c0*/  @!P6 HADD2 R23, -R212.H0_H0, -RZ.H0_H0 ;  /* 0xa00000ffd417e230 */ /* 0x000fc80000000900 */
[----:B------:R-:W-:Y:S02]  /*a1d0*/  @P4 HADD2 R19, -R207.H0_H0, -RZ.H0_H0 ;  /* 0xa00000ffcf134230 */ /* 0x000fe40000000900 */
[----:B------:R-:W-:Y:S01]  /*a1e0*/  MUFU.EX2 R215, R215 ;  /* 0x000000d700d77308 */ /* 0x000fe20000000800 */
[----:B------:R-:W-:Y:S02]  /*a1f0*/  PRMT R27, R211, 0x5410, R207 ;  /* 0x00005410d31b7816 */ /* 0x000fe400000000cf */
[----:B------:R-:W-:-:S05]  /*a200*/  @P4 PRMT R207, R19, 0x5410, RZ ;  /* 0x0000541013cf4816 */ /* 0x000fca00000000ff */
[----:B------:R-:W2:Y:S01]  /*a210*/  MUFU.EX2 R214, R214 ;  /* 0x000000d600d67308 */ /* 0x000ea20000000800 */
[----:B------:R-:W-:Y:S01]  /*a220*/  PRMT R19, R26, 0x7772, RZ ;  /* 0x000077721a137816 */ /* 0x000fe200000000ff */
[----:B------:R-:W-:Y:S01]  /*a230*/  IMAD.WIDE.U32 R232, R232, -0x2daee0ad, RZ ;  /* 0xd2511f53e8e87825 */ /* 0x000fe200078e00ff */
[----:B------:R-:W-:-:S03]  /*a240*/  @!P6 PRMT R212, R23, 0x5410, RZ ;  /* 0x0000541017d4e816 */ /* 0x000fc600000000ff */
[----:B------:R-:W-:Y:S01]  /*a250*/  @!P5 HADD2 R22, -R211.H0_H0, -RZ.H0_H0 ;  /* 0xa00000ffd316d230 */ /* 0x000fe20000000900 */
[----:B------:R-:W-:Y:S01]  /*a260*/  ISETP.GT.U32.AND P6, PT, R19, UR6, PT ;  /* 0x0000000613007c0c */ /* 0x000fe2000bfc4070 */
[----:B-1----:R-:W-:Y:S01]  /*a270*/  FFMA.FTZ R227, R231, R203, R227 ;  /* 0x000000cbe7e37223 */ /* 0x002fe200000100e3 */
[----:B------:R-:W-:Y:S02]  /*a280*/  PRMT R19, R26, 0x7773, RZ ;  /* 0x000077731a137816 */ /* 0x000fe400000000ff */
[----:B------:R-:W-:Y:S01]  /*a290*/  LOP3.LUT R231, R238, UR7, R233, 0x96, !PT ;  /* 0x00000007eee77c12 */ /* 0x000fe2000f8e96e9 */
[----:B------:R-:W-:Y:S01]  /*a2a0*/  FFMA.FTZ R197, R197, UR4, -R223 ;  /* 0x00000004c5c57c23 */ /* 0x000fe200080108df */
[----:B------:R-:W-:Y:S01]  /*a2b0*/  @!P5 PRMT R211, R22, 0x5410, RZ ;  /* 0x0000541016d3d816 */ /* 0x000fe200000000ff */
        /* <DEDUP_REMOVED lines=64> */
[----:B------:R-:W-:-:S02]  /*a6c0*/  ISETP.GT.U32.AND P5, PT, R19, UR6, PT ;  /* 0x0000000613007c0c */ /* 0x000fc4000bfa4070 */
[----:B------:R-:W-:Y:S02]  /*a6d0*/  LOP3.LUT R19, R231, 0xff, RZ, 0xc0, !PT ;  /* 0x000000ffe7137812 */ /* 0x000fe400078ec0ff */
        /* <DEDUP_REMOVED lines=65> */
[----:B------:R-:W-:Y:S01]  /*aaf0*/  ISETP.LE.U32.AND P4, PT, R19, UR6, PT ;  /* 0x0000000613007c0c */ /* 0x000fe2000bf83070 */
[----:B------:R-:W-:Y:S01]  /*ab00*/  MUFU.EX2 R197, R197 ;  /* 0x000000c500c57308 */ /* 0x000fe20000000800 */
[----:B------:R-:W-:Y:S01]  /*ab10*/  LOP3.LUT R19, R231, 0xffff, RZ, 0xc0, !PT ;  /* 0x0000ffffe7137812 */ /* 0x000fe200078ec0ff */
[----:B------:R-:W-:Y:S01]  /*ab20*/  @P6 HADD2 R15, -R204.H0_H0, -RZ.H0_H0 ;  /* 0xa00000ffcc0f6230 */ /* 0x000fe20000000900 */
[----:B------:R-:W-:-:S05]  /*ab30*/  PRMT R203, R204, 0x7632, R203 ;  /* 0x00007632cccb7816 */ /* 0x000fca00000000cb */
[----:B------:R-:W1:Y:S01]  /*ab40*/  MUFU.EX2 R190, R201 ;  /* 0x000000c900be7308 */ /* 0x000e620000000800 */
[----:B------:R-:W-:Y:S02]  /*ab50*/  SHF.R.U32.HI R19, RZ, 0x8, R19 ;  /* 0x00000008ff137819 */ /* 0x000fe40000011613 */
[----:B------:R-:W-:Y:S01]  /*ab60*/  PRMT R233, R204, 0x5410, R203 ;  /* 0x00005410cce97816 */ /* 0x000fe200000000cb */
[--C-:B------:R-:W-:Y:S01]  /*ab70*/  FFMA.FTZ R224, R224, UR4, -R223.reuse ;  /* 0x00000004e0e07c23 */ /* 0x100fe200080108df */
[----:B------:R-:W-:Y:S01]  /*ab80*/  @P6 PRMT R204, R15, 0x5410, RZ ;  /* 0x000054100fcc6816 */ /* 0x000fe200000000ff */
[----:B------:R-:W-:Y:S01]  /*ab90*/  FFMA.FTZ R223, R14, UR4, -R223 ;  /* 0x000000040edf7c23 */ /* 0x000fe200080108df */
[----:B------:R-:W-:Y:S01]  /*aba0*/  PRMT R15, R231, 0x7632, R15 ;  /* 0x00007632e70f7816 */ /* 0x000fe2000000000f */
[----:B------:R-:W-:Y:S01]  /*abb0*/  @P5 HADD2 R14, -R203.H0_H0, -RZ.H0_H0 ;  /* 0xa00000ffcb0e5230 */ /* 0x000fe20000000900 */
[----:B------:R-:W-:Y:S02]  /*abc0*/  LOP3.LUT R19, R19, 0xffff, RZ, 0xc0, !PT ;  /* 0x0000ffff13137812 */ /* 0x000fe400078ec0ff */
[----:B------:R-:W-:-:S02]  /*abd0*/  LOP3.LUT R15, R15, 0xff, RZ, 0xc0, !PT ;  /* 0x000000ff0f0f7812 */ /* 0x000fc400078ec0ff */
[----:B------:R-:W-:Y:S02]  /*abe0*/  ISETP.LE.U32.AND P6, PT, R19, UR6, PT ;  /* 0x0000000613007c0c */ /* 0x000fe4000bfc3070 */
[----:B------:R-:W-:Y:S02]  /*abf0*/  @P5 PRMT R203, R14, 0x5410, RZ ;  /* 0x000054100ecb5816 */ /* 0x000fe400000000ff */
[----:B------:R-:W-:Y:S01]  /*ac00*/  ISETP.LE.U32.AND P5, PT, R15, UR6, PT ;  /* 0x000000060f007c0c */ /* 0x000fe2000bfa3070 */
[----:B------:R-:W-:Y:S01]  /*ac10*/  FADD.FTZ R15, R202, R227 ;  /* 0x000000e3ca0f7221 */ /* 0x000fe20000010000 */
[----:B-1----:R-:W-:Y:S01]  /*ac20*/  F2FP.F16.F32.PACK_AB R202, R190, R197 ;  /* 0x000000c5beca723e */ /* 0x002fe200000000ff */
[----:B------:R-:W-:Y:S01]  /*ac30*/  FADD.FTZ R199, R199, R5 ;  /* 0x00000005c7c77221 */ /* 0x000fe20000010000 */
[----:B------:R-:W-:Y:S02]  /*ac40*/  IMAD.MOV.U32 R5, RZ, RZ, R232 ;  /* 0x000000ffff057224 */ /* 0x000fe400078e00e8 */
[----:B------:R-:W-:Y:S01]  /*ac50*/  PRMT R201, R202, 0x7632, R201 ;  /* 0x00007632cac97816 */ /* 0x000fe200000000c9 */
[----:B------:R-:W-:-:S02]  /*ac60*/  @!P4 HADD2 R13, -R202.H0_H0, -RZ.H0_H0 ;  /* 0xa00000ffca0dc230 */ /* 0x000fc40000000900 */
[----:B------:R-:W-:Y:S02]  /*ac70*/  LOP3.LUT R5, R5, 0xff, RZ, 0xc0, !PT ;  /* 0x000000ff05057812 */ /* 0x000fe400078ec0ff */
[----:B------:R-:W-:Y:S01]  /*ac80*/  @!P6 HADD2 R12, -R201.H0_H0, -RZ.H0_H0 ;  /* 0xa00000ffc90ce230 */ /* 0x000fe20000000900 */
[----:B------:R-:W-:Y:S02]  /*ac90*/  PRMT R227, R202, 0x5410, R201 ;  /* 0x00005410cae37816 */ /* 0x000fe400000000c9 */
[----:B------:R-:W-:Y:S02]  /*aca0*/  @!P4 PRMT R202, R13, 0x5410, RZ ;  /* 0x000054100dcac816 */ /* 0x000fe400000000ff */
[----:B------:R-:W-:Y:S02]  /*acb0*/  ISETP.LE.U32.AND P4, PT, R5, UR6, PT ;  /* 0x0000000605007c0c */ /* 0x000fe4000bf83070 */
[----:B------:R-:W-:Y:S02]  /*acc0*/  @!P6 PRMT R201, R12, 0x5410, RZ ;  /* 0x000054100cc9e816 */ /* 0x000fe400000000ff */
[----:B------:R-:W-:-:S02]  /*acd0*/  PRMT R12, R216, 0x7773, RZ ;  /* 0x00007773d80c7816 */ /* 0x000fc400000000ff */
[----:B------:R-:W-:Y:S02]  /*ace0*/  PRMT R5, R216, 0x7772, RZ ;  /* 0x00007772d8057816 */ /* 0x000fe400000000ff */
[C---:B------:R-:W-:Y:S02]  /*acf0*/  PRMT R22, R200.reuse, 0x7772, RZ ;  /* 0x00007772c8167816 */ /* 0x040fe400000000ff */
[----:B------:R-:W-:Y:S02]  /*ad00*/  PRMT R5, R5, 0x5410, R12 ;  /* 0x0000541005057816 */ /* 0x000fe4000000000c */
[----:B------:R-:W-:-:S04]  /*ad10*/  PRMT R12, R200, 0x7773, RZ ;  /* 0x00007773c80c7816 */ /* 0x000fc800000000ff */
[----:B------:R-:W-:Y:S02]  /*ad20*/  PRMT R22, R22, 0x5410, R12 ;  /* 0x0000541016167816 */ /* 0x000fe4000000000c */
[----:B------:R-:W-:Y:S01]  /*ad30*/  LOP3.LUT R12, R189, 0xffff, RZ, 0xc0, !PT ;  /* 0x0000ffffbd0c7812 */ /* 0x000fe200078ec0ff */
[----:B------:R-:W-:Y:S01]  /*ad40*/  FADD.FTZ R15, R188, R15 ;  /* 0x0000000fbc0f7221 */ /* 0x000fe20000010000 */
[----:B------:R-:W-:Y:S01]  /*ad50*/  FADD.FTZ R199, R195, R199 ;  /* 0x000000c7c3c77221 */ /* 0x000fe20000010000 */
[----:B------:R-:W-:Y:S01]  /*ad60*/  LOP3.LUT R30, R189, 0xff, RZ, 0xc0, !PT ;  /* 0x000000ffbd1e7812 */ /* 0x000fe200078ec0ff */
[----:B------:R1:W-:Y:S01]  /*ad70*/  MUFU.EX2 R195, R230 ;  /* 0x000000e600c37308 */ /* 0x0003e20000000800 */
[----:B------:R-:W-:Y:S01]  /*ad80*/  SHF.R.U32.HI R12, RZ, 0x8, R12 ;  /* 0x00000008ff0c7819 */ /* 0x000fe2000001160c */
[----:B------:R-:W-:-:S06]  /*ad90*/  IMAD.MOV.U32 R13, RZ, RZ, R216 ;  /* 0x000000ffff0d7224 */ /* 0x000fcc00078e00d8 */
[----:B------:R-:W2:Y:S01]  /*ada0*/  MUFU.EX2 R188, R226 ;  /* 0x000000e200bc7308 */ /* 0x000ea20000000800 */
[----:B------:R-:W-:Y:S02]  /*adb0*/  PRMT R12, R30, 0x5410, R12 ;  /* 0x000054101e0c7816 */ /* 0x000fe4000000000c */
[----:B------:R-:W-:Y:S02]  /*adc0*/  PRMT R30, R189, 0x7632, R30 ;  /* 0x00007632bd1e7816 */ /* 0x000fe4000000001e */
[----:B------:R-:W-:Y:S02]  /*add0*/  PRMT R14, R216, 0x7771, RZ ;  /* 0x00007771d80e7816 */ /* 0x000fe400000000ff */
[----:B------:R-:W-:Y:S02]  /*ade0*/  LOP3.LUT R13, R13, 0xff, RZ, 0xc0, !PT ;  /* 0x000000ff0d0d7812 */ /* 0x000fe400078ec0ff */
[----:B------:R-:W-:Y:S01]  /*adf0*/  SHF.R.U32.HI R189, RZ, 0x18, R189 ;  /* 0x00000018ffbd7819 */ /* 0x000fe200000116bd */
[----:B------:R-:W-:Y:S01]  /*ae00*/  IMAD.MOV.U32 R23, RZ, RZ, R200 ;  /* 0x000000ffff177224 */ /* 0x000fe200078e00c8 */
[----:B------:R-:W-:Y:S01]  /*ae10*/  LOP3.LUT R30, R30, 0xff, RZ, 0xc0, !PT ;  /* 0x000000ff1e1e7812 */ /* 0x000fe200078ec0ff */
[----:B-1----:R-:W1:Y:S01]  /*ae20*/  LDC R230, c[0x0][0x4f8] ;  /* 0x00013e00ffe67b82 */ /* 0x002e620000000800 */
[----:B------:R-:W-:-:S02]  /*ae30*/  PRMT R13, R13, 0x5410, R14 ;  /* 0x000054100d0d7816 */ /* 0x000fc4000000000e */
[----:B------:R-:W-:Y:S02]  /*ae40*/  PRMT R14, R30, 0x5410, R189 ;  /* 0x000054101e0e7816 */ /* 0x000fe400000000bd */
[----:B------:R-:W-:Y:S02]  /*ae50*/  SHF.R.U32.HI R30, RZ, 0x18, R231 ;  /* 0x00000018ff1e7819 */ /* 0x000fe400000116e7 */
[----:B------:R-:W-:Y:S02]  /*ae60*/  PRMT R19, R200, 0x7771, RZ ;  /* 0x00007771c8137816 */ /* 0x000fe400000000ff */
[----:B--2---:R-:W-:Y:S01]  /*ae70*/  F2FP.F16.F32.PACK_AB R200, R188, R195 ;  /* 0x000000c3bcc8723e */ /* 0x004fe200000000ff */
[----:B------:R-:W-:Y:S01]  /*ae80*/  FADD.FTZ R15, R193, R15 ;  /* 0x0000000fc10f7221 */ /* 0x000fe20000010000 */
[----:B------:R-:W-:Y:S01]  /*ae90*/  ISETP.LE.U32.AND P6, PT, R30, UR6, PT ;  /* 0x000000061e007c0c */ /* 0x000fe2000bfc3070 */
[--C-:B------:R-:W-:Y:S01]  /*aea0*/  FADD.FTZ R194, R194, R199.reuse ;  /* 0x000000c7c2c27221 */ /* 0x100fe20000010000 */
[----:B------:R-:W-:Y:S01]  /*aeb0*/  PRMT R199, R200, 0x7632, R199 ;  /* 0x00007632c8c77816 */ /* 0x000fe200000000c7 */
[----:B------:R-:W-:-:S02]  /*aec0*/  @!P5 HADD2 R7, -R200.H0_H0, -RZ.H0_H0 ;  /* 0xa00000ffc807d230 */ /* 0x000fc40000000900 */
[----:B------:R-:W-:Y:S01]  /*aed0*/  FADD.FTZ R15, R187, R15 ;  /* 0x0000000fbb0f7221 */ /* 0x000fe20000010000 */
[----:B------:R-:W-:Y:S01]  /*aee0*/  MUFU.EX2 R189, R224 ;  /* 0x000000e000bd7308 */ /* 0x000fe20000000800 */
[----:B------:R-:W-:Y:S02]  /*aef0*/  PRMT R226, R200, 0x5410, R199 ;  /* 0x00005410c8e27816 */ /* 0x000fe400000000c7 */
[----:B------:R-:W-:-:S05]  /*af00*/  @!P5 PRMT R200, R7, 0x5410, RZ ;  /* 0x0000541007c8d816 */ /* 0x000fca00000000ff */
[----:B------:R2:W3:Y:S01]  /*af10*/  MUFU.EX2 R187, R223 ;  /* 0x000000df00bb7308 */ /* 0x0004e20000000800 */
[----:B------:R-:W-:Y:S01]  /*af20*/  LOP3.LUT P5, R30, R206, 0x4, RZ, 0xc0, !PT ;  /* 0x00000004ce1e7812 */ /* 0x000fe200078ac0ff */
[----:B------:R-:W-:Y:S02]  /*af30*/  @!P6 HADD2 R6, -R199.H0_H0, -RZ.H0_H0 ;  /* 0xa00000ffc706e230 */ /* 0x000fe40000000900 */
[----:B------:R-:W-:-:S03]  /*af40*/  FADD.FTZ R229, R229, R194 ;  /* 0x000000c2e5e57221 */ /* 0x000fc60000010000 */
[----:B------:R-:W-:Y:S01]  /*af50*/  @!P6 PRMT R199, R6, 0x5410, RZ ;  /* 0x0000541006c7e816 */ /* 0x000fe200000000ff */
[----:B------:R-:W-:Y:S01]  /*af60*/  VIADD R6, R0, 0x18000 ;  /* 0x0001800000067836 */ /* 0x000fe20000000000 */
[----:B-1----:R-:W-:Y:S01]  /*af70*/  LOP3.LUT R230, R230, 0xff, RZ, 0xc0, !PT ;  /* 0x000000ffe6e67812 */ /* 0x002fe200078ec0ff */
[----:B--2---:R-:W-:Y:S01]  /*af80*/  VIADD R223, R0, 0x18040 ;  /* 0x0001804000df7836 */ /* 0x004fe20000000000 */
[----:B---3--:R-:W-:-:S03]  /*af90*/  F2FP.F16.F32.PACK_AB R194, R187, R189 ;  /* 0x000000bdbbc2723e */ /* 0x008fc600000000ff */
[----:B------:R-:W-:Y:S01]  /*afa0*/  @P5 VIADD R223, R6, 0xffffffc0 ;  /* 0xffffffc006df5836 */ /* 0x000fe20000000000 */
[----:B------:R-:W-:Y:S01]  /*afb0*/  PRMT R6, R232, 0x7772, RZ ;  /* 0x00007772e8067816 */ /* 0x000fe200000000ff */
[----:B------:R-:W-:Y:S01]  /*afc0*/  IMAD R230, R230, 0x10000, R230 ;  /* 0x00010000e6e67824 */ /* 0x000fe200078e02e6 */
[----:B------:R-:W-:Y:S01]  /*afd0*/  PRMT R193, R194, 0x7632, R193 ;  /* 0x00007632c2c17816 */ /* 0x000fe200000000c1 */
[----:B------:R-:W-:Y:S01]  /*afe0*/  @!P4 HADD2 R4, -R194.H0_H0, -RZ.H0_H0 ;  /* 0xa00000ffc204c230 */ /* 0x000fe20000000900 */
[----:B------:R-:W-:Y:S02]  /*aff0*/  ISETP.GT.U32.AND P6, PT, R6, UR6, PT ;  /* 0x0000000606007c0c */ /* 0x000fe4000bfc4070 */
[----:B------:R-:W-:Y:S02]  /*b000*/  PRMT R6, R232, 0x7773, RZ ;  /* 0x00007773e8067816 */ /* 0x000fe400000000ff */
[----:B------:R-:W-:Y:S01]  /*b010*/  PRMT R224, R194, 0x5410, R193 ;  /* 0x00005410c2e07816 */ /* 0x000fe200000000c1 */
[----:B------:R-:W-:Y:S01]  /*b020*/  FADD.FTZ R228, R228, R15 ;  /* 0x0000000fe4e47221 */ /* 0x000fe20000010000 */
[----:B------:R-:W-:-:S02]  /*b030*/  ISETP.GT.U32.AND P5, PT, R6, UR6, PT ;  /* 0x0000000606007c0c */ /* 0x000fc4000bfa4070 */
[----:B------:R-:W-:Y:S02]  /*b040*/  @!P4 PRMT R194, R4, 0x5410, RZ ;  /* 0x0000541004c2c816 */ /* 0x000fe400000000ff */
[----:B------:R-:W-:Y:S02]  /*b050*/  LOP3.LUT R7, R5, 0xff00ff, RZ, 0xc0, !PT ;  /* 0x00ff00ff05077812 */ /* 0x000fe400078ec0ff */
[--C-:B------:R-:W-:Y:S02]  /*b060*/  HSET2.LE.AND R4, R12, R230.reuse, PT ;  /* 0x000000e60c047233 */ /* 0x100fe40003803000 */
[--C-:B------:R-:W-:Y:S02]  /*b070*/  HSET2.LE.AND R5, R14, R230.reuse, PT ;  /* 0x000000e60e057233 */ /* 0x100fe40003803000 */
[----:B------:R-:W-:Y:S02]  /*b080*/  HSET2.LE.AND R6, R13, R230, PT ;  /* 0x000000e60d067233 */ /* 0x000fe40003803000 */
[----:B------:R-:W1:Y:S01]  /*b090*/  LDSM.16.MT88.4 R12, [R0+0x18000] ;  /* 0x01800000000c783b */ /* 0x000e620000004200 */
[----:B------:R-:W-:-:S02]  /*b0a0*/  LOP3.LUT P4, RZ, R206, 0x2, RZ, 0xc0, !PT ;  /* 0x00000002ceff7812 */ /* 0x000fc4000788c0ff */
[----:B------:R-:W-:Y:S02]  /*b0b0*/  HSET2.LE.AND R7, R7, R230, PT ;  /* 0x000000e607077233 */ /* 0x000fe40003803000 */
[----:B------:R-:W-:Y:S02]  /*b0c0*/  SEL R237, R8, 0xffffffe0, !P4 ;  /* 0xffffffe008ed7807 */ /* 0x000fe40006000000 */
[----:B------:R-:W-:Y:S02]  /*b0d0*/  LOP3.LUT R4, R236, R4, RZ, 0xc0, !PT ;  /* 0x00000004ec047212 */ /* 0x000fe400078ec0ff */
[----:B------:R-:W-:Y:S02]  /*b0e0*/  LOP3.LUT R5, R235, R5, RZ, 0xc0, !PT ;  /* 0x00000005eb057212 */ /* 0x000fe400078ec0ff */
[----:B------:R-:W-:Y:S02]  /*b0f0*/  LOP3.LUT R6, R225, R6, RZ, 0xc0, !PT ;  /* 0x00000006e1067212 */ /* 0x000fe400078ec0ff */
[----:B------:R-:W-:Y:S01]  /*b100*/  LOP3.LUT R7, R217, R7, RZ, 0xc0, !PT ;  /* 0x00000007d9077212 */ /* 0x000fe200078ec0ff */
[----:B------:R-:W-:-:S06]  /*b110*/  IMAD.IADD R225, R237, 0x1, R0 ;  /* 0x00000001ede17824 */ /* 0x000fcc00078e0200 */
[C---:B-1----:R-:W-:Y:S08]  /*b120*/  HMMA.16816.F32 R160, R4.reuse, R12, R160 ;  /* 0x0000000c04a0723c */ /* 0x042ff000000018a0 */
[----:B------:R-:W-:Y:S01]  /*b130*/  HMMA.16816.F32 R156, R4, R14, R156 ;  /* 0x0000000e049c723c */ /* 0x000fe2000000189c */
[----:B------:R-:W1:Y:S01]  /*b140*/  LDSM.16.MT88.4 R12, [R225+0x18000] ;  /* 0x01800000e10c783b */ /* 0x000e620000004200 */
[----:B------:R-:W-:-:S06]  /*b150*/  IMAD.IADD R217, R237, 0x1, R223 ;  /* 0x00000001edd97824 */ /* 0x000fcc00078e02df */
[C---:B-1----:R-:W-:Y:S08]  /*b160*/  HMMA.16816.F32 R152, R4.reuse, R12, R152 ;  /* 0x0000000c0498723c */ /* 0x042ff00000001898 */
        /* <DEDUP_REMOVED lines=43> */
[C---:B------:R-:W-:Y:S01]  /*b420*/  LOP3.LUT R5, R17.reuse, 0xffff, RZ, 0xc0, !PT ;  /* 0x0000ffff11057812 */ /* 0x040fe200078ec0ff */
[----:B------:R-:W-:Y:S01]  /*b430*/  LDSM.16.MT88.4 R12, [R0+0x18800] ;  /* 0x01880000000c783b */ /* 0x000fe20000004200 */
[----:B------:R-:W-:-:S02]  /*b440*/  PRMT R4, R17, 0x7632, R4 ;  /* 0x0000763211047816 */ /* 0x000fc40000000004 */
[----:B------:R-:W-:Y:S02]  /*b450*/  LOP3.LUT R6, R17, 0xff, RZ, 0xc0, !PT ;  /* 0x000000ff11067812 */ /* 0x000fe400078ec0ff */
[----:B------:R-:W-:Y:S02]  /*b460*/  SHF.R.U32.HI R5, RZ, 0x8, R5 ;  /* 0x00000008ff057819 */ /* 0x000fe40000011605 */
[----:B------:R-:W-:Y:S02]  /*b470*/  SHF.R.U32.HI R17, RZ, 0x18, R17 ;  /* 0x00000018ff117819 */ /* 0x000fe40000011611 */
[----:B------:R-:W-:Y:S02]  /*b480*/  LOP3.LUT R4, R4, 0xff, RZ, 0xc0, !PT ;  /* 0x000000ff04047812 */ /* 0x000fe400078ec0ff */
[----:B------:R-:W-:Y:S02]  /*b490*/  PRMT R5, R6, 0x5410, R5 ;  /* 0x0000541006057816 */ /* 0x000fe40000000005 */
[----:B------:R-:W-:-:S03]  /*b4a0*/  PRMT R4, R4, 0x5410, R17 ;  /* 0x0000541004047816 */ /* 0x000fc60000000011 */
[--C-:B------:R-:W-:Y:S02]  /*b4b0*/  HSET2.LE.AND R7, R5, R230.reuse, PT ;  /* 0x000000e605077233 */ /* 0x100fe40003803000 */
[----:B------:R-:W-:Y:S02]  /*b4c0*/  LOP3.LUT R6, R23, 0xff, RZ, 0xc0, !PT ;  /* 0x000000ff17067812 */ /* 0x000fe400078ec0ff */
[----:B------:R-:W-:Y:S02]  /*b4d0*/  HSET2.LE.AND R5, R4, R230, PT ;  /* 0x000000e604057233 */ /* 0x000fe40003803000 */
[----:B------:R-:W-:Y:S02]  /*b4e0*/  LOP3.LUT R4, R18, R7, RZ, 0xc0, !PT ;  /* 0x0000000712047212 */ /* 0x000fe400078ec0ff */
[----:B------:R-:W-:Y:S02]  /*b4f0*/  PRMT R6, R6, 0x5410, R19 ;  /* 0x0000541006067816 */ /* 0x000fe40000000013 */
[----:B------:R-:W-:-:S03]  /*b500*/  LOP3.LUT R7, R22, 0xff00ff, RZ, 0xc0, !PT ;  /* 0x00ff00ff16077812 */ /* 0x000fc600078ec0ff */
[--C-:B------:R-:W-:Y:S02]  /*b510*/  HSET2.LE.AND R6, R6, R230.reuse, PT ;  /* 0x000000e606067233 */ /* 0x100fe40003803000 */
[----:B------:R-:W-:-:S03]  /*b520*/  HSET2.LE.AND R7, R7, R230, PT ;  /* 0x000000e607077233 */ /* 0x000fc60003803000 */
[----:B------:R-:W-:Y:S02]  /*b530*/  LOP3.LUT R6, R21, R6, RZ, 0xc0, !PT ;  /* 0x0000000615067212 */ /* 0x000fe400078ec0ff */
[----:B------:R-:W-:Y:S02]  /*b540*/  LOP3.LUT R7, R20, R7, RZ, 0xc0, !PT ;  /* 0x0000000714077212 */ /* 0x000fe400078ec0ff */
[----:B------:R-:W1:Y:S01]  /*b550*/  LDSM.16.MT88.4 R20, [R223+0x800] ;  /* 0x00080000df14783b */ /* 0x000e620000004200 */
[----:B------:R-:W-:-:S03]  /*b560*/  LOP3.LUT R5, R16, R5, RZ, 0xc0, !PT ;  /* 0x0000000510057212 */ /* 0x000fc600078ec0ff */
[----:B------:R-:W-:Y:S04]  /*b570*/  LDSM.16.MT88.4 R16, [R225+0x18800] ;  /* 0x01880000e110783b */ /* 0x000fe80000004200 */
        /* <DEDUP_REMOVED lines=12> */
[C---:B------:R-:W-:Y:S08]  /*b640*/  HMMA.16816.F32 R152, R4.reuse, R16, R152 ;  /* 0x000000100498723c */ /* 0x040ff00000001898 */
        /* <DEDUP_REMOVED lines=29> */
[----:B--2---:R-:W-:Y:S01]  /*b820*/  HMMA.16816.F32 R124, R4, R12, R124 ;  /* 0x0000000c047c723c */ /* 0x004fe2000000187c */
[----:B------:R-:W-:-:S07]  /*b830*/  LOP3.LUT R12, R24, 0xffff, RZ, 0xc0, !PT ;  /* 0x0000ffff180c7812 */ /* 0x000fce00078ec0ff */
[----:B------:R-:W-:Y:S01]  /*b840*/  HMMA.16816.F32 R128, R4, R14, R128 ;  /* 0x0000000e0480723c */ /* 0x000fe20000001880 */
[----:B------:R-:W-:Y:S02]  /*b850*/  LOP3.LUT R13, R24, 0xff, RZ, 0xc0, !PT ;  /* 0x000000ff180d7812 */ /* 0x000fe400078ec0ff */
[----:B------:R-:W-:-:S05]  /*b860*/  SHF.R.U32.HI R12, RZ, 0x8, R12 ;  /* 0x00000008ff0c7819 */ /* 0x000fca000001160c */
[C---:B-1----:R-:W-:Y:S08]  /*b870*/  HMMA.16816.F32 R116, R4.reuse, R20, R116 ;  /* 0x000000140474723c */ /* 0x042ff00000001874 */
[----:B------:R-:W-:Y:S01]  /*b880*/  HMMA.16816.F32 R120, R4, R22, R120 ;  /* 0x000000160478723c */ /* 0x000fe20000001878 */
[----:B------:R-:W-:Y:S01]  /*b890*/  IMAD.MOV.U32 R4, RZ, RZ, R26 ;  /* 0x000000ffff047224 */ /* 0x000fe200078e001a */
[C---:B------:R-:W-:Y:S01]  /*b8a0*/  PRMT R6, R26.reuse, 0x7771, RZ ;  /* 0x000077711a067816 */ /* 0x040fe200000000ff */
[----:B------:R-:W1:Y:S01]  /*b8b0*/  LDSM.16.MT88.4 R20, [R225+0x19000] ;  /* 0x01900000e114783b */ /* 0x000e620000004200 */
[----:B------:R-:W-:-:S02]  /*b8c0*/  PRMT R5, R26, 0x7773, RZ ;  /* 0x000077731a057816 */ /* 0x000fc400000000ff */
[----:B------:R-:W-:Y:S02]  /*b8d0*/  LOP3.LUT R4, R4, 0xff, RZ, 0xc0, !PT ;  /* 0x000000ff04047812 */ /* 0x000fe400078ec0ff */
[----:B------:R-:W-:Y:S02]  /*b8e0*/  PRMT R7, R26, 0x7772, RZ ;  /* 0x000077721a077816 */ /* 0x000fe400000000ff */
[----:B------:R-:W-:Y:S02]  /*b8f0*/  PRMT R4, R4, 0x5410, R6 ;  /* 0x0000541004047816 */ /* 0x000fe40000000006 */
[----:B------:R-:W-:Y:S02]  /*b900*/  PRMT R12, R13, 0x5410, R12 ;  /* 0x000054100d0c7816 */ /* 0x000fe4000000000c */
[--C-:B------:R-:W-:Y:S02]  /*b910*/  PRMT R7, R7, 0x5410, R5.reuse ;  /* 0x0000541007077816 */ /* 0x100fe40000000005 */
[----:B------:R-:W-:-:S02]  /*b920*/  PRMT R5, R24, 0x7632, R5 ;  /* 0x0000763218057816 */ /* 0x000fc40000000005 */
[----:B------:R-:W-:Y:S02]  /*b930*/  SHF.R.U32.HI R24, RZ, 0x18, R24 ;  /* 0x00000018ff187819 */ /* 0x000fe40000011618 */
[--C-:B------:R-:W-:Y:S02]  /*b940*/  HSET2.LE.AND R12, R12, R230.reuse, PT ;  /* 0x000000e60c0c7233 */ /* 0x100fe40003803000 */
[----:B------:R-:W-:Y:S02]  /*b950*/  HSET2.LE.AND R6, R4, R230, PT ;  /* 0x000000e604067233 */ /* 0x000fe40003803000 */
[----:B------:R-:W-:Y:S02]  /*b960*/  LOP3.LUT R5, R5, 0xff, RZ, 0xc0, !PT ;  /* 0x000000ff05057812 */ /* 0x000fe400078ec0ff */
[----:B------:R-:W-:Y:S02]  /*b970*/  LOP3.LUT R4, R25, R12, RZ, 0xc0, !PT ;  /* 0x0000000c19047212 */ /* 0x000fe400078ec0ff */
[----:B------:R-:W-:Y:S01]  /*b980*/  PRMT R5, R5, 0x5410, R24 ;  /* 0x0000541005057816 */ /* 0x000fe20000000018 */
[----:B------:R-:W-:Y:S01]  /*b990*/  LDSM.16.MT88.4 R12, [R217+0x1000] ;  /* 0x00100000d90c783b */ /* 0x000fe20000004200 */
[----:B------:R-:W-:-:S03]  /*b9a0*/  LOP3.LUT R6, R27, R6, RZ, 0xc0, !PT ;  /* 0x000000061b067212 */ /* 0x000fc600078ec0ff */
[----:B------:R-:W2:Y:S01]  /*b9b0*/  LDSM.16.MT88.4 R24, [R0+0x19000] ;  /* 0x019000000018783b */ /* 0x000ea20000004200 */
[----:B------:R-:W-:Y:S02]  /*b9c0*/  LOP3.LUT R7, R7, 0xff00ff, RZ, 0xc0, !PT ;  /* 0x00ff00ff07077812 */ /* 0x000fe400078ec0ff */
[----:B------:R-:W-:-:S03]  /*b9d0*/  HSET2.LE.AND R5, R5, R230, PT ;  /* 0x000000e605057233 */ /* 0x000fc60003803000 */
[----:B------:R-:W-:Y:S02]  /*b9e0*/  HSET2.LE.AND R7, R7, R230, PT ;  /* 0x000000e607077233 */ /* 0x000fe40003803000 */
[----:B------:R-:W-:-:S03]  /*b9f0*/  LOP3.LUT R5, R234, R5, RZ, 0xc0, !PT ;  /* 0x00000005ea057212 */ /* 0x000fc600078ec0ff */
[----:B------:R-:W-:-:S07]  /*ba00*/  LOP3.LUT R7, R233, R7, RZ, 0xc0, !PT ;  /* 0x00000007e9077212 */ /* 0x000fce00078ec0ff */
[C---:B-1----:R-:W-:Y:S08]  /*ba10*/  HMMA.16816.F32 R152, R4.reuse, R20, R152 ;  /* 0x000000140498723c */ /* 0x042ff00000001898 */
[C---:B------:R-:W-:Y:S01]  /*ba20*/  HMMA.16816.F32 R148, R4.reuse, R22, R148 ;  /* 0x000000160494723c */ /* 0x040fe20000001894 */
[----:B------:R-:W1:Y:S07]  /*ba30*/  LDSM.16.MT88.4 R20, [R225+0x1b000] ;  /* 0x01b00000e114783b */ /* 0x000e6e0000004200 */
[C---:B------:R-:W-:Y:S08]  /*ba40*/  HMMA.16816.F32 R144, R4.reuse, R16, R144 ;  /* 0x000000100490723c */ /* 0x040ff00000001890 */
[C---:B--2---:R-:W-:Y:S08]  /*ba50*/  HMMA.16816.F32 R160, R4.reuse, R24, R160 ;  /* 0x0000001804a0723c */ /* 0x044ff000000018a0 */
        /* <DEDUP_REMOVED lines=19> */
[C---:B-1----:R-:W-:Y:S08]  /*bb90*/  HMMA.16816.F32 R76, R4.reuse, R20, R76 ;  /* 0x00000014044c723c */ /* 0x042ff0000000184c */
[C---:B--2---:R-:W-:Y:S08]  /*bba0*/  HMMA.16816.F32 R68, R4.reuse, R24, R68 ;  /* 0x000000180444723c */ /* 0x044ff00000001844 */
[C---:B------:R-:W-:Y:S01]  /*bbb0*/  HMMA.16816.F32 R72, R4.reuse, R26, R72 ;  /* 0x0000001a0448723c */ /* 0x040fe20000001848 */
[----:B------:R-:W1:Y:S07]  /*bbc0*/  LDSM.16.MT88.4 R24, [R0+0x1f000] ;  /* 0x01f000000018783b */ /* 0x000e6e0000004200 */
        /* <DEDUP_REMOVED lines=10> */
[----:B------:R-:W-:Y:S08]  /*bc70*/  MUFU.EX2 R222, R222 ;  /* 0x000000de00de7308 */ /* 0x000ff00000000800 */
[----:B------:R-:W1:Y:S01]  /*bc80*/  MUFU.EX2 R221, R221 ;  /* 0x000000dd00dd7308 */ /* 0x000e620000000800 */
[C---:B--2---:R-:W-:Y:S01]  /*bc90*/  HMMA.16816.F32 R108, R4.reuse, R20, R108 ;  /* 0x00000014046c723c */ /* 0x044fe2000000186c */
[----:B------:R-:W-:Y:S01]  /*bca0*/  FADD.FTZ R220, R220, R229 ;  /* 0x000000e5dcdc7221 */ /* 0x000fe20000010000 */
[----:B------:R-:W-:Y:S01]  /*bcb0*/  FADD.FTZ R228, R218, R228 ;  /* 0x000000e4dae47221 */ /* 0x000fe20000010000 */
[----:B------:R-:W-:Y:S05]  /*bcc0*/  LDSM.16.MT88.4 R24, [R223+0x5800] ;  /* 0x00580000df18783b */ /* 0x000fea0000004200 */
[C---:B------:R-:W-:Y:S08]  /*bcd0*/  HMMA.16816.F32 R112, R4.reuse, R22, R112 ;  /* 0x000000160470723c */ /* 0x040ff00000001870 */
[----:B---3--:R-:W-:Y:S01]  /*bce0*/  HMMA.16816.F32 R116, R4, R16, R116 ;  /* 0x000000100474723c */ /* 0x008fe20000001874 */
[----:B------:R-:W-:-:S07]  /*bcf0*/  PRMT R16, R231, 0x7632, R16 ;  /* 0x00007632e7107816 */ /* 0x000fce0000000010 */
[C---:B------:R-:W-:Y:S08]  /*bd00*/  HMMA.16816.F32 R120, R4.reuse, R18, R120 ;  /* 0x000000120478723c */ /* 0x040ff00000001878 */
[----:B----4-:R-:W-:Y:S01]  /*bd10*/  HMMA.16816.F32 R124, R4, R12, R124 ;  /* 0x0000000c047c723c */ /* 0x010fe2000000187c */
[----:B------:R-:W-:-:S07]  /*bd20*/  PRMT R12, R232, 0x7773, RZ ;  /* 0x00007773e80c7816 */ /* 0x000fce00000000ff */
[----:B------:R-:W-:Y:S01]  /*bd30*/  HMMA.16816.F32 R128, R4, R14, R128 ;  /* 0x0000000e0480723c */ /* 0x000fe20000001880 */
[----:B------:R-:W-:Y:S01]  /*bd40*/  IMAD.MOV.U32 R5, RZ, RZ, R232 ;  /* 0x000000ffff057224 */ /* 0x000fe200078e00e8 */
[C---:B------:R-:W-:Y:S01]  /*bd50*/  PRMT R4, R232.reuse, 0x7772, RZ ;  /* 0x00007772e8047816 */ /* 0x040fe200000000ff */
[----:B------:R-:W-:Y:S01]  /*bd60*/  FADD.FTZ R220, R219, R220 ;  /* 0x000000dcdbdc7221 */ /* 0x000fe20000010000 */
[----:B------:R-:W-:Y:S01]  /*bd70*/  PRMT R6, R232, 0x7771, RZ ;  /* 0x00007771e8067816 */ /* 0x000fe200000000ff */
[----:B------:R-:W-:Y:S01]  /*bd80*/  LDSM.16.MT88.4 R20, [R225+0x1d800] ;  /* 0x01d80000e114783b */ /* 0x000fe20000004200 */
[----:B------:R-:W-:Y:S02]  /*bd90*/  LOP3.LUT R5, R5, 0xff, RZ, 0xc0, !PT ;  /* 0x000000ff05057812 */ /* 0x000fe400078ec0ff */
[----:B------:R-:W-:Y:S02]  /*bda0*/  LOP3.LUT R7, R231, 0xffff, RZ, 0xc0, !PT ;  /* 0x0000ffffe7077812 */ /* 0x000fe400078ec0ff */
[----:B------:R-:W-:-:S02]  /*bdb0*/  PRMT R4, R4, 0x5410, R12 ;  /* 0x0000541004047816 */ /* 0x000fc4000000000c */
[----:B------:R-:W-:Y:S02]  /*bdc0*/  PRMT R6, R5, 0x5410, R6 ;  /* 0x0000541005067816 */ /* 0x000fe40000000006 */
[----:B------:R-:W-:Y:S02]  /*bdd0*/  LOP3.LUT R12, R231, 0xff, RZ, 0xc0, !PT ;  /* 0x000000ffe70c7812 */ /* 0x000fe400078ec0ff */
[----:B------:R-:W-:Y:S02]  /*bde0*/  SHF.R.U32.HI R7, RZ, 0x8, R7 ;  /* 0x00000008ff077819 */ /* 0x000fe40000011607 */
[----:B------:R-:W-:Y:S02]  /*bdf0*/  SHF.R.U32.HI R5, RZ, 0x18, R231 ;  /* 0x00000018ff057819 */ /* 0x000fe400000116e7 */
[----:B------:R-:W-:Y:S02]  /*be00*/  LOP3.LUT R16, R16, 0xff, RZ, 0xc0, !PT ;  /* 0x000000ff10107812 */ /* 0x000fe400078ec0ff */
[----:B------:R-:W-:-:S02]  /*be10*/  PRMT R7, R12, 0x5410, R7 ;  /* 0x000054100c077816 */ /* 0x000fc40000000007 */
[----:B------:R-:W-:Y:S01]  /*be20*/  PRMT R5, R16, 0x5410, R5 ;  /* 0x0000541010057816 */ /* 0x000fe20000000005 */
[----:B------:R-:W2:Y:S01]  /*be30*/  LDSM.16.MT88.4 R12, [R225+0x19800] ;  /* 0x01980000e10c783b */ /* 0x000ea20000004200 */
[----:B------:R-:W-:Y:S02]  /*be40*/  LOP3.LUT R16, R4, 0xff00ff, RZ, 0xc0, !PT ;  /* 0x00ff00ff04107812 */ /* 0x000fe400078ec0ff */
[--C-:B------:R-:W-:Y:S02]  /*be50*/  HSET2.LE.AND R4, R7, R230.reuse, PT ;  /* 0x000000e607047233 */ /* 0x100fe40003803000 */
[--C-:B------:R-:W-:Y:S02]  /*be60*/  HSET2.LE.AND R5, R5, R230.reuse, PT ;  /* 0x000000e605057233 */ /* 0x100fe40003803000 */
[--C-:B------:R-:W-:Y:S02]  /*be70*/  HSET2.LE.AND R6, R6, R230.reuse, PT ;  /* 0x000000e606067233 */ /* 0x100fe40003803000 */
[----:B------:R-:W-:-:S02]  /*be80*/  HSET2.LE.AND R230, R16, R230, PT ;  /* 0x000000e610e67233 */ /* 0x000fc40003803000 */
[----:B------:R-:W3:Y:S01]  /*be90*/  LDSM.16.MT88.4 R16, [R225+0x1b800] ;  /* 0x01b80000e110783b */ /* 0x000ee20000004200 */
[----:B-1----:R-:W-:-:S04]  /*bea0*/  F2FP.F16.F32.PACK_AB R7, R221, R222 ;  /* 0x000000dedd07723e */ /* 0x002fc800000000ff */
[C---:B------:R-:W-:Y:S02]  /*beb0*/  PRMT R218, R7.reuse, 0x7610, R218 ;  /* 0x0000761007da7816 */ /* 0x040fe400000000da */
[----:B------:R-:W-:-:S04]  /*bec0*/  PRMT R219, R7, 0x7632, R219 ;  /* 0x0000763207db7816 */ /* 0x000fc800000000db */
[----:B------:R-:W-:Y:S02]  /*bed0*/  PRMT R7, R218, 0x5410, R219 ;  /* 0x00005410da077816 */ /* 0x000fe400000000db */
[----:B------:R-:W-:Y:S02]  /*bee0*/  LOP3.LUT R4, R227, R4, RZ, 0xc0, !PT ;  /* 0x00000004e3047212 */ /* 0x000fe400078ec0ff */
[----:B------:R-:W-:Y:S02]  /*bef0*/  LOP3.LUT R5, R226, R5, RZ, 0xc0, !PT ;  /* 0x00000005e2057212 */ /* 0x000fe400078ec0ff */
[----:B------:R-:W-:Y:S02]  /*bf00*/  LOP3.LUT R6, R224, R6, RZ, 0xc0, !PT ;  /* 0x00000006e0067212 */ /* 0x000fe400078ec0ff */
[----:B------:R-:W-:-:S07]  /*bf10*/  LOP3.LUT R7, R7, R230, RZ, 0xc0, !PT ;  /* 0x000000e607077212 */ /* 0x000fce00078ec0ff */
[C---:B--2---:R-:W-:Y:S08]  /*bf20*/  HMMA.16816.F32 R152, R4.reuse, R12, R152 ;  /* 0x0000000c0498723c */ /* 0x044ff00000001898 */
        /* <DEDUP_REMOVED lines=21> */
[C---:B--2---:R-:W-:Y:S08]  /*c080*/  HMMA.16816.F32 R116, R4.reuse, R16, R116 ;  /* 0x000000100474723c */ /* 0x044ff00000001874 */
[C---:B------:R-:W-:Y:S01]  /*c090*/  HMMA.16816.F32 R120, R4.reuse, R18, R120 ;  /* 0x000000120478723c */ /* 0x040fe20000001878 */
[----:B------:R-:W1:Y:S07]  /*c0a0*/  LDSM.16.MT88.4 R16, [R217+0x3800] ;  /* 0x00380000d910783b */ /* 0x000e6e0000004200 */
[C---:B------:R-:W-:Y:S01]  /*c0b0*/  HMMA.16816.F32 R156, R4.reuse, R14, R156 ;  /* 0x0000000e049c723c */ /* 0x040fe2000000189c */
[----:B------:R-:W2:Y:S07]  /*c0c0*/  LDSM.16.MT88.4 R12, [R0+0x1d800] ;  /* 0x01d80000000c783b */ /* 0x000eae0000004200 */
[----:B----4-:R-:W-:Y:S01]  /*c0d0*/  HMMA.16816.F32 R36, R4, R24, R36 ;  /* 0x000000180424723c */ /* 0x010fe20000001824 */
[----:B------:R-:W4:Y:S01]  /*c0e0*/  LDC R24, c[0x0][0x448] ;  /* 0x00011200ff187b82 */ /* 0x000f220000000800 */
[----:B------:R-:W-:Y:S01]  /*c0f0*/  @P6 HADD2 R3, -R218.H0_H0, -RZ.H0_H0 ;  /* 0xa00000ffda036230 */ /* 0x000fe20000000900 */
[----:B------:R-:W-:Y:S01]  /*c100*/  PRMT R216, R232, 0x7771, RZ ;  /* 0x00007771e8d87816 */ /* 0x000fe200000000ff */
[----:B------:R-:W-:-:S02]  /*c110*/  @P5 HADD2 R2, -R219.H0_H0, -RZ.H0_H0 ;  /* 0xa00000ffdb025230 */ /* 0x000fc40000000900 */
[----:B------:R-:W-:Y:S02]  /*c120*/  FADD.FTZ R228, R198, R228 ;  /* 0x000000e4c6e47221 */ /* 0x000fe40000010000 */
[----:B---3--:R-:W-:Y:S01]  /*c130*/  HMMA.16816.F32 R136, R4, R20, R136 ;  /* 0x000000140488723c */ /* 0x008fe20000001888 */
[----:B------:R-:W-:Y:S01]  /*c140*/  FADD.FTZ R220, R192, R220 ;  /* 0x000000dcc0dc7221 */ /* 0x000fe20000010000 */
[----:B------:R-:W-:-:S06]  /*c150*/  ISETP.GT.U32.AND P4, PT, R216, UR6, PT ;  /* 0x00000006d8007c0c */ /* 0x000fcc000bf84070 */
[----:B------:R-:W-:Y:S01]  /*c160*/  HMMA.16816.F32 R132, R4, R22, R132 ;  /* 0x000000160484723c */ /* 0x000fe20000001884 */
[----:B------:R-:W3:Y:S01]  /*c170*/  LDSM.16.MT88.4 R20, [R217+0x5800] ;  /* 0x00580000d914783b */ /* 0x000ee20000004200 */
[----:B------:R-:W-:Y:S01]  /*c180*/  @P6 PRMT R218, R3, 0x5410, RZ ;  /* 0x0000541003da6816 */ /* 0x000fe200000000ff */
[----:B------:R-:W-:Y:S01]  /*c190*/  FADD.FTZ R228, R196, R228 ;  /* 0x000000e4c4e47221 */ /* 0x000fe20000010000 */
[----:B------:R-:W-:-:S04]  /*c1a0*/  @P5 PRMT R219, R2, 0x5410, RZ ;  /* 0x0000541002db5816 */ /* 0x000fc800000000ff */
[----:B-1----:R-:W-:Y:S01]  /*c1b0*/  HMMA.16816.F32 R60, R4, R16, R60 ;  /* 0x00000010043c723c */ /* 0x002fe2000000183c */
[----:B----4-:R-:W-:-:S07]  /*c1c0*/  IMAD.SHL.U32 R24, R24, 0x8, RZ ;  /* 0x0000000818187824 */ /* 0x010fce00078e00ff */
[----:B------:R-:W-:Y:S01]  /*c1d0*/  HMMA.16816.F32 R64, R4, R18, R64 ;  /* 0x000000120440723c */ /* 0x000fe20000001840 */
[----:B------:R-:W1:Y:S01]  /*c1e0*/  LDSM.16.MT88.4 R16, [R0+0x1f800] ;  /* 0x01f800000010783b */ /* 0x000e620000004200 */
[----:B------:R-:W-:-:S06]  /*c1f0*/  IMAD.MOV.U32 R2, RZ, RZ, R166 ;  /* 0x000000ffff027224 */ /* 0x000fcc00078e00a6 */
[----:B--2---:R-:W-:Y:S01]  /*c200*/  HMMA.16816.F32 R68, R4, R12, R68 ;  /* 0x0000000c0444723c */ /* 0x004fe20000001844 */
[----:B------:R-:W-:-:S07]  /*c210*/  IMAD.MOV.U32 R3, RZ, RZ, R167 ;  /* 0x000000ffff037224 */ /* 0x000fce00078e00a7 */
[----:B------:R-:W-:Y:S01]  /*c220*/  HMMA.16816.F32 R72, R4, R14, R72 ;  /* 0x0000000e0448723c */ /* 0x000fe20000001848 */
[----:B------:R-:W2:Y:S01]  /*c230*/  LDSM.16.MT88.4 R12, [R217+0x7800] ;  /* 0x00780000d90c783b */ /* 0x000ea20000004200 */
[----:B------:R-:W-:Y:S01]  /*c240*/  FADD.FTZ R191, R191, R220 ;  /* 0x000000dcbfbf7221 */ /* 0x000fe20000010000 */
[----:B------:R-:W-:Y:S01]  /*c250*/  FADD.FTZ R213, R213, R228 ;  /* 0x000000e4d5d57221 */ /* 0x000fe20000010000 */
[----:B------:R-:W-:-:S04]  /*c260*/  IMAD.WIDE R24, R24, 0x2, R2 ;  /* 0x0000000218187825 */ /* 0x000fc800078e0202 */
[----:B------:R-:W-:Y:S01]  /*c270*/  FADD.FTZ R191, R186, R191 ;  /* 0x000000bfbabf7221 */ /* 0x000fe20000010000 */
[----:B------:R-:W-:Y:S01]  /*c280*/  STG.E.U16 desc[UR28][R2.64+-0x80], R182 ;  /* 0xffff80b602007986 */ /* 0x000fe2000c10151c */
[----:B------:R-:W-:-:S03]  /*c290*/  FADD.FTZ R213, R215, R213 ;  /* 0x000000d5d7d57221 */ /* 0x000fc60000010000 */
[----:B------:R-:W-:Y:S01]  /*c2a0*/  STG.E.U16 desc[UR28][R2.64+-0x7e], R181 ;  /* 0xffff82b502007986 */ /* 0x000fe2000c10151c */
[----:B------:R-:W-:-:S03]  /*c2b0*/  FADD.FTZ R185, R185, R191 ;  /* 0x000000bfb9b97221 */ /* 0x000fc60000010000 */
[----:B------:R-:W-:Y:S01]  /*c2c0*/  STG.E.U16 desc[UR28][R24.64+-0x80], R180 ;  /* 0xffff80b418007986 */ /* 0x000fe2000c10151c */
[----:B------:R-:W-:-:S03]  /*c2d0*/  @P4 HADD2 R8, -R193.H0_H0, -RZ.H0_H0 ;  /* 0xa00000ffc1084230 */ /* 0x000fc60000000900 */
        /* <DEDUP_REMOVED lines=8> */
[----:B------:R-:W-:Y:S01]  /*c360*/  STG.E.U16 desc[UR28][R2.64+-0x5e], R173 ;  /* 0xffffa2ad02007986 */ /* 0x000fe2000c10151c */
[----:B------:R-:W-:-:S03]  /*c370*/  FADD.FTZ R214, R195, R214 ;  /* 0x000000d6c3d67221 */ /* 0x000fc60000010000 */
[----:B------:R-:W-:Y:S04]  /*c380*/  STG.E.U16 desc[UR28][R24.64+-0x60], R172 ;  /* 0xffffa0ac18007986 */ /* 0x000fe8000c10151c */
[----:B------:R-:W-:Y:S01]  /*c390*/  STG.E.U16 desc[UR28][R24.64+-0x5e], R171 ;  /* 0xffffa2ab18007986 */ /* 0x000fe2000c10151c */
[----:B------:R-:W-:-:S03]  /*c3a0*/  @P4 PRMT R193, R8, 0x5410, RZ ;  /* 0x0000541008c14816 */ /* 0x000fc600000000ff */
        /* <DEDUP_REMOVED lines=21> */
[----:B------:R4:W-:Y:S01]  /*c500*/  STG.E.U16 desc[UR28][R2.64+-0xe], R193 ;  /* 0xfffff2c102007986 */ /* 0x0009e2000c10151c */
[----:B------:R-:W-:Y:S01]  /*c510*/  FADD.FTZ R225, R187, R185 ;  /* 0x000000b9bbe17221 */ /* 0x000fe20000010000 */
[----:B------:R-:W-:-:S02]  /*c520*/  FADD.FTZ R241, R221, R214 ;  /* 0x000000d6ddf17221 */ /* 0x000fc40000010000 */
[----:B------:R-:W-:Y:S01]  /*c530*/  STG.E.U16 desc[UR28][R24.64+-0x10], R218 ;  /* 0xfffff0da18007986 */ /* 0x000fe2000c10151c */
[C---:B------:R-:W-:Y:S03]  /*c540*/  HMMA.16816.F32 R40, R4.reuse, R26, R40 ;  /* 0x0000001a0428723c */ /* 0x040fe60000001828 */
[----:B------:R-:W-:Y:S05]  /*c550*/  STG.E.U16 desc[UR28][R24.64+-0xe], R219 ;  /* 0xfffff2db18007986 */ /* 0x000fea000c10151c */
[----:B---3--:R-:W-:Y:S01]  /*c560*/  HMMA.16816.F32 R92, R4, R20, R92 ;  /* 0x00000014045c723c */ /* 0x008fe2000000185c */
[----:B----4-:R-:W-:-:S04]  /*c570*/  IADD3 R2, P4, PT, R166, -0x100, RZ ;  /* 0xffffff00a6027810 */ /* 0x010fc80007f9e0ff */
[----:B------:R-:W-:Y:S01]  /*c580*/  IADD3.X R3, PT, PT, R167, -0x1, RZ, P4, !PT ;  /* 0xffffffffa7037810 */ /* 0x000fe200027fe4ff */
[----:B------:R3:W-:Y:S04]  /*c590*/  STL [R1+0x3c], R2 ;  /* 0x00003c0201007387 */ /* 0x0007e80000100800 */
[----:B------:R-:W-:Y:S01]  /*c5a0*/  STL [R1+0x44], R225 ;  /* 0x000044e101007387 */ /* 0x000fe20000100800 */
[C---:B------:R-:W-:Y:S03]  /*c5b0*/  HMMA.16816.F32 R96, R4.reuse, R22, R96 ;  /* 0x000000160460723c */ /* 0x040fe60000001860 */
[----:B------:R4:W-:Y:S04]  /*c5c0*/  STL [R1+0x38], R3 ;  /* 0x0000380301007387 */ /* 0x0009e80000100800 */
[----:B------:R3:W-:Y:S01]  /*c5d0*/  STL [R1+0x40], R241 ;  /* 0x000040f101007387 */ /* 0x0007e20000100800 */
[C---:B-1----:R-:W-:Y:S08]  /*c5e0*/  HMMA.16816.F32 R100, R4.reuse, R16, R100 ;  /* 0x000000100464723c */ /* 0x042ff00000001864 */
[C---:B------:R-:W-:Y:S08]  /*c5f0*/  HMMA.16816.F32 R104, R4.reuse, R18, R104 ;  /* 0x000000120468723c */ /* 0x040ff00000001868 */
[C---:B--2---:R-:W-:Y:S08]  /*c600*/  HMMA.16816.F32 R124, R4.reuse, R12, R124 ;  /* 0x0000000c047c723c */ /* 0x044ff0000000187c */
[----:B------:R-:W-:Y:S01]  /*c610*/  HMMA.16816.F32 R128, R4, R14, R128 ;  /* 0x0000000e0480723c */ /* 0x000fe20000001880 */
[----:B---3--:R-:W-:-:S02]  /*c620*/  IMAD.MOV.U32 R2, RZ, RZ, R9 ;  /* 0x000000ffff027224 */ /* 0x008fc400078e0009 */
[----:B----4-:R-:W-:Y:S01]  /*c630*/  IMAD.MOV.U32 R3, RZ, RZ, R10 ;  /* 0x000000ffff037224 */ /* 0x010fe200078e000a */
[----:B------:R-:W-:-:S01]  /*c640*/  NOP ;  /* 0x0000000000007918 */ /* 0x000fc20000000000 */
        /* <DEDUP_REMOVED lines=14> */
[----:B------:R-:W-:Y:S01]  /*c730*/  IMAD.U32 R3, RZ, RZ, UR7 ;  /* 0x00000007ff037e24 */ /* 0x000fe2000f8e00ff */
[----:B------:R-:W-:Y:S01]  /*c740*/  LEA.HI.X R5, R6, R248, R2, 0x7, P4 ;  /* 0x000000f806057211 */ /* 0x000fe200020f3c02 */
[----:B------:R-:W-:Y:S02]  /*c750*/  UISETP.NE.AND UP0, UPT, UR24, 0x3, UPT ;  /* 0x000000031800788c */ /* 0x000fe4000bf05270 */
[----:B------:R-:W-:Y:S02]  /*c760*/  MOV R2, UR12 ;  /* 0x0000000c00027c02 */ /* 0x000fe40008000f00 */
        /* <DEDUP_REMOVED lines=9> */
[--C-:B------:R-:W-:Y:S02]  /*c800*/  IMAD.IADD R8, R32, 0x1, R2.reuse ;  /* 0x0000000120087824 */ /* 0x100fe400078e0202 */
[----:B------:R-:W-:Y:S01]  /*c810*/  IMAD.IADD R2, R34, 0x1, R2 ;  /* 0x0000000122027824 */ /* 0x000fe200078e0202 */
[----:B------:R-:W-:Y:S02]  /*c820*/  @P3 STS.128 [R252+0x18000], RZ ;  /* 0x018000fffc003388 */ /* 0x000fe40000000c00 */
        /* <DEDUP_REMOVED lines=37> */
[----:B-1----:R-:W-:Y:S04]  /*ca80*/  LDSM.16.M88.4 R4, [R32] ;  /* 0x000000002004783b */ /* 0x002fe80000000200 */
[----:B------:R-:W1:Y:S04]  /*ca90*/  LDSM.16.M88.4 R176, [R34+0x10000] ;  /* 0x0100000022b0783b */ /* 0x000e680000000200 */
[----:B------:R-:W3:Y:S04]  /*caa0*/  LDSM.16.M88.4 R24, [R34+0x10800] ;  /* 0x010800002218783b */ /* 0x000ee80000000200 */
[----:B------:R-:W4:Y:S04]  /*cab0*/  LDSM.16.M88.4 R16, [R34+0x11000] ;  /* 0x011000002210783b */ /* 0x000f280000000200 */
[----:B------:R-:W2:Y:S04]  /*cac0*/  LDSM.16.M88.4 R188, [R34+0x11800] ;  /* 0x0118000022bc783b */ /* 0x000ea80000000200 */
[----:B------:R-:W-:Y:S04]  /*cad0*/  LDSM.16.M88.4 R172, [R31] ;  /* 0x000000001fac783b */ /* 0x000fe80000000200 */
[----:B------:R-:W5:Y:S04]  /*cae0*/  LDSM.16.M88.4 R184, [R29+0x10000] ;  /* 0x010000001db8783b */ /* 0x000f680000000200 */
[----:B------:R-:W5:Y:S04]  /*caf0*/  LDSM.16.M88.4 R212, [R29+0x10800] ;  /* 0x010800001dd4783b */ /* 0x000f680000000200 */
[----:B------:R-:W5:Y:S04]  /*cb00*/  LDSM.16.M88.4 R200, [R29+0x11000] ;  /* 0x011000001dc8783b */ /* 0x000f680000000200 */
[----:B------:R-:W5:Y:S04]  /*cb10*/  LDSM.16.M88.4 R196, [R29+0x11800] ;  /* 0x011800001dc4783b */ /* 0x000f680000000200 */
[----:B------:R-:W-:Y:S01]  /*cb20*/  LDSM.16.M88.4 R192, [R8] ;  /* 0x0000000008c0783b */ /* 0x000fe20000000200 */
[C---:B-1----:R-:W-:Y:S03]  /*cb30*/  HMMA.16816.F32 R180, R4.reuse, R176, RZ ;  /* 0x000000b004b4723c */ /* 0x042fe600000018ff */
[----:B------:R-:W0:Y:S05]  /*cb40*/  LDGDEPBAR ;  /* 0x00000000000079af */ /* 0x000e2a0000000000 */
[C---:B---3--:R-:W-:Y:S08]  /*cb50*/  HMMA.16816.F32 R168, R4.reuse, R24, RZ ;  /* 0x0000001804a8723c */ /* 0x048ff000000018ff */
[C---:B----4-:R-:W-:Y:S08]  /*cb60*/  HMMA.16816.F32 R20, R4.reuse, R16, RZ ;  /* 0x000000100414723c */ /* 0x050ff000000018ff */
[C---:B------:R-:W-:Y:S08]  /*cb70*/  HMMA.16816.F32 R176, R4.reuse, R178, RZ ;  /* 0x000000b204b0723c */ /* 0x040ff000000018ff */
[C---:B------:R-:W-:Y:S08]  /*cb80*/  HMMA.16816.F32 R24, R4.reuse, R26, RZ ;  /* 0x0000001a0418723c */ /* 0x040ff000000018ff */
[C---:B------:R-:W-:Y:S08]  /*cb90*/  HMMA.16816.F32 R16, R4.reuse, R18, RZ ;  /* 0x000000120410723c */ /* 0x040ff000000018ff */
[C---:B--2---:R-:W-:Y:S08]  /*cba0*/  HMMA.16816.F32 R12, R4.reuse, R188, RZ ;  /* 0x000000bc040c723c */ /* 0x044ff000000018ff */
[----:B------:R-:W-:Y:S01]  /*cbb0*/  HMMA.16816.F32 R4, R4, R190, RZ ;  /* 0x000000be0404723c */ /* 0x000fe200000018ff */
[----:B------:R-:W1:Y:S07]  /*cbc0*/  LDSM.16.M88.4 R188, [R2+0x10000] ;  /* 0x0100000002bc783b */ /* 0x000e6e0000000200 */
        /* <DEDUP_REMOVED lines=11> */
[----:B------:R-:W4:Y:S04]  /*cc80*/  LDSM.16.M88.4 R172, [R2+0x11000] ;  /* 0x0110000002ac783b */ /* 0x000f280000000200 */
[----:B------:R-:W-:Y:S03]  /*cc90*/  LDSM.16.M88.4 R196, [R30] ;  /* 0x000000001ec4783b */ /* 0x000fe60000000200 */
[C---:B-1----:R-:W-:Y:S08]  /*cca0*/  HMMA.16816.F32 R180, R192.reuse, R188, R180 ;  /* 0x000000bcc0b4723c */ /* 0x042ff000000018b4 */
[C---:B------:R-:W-:Y:S01]  /*ccb0*/  HMMA.16816.F32 R176, R192.reuse, R190, R176 ;  /* 0x000000bec0b0723c */ /* 0x040fe200000018b0 */
[----:B------:R-:W1:Y:S07]  /*ccc0*/  LDSM.16.M88.4 R188, [R3+0x10000] ;  /* 0x0100000003bc783b */ /* 0x000e6e0000000200 */
[C---:B--2---:R-:W-:Y:S08]  /*ccd0*/  HMMA.16816.F32 R168, R192.reuse, R184, R168 ;  /* 0x000000b8c0a8723c */ /* 0x044ff000000018a8 */
[C---:B------:R-:W-:Y:S01]  /*cce0*/  HMMA.16816.F32 R24, R192.reuse, R186, R24 ;  /* 0x000000bac018723c */ /* 0x040fe20000001818 */
[----:B------:R-:W2:Y:S07]  /*ccf0*/  LDSM.16.M88.4 R184, [R3+0x11000] ;  /* 0x0110000003b8783b */ /* 0x000eae0000000200 */
[C---:B---3--:R-:W-:Y:S08]  /*cd00*/  HMMA.16816.F32 R12, R192.reuse, R200, R12 ;  /* 0x000000c8c00c723c */ /* 0x048ff0000000180c */
[C---:B----4-:R-:W-:Y:S08]  /*cd10*/  HMMA.16816.F32 R20, R192.reuse, R172, R20 ;  /* 0x000000acc014723c */ /* 0x050ff00000001814 */
[----:B------:R-:W-:Y:S01]  /*cd20*/  HMMA.16816.F32 R16, R192, R174, R16 ;  /* 0x000000aec010723c */ /* 0x000fe20000001810 */
[----:B------:R-:W3:Y:S07]  /*cd30*/  LDSM.16.M88.4 R172, [R3+0x11800] ;  /* 0x0118000003ac783b */ /* 0x000eee0000000200 */
[C---:B-1----:R-:W-:Y:S08]  /*cd40*/  HMMA.16816.F32 R180, R196.reuse, R188, R180 ;  /* 0x000000bcc4b4723c */ /* 0x042ff000000018b4 */
[C---:B------:R-:W-:Y:S01]  /*cd50*/  HMMA.16816.F32 R176, R196.reuse, R190, R176 ;  /* 0x000000bec4b0723c */ /* 0x040fe200000018b0 */
[----:B------:R-:W-:Y:S07]  /*cd60*/  LDSM.16.M88.4 R188, [R34+0x13000] ;  /* 0x0130000022bc783b */ /* 0x000fee0000000200 */
[C---:B------:R-:W-:Y:S08]  /*cd70*/  HMMA.16816.F32 R168, R196.reuse, R212, R168 ;  /* 0x000000d4c4a8723c */ /* 0x040ff000000018a8 */
[----:B------:R-:W-:Y:S01]  /*cd80*/  HMMA.16816.F32 R24, R196, R214, R24 ;  /* 0x000000d6c418723c */ /* 0x000fe20000001818 */
[----:B------:R-:W1:Y:S07]  /*cd90*/  LDSM.16.M88.4 R212, [R32+0x4000] ;  /* 0x0040000020d4783b */ /* 0x000e6e0000000200 */
[----:B------:R-:W-:Y:S01]  /*cda0*/  HMMA.16816.F32 R4, R192, R202, R4 ;  /* 0x000000cac004723c */ /* 0x000fe20000001804 */
[----:B------:R-:W4:Y:S04]  /*cdb0*/  LDSM.16.M88.4 R200, [R34+0x12000] ;  /* 0x0120000022c8783b */ /* 0x000f280000000200 */
[----:B------:R-:W5:Y:S03]  /*cdc0*/  LDSM.16.M88.4 R192, [R34+0x12800] ;  /* 0x0128000022c0783b */ /* 0x000f660000000200 */
[C---:B--2---:R-:W-:Y:S08]  /*cdd0*/  HMMA.16816.F32 R20, R196.reuse, R184, R20 ;  /* 0x000000b8c414723c */ /* 0x044ff00000001814 */
[C---:B------:R-:W-:Y:S01]  /*cde0*/  HMMA.16816.F32 R16, R196.reuse, R186, R16 ;  /* 0x000000bac410723c */ /* 0x040fe20000001810 */
[----:B------:R-:W2:Y:S07]  /*cdf0*/  LDSM.16.M88.4 R184, [R34+0x13800] ;  /* 0x0138000022b8783b */ /* 0x000eae0000000200 */
[C---:B---3--:R-:W-:Y:S08]  /*ce00*/  HMMA.16816.F32 R12, R196.reuse, R172, R12 ;  /* 0x000000acc40c723c */ /* 0x048ff0000000180c */
[----:B------:R-:W-:Y:S01]  /*ce10*/  HMMA.16816.F32 R4, R196, R174, R4 ;  /* 0x000000aec404723c */ /* 0x000fe20000001804 */
[----:B------:R-:W-:Y:S04]  /*ce20*/  LDSM.16.M88.4 R172, [R29+0x12000] ;  /* 0x012000001dac783b */ /* 0x000fe80000000200 */
[----:B------:R-:W-:Y:S03]  /*ce30*/  LDSM.16.M88.4 R196, [R29+0x13000] ;  /* 0x013000001dc4783b */ /* 0x000fe60000000200 */
[C---:B-1----:R-:W-:Y:S08]  /*ce40*/  HMMA.16816.F32 R20, R212.reuse, R188, R20 ;  /* 0x000000bcd414723c */ /* 0x042ff00000001814 */
[C---:B------:R-:W-:Y:S01]  /*ce50*/  HMMA.16816.F32 R16, R212.reuse, R190, R16 ;  /* 0x000000bed410723c */ /* 0x040fe20000001810 */
[----:B------:R-:W1:Y:S07]  /*ce60*/  LDSM.16.M88.4 R188, [R31+0x4000] ;  /* 0x004000001fbc783b */ /* 0x000e6e0000000200 */
[C---:B----4-:R-:W-:Y:S08]  /*ce70*/  HMMA.16816.F32 R180, R212.reuse, R200, R180 ;  /* 0x000000c8d4b4723c */ /* 0x050ff000000018b4 */
[C---:B------:R-:W-:Y:S01]  /*ce80*/  HMMA.16816.F32 R176, R212.reuse, R202, R176 ;  /* 0x000000cad4b0723c */ /* 0x040fe200000018b0 */
[----:B------:R-:W3:Y:S07]  /*ce90*/  LDSM.16.M88.4 R200, [R29+0x12800] ;  /* 0x012800001dc8783b */ /* 0x000eee0000000200 */
[C---:B-----5:R-:W-:Y:S08]  /*cea0*/  HMMA.16816.F32 R168, R212.reuse, R192, R168 ;  /* 0x000000c0d4a8723c */ /* 0x060ff000000018a8 */
        /* <DEDUP_REMOVED lines=18> */
[----:B------:R-:W5:Y:S03]  /*cfd0*/  LDSM.16.M88.4 R192, [R3+0x12000] ;  /* 0x0120000003c0783b */ /* 0x000f660000000200 */
[C---:B--2---:R-:W-:Y:S08]  /*cfe0*/  HMMA.16816.F32 R180, R184.reuse, R4, R180 ;  /* 0x00000004b8b4723c */ /* 0x044ff000000018b4 */
[C---:B------:R-:W-:Y:S01]  /*cff0*/  HMMA.16816.F32 R176, R184.reuse, R6, R176 ;  /* 0x00000006b8b0723c */ /* 0x040fe200000018b0 */
[----:B------:R-:W2:Y:S07]  /*d000*/  LDSM.16.M88.4 R4, [R3+0x12800] ;  /* 0x012800000304783b */ /* 0x000eae0000000200 */
[C---:B-1----:R-:W-:Y:S08]  /*d010*/  HMMA.16816.F32 R168, R184.reuse, R172, R168 ;  /* 0x000000acb8a8723c */ /* 0x042ff000000018a8 */
[C---:B------:R-:W-:Y:S01]  /*d020*/  HMMA.16816.F32 R24, R184.reuse, R174, R24 ;  /* 0x000000aeb818723c */ /* 0x040fe20000001818 */
[----:B------:R-:W1:Y:S07]  /*d030*/  LDSM.16.M88.4 R172, [R3+0x13000] ;  /* 0x0130000003ac783b */ /* 0x000e6e0000000200 */
[C---:B---3--:R-:W-:Y:S08]  /*d040*/  HMMA.16816.F32 R12, R184.reuse, R200, R12 ;  /* 0x000000c8b80c723c */ /* 0x048ff0000000180c */
[C---:B----4-:R-:W-:Y:S08]  /*d050*/  HMMA.16816.F32 R20, R184.reuse, R188, R20 ;  /* 0x000000bcb814723c */ /* 0x050ff00000001814 */
[----:B------:R-:W-:Y:S01]  /*d060*/  HMMA.16816.F32 R16, R184, R190, R16 ;  /* 0x000000beb810723c */ /* 0x000fe20000001810 */
[----:B------:R-:W-:Y:S07]  /*d070*/  LDSM.16.M88.4 R188, [R32+0x8000] ;  /* 0x0080000020bc783b */ /* 0x000fee0000000200 */
[C---:B-----5:R-:W-:Y:S08]  /*d080*/  HMMA.16816.F32 R180, R196.reuse, R192, R180 ;  /* 0x000000c0c4b4723c */ /* 0x060ff000000018b4 */
[C---:B------:R-:W-:Y:S01]  /*d090*/  HMMA.16816.F32 R176, R196.reuse, R194, R176 ;  /* 0x000000c2c4b0723c */ /* 0x040fe200000018b0 */
[----:B------:R-:W3:Y:S07]  /*d0a0*/  LDSM.16.M88.4 R192, [R3+0x13800] ;  /* 0x0138000003c0783b */ /* 0x000eee0000000200 */
[C---:B--2---:R-:W-:Y:S08]  /*d0b0*/  HMMA.16816.F32 R168, R196.reuse, R4, R168 ;  /* 0x00000004c4a8723c */ /* 0x044ff000000018a8 */
[C---:B------:R-:W-:Y:S01]  /*d0c0*/  HMMA.16816.F32 R24, R196.reuse, R6, R24 ;  /* 0x00000006c418723c */ /* 0x040fe20000001818 */
[----:B------:R-:W2:Y:S07]  /*d0d0*/  LDSM.16.M88.4 R4, [R34+0x15000] ;  /* 0x015000002204783b */ /* 0x000eae0000000200 */
[C---:B-1----:R-:W-:Y:S08]  /*d0e0*/  HMMA.16816.F32 R20, R196.reuse, R172, R20 ;  /* 0x000000acc414723c */ /* 0x042ff00000001814 */
[----:B------:R-:W-:Y:S01]  /*d0f0*/  HMMA.16816.F32 R16, R196, R174, R16 ;  /* 0x000000aec410723c */ /* 0x000fe20000001810 */
[----:B------:R-:W1:Y:S07]  /*d100*/  LDSM.16.M88.4 R172, [R34+0x15800] ;  /* 0x0158000022ac783b */ /* 0x000e6e0000000200 */
[----:B------:R-:W-:Y:S01]  /*d110*/  HMMA.16816.F32 R212, R184, R202, R212 ;  /* 0x000000cab8d4723c */ /* 0x000fe200000018d4 */
[----:B------:R-:W4:Y:S04]  /*d120*/  LDSM.16.M88.4 R184, [R34+0x14000] ;  /* 0x0140000022b8783b */ /* 0x000f280000000200 */
[----:B------:R-:W5:Y:S03]  /*d130*/  LDSM.16.M88.4 R200, [R34+0x14800] ;  /* 0x0148000022c8783b */ /* 0x000f660000000200 */
[----:B---3--:R-:W-:Y:S08]  /*d140*/  HMMA.16816.F32 R12, R196, R192, R12 ;  /* 0x000000c0c40c723c */ /* 0x008ff0000000180c */
[----:B--2---:R-:W-:Y:S08]  /*d150*/  HMMA.16816.F32 R20, R188, R4, R20 ;  /* 0x00000004bc14723c */ /* 0x004ff00000001814 */
[----:B------:R-:W-:Y:S01]  /*d160*/  HMMA.16816.F32 R212, R196, R194, R212 ;  /* 0x000000c2c4d4723c */ /* 0x000fe200000018d4 */
[----:B------:R-:W-:Y:S04]  /*d170*/  LDSM.16.M88.4 R196, [R31+0x8000] ;  /* 0x008000001fc4783b */ /* 0x000fe80000000200 */
[----:B------:R-:W2:Y:S03]  /*d180*/  LDSM.16.M88.4 R192, [R29+0x14000] ;  /* 0x014000001dc0783b */ /* 0x000ea60000000200 */
        /* <DEDUP_REMOVED lines=29> */
[C---:B-1----:R-:W-:Y:S08]  /*d360*/  HMMA.16816.F32 R20, R192.reuse, R172, R20 ;  /* 0x000000acc014723c */ /* 0x042ff00000001814 */
[C---:B------:R-:W-:Y:S01]  /*d370*/  HMMA.16816.F32 R16, R192.reuse, R174, R16 ;  /* 0x000000aec010723c */ /* 0x040fe20000001810 */
[----:B------:R-:W1:Y:S07]  /*d380*/  LDSM.16.M88.4 R172, [R3+0x15000] ;  /* 0x0150000003ac783b */ /* 0x000e6e0000000200 */
[C---:B------:R-:W-:Y:S01]  /*d390*/  HMMA.16816.F32 R212, R192.reuse, R6, R212 ;  /* 0x00000006c0d4723c */ /* 0x040fe200000018d4 */
[----:B------:R-:W3:Y:S07]  /*d3a0*/  LDSM.16.M88.4 R4, [R3+0x15800] ;  /* 0x015800000304783b */ /* 0x000eee0000000200 */
[C---:B----4-:R-:W-:Y:S08]  /*d3b0*/  HMMA.16816.F32 R168, R192.reuse, R184, R168 ;  /* 0x000000b8c0a8723c */ /* 0x050ff000000018a8 */
        /* <DEDUP_REMOVED lines=11> */
[----:B------:R-:W3:Y:S04]  /*d470*/  LDSM.16.M88.4 R4, [R34+0x17000] ;  /* 0x017000002204783b */ /* 0x000ee80000000200 */
[----:B------:R-:W5:Y:S03]  /*d480*/  LDSM.16.M88.4 R32, [R34+0x17800] ;  /* 0x017800002220783b */ /* 0x000f660000000200 */
[C---:B----4-:R-:W-:Y:S08]  /*d490*/  HMMA.16816.F32 R168, R196.reuse, R184, R168 ;  /* 0x000000b8c4a8723c */ /* 0x050ff000000018a8 */
        /* <DEDUP_REMOVED lines=8> */
[----:B------:R-:W-:Y:S07]  /*d520*/  LDSM.16.M88.4 R172, [R2+0x16000] ;  /* 0x0160000002ac783b */ /* 0x000fee0000000200 */
[C---:B---3--:R-:W-:Y:S08]  /*d530*/  HMMA.16816.F32 R20, R192.reuse, R4, R20 ;  /* 0x00000004c014723c */ /* 0x048ff00000001814 */
[C---:B------:R-:W-:Y:S01]  /*d540*/  HMMA.16816.F32 R16, R192.reuse, R6, R16 ;  /* 0x00000006c010723c */ /* 0x040fe20000001810 */
[----:B------:R-:W1:Y:S07]  /*d550*/  LDSM.16.M88.4 R4, [R29+0x17000] ;  /* 0x017000001d04783b */ /* 0x000e6e0000000200 */
[C---:B-----5:R-:W-:Y:S08]  /*d560*/  HMMA.16816.F32 R12, R192.reuse, R32, R12 ;  /* 0x00000020c00c723c */ /* 0x060ff0000000180c */
[----:B------:R-:W-:Y:S01]  /*d570*/  HMMA.16816.F32 R212, R192, R34, R212 ;  /* 0x00000022c0d4723c */ /* 0x000fe200000018d4 */
[----:B------:R3:W4:Y:S04]  /*d580*/  LDSM.16.M88.4 R192, [R29+0x17800] ;  /* 0x017800001dc0783b */ /* 0x0007280000000200 */
[----:B------:R-:W-:Y:S03]  /*d590*/  LDSM.16.M88.4 R32, [R2+0x16800] ;  /* 0x016800000220783b */ /* 0x000fe60000000200 */
[C---:B--2---:R-:W-:Y:S08]  /*d5a0*/  HMMA.16816.F32 R180, R196.reuse, R188, R180 ;  /* 0x000000bcc4b4723c */ /* 0x044ff000000018b4 */
[C---:B------:R-:W-:Y:S01]  /*d5b0*/  HMMA.16816.F32 R176, R196.reuse, R190, R176 ;  /* 0x000000bec4b0723c */ /* 0x040fe200000018b0 */
[----:B------:R-:W2:Y:S07]  /*d5c0*/  LDSM.16.M88.4 R188, [R8+0xc000] ;  /* 0x00c0000008bc783b */ /* 0x000eae0000000200 */
[----:B------:R-:W-:Y:S01]  /*d5d0*/  HMMA.16816.F32 R168, R196, R184, R168 ;  /* 0x000000b8c4a8723c */ /* 0x000fe200000018a8 */
[----:B---3--:R-:W-:-:S07]  /*d5e0*/  MOV R29, UR24 ;  /* 0x00000018001d7c02 */ /* 0x008fce0008000f00 */
[C---:B------:R-:W-:Y:S01]  /*d5f0*/  HMMA.16816.F32 R24, R196.reuse, R186, R24 ;  /* 0x000000bac418723c */ /* 0x040fe20000001818 */
[----:B------:R-:W3:Y:S07]  /*d600*/  LDSM.16.M88.4 R184, [R2+0x17000] ;  /* 0x0170000002b8783b */ /* 0x000eee0000000200 */
[C---:B-1----:R-:W-:Y:S08]  /*d610*/  HMMA.16816.F32 R20, R196.reuse, R4, R20 ;  /* 0x00000004c414723c */ /* 0x042ff00000001814 */
[C---:B----4-:R-:W-:Y:S08]  /*d620*/  HMMA.16816.F32 R12, R196.reuse, R192, R12 ;  /* 0x000000c0c40c723c */ /* 0x050ff0000000180c */
[C---:B------:R-:W-:Y:S01]  /*d630*/  HMMA.16816.F32 R212, R196.reuse, R194, R212 ;  /* 0x000000c2c4d4723c */ /* 0x040fe200000018d4 */
[----:B------:R1:W4:Y:S07]  /*d640*/  LDSM.16.M88.4 R192, [R2+0x17800] ;  /* 0x0178000002c0783b */ /* 0x00032e0000000200 */
[----:B------:R-:W-:Y:S01]  /*d650*/  HMMA.16816.F32 R16, R196, R6, R16 ;  /* 0x00000006c410723c */ /* 0x000fe20000001810 */
[----:B------:R-:W-:Y:S04]  /*d660*/  LDSM.16.M88.4 R4, [R3+0x16000] ;  /* 0x016000000304783b */ /* 0x000fe80000000200 */
[----:B------:R-:W-:Y:S03]  /*d670*/  LDSM.16.M88.4 R196, [R3+0x16800] ;  /* 0x0168000003c4783b */ /* 0x000fe60000000200 */
[C---:B--2---:R-:W-:Y:S08]  /*d680*/  HMMA.16816.F32 R180, R188.reuse, R172, R180 ;  /* 0x000000acbcb4723c */ /* 0x044ff000000018b4 */
[----:B------:R-:W-:Y:S01]  /*d690*/  HMMA.16816.F32 R176, R188, R174, R176 ;  /* 0x000000aebcb0723c */ /* 0x000fe200000018b0 */
[----:B------:R-:W2:Y:S01]  /*d6a0*/  LDSM.16.M88.4 R172, [R30+0xc000] ;  /* 0x00c000001eac783b */ /* 0x000ea20000000200 */
[----:B-1----:R-:W-:-:S05]  /*d6b0*/  IMAD.SHL.U32 R2, R206, 0x2, RZ ;  /* 0x00000002ce027824 */ /* 0x002fca00078e00ff */
[----:B------:R-:W-:Y:S01]  /*d6c0*/  LOP3.LUT R2, R2, 0x6, RZ, 0xc0, !PT ;  /* 0x0000000602027812 */ /* 0x000fe200078ec0ff */
[----:B------:R-:W-:Y:S04]  /*d6d0*/  HMMA.16816.F32 R168, R188, R32, R168 ;  /* 0x00000020bca8723c */ /* 0x000fe800000018a8 */
[----:B------:R-:W-:-:S04]  /*d6e0*/  IMAD R29, R29, 0x40, R2 ;  /* 0x000000401d1d7824 */ /* 0x000fc800078e0202 */
[----:B------:R-:W-:Y:S01]  /*d6f0*/  HMMA.16816.F32 R24, R188, R34, R24 ;  /* 0x00000022bc18723c */ /* 0x000fe20000001818 */
[----:B------:R1:W5:Y:S01]  /*d700*/  LDSM.16.M88.4 R32, [R3+0x17000] ;  /* 0x017000000320783b */ /* 0x0003620000000200 */
[----:B------:R-:W-:-:S04]  /*d710*/  DEPBAR.LE SB0, 0x0 ;  /* 0x000080000000791a */ /* 0x000fc80000000000 */
[----:B------:R-:W-:Y:S02]  /*d720*/  IADD3 R2, PT, PT, R29, -0xbf, RZ ;  /* 0xffffff411d027810 */ /* 0x000fe40007ffe0ff */
[----:B---3--:R-:W-:Y:S02]  /*d730*/  HMMA.16816.F32 R20, R188, R184, R20 ;  /* 0x000000b8bc14723c */ /* 0x008fe40000001814 */
[----:B------:R-:W-:-:S06]  /*d740*/  ISETP.GE.AND P6, PT, R2, R28, PT ;  /* 0x0000001c0200720c */ /* 0x000fcc0003fc6270 */
[C---:B------:R-:W-:Y:S08]  /*d750*/  HMMA.16816.F32 R16, R188.reuse, R186, R16 ;  /* 0x000000babc10723c */ /* 0x040ff00000001810 */
[----:B----4-:R-:W-:Y:S01]  /*d760*/  HMMA.16816.F32 R12, R188, R192, R12 ;  /* 0x000000c0bc0c723c */ /* 0x010fe2000000180c */
[----:B-1----:R-:W-:-:S05]  /*d770*/  VIADD R3, R29, 0xffffff40 ;  /* 0xffffff401d037836 */ /* 0x002fca0000000000 */
[C---:B------:R-:W-:Y:S02]  /*d780*/  ISETP.GE.AND P4, PT, R3.reuse, R28, PT ;  /* 0x0000001c0300720c */ /* 0x040fe40003f86270 */
[----:B------:R-:W-:Y:S01]  /*d790*/  HMMA.16816.F32 R212, R188, R194, R212 ;  /* 0x000000c2bcd4723c */ /* 0x000fe200000018d4 */
[----:B------:R-:W-:Y:S01]  /*d7a0*/  ISETP.GE.AND P5, PT, R3, R11, PT ;  /* 0x0000000b0300720c */ /* 0x000fe20003fa6270 */
[----:B------:R-:W-:-:S06]  /*d7b0*/  VIADD R3, R29, 0xffffff48 ;  /* 0xffffff481d037836 */ /* 0x000fcc0000000000 */
[C---:B--2---:R-:W-:Y:S08]  /*d7c0*/  HMMA.16816.F32 R180, R172.reuse, R4, R180 ;  /* 0x00000004acb4723c */ /* 0x044ff000000018b4 */
[C---:B------:R-:W-:Y:S08]  /*d7d0*/  HMMA.16816.F32 R168, R172.reuse, R196, R168 ;  /* 0x000000c4aca8723c */ /* 0x040ff000000018a8 */
[C---:B------:R-:W-:Y:S08]  /*d7e0*/  HMMA.16816.F32 R24, R172.reuse, R198, R24 ;  /* 0x000000c6ac18723c */ /* 0x040ff00000001818 */
[C---:B-----5:R-:W-:Y:S08]  /*d7f0*/  HMMA.16816.F32 R20, R172.reuse, R32, R20 ;  /* 0x00000020ac14723c */ /* 0x060ff00000001814 */
[C---:B------:R-:W-:Y:S08]  /*d800*/  HMMA.16816.F32 R16, R172.reuse, R34, R16 ;  /* 0x00000022ac10723c */ /* 0x040ff00000001810 */
[C---:B------:R-:W-:Y:S08]  /*d810*/  HMMA.16816.F32 R12, R172.reuse, R200, R12 ;  /* 0x000000c8ac0c723c */ /* 0x040ff0000000180c */
[C---:B------:R-:W-:Y:S08]  /*d820*/  HMMA.16816.F32 R212, R172.reuse, R202, R212 ;  /* 0x000000caacd4723c */ /* 0x040ff000000018d4 */
[----:B------:R-:W-:Y:S01]  /*d830*/  HMMA.16816.F32 R176, R172, R6, R176 ;  /* 0x00000006acb0723c */ /* 0x000fe200000018b0 */
[----:B------:R-:W-:Y:S01]  /*d840*/  P2R R6, PR, RZ, 0x10 ;  /* 0x00000010ff067803 */ /* 0x000fe20000000000 */
[----:B------:R-:W-:Y:S06]  /*d850*/  BAR.SYNC.DEFER_BLOCKING 0x0 ;  /* 0x0000000000007b1d */ /* 0x000fec0000010000 */
[----:B------:R-:W-:-:S12]  /*d860*/  BRA.U !UP0, `(.L_x_1000) ;  /* 0x0000000108e47547 */ /* 0x000fd8000b800000 */
[----:B------:R-:W-:-:S04]  /*d870*/  UIADD3 UR8, UPT, UPT, UR24, -0x4, URZ ;  /* 0xfffffffc18087890 */ /* 0x000fc8000fffe0ff */
[----:B------:R-:W-:-:S04]  /*d880*/  UIMAD.WIDE.U32 UR12, UR8, UR10, URZ ;  /* 0x0000000a080c72a5 */ /* 0x000fc8000f8e00ff */
[----:B------:R-:W-:Y:S02]  /*d890*/  UIMAD UR8, UR8, UR11, UR13 ;  /* 0x0000000b080872a4 */ /* 0x000fe4000f8e020d */
[----:B------:R-:W-:Y:S01]  /*d8a0*/  USHF.L.U32 UR7, UR12, 0x6, URZ ;  /* 0x000000060c077899 */ /* 0x000fe200080006ff */
[----:B------:R-:W-:Y:S02]  /*d8b0*/  IMAD.U32 R32, RZ, RZ, UR12 ;  /* 0x0000000cff207e24 */ /* 0x000fe4000f8e00ff */
[----:B------:R-:W-:Y:S01]  /*d8c0*/  IMAD.U32 R33, RZ, RZ, UR13 ;  /* 0x0000000dff217e24 */ /* 0x000fe2000f8e00ff */
[----:B------:R-:W-:Y:S01]  /*d8d0*/  MOV R4, UR8 ;  /* 0x0000000800047c02 */ /* 0x000fe20008000f00 */
[----:B------:R-:W-:Y:S01]  /*d8e0*/  ULEA UR7, UP0, UR10, UR7, 0x5 ;  /* 0x000000070a077291 */ /* 0x000fe2000f8028ff */
[----:B------:R-:W-:Y:S01]  /*d8f0*/  LEA R30, P4, R32, R251, 0x7 ;  /* 0x000000fb201e7211 */ /* 0x000fe200078838ff */
[----:B------:R-:W-:-:S03]  /*d900*/  USHF.L.U64.HI UR8, UR12, 0x6, UR8 ;  /* 0x000000060c087899 */ /* 0x000fc60008010208 */
[----:B------:R-:W-:Y:S01]  /*d910*/  LEA.HI.X R31, R32, R250, R4, 0x7, P4 ;  /* 0x000000fa201f7211 */ /* 0x000fe200020f3c04 */
[----:B------:R-:W-:Y:S01]  /*d920*/  ULEA.HI.X UR8, UR10, UR8, UR11, 0x5, UP0 ;  /* 0x000000080a087291 */ /* 0x000fe200080f2c0b */
[----:B------:R-:W-:-:S03]  /*d930*/  IMAD.U32 R5, RZ, RZ, UR7 ;  /* 0x00000007ff057e24 */ /* 0x000fc6000f8e00ff */
[----:B------:R-:W-:Y:S01]  /*d940*/  @!PT LDS RZ, [RZ] ;  /* 0x00000000fffff984 */ /* 0x000fe20000000800 */
[----:B------:R-:W-:Y:S01]  /*d950*/  @!PT LDS RZ, [RZ] ;  /* 0x00000000fffff984 */ /* 0x000fe20000000800 */
[----:B------:R-:W-:Y:S01]  /*d960*/  @!PT LDS RZ, [RZ] ;  /* 0x00000000fffff984 */ /* 0x000fe20000000800 */
[----:B------:R1:W-:Y:S02]  /*d970*/  @!P3 LDGSTS.E.BYPASS.LTC128B.128 [R252+0x10000], desc[UR28][R30.64] ;  /* 0x100000001efcbfae */ /* 0x0003e4000b981a1c */
[----:B------:R-:W-:Y:S02]  /*d980*/  MOV R4, UR8 ;  /* 0x0000000800047c02 */ /* 0x000fe40008000f00 */
        /* <DEDUP_REMOVED lines=39> */
.L_x_1000:
[----:B------:R2:W-:Y:S01]  /*dc00*/  STL.64 [R1+0x48], R164 ;  /* 0x000048a401007387 */ /* 0x0005e20000100a00 */
[----:B------:R-:W-:Y:S02]  /*dc10*/  IMAD.MOV.U32 R35, RZ, RZ, R245 ;  /* 0x000000ffff237224 */ /* 0x000fe400078e00f5 */
[----:B------:R-:W-:Y:S01]  /*dc20*/  IMAD.MOV.U32 R34, RZ, RZ, R244 ;  /* 0x000000ffff227224 */ /* 0x000fe200078e00f4 */
[----:B--2---:R-:W2:Y:S01]  /*dc30*/  LDL.64 R164, [R1+0x8] ;  /* 0x0000080001a47983 */ /* 0x004ea20000100a00 */
[-C--:B------:R-:W-:Y:S01]  /*dc40*/  ISETP.GE.AND P1, PT, R2, R11.reuse, PT ;  /* 0x0000000b0200720c */ /* 0x080fe20003f26270 */
[----:B------:R-:W-:Y:S01]  /*dc50*/  VIADD R2, R29, 0xffffff49 ;  /* 0xffffff491d027836 */ /* 0x000fe20000000000 */
[-C--:B------:R-:W-:Y:S01]  /*dc60*/  ISETP.GE.AND P3, PT, R3, R28.reuse, PT ;  /* 0x0000001c0300720c */ /* 0x080fe20003f66270 */
[----:B------:R-:W-:Y:S01]  /*dc70*/  VIADD R8, R29, 0xffffff61 ;  /* 0xffffff611d087836 */ /* 0x000fe20000000000 */
[-C--:B------:R-:W-:Y:S01]  /*dc80*/  ISETP.GE.AND P0, PT, R3, R11.reuse, PT ;  /* 0x0000000b0300720c */ /* 0x080fe20003f06270 */
[C---:B------:R-:W-:Y:S01]  /*dc90*/  VIADD R3, R29.reuse, 0xffffff50 ;  /* 0xffffff501d037836 */ /* 0x040fe20000000000 */
[----:B------:R-:W-:Y:S01]  /*dca0*/  ISETP.NE.AND P4, PT, R6, RZ, PT ;  /* 0x000000ff0600720c */ /* 0x000fe20003f85270 */
[C---:B------:R-:W-:Y:S01]  /*dcb0*/  VIADD R7, R29.reuse, 0xffffff68 ;  /* 0xffffff681d077836 */ /* 0x040fe20000000000 */
[----:B------:R-:W-:Y:S01]  /*dcc0*/  FSEL R182, R182, -INF , !P5 ;  /* 0xff800000b6b67808 */ /* 0x000fe20006800000 */
[C---:B------:R-:W-:Y:S01]  /*dcd0*/  VIADD R6, R29.reuse, 0xffffff69 ;  /* 0xffffff691d067836 */ /* 0x040fe20000000000 */
[----:B------:R-:W-:Y:S01]  /*dce0*/  FSEL R180, R180, -INF , !P4 ;  /* 0xff800000b4b47808 */ /* 0x000fe20006000000 */
[----:B------:R-:W-:Y:S01]  /*dcf0*/  VIADD R5, R29, 0xffffff70 ;  /* 0xffffff701d057836 */ /* 0x000fe20000000000 */
[----:B------:R-:W-:Y:S01]  /*dd00*/  FSEL R181, R181, -INF , !P6 ;  /* 0xff800000b5b57808 */ /* 0x000fe20007000000 */
[C---:B------:R-:W-:Y:S01]  /*dd10*/  VIADD R4, R29.reuse, 0xffffff71 ;  /* 0xffffff711d047836 */ /* 0x040fe20000000000 */
[CC--:B------:R-:W-:Y:S01]  /*dd20*/  ISETP.GE.AND P2, PT, R2.reuse, R28.reuse, PT ;  /* 0x0000001c0200720c */ /* 0x0c0fe20003f46270 */
[----:B------:R-:W-:Y:S01]  /*dd30*/  UIADD3 UR7, UPT, UPT, UR24, -0x1, URZ ;  /* 0xffffffff18077890 */ /* 0x000fe2000fffe0ff */
[-C--:B------:R-:W-:Y:S01]  /*dd40*/  ISETP.GE.AND P4, PT, R2, R11.reuse, PT ;  /* 0x0000000b0200720c */ /* 0x080fe20003f86270 */
[----:B------:R-:W-:Y:S01]  /*dd50*/  VIADD R2, R29, 0xffffff51 ;  /* 0xffffff511d027836 */ /* 0x000fe20000000000 */
[CC--:B------:R-:W-:Y:S01]  /*dd60*/  ISETP.GE.AND P5, PT, R3.reuse, R28.reuse, PT ;  /* 0x0000001c0300720c */ /* 0x0c0fe20003fa6270 */
[----:B------:R-:W-:Y:S01]  /*dd70*/  USHF.L.U32 UR7, UR7, 0x1, URZ ;  /* 0x0000000107077899 */ /* 0x000fe200080006ff */
[-C--:B------:R-:W-:Y:S01]  /*dd80*/  ISETP.GE.AND P6, PT, R3, R11.reuse, PT ;  /* 0x0000000b0300720c */ /* 0x080fe20003fc6270 */
[----:B------:R-:W-:Y:S01]  /*dd90*/  VIADD R3, R29, 0xffffff58 ;  /* 0xffffff581d037836 */ /* 0x000fe20000000000 */
[----:B------:R-:W-:Y:S01]  /*dda0*/  FSEL R183, R183, -INF , !P1 ;  /* 0xff800000b7b77808 */ /* 0x000fe20004800000 */
[----:B------:R-:W-:Y:S01]  /*ddb0*/  UIADD3 UR8, UPT, UPT, UR7, -0x4, URZ ;  /* 0xfffffffc07087890 */ /* 0x000fe2000fffe0ff */
[----:B------:R-:W-:Y:S01]  /*ddc0*/  FSEL R176, R176, -INF , !P3 ;  /* 0xff800000b0b07808 */ /* 0x000fe20005800000 */
[----:B------:R-:W-:Y:S01]  /*ddd0*/  UIADD3 UR12, UPT, UPT, UR34, -0x61c88647, URZ ;  /* 0x9e3779b9220c7890 */ /* 0x000fe2000fffe0ff */
[----:B------:R-:W-:Y:S01]  /*dde0*/  FSEL R178, R178, -INF , !P0 ;  /* 0xff800000b2b27808 */ /* 0x000fe20004000000 */
[----:B------:R-:W-:Y:S01]  /*ddf0*/  UIADD3 UR11, UPT, UPT, UR34, 0x3c6ef372, URZ ;  /* 0x3c6ef372220b7890 */ /* 0x000fe2000fffe0ff */
[----:B------:R-:W-:Y:S01]  /*de00*/  FSEL R177, R177, -INF , !P2 ;  /* 0xff800000b1b17808 */ /* 0x000fe20005000000 */
[----:B------:R-:W-:Y:S01]  /*de10*/  UIADD3 UR15, UPT, UPT, UR35, 0x76cf5d0a, URZ ;  /* 0x76cf5d0a230f7890 */ /* 0x000fe2000fffe0ff */
[CC--:B------:R-:W-:Y:S01]  /*de20*/  ISETP.GE.AND P1, PT, R2.reuse, R28.reuse, PT ;  /* 0x0000001c0200720c */ /* 0x0c0fe20003f26270 */
[----:B------:R-:W-:Y:S01]  /*de30*/  UIADD3 UR16, UPT, UPT, UR35, 0x32370b8f, URZ ;  /* 0x32370b8f23107890 */ /* 0x000fe2000fffe0ff */
[-C--:B------:R-:W-:Y:S01]  /*de40*/  ISETP.GE.AND P3, PT, R2, R11.reuse, PT ;  /* 0x0000000b0200720c */ /* 0x080fe20003f66270 */
[----:B------:R-:W-:Y:S01]  /*de50*/  VIADD R2, R29, 0xffffff59 ;  /* 0xffffff591d027836 */ /* 0x000fe20000000000 */
[C---:B------:R-:W-:Y:S01]  /*de60*/  ISETP.GE.AND P0, PT, R3.reuse, R28, PT ;  /* 0x0000001c0300720c */ /* 0x040fe20003f06270 */
[----:B------:R-:W-:Y:S01]  /*de70*/  UIADD3 UR10, UPT, UPT, UR34, -0x255992d5, URZ ;  /* 0xdaa66d2b220a7890 */ /* 0x000fe2000fffe0ff */
[----:B------:R-:W-:Y:S01]  /*de80*/  ISETP.GE.AND P2, PT, R3, R11, PT ;  /* 0x0000000b0300720c */ /* 0x000fe20003f46270 */
[----:B------:R-:W-:Y:S01]  /*de90*/  VIADD R3, R29, 0xffffff60 ;  /* 0xffffff601d037836 */ /* 0x000fe20000000000 */
[----:B------:R-:W-:Y:S01]  /*dea0*/  FSEL R179, R179, -INF , !P4 ;  /* 0xff800000b3b37808 */ /* 0x000fe20006000000 */
[----:B------:R-:W-:Y:S01]  /*deb0*/  UIADD3 UR9, UPT, UPT, UR34, 0x78dde6e4, URZ ;  /* 0x78dde6e422097890 */ /* 0x000fe2000fffe0ff */
[----:B------:R-:W-:Y:S01]  /*dec0*/  FSEL R219, R168, -INF , !P5 ;  /* 0xff800000a8db7808 */ /* 0x000fe20006800000 */
[----:B------:R-:W-:Y:S01]  /*ded0*/  UIADD3 UR14, UPT, UPT, UR35, -0x56f99767, URZ ;  /* 0xa9066899230e7890 */ /* 0x000fe2000fffe0ff */
[----:B------:R-:W-:Y:S01]  /*dee0*/  FSEL R216, R170, -INF , !P6 ;  /* 0xff800000aad87808 */ /* 0x000fe20007000000 */
[----:B------:R-:W-:Y:S01]  /*def0*/  UIADD3 UR13, UPT, UPT, UR35, -0x126145ec, URZ ;  /* 0xed9eba14230d7890 */ /* 0x000fe2000fffe0ff */
[----:B------:R-:W-:-:S02]  /*df00*/  FSEL R220, R169, -INF , !P1 ;  /* 0xff800000a9dc7808 */ /* 0x000fc40004800000 */
[CC--:B------:R-:W-:Y:S02]  /*df10*/  ISETP.GE.AND P4, PT, R2.reuse, R28.reuse, PT ;  /* 0x0000001c0200720c */ /* 0x0c0fe40003f86270 */
[-C--:B------:R-:W-:Y:S01]  /*df20*/  ISETP.GE.AND P5, PT, R2, R11.reuse, PT ;  /* 0x0000000b0200720c */ /* 0x080fe20003fa6270 */
[----:B------:R-:W-:Y:S01]  /*df30*/  VIADD R2, R29, 0xffffff79 ;  /* 0xffffff791d027836 */ /* 0x000fe20000000000 */
[C---:B------:R-:W-:Y:S02]  /*df40*/  ISETP.GE.AND P6, PT, R3.reuse, R28, PT ;  /* 0x0000001c0300720c */ /* 0x040fe40003fc6270 */
[----:B------:R-:W-:Y:S01]  /*df50*/  ISETP.GE.AND P1, PT, R3, R11, PT ;  /* 0x0000000b0300720c */ /* 0x000fe20003f26270 */
[----:B------:R-:W-:Y:S01]  /*df60*/  VIADD R3, R29, 0xffffff78 ;  /* 0xffffff781d037836 */ /* 0x000fe20000000000 */
[----:B------:R-:W-:Y:S02]  /*df70*/  FMNMX3.FTZ R29, R10, R180, R181, !PT ;  /* 0x000000b40a1d7276 */ /* 0x000fe400078100b5 */
[----:B------:R-:W-:-:S02]  /*df80*/  FSEL R217, R25, -INF , !P4 ;  /* 0xff80000019d97808 */ /* 0x000fc40006000000 */
[----:B------:R-:W-:Y:S02]  /*df90*/  FMNMX3.FTZ R29, R29, R176, R177, !PT ;  /* 0x000000b01d1d7276 */ /* 0x000fe400078100b1 */
[----:B------:R-:W-:Y:S01]  /*dfa0*/  FSEL R218, R24, -INF , !P0 ;  /* 0xff80000018da7808 */ /* 0x000fe20004000000 */
[----:B------:R-:W-:Y:S01]  /*dfb0*/  VIADD R24, R0, 0x18000 ;  /* 0x0001800000187836 */ /* 0x000fe20000000000 */
        /* <DEDUP_REMOVED lines=8> */
[-C--:B------:R-:W-:Y:S02]  /*e040*/  ISETP.GE.AND P0, PT, R5, R28.reuse, PT ;  /* 0x0000001c0500720c */ /* 0x080fe40003f06270 */
[----:B------:R-:W-:-:S02]  /*e050*/  ISETP.GE.AND P4, PT, R4, R28, PT ;  /* 0x0000001c0400720c */ /* 0x000fc40003f86270 */
[----:B------:R-:W-:Y:S02]  /*e060*/  FSEL R231, R17, -INF , !P6 ;  /* 0xff80000011e77808 */ /* 0x000fe40007000000 */
[----:B------:R-:W-:Y:S02]  /*e070*/  FMNMX3.FTZ R16, R16, R234, R233, !PT ;  /* 0x000000ea10107276 */ /* 0x000fe400078100e9 */
[-C--:B------:R-:W-:Y:S02]  /*e080*/  ISETP.GE.AND P6, PT, R3, R28.reuse, PT ;  /* 0x0000001c0300720c */ /* 0x080fe40003fc6270 */
[----:B------:R-:W-:Y:S02]  /*e090*/  FSEL R198, R12, -INF , !P0 ;  /* 0xff8000000cc67808 */ /* 0x000fe40004000000 */
[----:B------:R-:W-:Y:S02]  /*e0a0*/  ISETP.GE.AND P0, PT, R2, R28, PT ;  /* 0x0000001c0200720c */ /* 0x000fe40003f06270 */
[----:B------:R-:W-:-:S02]  /*e0b0*/  FSEL R200, R13, -INF , !P4 ;  /* 0xff8000000dc87808 */ /* 0x000fc40006000000 */
[----:B------:R-:W-:Y:S02]  /*e0c0*/  FMNMX3.FTZ R16, R16, R232, R231, !PT ;  /* 0x000000e810107276 */ /* 0x000fe400078100e7 */
[----:B------:R-:W-:Y:S02]  /*e0d0*/  FSEL R197, R212, -INF , !P6 ;  /* 0xff800000d4c57808 */ /* 0x000fe40007000000 */
[----:B------:R-:W-:Y:S02]  /*e0e0*/  FSEL R196, R213, -INF , !P0 ;  /* 0xff800000d5c47808 */ /* 0x000fe40004000000 */
[----:B------:R-:W-:Y:S02]  /*e0f0*/  FMNMX3.FTZ R16, R16, R198, R200, !PT ;  /* 0x000000c610107276 */ /* 0x000fe400078100c8 */
[----:B------:R-:W-:Y:S02]  /*e100*/  ISETP.GE.AND P6, PT, R7, R11, PT ;  /* 0x0000000b0700720c */ /* 0x000fe40003fc6270 */
[----:B------:R-:W-:-:S02]  /*e110*/  FMNMX3.FTZ R7, R9, R182, R183, !PT ;  /* 0x000000b609077276 */ /* 0x000fc400078100b7 */
[----:B------:R-:W-:Y:S02]  /*e120*/  ISETP.GE.AND P0, PT, R6, R11, PT ;  /* 0x0000000b0600720c */ /* 0x000fe40003f06270 */
[----:B------:R-:W-:Y:S02]  /*e130*/  FMNMX3.FTZ R6, R16, R197, R196, !PT ;  /* 0x000000c510067276 */ /* 0x000fe400078100c4 */
[----:B------:R-:W-:Y:S02]  /*e140*/  FSEL R224, R171, -INF , !P3 ;  /* 0xff800000abe07808 */ /* 0x000fe40005800000 */
[----:B------:R-:W-:Y:S02]  /*e150*/  FMNMX3.FTZ R7, R7, R178, R179, !PT ;  /* 0x000000b207077276 */ /* 0x000fe400078100b3 */
[-C--:B------:R-:W-:Y:S02]  /*e160*/  ISETP.GE.AND P3, PT, R5, R11.reuse, PT ;  /* 0x0000000b0500720c */ /* 0x080fe40003f66270 */
[----:B------:R-:W-:Y:S01]  /*e170*/  ISETP.GE.AND P4, PT, R8, R11, PT ;  /* 0x0000000b0800720c */ /* 0x000fe20003f86270 */
[----:B------:R-:W3:Y:S01]  /*e180*/  SHFL.BFLY PT, R5, R6, 0x2, 0x1f ;  /* 0x0c401f0006057f89 */ /* 0x000ee200000e0000 */
[----:B------:R-:W-:-:S02]  /*e190*/  FSEL R222, R26, -INF , !P2 ;  /* 0xff8000001ade7808 */ /* 0x000fc40005000000 */
[----:B------:R-:W-:Y:S02]  /*e1a0*/  FSEL R221, R27, -INF , !P5 ;  /* 0xff8000001bdd7808 */ /* 0x000fe40006800000 */
[----:B------:R-:W-:Y:S02]  /*e1b0*/  FMNMX3.FTZ R7, R7, R216, R224, !PT ;  /* 0x000000d807077276 */ /* 0x000fe400078100e0 */
[----:B------:R-:W-:Y:S02]  /*e1c0*/  FSEL R236, R22, -INF , !P1 ;  /* 0xff80000016ec7808 */ /* 0x000fe40004800000 */
[----:B------:R-:W-:Y:S02]  /*e1d0*/  FSEL R238, R23, -INF , !P4 ;  /* 0xff80000017ee7808 */ /* 0x000fe40006000000 */
[----:B------:R-:W-:Y:S02]  /*e1e0*/  FMNMX3.FTZ R7, R7, R222, R221, !PT ;  /* 0x000000de07077276 */ /* 0x000fe400078100dd */
[----:B------:R-:W-:-:S02]  /*e1f0*/  ISETP.GE.AND P2, PT, R4, R11, PT ;  /* 0x0000000b0400720c */ /* 0x000fc40003f46270 */
[----:B------:R-:W-:Y:S02]  /*e200*/  FSEL R235, R18, -INF , !P6 ;  /* 0xff80000012eb7808 */ /* 0x000fe40007000000 */
[----:B------:R-:W-:Y:S02]  /*e210*/  FSEL R237, R19, -INF , !P0 ;  /* 0xff80000013ed7808 */ /* 0x000fe40004000000 */
[----:B------:R-:W-:Y:S02]  /*e220*/  FMNMX3.FTZ R7, R7, R236, R238, !PT ;  /* 0x000000ec07077276 */ /* 0x000fe400078100ee */
[-C--:B------:R-:W-:Y:S02]  /*e230*/  ISETP.GE.AND P1, PT, R3, R11.reuse, PT ;  /* 0x0000000b0300720c */ /* 0x080fe40003f26270 */
[----:B------:R-:W-:Y:S01]  /*e240*/  ISETP.GE.AND P0, PT, R2, R11, PT ;  /* 0x0000000b0200720c */ /* 0x000fe20003f06270 */
[----:B------:R-:W-:Y:S01]  /*e250*/  IMAD.U32 R2, RZ, RZ, UR8 ;  /* 0x00000008ff027e24 */ /* 0x000fe2000f8e00ff */
[----:B------:R-:W-:Y:S01]  /*e260*/  FSEL R195, R14, -INF , !P3 ;  /* 0xff8000000ec37808 */ /* 0x000fe20005800000 */
[----:B------:R-:W-:Y:S01]  /*e270*/  UIADD3 UR8, UPT, UPT, UR34, -0x4ab325aa, URZ ;  /* 0xb54cda5622087890 */ /* 0x000fe2000fffe0ff */
[----:B------:R-:W-:Y:S01]  /*e280*/  FSEL R190, R15, -INF , !P2 ;  /* 0xff8000000fbe7808 */ /* 0x000fe20005000000 */
[----:B------:R-:W4:Y:S01]  /*e290*/  LDC R11, c[0x0][0x4f8] ;  /* 0x00013e00ff0b7b82 */ /* 0x000f220000000800 */
[----:B------:R-:W-:-:S02]  /*e2a0*/  FMNMX3.FTZ R7, R7, R235, R237, !PT ;  /* 0x000000eb07077276 */ /* 0x000fc400078100ed */
[----:B------:R-:W-:Y:S02]  /*e2b0*/  FSEL R189, R214, -INF , !P1 ;  /* 0xff800000d6bd7808 */ /* 0x000fe40004800000 */
[----:B------:R-:W-:Y:S02]  /*e2c0*/  FSEL R188, R215, -INF , !P0 ;  /* 0xff800000d7bc7808 */ /* 0x000fe40004000000 */
[----:B------:R-:W-:Y:S02]  /*e2d0*/  FMNMX3.FTZ R4, R7, R195, R190, !PT ;  /* 0x000000c307047276 */ /* 0x000fe400078100be */
[----:B---3--:R-:W-:Y:S02]  /*e2e0*/  FMNMX.FTZ R5, R6, R5, !PT ;  /* 0x0000000506057209 */ /* 0x008fe40007810000 */
[----:B------:R-:W-:Y:S02]  /*e2f0*/  FMNMX3.FTZ R4, R4, R189, R188, !PT ;  /* 0x000000bd04047276 */ /* 0x000fe400078100bc */
[----:B------:R-:W-:Y:S01]  /*e300*/  LOP3.LUT R2, R2, UR35, R243, 0x96, !PT ;  /* 0x0000002302027c12 */ /* 0x000fe2000f8e96f3 */
[----:B------:R-:W3:Y:S04]  /*e310*/  SHFL.BFLY PT, R3, R5, 0x1, 0x1f ;  /* 0x0c201f0005037f89 */ /* 0x000ee800000e0000 */
[----:B------:R-:W1:Y:S01]  /*e320*/  SHFL.BFLY PT, R6, R4, 0x2, 0x1f ;  /* 0x0c401f0004067f89 */ /* 0x000e6200000e0000 */
[----:B------:R-:W-:-:S05]  /*e330*/  IMAD.WIDE.U32 R242, R2, -0x326172a9, RZ ;  /* 0xcd9e8d5702f27825 */ /* 0x000fca00078e00ff */
[----:B------:R-:W-:Y:S02]  /*e340*/  LOP3.LUT R2, R246, UR12, R243, 0x96, !PT ;  /* 0x0000000cf6027c12 */ /* 0x000fe4000f8e96f3 */
[----:B------:R-:W-:Y:S02]  /*e350*/  LOP3.LUT R242, R242, UR11, R35, 0x96, !PT ;  /* 0x0000000bf2f27c12 */ /* 0x000fe4000f8e9623 */
[----:B----4-:R-:W-:Y:S01]  /*e360*/  LOP3.LUT R11, R11, 0xff, RZ, 0xc0, !PT ;  /* 0x000000ff0b0b7812 */ /* 0x010fe200078ec0ff */
[----:B------:R-:W-:-:S04]  /*e370*/  IMAD.WIDE.U32 R244, R2, -0x2daee0ad, RZ ;  /* 0xd2511f5302f47825 */ /* 0x000fc800078e00ff */
[----:B------:R-:W-:-:S04]  /*e380*/  IMAD.WIDE.U32 R242, R242, -0x2daee0ad, RZ ;  /* 0xd2511f53f2f27825 */ /* 0x000fc800078e00ff */
[----:B------:R-:W-:Y:S01]  /*e390*/  IMAD R185, R11, 0x10000, R11 ;  /* 0x000100000bb97824 */ /* 0x000fe200078e020b */
[----:B---3--:R-:W-:Y:S02]  /*e3a0*/  FMNMX.FTZ R3, R5, R3, !PT ;  /* 0x0000000305037209 */ /* 0x008fe40007810000 */
[----:B------:R-:W-:Y:S02]  /*e3b0*/  LOP3.LUT R244, R244, UR16, R243, 0x96, !PT ;  /* 0x00000010f4f47c12 */ /* 0x000fe4000f8e96f3 */
[----:B-1----:R-:W-:Y:S01]  /*e3c0*/  FMNMX.FTZ R4, R4, R6, !PT ;  /* 0x0000000604047209 */ /* 0x002fe20007810000 */
[C---:B------:R-:W-:Y:S01]  /*e3d0*/  FMUL.FTZ R199, R3.reuse, UR4 ;  /* 0x0000000403c77c20 */ /* 0x040fe20008410000 */
[----:B------:R-:W-:-:S03]  /*e3e0*/  FSETP.NEU.FTZ.AND P1, PT, R3, -INF , PT ;  /* 0xff8000000300780b */ /* 0x000fc60003f3d000 */
[----:B------:R-:W1:Y:S01]  /*e3f0*/  SHFL.BFLY PT, R2, R4, 0x1, 0x1f ;  /* 0x0c201f0004027f89 */ /* 0x000e6200000e0000 */
[----:B------:R-:W-:Y:S02]  /*e400*/  FSEL R199, R199, RZ, P1 ;  /* 0x000000ffc7c77208 */ /* 0x000fe40000800000 */
[----:B------:R-:W-:-:S03]  /*e410*/  FSEL R12, R3, RZ, P1 ;  /* 0x000000ff030c7208 */ /* 0x000fc60000800000 */
[--C-:B------:R-:W-:Y:S01]  /*e420*/  FFMA.FTZ R239, R180, UR4, -R199.reuse ;  /* 0x00000004b4ef7c23 */ /* 0x100fe200080108c7 */
[--C-:B------:R-:W-:Y:S01]  /*e430*/  FFMA.FTZ R194, R181, UR4, -R199.reuse ;  /* 0x00000004b5c27c23 */ /* 0x100fe200080108c7 */
[----:B------:R-:W-:Y:S02]  /*e440*/  IMAD.MOV.U32 R181, RZ, RZ, 0x20 ;  /* 0x00000020ffb57424 */ /* 0x000fe400078e00ff */
[--C-:B------:R-:W-:Y:S01]  /*e450*/  FFMA.FTZ R187, R176, UR4, -R199.reuse ;  /* 0x00000004b0bb7c23 */ /* 0x100fe200080108c7 */
[----:B------:R-:W-:Y:S01]  /*e460*/  FFMA.FTZ R184, R177, UR4, -R199 ;  /* 0x00000004b1b87c23 */ /* 0x000fe200080108c7 */
[----:B------:R-:W-:Y:S01]  /*e470*/  FADD.FTZ R10, R10, -R12 ;  /* 0x8000000c0a0a7221 */ /* 0x000fe20000010000 */
[----:B------:R-:W-:Y:S03]  /*e480*/  MUFU.EX2 R239, R239 ;  /* 0x000000ef00ef7308 */ /* 0x000fe60000000800 */
[----:B------:R-:W-:-:S05]  /*e490*/  FMUL.FTZ R10, R10, UR4 ;  /* 0x000000040a0a7c20 */ /* 0x000fca0008410000 */
[----:B------:R-:W3:Y:S01]  /*e4a0*/  MUFU.EX2 R194, R194 ;  /* 0x000000c200c27308 */ /* 0x000ee20000000800 */
[----:B-1----:R-:W-:-:S04]  /*e4b0*/  FMNMX.FTZ R2, R4, R2, !PT ;  /* 0x0000000204027209 */ /* 0x002fc80007810000 */
[C---:B------:R-:W-:Y:S01]  /*e4c0*/  FSETP.NEU.FTZ.AND P0, PT, R2.reuse, -INF , PT ;  /* 0xff8000000200780b */ /* 0x040fe20003f1d000 */
[----:B------:R-:W-:Y:S02]  /*e4d0*/  FMUL.FTZ R193, R2, UR4 ;  /* 0x0000000402c17c20 */ /* 0x000fe40008410000 */
[----:B------:R-:W-:Y:S01]  /*e4e0*/  MUFU.EX2 R187, R187 ;  /* 0x000000bb00bb7308 */ /* 0x000fe20000000800 */
[----:B------:R-:W-:Y:S02]  /*e4f0*/  R2P PR, R206, 0x6 ;  /* 0x00000006ce007804 */ /* 0x000fe40000000000 */
[----:B------:R-:W-:-:S03]  /*e500*/  FSEL R193, R193, RZ, P0 ;  /* 0x000000ffc1c17208 */ /* 0x000fc60000000000 */
[----:B------:R-:W-:Y:S02]  /*e510*/  SEL R181, R181, 0xffffffe0, !P1 ;  /* 0xffffffe0b5b57807 */ /* 0x000fe40004800000 */
[----:B------:R-:W1:Y:S01]  /*e520*/  MUFU.EX2 R184, R184 ;  /* 0x000000b800b87308 */ /* 0x000e620000000800 */
[--C-:B------:R-:W-:Y:S01]  /*e530*/  FFMA.FTZ R240, R182, UR4, -R193.reuse ;  /* 0x00000004b6f07c23 */ /* 0x100fe200080108c1 */
[--C-:B------:R-:W-:Y:S01]  /*e540*/  FFMA.FTZ R192, R183, UR4, -R193.reuse ;  /* 0x00000004b7c07c23 */ /* 0x100fe200080108c1 */
[--C-:B------:R-:W-:Y:S01]  /*e550*/  FFMA.FTZ R191, R178, UR4, -R193.reuse ;  /* 0x00000004b2bf7c23 */ /* 0x100fe200080108c1 */
[----:B------:R-:W-:Y:S01]  /*e560*/  FFMA.FTZ R186, R179, UR4, -R193 ;  /* 0x00000004b3ba7c23 */ /* 0x000fe200080108c1 */
[----:B------:R-:W-:Y:S01]  /*e570*/  IMAD.IADD R182, R0, 0x1, R181 ;  /* 0x0000000100b67824 */ /* 0x000fe200078e02b5 */
[----:B---3--:R-:W-:Y:S01]  /*e580*/  F2FP.F16.F32.PACK_AB R180, R194, R239 ;  /* 0x000000efc2b4723e */ /* 0x008fe200000000ff */
[----:B------:R-:W-:Y:S01]  /*e590*/  VIADD R183, R0, 0x18040 ;  /* 0x0001804000b77836 */ /* 0x000fe20000000000 */
[----:B------:R-:W-:Y:S01]  /*e5a0*/  MUFU.EX2 R240, R240 ;  /* 0x000000f000f07308 */ /* 0x000fe20000000800 */
[----:B------:R-:W-:Y:S01]  /*e5b0*/  @P2 VIADD R183, R24, 0xffffffc0 ;  /* 0xffffffc018b72836 */ /* 0x000fe20000000000 */
[----:B------:R-:W-:Y:S01]  /*e5c0*/  LDSM.16.MT88.4 R20, [R182+0x18000] ;  /* 0x01800000b614783b */ /* 0x000fe20000004200 */
[----:B------:R-:W-:-:S02]  /*e5d0*/  PRMT R179, R180, 0x7632, R179 ;  /* 0x00007632b4b37816 */ /* 0x000fc400000000b3 */
[----:B------:R-:W-:Y:S01]  /*e5e0*/  IMAD.IADD R181, R181, 0x1, R183 ;  /* 0x00000001b5b57824 */ /* 0x000fe200078e02b7 */
[----:B------:R-:W-:Y:S02]  /*e5f0*/  LDSM.16.MT88.4 R28, [R183] ;  /* 0x00000000b71c783b */ /* 0x000fe40000004200 */
[----:B------:R-:W3:Y:S01]  /*e600*/  MUFU.EX2 R192, R192 ;  /* 0x000000c000c07308 */ /* 0x000ee20000000800 */
[----:B-1----:R-:W-:-:S04]  /*e610*/  F2FP.F16.F32.PACK_AB R176, R184, R187 ;  /* 0x000000bbb8b0723e */ /* 0x002fc800000000ff */
[----:B------:R-:W-:-:S03]  /*e620*/  PRMT R175, R176, 0x7632, R175 ;  /* 0x00007632b0af7816 */ /* 0x000fc600000000af */
[----:B------:R-:W-:Y:S08]  /*e630*/  MUFU.EX2 R191, R191 ;  /* 0x000000bf00bf7308 */ /* 0x000ff00000000800 */
[----:B------:R-:W1:Y:S01]  /*e640*/  MUFU.EX2 R186, R186 ;  /* 0x000000ba00ba7308 */ /* 0x000e620000000800 */
[----:B---3--:R-:W-:-:S04]  /*e650*/  F2FP.F16.F32.PACK_AB R178, R192, R240 ;  /* 0x000000f0c0b2723e */ /* 0x008fc800000000ff */
[----:B------:R-:W-:Y:S02]  /*e660*/  PRMT R177, R178, 0x7632, R177 ;  /* 0x00007632b2b17816 */ /* 0x000fe400000000b1 */
[----:B-1----:R-:W-:-:S04]  /*e670*/  F2FP.F16.F32.PACK_AB R174, R186, R191 ;  /* 0x000000bfbaae723e */ /* 0x002fc800000000ff */
[----:B------:R-:W-:Y:S02]  /*e680*/  PRMT R173, R174, 0x7632, R173 ;  /* 0x00007632aead7816 */ /* 0x000fe400000000ad */
[----:B--2---:R-:W-:Y:S01]  /*e690*/  LOP3.LUT R5, R164, UR15, R245, 0x96, !PT ;  /* 0x0000000fa4057c12 */ /* 0x004fe2000f8e96f5 */
[----:B------:R-:W-:-:S04]  /*e6a0*/  IMAD.WIDE.U32 R244, R244, -0x326172a9, RZ ;  /* 0xcd9e8d57f4f47825 */ /* 0x000fc800078e00ff */
[----:B------:R-:W-:-:S05]  /*e6b0*/  IMAD.WIDE.U32 R228, R5, -0x326172a9, RZ ;  /* 0xcd9e8d5705e47825 */ /* 0x000fca00078e00ff */
[----:B------:R-:W-:Y:S02]  /*e6c0*/  LOP3.LUT R6, R34, UR10, R229, 0x96, !PT ;  /* 0x0000000a22067c12 */ /* 0x000fe4000f8e96e5 */
[----:B------:R-:W-:-:S03]  /*e6d0*/  LOP3.LUT R228, R228, UR9, R245, 0x96, !PT ;  /* 0x00000009e4e47c12 */ /* 0x000fc6000f8e96f5 */
[----:B------:R-:W-:-:S04]  /*e6e0*/  IMAD.WIDE.U32 R6, R6, -0x2daee0ad, RZ ;  /* 0xd2511f5306067825 */ /* 0x000fc800078e00ff */
[----:B------:R-:W-:Y:S01]  /*e6f0*/  IMAD.WIDE.U32 R228, R228, -0x2daee0ad, RZ ;  /* 0xd2511f53e4e47825 */ /* 0x000fe200078e00ff */
[----:B------:R-:W-:-:S04]  /*e700*/  LOP3.LUT R242, R242, UR13, R7, 0x96, !PT ;  /* 0x0000000df2f27c12 */ /* 0x000fc8000f8e9607 */
[----:B------:R-:W-:Y:S01]  /*e710*/  LOP3.LUT R226, R6, UR14, R229, 0x96, !PT ;  /* 0x0000000e06e27c12 */ /* 0x000fe2000f8e96e5 */
[----:B------:R-:W-:-:S04]  /*e720*/  IMAD.WIDE.U32 R242, R242, -0x326172a9, RZ ;  /* 0xcd9e8d57f2f27825 */ /* 0x000fc800078e00ff */
[----:B------:R-:W-:-:S04]  /*e730*/  IMAD.WIDE.U32 R226, R226, -0x326172a9, RZ ;  /* 0xcd9e8d57e2e27825 */ /* 0x000fc800078e00ff */
[----:B------:R-:W-:Y:S01]  /*e740*/  IMAD.MOV.U32 R5, RZ, RZ, R226 ;  /* 0x000000ffff057224 */ /* 0x000fe200078e00e2 */
[----:B------:R-:W-:Y:S02]  /*e750*/  LOP3.LUT R223, R242, UR8, R227, 0x96, !PT ;  /* 0x00000008f2df7c12 */ /* 0x000fe4000f8e96e3 */
[C---:B------:R-:W-:Y:S01]  /*e760*/  PRMT R4, R226.reuse, 0x7771, RZ ;  /* 0x00007771e2047816 */ /* 0x040fe200000000ff */
[----:B------:R-:W1:Y:S01]  /*e770*/  MUFU.EX2 R227, R10 ;  /* 0x0000000a00e37308 */ /* 0x000e620000000800 */
[----:B------:R-:W-:Y:S02]  /*e780*/  LOP3.LUT R5, R5, 0xff, RZ, 0xc0, !PT ;  /* 0x000000ff05057812 */ /* 0x000fe400078ec0ff */
[----:B------:R-:W-:Y:S02]  /*e790*/  PRMT R13, R223, 0x7632, R13 ;  /* 0x00007632df0d7816 */ /* 0x000fe4000000000d */
[C---:B------:R-:W-:Y:S02]  /*e7a0*/  PRMT R6, R226.reuse, 0x7773, RZ ;  /* 0x00007773e2067816 */ /* 0x040fe400000000ff */
[----:B------:R-:W-:-:S02]  /*e7b0*/  PRMT R7, R226, 0x7772, RZ ;  /* 0x00007772e2077816 */ /* 0x000fc400000000ff */
[----:B------:R-:W-:Y:S02]  /*e7c0*/  LOP3.LUT R8, R223, 0xffff, RZ, 0xc0, !PT ;  /* 0x0000ffffdf087812 */ /* 0x000fe400078ec0ff */
[----:B------:R-:W-:Y:S02]  /*e7d0*/  PRMT R4, R5, 0x5410, R4 ;  /* 0x0000541005047816 */ /* 0x000fe40000000004 */
[----:B------:R-:W-:Y:S02]  /*e7e0*/  LOP3.LUT R13, R13, 0xff, RZ, 0xc0, !PT ;  /* 0x000000ff0d0d7812 */ /* 0x000fe400078ec0ff */
[----:B------:R-:W-:Y:S02]  /*e7f0*/  PRMT R7, R7, 0x5410, R6 ;  /* 0x0000541007077816 */ /* 0x000fe40000000006 */
[----:B------:R-:W-:Y:S01]  /*e800*/  SHF.R.U32.HI R5, RZ, 0x18, R223 ;  /* 0x00000018ff057819 */ /* 0x000fe200000116df */
[-C--:B-1----:R-:W-:Y:S01]  /*e810*/  FMUL.FTZ R16, R156, R227.reuse ;  /* 0x000000e39c107220 */ /* 0x082fe20000410000 */
[----:B------:R-:W-:Y:S01]  /*e820*/  LOP3.LUT R6, R223, 0xff, RZ, 0xc0, !PT ;  /* 0x000000ffdf067812 */ /* 0x000fe200078ec0ff */
[-C--:B------:R-:W-:Y:S01]  /*e830*/  FMUL.FTZ R17, R157, R227.reuse ;  /* 0x000000e39d117220 */ /* 0x080fe20000410000 */
[----:B------:R-:W-:Y:S01]  /*e840*/  SHF.R.U32.HI R8, RZ, 0x8, R8 ;  /* 0x00000008ff087819 */ /* 0x000fe20000011608 */
[-C--:B------:R-:W-:Y:S01]  /*e850*/  FMUL.FTZ R148, R148, R227.reuse ;  /* 0x000000e394947220 */ /* 0x080fe20000410000 */
[----:B------:R-:W-:Y:S01]  /*e860*/  PRMT R5, R13, 0x5410, R5 ;  /* 0x000054100d057816 */ /* 0x000fe20000000005 */
[-C--:B------:R-:W-:Y:S01]  /*e870*/  FMUL.FTZ R149, R149, R227.reuse ;  /* 0x000000e395957220 */ /* 0x080fe20000410000 */
[----:B------:R-:W-:Y:S01]  /*e880*/  PRMT R6, R6, 0x5410, R8 ;  /* 0x0000541006067816 */ /* 0x000fe20000000008 */
[----:B------:R-:W1:Y:S01]  /*e890*/  LDSM.16.MT88.4 R12, [R0+0x18000] ;  /* 0x01800000000c783b */ /* 0x000e620000004200 */
[----:B------:R-:W-:Y:S01]  /*e8a0*/  FSEL R8, R2, RZ, P0 ;  /* 0x000000ff02087208 */ /* 0x000fe20000000000 */
[-C--:B------:R-:W-:Y:S01]  /*e8b0*/  FMUL.FTZ R32, R136, R227.reuse ;  /* 0x000000e388207220 */ /* 0x080fe20000410000 */
[--C-:B------:R-:W-:Y:S01]  /*e8c0*/  HSET2.LE.AND R5, R5, R185.reuse, PT ;  /* 0x000000b905057233 */ /* 0x100fe20003803000 */
[-C--:B------:R-:W-:Y:S01]  /*e8d0*/  FMUL.FTZ R33, R137, R227.reuse ;  /* 0x000000e389217220 */ /* 0x080fe20000410000 */
[--C-:B------:R-:W-:Y:S01]  /*e8e0*/  HSET2.LE.AND R6, R6, R185.reuse, PT ;  /* 0x000000b906067233 */ /* 0x100fe20003803000 */
[----:B------:R-:W-:Y:S01]  /*e8f0*/  FADD.FTZ R8, R9, -R8 ;  /* 0x8000000809087221 */ /* 0x000fe20000010000 */
[--C-:B------:R-:W-:Y:S01]  /*e900*/  HSET2.LE.AND R9, R4, R185.reuse, PT ;  /* 0x000000b904097233 */ /* 0x100fe20003803000 */
[----:B------:R-:W-:Y:S01]  /*e910*/  IMAD.MOV.U32 R136, RZ, RZ, R34 ;  /* 0x000000ffff887224 */ /* 0x000fe200078e0022 */
[----:B------:R-:W-:Y:S01]  /*e920*/  PRMT R4, R180, 0x5410, R179 ;  /* 0x00005410b4047816 */ /* 0x000fe200000000b3 */
[----:B------:R-:W-:Y:S01]  /*e930*/  FMUL.FTZ R215, R8, UR4 ;  /* 0x0000000408d77c20 */ /* 0x000fe20008410000 */
[----:B------:R-:W-:Y:S01]  /*e940*/  LOP3.LUT R7, R7, 0xff00ff, RZ, 0xc0, !PT ;  /* 0x00ff00ff07077812 */ /* 0x000fe200078ec0ff */
[----:B------:R-:W-:Y:S01]  /*e950*/  IMAD.MOV.U32 R137, RZ, RZ, R35 ;  /* 0x000000ffff897224 */ /* 0x000fe200078e0023 */
[----:B------:R-:W-:Y:S01]  /*e960*/  LOP3.LUT R4, R4, R6, RZ, 0xc0, !PT ;  /* 0x0000000604047212 */ /* 0x000fe200078ec0ff */
[-C--:B------:R-:W-:Y:S01]  /*e970*/  FMUL.FTZ R24, R144, R227.reuse ;  /* 0x000000e390187220 */ /* 0x080fe20000410000 */
[----:B------:R-:W-:Y:S01]  /*e980*/  PRMT R6, R178, 0x5410, R177 ;  /* 0x00005410b2067816 */ /* 0x000fe200000000b1 */
[----:B------:R-:W2:Y:S01]  /*e990*/  MUFU.EX2 R215, R215 ;  /* 0x000000d700d77308 */ /* 0x000ea20000000800 */
[----:B------:R-:W-:Y:S01]  /*e9a0*/  HSET2.LE.AND R8, R7, R185, PT ;  /* 0x000000b907087233 */ /* 0x000fe20003803000 */
[----:B------:R-:W-:Y:S01]  /*e9b0*/  FMUL.FTZ R25, R145, R227 ;  /* 0x000000e391197220 */ /* 0x000fe20000410000 */
[----:B------:R-:W-:Y:S01]  /*e9c0*/  LOP3.LUT R5, R6, R5, RZ, 0xc0, !PT ;  /* 0x0000000506057212 */ /* 0x000fe200078ec0ff */
[-C--:B------:R-:W-:Y:S01]  /*e9d0*/  FMUL.FTZ R132, R132, R227.reuse ;  /* 0x000000e384847220 */ /* 0x080fe20000410000 */
[----:B------:R-:W-:Y:S01]  /*e9e0*/  PRMT R6, R176, 0x5410, R175 ;  /* 0x00005410b0067816 */ /* 0x000fe200000000af */
[-C--:B------:R-:W-:Y:S01]  /*e9f0*/  FMUL.FTZ R133, R133, R227.reuse ;  /* 0x000000e385857220 */ /* 0x080fe20000410000 */
[----:B------:R-:W-:Y:S01]  /*ea00*/  PRMT R7, R174, 0x5410, R173 ;  /* 0x00005410ae077816 */ /* 0x000fe200000000ad */
[----:B------:R-:W-:Y:S01]  /*ea10*/  FMUL.FTZ R140, R140, R227 ;  /* 0x000000e38c8c7220 */ /* 0x000fe20000410000 */
[----:B------:R-:W-:Y:S01]  /*ea20*/  LOP3.LUT R6, R6, R9, RZ, 0xc0, !PT ;  /* 0x0000000906067212 */ /* 0x000fe200078ec0ff */
[-C--:B------:R-:W-:Y:S01]  /*ea30*/  FMUL.FTZ R9, R161, R227.reuse ;  /* 0x000000e3a1097220 */ /* 0x080fe20000410000 */
[----:B------:R-:W-:Y:S01]  /*ea40*/  LOP3.LUT R7, R7, R8, RZ, 0xc0, !PT ;  /* 0x0000000807077212 */ /* 0x000fe200078ec0ff */
[-C--:B------:R-:W-:Y:S01]  /*ea50*/  FMUL.FTZ R8, R160, R227.reuse ;  /* 0x000000e3a0087220 */ /* 0x080fe20000410000 */
[----:B------:R-:W-:Y:S01]  /*ea60*/  FMUL.FTZ R141, R141, R227 ;  /* 0x000000e38d8d7220 */ /* 0x000fe20000410000 */
        /* <DEDUP_REMOVED lines=8> */
[----:B-1----:R-:W-:Y:S01]  /*eaf0*/  HMMA.16816.F32 R8, R4, R12, R8 ;  /* 0x0000000c0408723c */ /* 0x002fe20000001808 */
[-C--:B------:R-:W-:Y:S01]  /*eb00*/  FMUL.FTZ R26, R146, R215.reuse ;  /* 0x000000d7921a7220 */ /* 0x080fe20000410000 */
[-C--:B------:R-:W-:Y:S01]  /*eb10*/  FMUL.FTZ R27, R147, R215.reuse ;  /* 0x000000d7931b7220 */ /* 0x080fe20000410000 */
[-C--:B------:R-:W-:Y:S01]  /*eb20*/  FMUL.FTZ R134, R134, R215.reuse ;  /* 0x000000d786867220 */ /* 0x080fe20000410000 */
[-C--:B------:R-:W-:Y:S01]  /*eb30*/  FMUL.FTZ R135, R135, R215.reuse ;  /* 0x000000d787877220 */ /* 0x080fe20000410000 */
[-C--:B------:R-:W-:Y:S01]  /*eb40*/  FMUL.FTZ R142, R142, R215.reuse ;  /* 0x000000d78e8e7220 */ /* 0x080fe20000410000 */
[----:B------:R-:W-:-:S02]  /*eb50*/  FMUL.FTZ R143, R143, R215 ;  /* 0x000000d78f8f7220 */ /* 0x000fc40000410000 */
[----:B------:R-:W-:Y:S01]  /*eb60*/  HMMA.16816.F32 R12, R4, R14, R16 ;  /* 0x0000000e040c723c */ /* 0x000fe20000001810 */
[-C--:B------:R-:W-:Y:S01]  /*eb70*/  FMUL.FTZ R16, R152, R227.reuse ;  /* 0x000000e398107220 */ /* 0x080fe20000410000 */
[----:B------:R-:W-:Y:S01]  /*eb80*/  FMUL.FTZ R17, R153, R227 ;  /* 0x000000e399117220 */ /* 0x000fe20000410000 */
[-C--:B------:R-:W-:Y:S01]  /*eb90*/  FMUL.FTZ R18, R154, R215.reuse ;  /* 0x000000d79a127220 */ /* 0x080fe20000410000 */
[----:B------:R-:W-:-:S04]  /*eba0*/  FMUL.FTZ R19, R155, R215 ;  /* 0x000000d79b137220 */ /* 0x000fc80000410000 */
[C---:B------:R-:W-:Y:S08]  /*ebb0*/  HMMA.16816.F32 R24, R4.reuse, R28, R24 ;  /* 0x0000001c0418723c */ /* 0x040ff00000001818 */
[C---:B------:R-:W-:Y:S08]  /*ebc0*/  HMMA.16816.F32 R16, R4.reuse, R20, R16 ;  /* 0x000000140410723c */ /* 0x040ff00000001810 */
[C---:B------:R-:W-:Y:S01]  /*ebd0*/  HMMA.16816.F32 R20, R4.reuse, R22, R148 ;  /* 0x000000160414723c */ /* 0x040fe20000001894 */
[----:B------:R-:W1:Y:S07]  /*ebe0*/  LDSM.16.MT88.4 R148, [R181] ;  /* 0x00000000b594783b */ /* 0x000e6e0000004200 */
[C---:B------:R-:W-:Y:S01]  /*ebf0*/  HMMA.16816.F32 R28, R4.reuse, R30, R140 ;  /* 0x0000001e041c723c */ /* 0x040fe2000000188c */
[----:B------:R-:W2:Y:S07]  /*ec00*/  LDSM.16.MT88.4 R140, [R0+0x1a000] ;  /* 0x01a00000008c783b */ /* 0x000eae0000004200 */
[C---:B-1----:R-:W-:Y:S01]  /*ec10*/  HMMA.16816.F32 R32, R4.reuse, R148, R32 ;  /* 0x000000940420723c */ /* 0x042fe20000001820 */
[----:B------:R-:W3:Y:S01]  /*ec20*/  LDL.64 R148, [R1+0x10] ;  /* 0x0000100001947983 */ /* 0x000ee20000100a00 */
[-C--:B------:R-:W-:Y:S01]  /*ec30*/  FMUL.FTZ R36, R36, R227.reuse ;  /* 0x000000e324247220 */ /* 0x080fe20000410000 */
[----:B------:R-:W-:Y:S01]  /*ec40*/  FMUL.FTZ R37, R37, R227 ;  /* 0x000000e325257220 */ /* 0x000fe20000410000 */
[-C--:B------:R-:W-:Y:S01]  /*ec50*/  FMUL.FTZ R38, R38, R215.reuse ;  /* 0x000000d726267220 */ /* 0x080fe20000410000 */
[----:B------:R-:W-:Y:S01]  /*ec60*/  FMUL.FTZ R39, R39, R215 ;  /* 0x000000d727277220 */ /* 0x000fe20000410000 */
[-C--:B------:R-:W-:Y:S01]  /*ec70*/  FMUL.FTZ R40, R40, R227.reuse ;  /* 0x000000e328287220 */ /* 0x080fe20000410000 */
[----:B------:R-:W-:Y:S01]  /*ec80*/  FMUL.FTZ R41, R41, R227 ;  /* 0x000000e329297220 */ /* 0x000fe20000410000 */
[----:B------:R-:W-:Y:S01]  /*ec90*/  HMMA.16816.F32 R132, R4, R150, R132 ;  /* 0x000000960484723c */ /* 0x000fe20000001884 */
[----:B------:R-:W-:-:S02]  /*eca0*/  IMAD.MOV.U32 R150, RZ, RZ, R136 ;  /* 0x000000ffff967224 */ /* 0x000fc400078e0088 */
[-C--:B------:R-:W-:Y:S01]  /*ecb0*/  FMUL.FTZ R42, R42, R215.reuse ;  /* 0x000000d72a2a7220 */ /* 0x080fe20000410000 */
[----:B------:R-:W-:Y:S02]  /*ecc0*/  IMAD.MOV.U32 R151, RZ, RZ, R137 ;  /* 0x000000ffff977224 */ /* 0x000fe400078e0089 */
[----:B------:R-:W-:Y:S01]  /*ecd0*/  FMUL.FTZ R43, R43, R215 ;  /* 0x000000d72b2b7220 */ /* 0x000fe20000410000 */
[----:B------:R-:W1:Y:S01]  /*ece0*/  LDSM.16.MT88.4 R136, [R182+0x1a000] ;  /* 0x01a00000b688783b */ /* 0x000e620000004200 */
        /* <DEDUP_REMOVED lines=17> */
[----:B------:R-:W2:Y:S01]  /*ee00*/  LDSM.16.MT88.4 R140, [R183+0x2000] ;  /* 0x00200000b78c783b */ /* 0x000ea20000004200 */
        /* <DEDUP_REMOVED lines=21> */
[C---:B-1----:R-:W-:Y:S01]  /*ef60*/  HMMA.16816.F32 R44, R4.reuse, R136, R44 ;  /* 0x00000088042c723c */ /* 0x042fe2000000182c */
        /* <DEDUP_REMOVED lines=8> */
[----:B------:R-:W1:Y:S01]  /*eff0*/  LDSM.16.MT88.4 R136, [R181+0x2000] ;  /* 0x00200000b588783b */ /* 0x000e620000004200 */
        /* <DEDUP_REMOVED lines=69> */
[----:B------:R-:W-:Y:S01]  /*f450*/  UIADD3 UR7, UPT, UPT, UR7, -0x3, URZ ;  /* 0xfffffffd07077890 */ /* 0x000fe2000fffe0ff */
[----:B--2---:R-:W-:Y:S01]  /*f460*/  HMMA.16816.F32 R116, R4, R140, R116 ;  /* 0x0000008c0474723c */ /* 0x004fe20000001874 */
[----:B------:R-:W-:-:S02]  /*f470*/  IMAD.MOV.U32 R140, RZ, RZ, R164 ;  /* 0x000000ffff8c7224 */ /* 0x000fc400078e00a4 */
[----:B------:R-:W-:Y:S01]  /*f480*/  FFMA.FTZ R230, R219, UR4, -R199 ;  /* 0x00000004dbe67c23 */ /* 0x000fe200080108c7 */
[----:B------:R-:W-:Y:S01]  /*f490*/  FFMA.FTZ R229, R216, UR4, -R193 ;  /* 0x00000004d8e57c23 */ /* 0x000fe200080108c1 */
[----:B------:R-:W-:-:S03]  /*f4a0*/  IMAD.MOV.U32 R141, RZ, RZ, R165 ;  /* 0x000000ffff8d7224 */ /* 0x000fc600078e00a5 */
[----:B------:R-:W-:Y:S01]  /*f4b0*/  HMMA.16816.F32 R120, R4, R142, R120 ;  /* 0x0000008e0478723c */ /* 0x000fe20000001878 */
[----:B------:R-:W-:-:S07]  /*f4c0*/  IMAD.MOV.U32 R143, RZ, RZ, R151 ;  /* 0x000000ffff8f7224 */ /* 0x000fce00078e0097 */
[----:B-1----:R-:W-:Y:S01]  /*f4d0*/  HMMA.16816.F32 R124, R4, R136, R124 ;  /* 0x00000088047c723c */ /* 0x002fe2000000187c */
[----:B---3--:R-:W-:Y:S01]  /*f4e0*/  IMAD.MOV.U32 R148, RZ, RZ, R226 ;  /* 0x000000ffff947224 */ /* 0x008fe200078e00e2 */
[----:B------:R-:W-:Y:S01]  /*f4f0*/  MUFU.EX2 R230, R230 ;  /* 0x000000e600e67308 */ /* 0x000fe20000000800 */
[----:B------:R-:W-:Y:S01]  /*f500*/  FFMA.FTZ R240, R241, R215, R240 ;  /* 0x000000d7f1f07223 */ /* 0x000fe200000100f0 */
[----:B------:R-:W-:Y:S01]  /*f510*/  FFMA.FTZ R232, R232, UR4, -R199 ;  /* 0x00000004e8e87c23 */ /* 0x000fe200080108c7 */
[----:B------:R-:W-:-:S03]  /*f520*/  FFMA.FTZ R195, R195, UR4, -R193 ;  /* 0x00000004c3c37c23 */ /* 0x000fc600080108c1 */
[----:B------:R-:W-:Y:S01]  /*f530*/  HMMA.16816.F32 R4, R4, R138, R128 ;  /* 0x0000008a0404723c */ /* 0x000fe20000001880 */
[----:B------:R-:W-:Y:S02]  /*f540*/  IMAD.U32 R128, RZ, RZ, UR7 ;  /* 0x00000007ff807e24 */ /* 0x000fe4000f8e00ff */
[--C-:B------:R-:W-:Y:S01]  /*f550*/  FFMA.FTZ R190, R190, UR4, -R193.reuse ;  /* 0x00000004bebe7c23 */ /* 0x100fe200080108c1 */
[--C-:B------:R-:W-:Y:S01]  /*f560*/  FFMA.FTZ R189, R189, UR4, -R193.reuse ;  /* 0x00000004bdbd7c23 */ /* 0x100fe200080108c1 */
[----:B------:R-:W-:Y:S01]  /*f570*/  MUFU.EX2 R229, R229 ;  /* 0x000000e500e57308 */ /* 0x000fe20000000800 */
[----:B------:R-:W-:Y:S01]  /*f580*/  FFMA.FTZ R188, R188, UR4, -R193 ;  /* 0x00000004bcbc7c23 */ /* 0x000fe200080108c1 */
[----:B------:R-:W-:Y:S01]  /*f590*/  LOP3.LUT R128, R128, UR35, R149, 0x96, !PT ;  /* 0x0000002380807c12 */ /* 0x000fe2000f8e9695 */
[----:B------:R1:W5:Y:S01]  /*f5a0*/  LDL.LU.64 R164, [R1+0x48] ;  /* 0x0000480001a47983 */ /* 0x0003620000300a00 */
[----:B------:R-:W-:Y:S01]  /*f5b0*/  IMAD.MOV.U32 R142, RZ, RZ, R150 ;  /* 0x000000ffff8e7224 */ /* 0x000fe200078e0096 */
[----:B------:R-:W-:Y:S01]  /*f5c0*/  UIADD3 UR7, UPT, UPT, UR34, 0x1715609d, URZ ;  /* 0x1715609d22077890 */ /* 0x000fe2000fffe0ff */
[----:B------:R-:W-:Y:S01]  /*f5d0*/  PRMT R130, R226, 0x7772, RZ ;  /* 0x00007772e2827816 */ /* 0x000fe200000000ff */
[----:B------:R-:W-:Y:S01]  /*f5e0*/  IMAD.WIDE.U32 R128, R128, -0x326172a9, RZ ;  /* 0xcd9e8d5780807825 */ /* 0x000fe200078e00ff */
[----:B------:R-:W-:Y:S01]  /*f5f0*/  PRMT R131, R226, 0x7771, RZ ;  /* 0x00007771e2837816 */ /* 0x000fe200000000ff */
[----:B------:R-:W-:Y:S01]  /*f600*/  MUFU.EX2 R195, R195 ;  /* 0x000000c300c37308 */ /* 0x000fe20000000800 */
[----:B------:R-:W-:Y:S01]  /*f610*/  ISETP.GT.U32.AND P3, PT, R130, UR6, PT ;  /* 0x0000000682007c0c */ /* 0x000fe2000bf64070 */
[----:B------:R-:W-:Y:S01]  /*f620*/  IMAD.MOV.U32 R141, RZ, RZ, R225 ;  /* 0x000000ffff8d7224 */ /* 0x000fe200078e00e1 */
[----:B------:R-:W-:Y:S01]  /*f630*/  LOP3.LUT R129, R246, UR12, R129, 0x96, !PT ;  /* 0x0000000cf6817c12 */ /* 0x000fe2000f8e9681 */
[----:B------:R-:W-:Y:S01]  /*f640*/  FFMA.FTZ R225, R218, UR4, -R199 ;  /* 0x00000004dae17c23 */ /* 0x000fe200080108c7 */
[----:B------:R-:W-:Y:S01]  /*f650*/  LOP3.LUT R128, R128, UR11, R143, 0x96, !PT ;  /* 0x0000000b80807c12 */ /* 0x000fe2000f8e968f */
[----:B------:R-:W-:Y:S01]  /*f660*/  FFMA.FTZ R239, R141, R227, R239 ;  /* 0x000000e38def7223 */ /* 0x000fe200000100ef */
[----:B------:R-:W-:Y:S01]  /*f670*/  LOP3.LUT R244, R244, UR7, R243, 0x96, !PT ;  /* 0x00000007f4f47c12 */ /* 0x000fe2000f8e96f3 */
[----:B------:R-:W-:Y:S01]  /*f680*/  IMAD.WIDE.U32 R246, R129, -0x2daee0ad, RZ ;  /* 0xd2511f5381f67825 */ /* 0x000fe200078e00ff */
[----:B------:R-:W-:-:S03]  /*f690*/  ISETP.GT.U32.AND P2, PT, R131, UR6, PT ;  /* 0x0000000683007c0c */ /* 0x000fc6000bf44070 */
[----:B------:R-:W-:Y:S01]  /*f6a0*/  FFMA.FTZ R227, R222, UR4, -R193 ;  /* 0x00000004dee37c23 */ /* 0x000fe200080108c1 */
[----:B------:R-:W-:Y:S01]  /*f6b0*/  PRMT R129, R223, 0x7632, R129 ;  /* 0x00007632df817816 */ /* 0x000fe20000000081 */
[----:B------:R-:W-:Y:S01]  /*f6c0*/  IMAD.WIDE.U32 R150, R128, -0x2daee0ad, RZ ;  /* 0xd2511f5380967825 */ /* 0x000fe200078e00ff */
[----:B------:R-:W-:Y:S01]  /*f6d0*/  LOP3.LUT R128, R140, UR15, R247, 0x96, !PT ;  /* 0x0000000f8c807c12 */ /* 0x000fe2000f8e96f7 */
[----:B------:R-:W-:Y:S01]  /*f6e0*/  MUFU.EX2 R225, R225 ;  /* 0x000000e100e17308 */ /* 0x000fe20000000800 */
[----:B------:R-:W-:Y:S01]  /*f6f0*/  PRMT R136, R226, 0x7773, RZ ;  /* 0x00007773e2887816 */ /* 0x000fe200000000ff */
[----:B------:R-:W-:Y:S01]  /*f700*/  IMAD.WIDE.U32 R244, R244, -0x2daee0ad, RZ ;  /* 0xd2511f53f4f47825 */ /* 0x000fe200078e00ff */
[----:B------:R-:W-:-:S03]  /*f710*/  LOP3.LUT R246, R246, UR16, R151, 0x96, !PT ;  /* 0x00000010f6f67c12 */ /* 0x000fc6000f8e9697 */
[----:B------:R-:W-:Y:S01]  /*f720*/  FFMA.FTZ R226, R220, UR4, -R199 ;  /* 0x00000004dce27c23 */ /* 0x000fe200080108c7 */
[----:B------:R-:W-:Y:S01]  /*f730*/  LOP3.LUT R129, R129, 0xff, RZ, 0xc0, !PT ;  /* 0x000000ff81817812 */ /* 0x000fe200078ec0ff */
[----:B------:R-:W-:Y:S01]  /*f740*/  IMAD.WIDE.U32 R242, R128, -0x326172a9, RZ ;  /* 0xcd9e8d5780f27825 */ /* 0x000fe200078e00ff */
[----:B------:R-:W-:Y:S01]  /*f750*/  LOP3.LUT R128, R223, 0xff, RZ, 0xc0, !PT ;  /* 0x000000ffdf807812 */ /* 0x000fe200078ec0ff */
[----:B------:R-:W-:Y:S01]  /*f760*/  MUFU.EX2 R227, R227 ;  /* 0x000000e300e37308 */ /* 0x000fe20000000800 */
[----:B------:R-:W-:Y:S01]  /*f770*/  ISETP.GT.U32.AND P1, PT, R136, UR6, PT ;  /* 0x0000000688007c0c */ /* 0x000fe2000bf24070 */
[----:B------:R-:W-:Y:S01]  /*f780*/  IMAD.WIDE.U32 R246, R246, -0x326172a9, RZ ;  /* 0xcd9e8d57f6f67825 */ /* 0x000fe200078e00ff */
[----:B------:R-:W-:-:S03]  /*f790*/  ISETP.LE.U32.AND P0, PT, R128, UR6, PT ;  /* 0x0000000680007c0c */ /* 0x000fc6000bf03070 */
[----:B------:R-:W-:Y:S01]  /*f7a0*/  @P2 HADD2 R154, -R175.H0_H0, -RZ.H0_H0 ;  /* 0xa00000ffaf9a2230 */ /* 0x000fe20000000900 */
[----:B------:R-:W-:Y:S01]  /*f7b0*/  SHF.R.U32.HI R128, RZ, 0x18, R223 ;  /* 0x00000018ff807819 */ /* 0x000fe200000116df */
[----:B------:R-:W-:Y:S01]  /*f7c0*/  @P3 HADD2 R212, -R174.H0_H0, -RZ.H0_H0 ;  /* 0xa00000ffaed43230 */ /* 0x000fe20000000900 */
[----:B------:R-:W-:Y:S01]  /*f7d0*/  LOP3.LUT R130, R142, UR10, R243, 0x96, !PT ;  /* 0x0000000a8e827c12 */ /* 0x000fe2000f8e96f3 */
[----:B------:R-:W2:Y:S01]  /*f7e0*/  MUFU.EX2 R226, R226 ;  /* 0x000000e200e27308 */ /* 0x000ea20000000800 */
[----:B------:R-:W-:Y:S01]  /*f7f0*/  ISETP.LE.U32.AND P6, PT, R128, UR6, PT ;  /* 0x0000000680007c0c */ /* 0x000fe2000bfc3070 */
[----:B------:R-:W-:Y:S01]  /*f800*/  LDSM.16.MT88.4 R140, [R0+0x18800] ;  /* 0x01880000008c783b */ /* 0x000fe20000004200 */
[----:B------:R-:W-:Y:S01]  /*f810*/  LOP3.LUT R128, R223, 0xffff, RZ, 0xc0, !PT ;  /* 0x0000ffffdf807812 */ /* 0x000fe200078ec0ff */
[----:B------:R-:W-:Y:S01]  /*f820*/  IMAD.WIDE.U32 R130, R130, -0x2daee0ad, RZ ;  /* 0xd2511f5382827825 */ /* 0x000fe200078e00ff */
[----:B------:R-:W-:Y:S01]  /*f830*/  LOP3.LUT R242, R242, UR9, R247, 0x96, !PT ;  /* 0x00000009f2f27c12 */ /* 0x000fe2000f8e96f7 */
[----:B------:R-:W-:Y:S01]  /*f840*/  UIADD3 UR9, UPT, UPT, UR35, 0x646e171e, URZ ;  /* 0x646e171e23097890 */ /* 0x000fe2000fffe0ff */
[----:B------:R-:W-:Y:S01]  /*f850*/  SHF.R.U32.HI R128, RZ, 0x8, R128 ;  /* 0x00000008ff807819 */ /* 0x000fe20000011680 */
[----:B------:R-:W-:Y:S01]  /*f860*/  FFMA.FTZ R223, R217, UR4, -R199 ;  /* 0x00000004d9df7c23 */ /* 0x000fe200080108c7 */
[----:B------:R-:W-:Y:S01]  /*f870*/  LOP3.LUT R150, R150, UR13, R131, 0x96, !PT ;  /* 0x0000000d96967c12 */ /* 0x000fe2000f8e9683 */
[----:B------:R-:W-:Y:S01]  /*f880*/  IMAD.WIDE.U32 R242, R242, -0x2daee0ad, RZ ;  /* 0xd2511f53f2f27825 */ /* 0x000fe200078e00ff */
[----:B------:R-:W-:-:S03]  /*f890*/  LOP3.LUT R128, R128, 0xffff, RZ, 0xc0, !PT ;  /* 0x0000ffff80807812 */ /* 0x000fc600078ec0ff */
[----:B------:R-:W-:Y:S01]  /*f8a0*/  @!P0 HADD2 R202, -R180.H0_H0, -RZ.H0_H0 ;  /* 0xa00000ffb4ca8230 */ /* 0x000fe20000000900 */
[----:B------:R-:W-:Y:S01]  /*f8b0*/  LOP3.LUT R149, R228, UR9, R245, 0x96, !PT ;  /* 0x00000009e4957c12 */ /* 0x000fe2000f8e96f5 */
[----:B------:R-:W-:Y:S01]  /*f8c0*/  FFMA.FTZ R228, R224, UR4, -R193 ;  /* 0x00000004e0e47c23 */ /* 0x000fe200080108c1 */
[----:B------:R-:W-:Y:S01]  /*f8d0*/  LOP3.LUT R151, R130, UR14, R243, 0x96, !PT ;  /* 0x0000000e82977c12 */ /* 0x000fe2000f8e96f3 */
[----:B------:R-:W-:Y:S01]  /*f8e0*/  FFMA.FTZ R224, R221, UR4, -R193 ;  /* 0x00000004dde07c23 */ /* 0x000fe200080108c1 */
[----:B------:R-:W-:Y:S01]  /*f8f0*/  ISETP.LE.U32.AND P5, PT, R128, UR6, PT ;  /* 0x0000000680007c0c */ /* 0x000fe2000bfa3070 */
[----:B------:R-:W-:Y:S01]  /*f900*/  MUFU.EX2 R223, R223 ;  /* 0x000000df00df7308 */ /* 0x000fe20000000800 */
[C---:B------:R-:W-:Y:S01]  /*f910*/  PRMT R130, R244.reuse, 0x7773, RZ ;  /* 0x00007773f4827816 */ /* 0x040fe200000000ff */
[----:B------:R-:W-:Y:S01]  /*f920*/  @!P6 HADD2 R213, -R177.H0_H0, -RZ.H0_H0 ;  /* 0xa00000ffb1d5e230 */ /* 0x000fe20000000900 */
[----:B------:R-:W-:Y:S01]  /*f930*/  PRMT R128, R244, 0x7772, RZ ;  /* 0x00007772f4807816 */ /* 0x000fe200000000ff */
[----:B------:R-:W-:Y:S01]  /*f940*/  @P1 HADD2 R211, -R173.H0_H0, -RZ.H0_H0 ;  /* 0xa00000ffadd31230 */ /* 0x000fe20000000900 */
[----:B------:R-:W-:Y:S01]  /*f950*/  ISETP.LE.U32.AND P4, PT, R129, UR6, PT ;  /* 0x0000000681007c0c */ /* 0x000fe2000bf83070 */
[----:B------:R-:W-:Y:S01]  /*f960*/  UIADD3 UR18, UPT, UPT, UR24, -0x4, URZ ;  /* 0xfffffffc18127890 */ /* 0x000fe2000fffe0ff */
[----:B------:R-:W-:Y:S01]  /*f970*/  PRMT R130, R128, 0x5410, R130 ;  /* 0x0000541080827816 */ /* 0x000fe20000000082 */
[----:B------:R-:W-:Y:S01]  /*f980*/  IMAD.MOV.U32 R128, RZ, RZ, R244 ;  /* 0x000000ffff807224 */ /* 0x000fe200078e00f4 */
[----:B------:R-:W-:Y:S01]  /*f990*/  PRMT R131, R244, 0x7771, RZ ;  /* 0x00007771f4837816 */ /* 0x000fe200000000ff */
[----:B------:R-:W3:Y:S01]  /*f9a0*/  MUFU.EX2 R228, R228 ;  /* 0x000000e400e47308 */ /* 0x000ee20000000800 */
[----:B------:R-:W-:Y:S01]  /*f9b0*/  PRMT R136, R149, 0x7632, R136 ;  /* 0x0000763295887816 */ /* 0x000fe20000000088 */
[----:B------:R-:W-:Y:S01]  /*f9c0*/  @!P5 HADD2 R201, -R179.H0_H0, -RZ.H0_H0 ;  /* 0xa00000ffb3c9d230 */ /* 0x000fe20000000900 */
[----:B------:R-:W-:-:S02]  /*f9d0*/  LOP3.LUT R128, R128, 0xff, RZ, 0xc0, !PT ;  /* 0x000000ff80807812 */ /* 0x000fc400078ec0ff */
[C---:B------:R-:W-:Y:S02]  /*f9e0*/  LOP3.LUT R129, R149.reuse, 0xffff, RZ, 0xc0, !PT ;  /* 0x0000ffff95817812 */ /* 0x040fe400078ec0ff */
[----:B------:R-:W-:Y:S01]  /*f9f0*/  LOP3.LUT R137, R149, 0xff, RZ, 0xc0, !PT ;  /* 0x000000ff95897812 */ /* 0x000fe200078ec0ff */
[----:B------:R-:W4:Y:S01]  /*fa00*/  MUFU.EX2 R224, R224 ;  /* 0x000000e000e07308 */ /* 0x000f220000000800 */
[----:B------:R-:W-:Y:S01]  /*fa10*/  PRMT R131, R128, 0x5410, R131 ;  /* 0x0000541080837816 */ /* 0x000fe20000000083 */
[----:B------:R-:W-:Y:S01]  /*fa20*/  @!P4 HADD2 R214, -R178.H0_H0, -RZ.H0_H0 ;  /* 0xa00000ffb2d6c230 */ /* 0x000fe20000000900 */
[----:B------:R-:W-:Y:S02]  /*fa30*/  LOP3.LUT R136, R136, 0xff, RZ, 0xc0, !PT ;  /* 0x000000ff88887812 */ /* 0x000fe400078ec0ff */
[----:B------:R-:W-:Y:S02]  /*fa40*/  SHF.R.U32.HI R129, RZ, 0x8, R129 ;  /* 0x00000008ff817819 */ /* 0x000fe40000011681 */
[----:B------:R-:W-:Y:S01]  /*fa50*/  SHF.R.U32.HI R128, RZ, 0x18, R149 ;  /* 0x00000018ff807819 */ /* 0x000fe20000011695 */
[----:B------:R-:W-:Y:S01]  /*fa60*/  MUFU.EX2 R190, R190 ;  /* 0x000000be00be7308 */ /* 0x000fe20000000800 */
[----:B------:R-:W-:-:S02]  /*fa70*/  PRMT R129, R137, 0x5410, R129 ;  /* 0x0000541089817816 */ /* 0x000fc40000000081 */
[----:B------:R-:W-:Y:S02]  /*fa80*/  PRMT R128, R136, 0x5410, R128 ;  /* 0x0000541088807816 */ /* 0x000fe40000000080 */
[----:B------:R-:W1:Y:S01]  /*fa90*/  LDSM.16.MT88.4 R136, [R182+0x18800] ;  /* 0x01880000b688783b */ /* 0x000e620000004200 */
[----:B--2---:R-:W-:Y:S02]  /*faa0*/  F2FP.F16.F32.PACK_AB R222, R226, R230 ;  /* 0x000000e6e2de723e */ /* 0x004fe400000000ff */
[----:B---3--:R-:W-:Y:S01]  /*fab0*/  F2FP.F16.F32.PACK_AB R220, R228, R229 ;  /* 0x000000e5e4dc723e */ /* 0x008fe200000000ff */
[----:B------:R-:W-:Y:S01]  /*fac0*/  MUFU.EX2 R189, R189 ;  /* 0x000000bd00bd7308 */ /* 0x000fe20000000800 */
[----:B------:R-:W-:Y:S02]  /*fad0*/  PRMT R221, R222, 0x7632, R221 ;  /* 0x00007632dedd7816 */ /* 0x000fe400000000dd */
[--C-:B------:R-:W-:Y:S02]  /*fae0*/  HSET2.LE.AND R129, R129, R185.reuse, PT ;  /* 0x000000b981817233 */ /* 0x100fe40003803000 */
[----:B------:R-:W-:-:S02]  /*faf0*/  HSET2.LE.AND R215, R128, R185, PT ;  /* 0x000000b980d77233 */ /* 0x000fc40003803000 */
[----:B------:R-:W-:Y:S01]  /*fb00*/  PRMT R128, R222, 0x5410, R221 ;  /* 0x00005410de807816 */ /* 0x000fe200000000dd */
[----:B------:R-:W-:Y:S01]  /*fb10*/  MUFU.EX2 R188, R188 ;  /* 0x000000bc00bc7308 */ /* 0x000fe20000000800 */
[----:B------:R-:W-:Y:S02]  /*fb20*/  PRMT R219, R220, 0x7632, R219 ;  /* 0x00007632dcdb7816 */ /* 0x000fe400000000db */
[----:B------:R-:W-:Y:S02]  /*fb30*/  F2FP.F16.F32.PACK_AB R218, R223, R225 ;  /* 0x000000e1dfda723e */ /* 0x000fe400000000ff */
[----:B------:R-:W-:Y:S02]  /*fb40*/  LOP3.LUT R130, R130, 0xff00ff, RZ, 0xc0, !PT ;  /* 0x00ff00ff82827812 */ /* 0x000fe400078ec0ff */
[----:B------:R-:W-:Y:S02]  /*fb50*/  LOP3.LUT R128, R128, R129, RZ, 0xc0, !PT ;  /* 0x0000008180807212 */ /* 0x000fe400078ec0ff */
[----:B------:R-:W-:-:S02]  /*fb60*/  PRMT R129, R220, 0x5410, R219 ;  /* 0x00005410dc817816 */ /* 0x000fc400000000db */
[----:B------:R-:W-:Y:S02]  /*fb70*/  PRMT R217, R218, 0x7632, R217 ;  /* 0x00007632dad97816 */ /* 0x000fe400000000d9 */
[----:B----4-:R-:W-:Y:S02]  /*fb80*/  F2FP.F16.F32.PACK_AB R216, R224, R227 ;  /* 0x000000e3e0d8723e */ /* 0x010fe400000000ff */
[--C-:B------:R-:W-:Y:S02]  /*fb90*/  HSET2.LE.AND R131, R131, R185.reuse, PT ;  /* 0x000000b983837233 */ /* 0x100fe40003803000 */
[----:B------:R-:W-:Y:S02]  /*fba0*/  HSET2.LE.AND R241, R130, R185, PT ;  /* 0x000000b982f17233 */ /* 0x000fe40003803000 */
[----:B------:R-:W-:Y:S02]  /*fbb0*/  LOP3.LUT R129, R129, R215, RZ, 0xc0, !PT ;  /* 0x000000d781817212 */ /* 0x000fe400078ec0ff */
[----:B------:R-:W-:-:S02]  /*fbc0*/  PRMT R130, R218, 0x5410, R217 ;  /* 0x00005410da827816 */ /* 0x000fc400000000d9 */
[----:B------:R-:W-:Y:S02]  /*fbd0*/  PRMT R215, R216, 0x7632, R215 ;  /* 0x00007632d8d77816 */ /* 0x000fe400000000d7 */
[----:B------:R-:W-:Y:S02]  /*fbe0*/  LOP3.LUT R130, R130, R131, RZ, 0xc0, !PT ;  /* 0x0000008382827212 */ /* 0x000fe400078ec0ff */
[----:B------:R-:W-:Y:S02]  /*fbf0*/  PRMT R131, R216, 0x5410, R215 ;  /* 0x00005410d8837816 */ /* 0x000fe400000000d7 */
[----:B------:R-:W-:Y:S02]  /*fc00*/  LOP3.LUT R148, R148, 0xff, RZ, 0xc0, !PT ;  /* 0x000000ff94947812 */ /* 0x000fe400078ec0ff */
[----:B------:R-:W-:Y:S02]  /*fc10*/  LOP3.LUT R131, R131, R241, RZ, 0xc0, !PT ;  /* 0x000000f183837212 */ /* 0x000fe400078ec0ff */
[----:B------:R-:W-:-:S02]  /*fc20*/  @!P0 PRMT R180, R202, 0x5410, RZ ;  /* 0x00005410cab48816 */ /* 0x000fc400000000ff */
[----:B------:R-:W-:Y:S02]  /*fc30*/  ISETP.LE.U32.AND P0, PT, R148, UR6, PT ;  /* 0x0000000694007c0c */ /* 0x000fe4000bf03070 */
[----:B------:R-:W-:Y:S01]  /*fc40*/  @!P6 PRMT R177, R213, 0x5410, RZ ;  /* 0x00005410d5b1e816 */ /* 0x000fe200000000ff */
[C---:B-1----:R-:W-:Y:S01]  /*fc50*/  HMMA.16816.F32 R16, R128.reuse, R136, R16 ;  /* 0x000000888010723c */ /* 0x042fe20000001810 */
[----:B------:R-:W-:Y:S01]  /*fc60*/  @P2 PRMT R175, R154, 0x5410, RZ ;  /* 0x000054109aaf2816 */ /* 0x000fe200000000ff */
[----:B------:R-:W-:Y:S01]  /*fc70*/  FFMA.FTZ R213, R233, UR4, -R199 ;  /* 0x00000004e9d57c23 */ /* 0x000fe200080108c7 */
[----:B------:R-:W-:Y:S01]  /*fc80*/  @P3 PRMT R174, R212, 0x5410, RZ ;  /* 0x00005410d4ae3816 */ /* 0x000fe200000000ff */
[----:B------:R-:W-:Y:S01]  /*fc90*/  FFMA.FTZ R233, R235, UR4, -R193 ;  /* 0x00000004ebe97c23 */ /* 0x000fe200080108c1 */
[----:B------:R-:W-:Y:S01]  /*fca0*/  @P1 PRMT R173, R211, 0x5410, RZ ;  /* 0x00005410d3ad1816 */ /* 0x000fe200000000ff */
[----:B------:R-:W-:Y:S01]  /*fcb0*/  FFMA.FTZ R211, R234, UR4, -R199 ;  /* 0x00000004ead37c23 */ /* 0x000fe200080108c7 */
[----:B------:R-:W-:Y:S01]  /*fcc0*/  @!P5 PRMT R179, R201, 0x5410, RZ ;  /* 0x00005410c9b3d816 */ /* 0x000fe200000000ff */
[C---:B------:R-:W-:Y:S01]  /*fcd0*/  HMMA.16816.F32 R20, R128.reuse, R138, R20 ;  /* 0x0000008a8014723c */ /* 0x040fe20000001814 */
[----:B------:R-:W1:Y:S01]  /*fce0*/  LDSM.16.MT88.4 R136, [R181+0x800] ;  /* 0x00080000b588783b */ /* 0x000e620000004200 */
[----:B------:R-:W-:Y:S01]  /*fcf0*/  @!P0 HADD2 R155, -R176.H0_H0, -RZ.H0_H0 ;  /* 0xa00000ffb09b8230 */ /* 0x000fe20000000900 */
[----:B------:R-:W-:Y:S01]  /*fd00*/  @!P4 PRMT R178, R214, 0x5410, RZ ;  /* 0x00005410d6b2c816 */ /* 0x000fe200000000ff */
[----:B------:R-:W-:Y:S01]  /*fd10*/  MUFU.EX2 R211, R211 ;  /* 0x000000d300d37308 */ /* 0x000fe20000000800 */
[--C-:B------:R-:W-:Y:S01]  /*fd20*/  FFMA.FTZ R234, R236, UR4, -R193.reuse ;  /* 0x00000004ecea7c23 */ /* 0x100fe200080108c1 */
[--C-:B------:R-:W-:Y:S01]  /*fd30*/  FFMA.FTZ R236, R238, UR4, -R193.reuse ;  /* 0x00000004eeec7c23 */ /* 0x100fe200080108c1 */
[----:B------:R-:W-:Y:S01]  /*fd40*/  @!P0 PRMT R176, R155, 0x5410, RZ ;  /* 0x000054109bb08816 */ /* 0x000fe200000000ff */
[----:B------:R-:W-:Y:S01]  /*fd50*/  HMMA.16816.F32 R8, R128, R140, R8 ;  /* 0x0000008c8008723c */ /* 0x000fe20000001808 */
[----:B------:R-:W-:Y:S01]  /*fd60*/  FFMA.FTZ R235, R237, UR4, -R193 ;  /* 0x00000004edeb7c23 */ /* 0x000fe200080108c1 */
[--C-:B------:R-:W-:Y:S01]  /*fd70*/  FFMA.FTZ R237, R198, UR4, -R199.reuse ;  /* 0x00000004c6ed7c23 */ /* 0x100fe200080108c7 */
[----:B------:R-:W-:Y:S01]  /*fd80*/  FFMA.FTZ R198, R200, UR4, -R199 ;  /* 0x00000004c8c67c23 */ /* 0x000fe200080108c7 */
[----:B------:R-:W2:Y:S01]  /*fd90*/  MUFU.EX2 R213, R213 ;  /* 0x000000d500d57308 */ /* 0x000ea20000000800 */
[----:B------:R-:W-:Y:S01]  /*fda0*/  FADD.FTZ R193, R194, R239 ;  /* 0x000000efc2c17221 */ /* 0x000fe20000010000 */
[----:B------:R-:W-:-:S02]  /*fdb0*/  FADD.FTZ R194, R192, R240 ;  /* 0x000000f0c0c27221 */ /* 0x000fc40000010000 */
[----:B------:R-:W-:Y:S01]  /*fdc0*/  HMMA.16816.F32 R12, R128, R142, R12 ;  /* 0x0000008e800c723c */ /* 0x000fe2000000180c */
[----:B------:R-:W3:Y:S01]  /*fdd0*/  LDSM.16.MT88.4 R140, [R183+0x800] ;  /* 0x00080000b78c783b */ /* 0x000ee20000004200 */
[----:B------:R-:W-:Y:S01]  /*fde0*/  FADD.FTZ R193, R187, R193 ;  /* 0x000000c1bbc17221 */ /* 0x000fe20000010000 */
[----:B------:R-:W-:Y:S01]  /*fdf0*/  FADD.FTZ R194, R191, R194 ;  /* 0x000000c2bfc27221 */ /* 0x000fe20000010000 */
[----:B------:R-:W4:Y:S02]  /*fe00*/  MUFU.EX2 R234, R234 ;  /* 0x000000ea00ea7308 */ /* 0x000f240000000800 */
[----:B------:R-:W-:Y:S01]  /*fe10*/  FADD.FTZ R193, R184, R193 ;  /* 0x000000c1b8c17221 */ /* 0x000fe20000010000 */
[----:B------:R-:W-:-:S03]  /*fe20*/  FADD.FTZ R194, R186, R194 ;  /* 0x000000c2bac27221 */ /* 0x000fc60000010000 */
[----:B------:R-:W-:Y:S01]  /*fe30*/  FADD.FTZ R193, R230, R193 ;  /* 0x000000c1e6c17221 */ /* 0x000fe20000010000 */
[----:B------:R-:W-:Y:S01]  /*fe40*/  FADD.FTZ R194, R229, R194 ;  /* 0x000000c2e5c27221 */ /* 0x000fe20000010000 */
[----:B------:R-:W-:Y:S01]  /*fe50*/  MUFU.EX2 R236, R236 ;  /* 0x000000ec00ec7308 */ /* 0x000fe20000000800 */
[----:B--2---:R-:W-:Y:S01]  /*fe60*/  F2FP.F16.F32.PACK_AB R201, R213, R211 ;  /* 0x000000d3d5c9723e */ /* 0x004fe200000000ff */
[----:B------:R-:W-:Y:S01]  /*fe70*/  FADD.FTZ R193, R226, R193 ;  /* 0x000000c1e2c17221 */ /* 0x000fe20000010000 */
[----:B------:R-:W-:Y:S02]  /*fe80*/  FADD.FTZ R194, R228, R194 ;  /* 0x000000c2e4c27221 */ /* 0x000fe40000010000 */
[----:B------:R-:W-:Y:S01]  /*fe90*/  PRMT R202, R201, 0x7632, R202 ;  /* 0x00007632c9ca7816 */ /* 0x000fe200000000ca */
[----:B------:R-:W-:Y:S01]  /*fea0*/  FADD.FTZ R225, R225, R193 ;  /* 0x000000c1e1e17221 */ /* 0x000fe20000010000 */
[----:B------:R-:W-:Y:S01]  /*feb0*/  FADD.FTZ R227, R227, R194 ;  /* 0x000000c2e3e37221 */ /* 0x000fe20000010000 */
[----:B------:R-:W-:Y:S02]  /*fec0*/  MUFU.EX2 R233, R233 ;  /* 0x000000e900e97308 */ /* 0x000fe40000000800 */
[----:B------:R-:W-:Y:S01]  /*fed0*/  FADD.FTZ R225, R223, R225 ;  /* 0x000000e1dfe17221 */ /* 0x000fe20000010000 */
[----:B------:R-:W-:Y:S01]  /*fee0*/  FADD.FTZ R227, R224, R227 ;  /* 0x000000e3e0e37221 */ /* 0x000fe20000010000 */
[----:B-1----:R-:W-:Y:S02]  /*fef0*/  HMMA.16816.F32 R32, R128, R136, R32 ;  /* 0x000000888020723c */ /* 0x002fe40000001820 */
[----:B------:R-:W-:Y:S01]  /*ff00*/  FADD.FTZ R225, R211, R225 ;  /* 0x000000e1d3e17221 */ /* 0x000fe20000010000 */
[----:B----4-:R-:W-:Y:S01]  /*ff10*/  FADD.FTZ R227, R234, R227 ;  /* 0x000000e3eae37221 */ /* 0x010fe20000010000 */
[----:B------:R-:W-:Y:S02]  /*ff20*/  MUFU.EX2 R235, R235 ;  /* 0x000000eb00eb7308 */ /* 0x000fe40000000800 */
[----:B------:R-:W-:-:S02]  /*ff30*/  FADD.FTZ R213, R213, R225 ;  /* 0x000000e1d5d57221 */ /* 0x000fc40000010000 */
[C---:B------:R-:W-:Y:S01]  /*ff40*/  HMMA.16816.F32 R132, R128.reuse, R138, R132 ;  /* 0x0000008a8084723c */ /* 0x040fe20000001884 */
[----:B------:R-:W1:Y:S03]  /*ff50*/  LDSM.16.MT88.4 R136, [R182+0x1a800] ;  /* 0x01a80000b688783b */ /* 0x000e660000004200 */
[----:B------:R-:W-:Y:S04]  /*ff60*/  MUFU.EX2 R237, R237 ;  /* 0x000000ed00ed7308 */ /* 0x000fe80000000800 */
[C---:B---3--:R-:W-:Y:S04]  /*ff70*/  HMMA.16816.F32 R24, R128.reuse, R140, R24 ;  /* 0x0000008c8018723c */ /* 0x048fe80000001818 */
[----:B------:R-:W-:Y:S04]  /*ff80*/  MUFU.EX2 R198, R198 ;  /* 0x000000c600c67308 */ /* 0x000fe80000000800 */
        /* <DEDUP_REMOVED lines=32> */
[----:B-1----:R-:W-:Y:S01]  /*10190*/  HMMA.16816.F32 R124, R128, R136, R124 ;  /* 0x00000088807c723c */ /* 0x002fe2000000187c */
[----:B------:R-:W-:-:S04]  /*101a0*/  IMAD.WIDE.U32 R136, R150, -0x326172a9, RZ ;  /* 0xcd9e8d5796887825 */ /* 0x000fc800078e00ff */
[----:B------:R-:W-:Y:S01]  /*101b0*/  IMAD.WIDE.U32 R150, R151, -0x326172a9, RZ ;  /* 0xcd9e8d5797967825 */ /* 0x000fe200078e00ff */
[----:B------:R-:W-:Y:S02]  /*101c0*/  LOP3.LUT R241, R246, UR7, R137, 0x96, !PT ;  /* 0x00000007f6f17c12 */ /* 0x000fe4000f8e9689 */
[C---:B------:R-:W-:Y:S02]  /*101d0*/  PRMT R148, R150.reuse, 0x7772, RZ ;  /* 0x0000777296947816 */ /* 0x040fe400000000ff */
[----:B------:R-:W-:Y:S02]  /*101e0*/  PRMT R137, R150, 0x7771, RZ ;  /* 0x0000777196897816 */ /* 0x000fe400000000ff */
[----:B------:R-:W-:Y:S01]  /*101f0*/  LOP3.LUT R136, R136, UR8, R151, 0x96, !PT ;  /* 0x0000000888887c12 */ /* 0x000fe2000f8e9697 */
[----:B--2---:R-:W-:Y:S01]  /*10200*/  HMMA.16816.F32 R120, R128, R142, R120 ;  /* 0x0000008e8078723c */ /* 0x004fe20000001878 */
[C---:B------:R-:W-:Y:S02]  /*10210*/  PRMT R143, R150.reuse, 0x7773, RZ ;  /* 0x00007773968f7816 */ /* 0x040fe400000000ff */
[----:B------:R-:W-:-:S02]  /*10220*/  PRMT R142, R150, 0x7773, RZ ;  /* 0x00007773968e7816 */ /* 0x000fc400000000ff */
[----:B------:R-:W-:Y:S02]  /*10230*/  ISETP.GT.U32.AND P6, PT, R143, UR6, PT ;  /* 0x000000068f007c0c */ /* 0x000fe4000bfc4070 */
[----:B------:R-:W-:Y:S01]  /*10240*/  LOP3.LUT R143, R149, 0xffff, RZ, 0xc0, !PT ;  /* 0x0000ffff958f7812 */ /* 0x000fe200078ec0ff */
[C---:B------:R-:W-:Y:S01]  /*10250*/  HMMA.16816.F32 R116, R128.reuse, R140, R116 ;  /* 0x0000008c8074723c */ /* 0x040fe20000001874 */
[----:B------:R-:W-:Y:S01]  /*10260*/  PRMT R148, R148, 0x5410, R142 ;  /* 0x0000541094947816 */ /* 0x000fe2000000008e */
[--C-:B------:R-:W-:Y:S01]  /*10270*/  IMAD.MOV.U32 R140, RZ, RZ, R150.reuse ;  /* 0x000000ffff8c7224 */ /* 0x100fe200078e0096 */
[----:B------:R-:W-:Y:S01]  /*10280*/  SHF.R.U32.HI R143, RZ, 0x8, R143 ;  /* 0x00000008ff8f7819 */ /* 0x000fe2000001168f */
[----:B------:R-:W-:Y:S01]  /*10290*/  IMAD.MOV.U32 R141, RZ, RZ, R150 ;  /* 0x000000ffff8d7224 */ /* 0x000fe200078e0096 */
[----:B------:R-:W-:Y:S02]  /*102a0*/  PRMT R142, R244, 0x7772, RZ ;  /* 0x00007772f48e7816 */ /* 0x000fe400000000ff */
[----:B------:R-:W-:Y:S01]  /*102b0*/  LOP3.LUT R143, R143, 0xffff, RZ, 0xc0, !PT ;  /* 0x0000ffff8f8f7812 */ /* 0x000fe200078ec0ff */
[----:B------:R-:W-:Y:S01]  /*102c0*/  HMMA.16816.F32 R128, R128, R138, R4 ;  /* 0x0000008a8080723c */ /* 0x000fe20000001804 */
[----:B------:R-:W-:-:S02]  /*102d0*/  ISETP.GT.U32.AND P5, PT, R137, UR6, PT ;  /* 0x0000000689007c0c */ /* 0x000fc4000bfa4070 */
[----:B------:R-:W-:Y:S02]  /*102e0*/  ISETP.LE.U32.AND P0, PT, R143, UR6, PT ;  /* 0x000000068f007c0c */ /* 0x000fe4000bf03070 */
[----:B------:R-:W-:Y:S02]  /*102f0*/  LOP3.LUT R143, R149, 0xff, RZ, 0xc0, !PT ;  /* 0x000000ff958f7812 */ /* 0x000fe400078ec0ff */
[----:B------:R-:W-:Y:S02]  /*10300*/  PRMT R137, R150, 0x7772, RZ ;  /* 0x0000777296897816 */ /* 0x000fe400000000ff */
[----:B------:R-:W-:Y:S02]  /*10310*/  ISETP.LE.U32.AND P2, PT, R143, UR6, PT ;  /* 0x000000068f007c0c */ /* 0x000fe4000bf43070 */
[--C-:B------:R-:W-:Y:S02]  /*10320*/  SHF.R.U32.HI R143, RZ, 0x18, R149.reuse ;  /* 0x00000018ff8f7819 */ /* 0x100fe40000011695 */
[----:B------:R-:W-:-:S02]  /*10330*/  PRMT R149, R149, 0x7632, R149 ;  /* 0x0000763295957816 */ /* 0x000fc40000000095 */
[----:B------:R-:W-:Y:S01]  /*10340*/  ISETP.LE.U32.AND P3, PT, R143, UR6, PT ;  /* 0x000000068f007c0c */ /* 0x000fe2000bf63070 */
[----:B------:R-:W-:Y:S01]  /*10350*/  IMAD.MOV.U32 R143, RZ, RZ, R244 ;  /* 0x000000ffff8f7224 */ /* 0x000fe200078e00f4 */
[----:B------:R-:W-:Y:S01]  /*10360*/  LOP3.LUT R149, R149, 0xff, RZ, 0xc0, !PT ;  /* 0x000000ff95957812 */ /* 0x000fe200078ec0ff */
[----:B------:R-:W-:Y:S01]  /*10370*/  @!P0 HADD2 R152, -R221.H0_H0, -RZ.H0_H0 ;  /* 0xa00000ffdd988230 */ /* 0x000fe20000000900 */
[----:B------:R-:W-:Y:S02]  /*10380*/  ISETP.GT.U32.AND P4, PT, R137, UR6, PT ;  /* 0x0000000689007c0c */ /* 0x000fe4000bf84070 */
[----:B------:R-:W-:Y:S01]  /*10390*/  LOP3.LUT R143, R143, 0xff, RZ, 0xc0, !PT ;  /* 0x000000ff8f8f7812 */ /* 0x000fe200078ec0ff */
[----:B------:R-:W-:Y:S01]  /*103a0*/  @!P2 HADD2 R153, -R222.H0_H0, -RZ.H0_H0 ;  /* 0xa00000ffde99a230 */ /* 0x000fe20000000900 */
[----:B------:R-:W-:Y:S02]  /*103b0*/  ISETP.LE.U32.AND P1, PT, R149, UR6, PT ;  /* 0x0000000695007c0c */ /* 0x000fe4000bf23070 */
[----:B------:R-:W-:-:S02]  /*103c0*/  @!P0 PRMT R221, R152, 0x5410, RZ ;  /* 0x0000541098dd8816 */ /* 0x000fc400000000ff */
[----:B------:R-:W-:Y:S01]  /*103d0*/  @!P2 PRMT R222, R153, 0x5410, RZ ;  /* 0x0000541099dea816 */ /* 0x000fe200000000ff */
[----:B------:R-:W-:Y:S01]  /*103e0*/  @!P3 HADD2 R146, -R219.H0_H0, -RZ.H0_H0 ;  /* 0xa00000ffdb92b230 */ /* 0x000fe20000000900 */
[----:B------:R-:W-:Y:S01]  /*103f0*/  ISETP.LE.U32.AND P2, PT, R143, UR6, PT ;  /* 0x000000068f007c0c */ /* 0x000fe2000bf43070 */
[----:B------:R-:W-:Y:S01]  /*10400*/  LDSM.16.MT88.4 R152, [R181+0x1000] ;  /* 0x00100000b598783b */ /* 0x000fe20000004200 */
[C---:B------:R-:W-:Y:S02]  /*10410*/  PRMT R143, R244.reuse, 0x7771, RZ ;  /* 0x00007771f48f7816 */ /* 0x040fe400000000ff */
[----:B------:R-:W-:Y:S02]  /*10420*/  PRMT R244, R244, 0x7773, RZ ;  /* 0x00007773f4f47816 */ /* 0x000fe400000000ff */
[----:B------:R-:W-:Y:S01]  /*10430*/  ISETP.GT.U32.AND P0, PT, R143, UR6, PT ;  /* 0x000000068f007c0c */ /* 0x000fe2000bf04070 */
[----:B------:R-:W-:Y:S01]  /*10440*/  @!P1 HADD2 R147, -R220.H0_H0, -RZ.H0_H0 ;  /* 0xa00000ffdc939230 */ /* 0x000fe20000000900 */
[----:B------:R-:W-:-:S02]  /*10450*/  PRMT R137, R150, 0x7771, RZ ;  /* 0x0000777196897816 */ /* 0x000fc400000000ff */
[----:B------:R-:W-:Y:S02]  /*10460*/  LOP3.LUT R140, R140, 0xff, RZ, 0xc0, !PT ;  /* 0x000000ff8c8c7812 */ /* 0x000fe400078ec0ff */
[----:B------:R-:W-:Y:S01]  /*10470*/  @!P1 PRMT R220, R147, 0x5410, RZ ;  /* 0x0000541093dc9816 */ /* 0x000fe200000000ff */
[----:B------:R-:W-:Y:S01]  /*10480*/  @!P2 HADD2 R145, -R218.H0_H0, -RZ.H0_H0 ;  /* 0xa00000ffda91a230 */ /* 0x000fe20000000900 */
[----:B------:R-:W-:Y:S02]  /*10490*/  ISETP.GT.U32.AND P1, PT, R142, UR6, PT ;  /* 0x000000068e007c0c */ /* 0x000fe4000bf24070 */
[----:B------:R-:W-:Y:S02]  /*104a0*/  LOP3.LUT R142, R136, 0xff, RZ, 0xc0, !PT ;  /* 0x000000ff888e7812 */ /* 0x000fe400078ec0ff */
[----:B------:R-:W-:Y:S01]  /*104b0*/  @!P2 PRMT R218, R145, 0x5410, RZ ;  /* 0x0000541091daa816 */ /* 0x000fe200000000ff */
[----:B------:R-:W-:Y:S01]  /*104c0*/  @P0 HADD2 R144, -R217.H0_H0, -RZ.H0_H0 ;  /* 0xa00000ffd9900230 */ /* 0x000fe20000000900 */
[----:B------:R-:W-:-:S02]  /*104d0*/  ISETP.GT.U32.AND P2, PT, R244, UR6, PT ;  /* 0x00000006f4007c0c */ /* 0x000fc4000bf44070 */
[----:B------:R-:W-:Y:S02]  /*104e0*/  PRMT R149, R140, 0x5410, R137 ;  /* 0x000054108c957816 */ /* 0x000fe40000000089 */
[----:B------:R-:W-:Y:S02]  /*104f0*/  LOP3.LUT R137, R136, 0xffff, RZ, 0xc0, !PT ;  /* 0x0000ffff88897812 */ /* 0x000fe400078ec0ff */
[----:B------:R-:W-:Y:S01]  /*10500*/  @P0 PRMT R217, R144, 0x5410, RZ ;  /* 0x0000541090d90816 */ /* 0x000fe200000000ff */
[----:B------:R-:W-:Y:S01]  /*10510*/  @P1 HADD2 R210, -R216.H0_H0, -RZ.H0_H0 ;  /* 0xa00000ffd8d21230 */ /* 0x000fe20000000900 */
[----:B------:R-:W-:Y:S02]  /*10520*/  ISETP.LE.U32.AND P0, PT, R142, UR6, PT ;  /* 0x000000068e007c0c */ /* 0x000fe4000bf03070 */
[----:B------:R-:W-:Y:S02]  /*10530*/  SHF.R.U32.HI R137, RZ, 0x8, R137 ;  /* 0x00000008ff897819 */ /* 0x000fe40000011689 */
[----:B------:R-:W-:Y:S01]  /*10540*/  LOP3.LUT R141, R141, 0xff, RZ, 0xc0, !PT ;  /* 0x000000ff8d8d7812 */ /* 0x000fe200078ec0ff */
[----:B------:R-:W-:Y:S01]  /*10550*/  @P2 HADD2 R207, -R215.H0_H0, -RZ.H0_H0 ;  /* 0xa00000ffd7cf2230 */ /* 0x000fe20000000900 */
[----:B------:R-:W-:-:S02]  /*10560*/  LOP3.LUT R137, R137, 0xffff, RZ, 0xc0, !PT ;  /* 0x0000ffff89897812 */ /* 0x000fc400078ec0ff */
[----:B------:R-:W-:Y:S02]  /*10570*/  @!P3 PRMT R219, R146, 0x5410, RZ ;  /* 0x0000541092dbb816 */ /* 0x000fe400000000ff */
[----:B------:R-:W-:Y:S01]  /*10580*/  @P2 PRMT R215, R207, 0x5410, RZ ;  /* 0x00005410cfd72816 */ /* 0x000fe200000000ff */
[----:B------:R-:W-:Y:S01]  /*10590*/  LDSM.16.MT88.4 R144, [R0+0x19000] ;  /* 0x019000000090783b */ /* 0x000fe20000004200 */
[----:B------:R-:W-:Y:S01]  /*105a0*/  ISETP.LE.U32.AND P3, PT, R141, UR6, PT ;  /* 0x000000068d007c0c */ /* 0x000fe2000bf63070 */
[----:B------:R-:W-:Y:S01]  /*105b0*/  @!P0 HADD2 R204, -R201.H0_H0, -RZ.H0_H0 ;  /* 0xa00000ffc9cc8230 */ /* 0x000fe20000000900 */
[----:B------:R-:W-:Y:S02]  /*105c0*/  ISETP.LE.U32.AND P2, PT, R137, UR6, PT ;  /* 0x0000000689007c0c */ /* 0x000fe4000bf43070 */
[C---:B------:R-:W-:Y:S02]  /*105d0*/  PRMT R141, R136.reuse, 0x7632, R141 ;  /* 0x00007632888d7816 */ /* 0x040fe4000000008d */
[----:B------:R-:W-:-:S02]  /*105e0*/  LOP3.LUT R137, R136, 0xffff, RZ, 0xc0, !PT ;  /* 0x0000ffff88897812 */ /* 0x000fc400078ec0ff */
[----:B------:R-:W-:Y:S02]  /*105f0*/  LOP3.LUT R141, R141, 0xff, RZ, 0xc0, !PT ;  /* 0x000000ff8d8d7812 */ /* 0x000fe400078ec0ff */
[----:B------:R-:W-:Y:S02]  /*10600*/  SHF.R.U32.HI R137, RZ, 0x8, R137 ;  /* 0x00000008ff897819 */ /* 0x000fe40000011689 */
[----:B------:R-:W-:Y:S02]  /*10610*/  LOP3.LUT R140, R136, 0xff, RZ, 0xc0, !PT ;  /* 0x000000ff888c7812 */ /* 0x000fe400078ec0ff */
[----:B------:R-:W-:Y:S01]  /*10620*/  PRMT R150, R201, 0x5410, R202 ;  /* 0x00005410c9967816 */ /* 0x000fe200000000ca */
[----:B------:R-:W-:Y:S01]  /*10630*/  @!P2 HADD2 R203, -R202.H0_H0, -RZ.H0_H0 ;  /* 0xa00000ffcacba230 */ /* 0x000fe20000000900 */
[----:B------:R-:W-:Y:S02]  /*10640*/  @P1 PRMT R216, R210, 0x5410, RZ ;  /* 0x00005410d2d81816 */ /* 0x000fe400000000ff */
[----:B------:R-:W-:Y:S01]  /*10650*/  @!P0 PRMT R201, R204, 0x5410, RZ ;  /* 0x00005410ccc98816 */ /* 0x000fe200000000ff */
[----:B------:R-:W-:Y:S01]  /*10660*/  FFMA.FTZ R204, R231, UR4, -R199 ;  /* 0x00000004e7cc7c23 */ /* 0x000fe200080108c7 */
[----:B------:R-:W-:Y:S01]  /*10670*/  ISETP.LE.U32.AND P1, PT, R141, UR6, PT ;  /* 0x000000068d007c0c */ /* 0x000fe2000bf23070 */
[----:B------:R-:W1:Y:S01]  /*10680*/  MUFU.EX2 R210, R232 ;  /* 0x000000e800d27308 */ /* 0x000e620000000800 */
[----:B------:R-:W-:-:S02]  /*10690*/  PRMT R137, R140, 0x5410, R137 ;  /* 0x000054108c897816 */ /* 0x000fc40000000089 */
[----:B------:R-:W-:Y:S02]  /*106a0*/  SHF.R.U32.HI R141, RZ, 0x18, R136 ;  /* 0x00000018ff8d7819 */ /* 0x000fe40000011688 */
[----:B------:R-:W-:Y:S02]  /*106b0*/  PRMT R140, R136, 0x7632, R140 ;  /* 0x00007632888c7816 */ /* 0x000fe4000000008c */
[----:B------:R-:W-:Y:S01]  /*106c0*/  SHF.R.U32.HI R151, RZ, 0x18, R136 ;  /* 0x00000018ff977819 */ /* 0x000fe20000011688 */
[----:B------:R-:W2:Y:S01]  /*106d0*/  MUFU.EX2 R204, R204 ;  /* 0x000000cc00cc7308 */ /* 0x000ea20000000800 */
[----:B------:R-:W-:Y:S02]  /*106e0*/  ISETP.LE.U32.AND P0, PT, R141, UR6, PT ;  /* 0x000000068d007c0c */ /* 0x000fe4000bf03070 */
[----:B------:R-:W-:Y:S02]  /*106f0*/  LOP3.LUT R136, R140, 0xff, RZ, 0xc0, !PT ;  /* 0x000000ff8c887812 */ /* 0x000fe400078ec0ff */
[----:B------:R-:W3:Y:S01]  /*10700*/  LDSM.16.MT88.4 R140, [R182+0x19000] ;  /* 0x01900000b68c783b */ /* 0x000ee20000004200 */
[----:B------:R-:W-:-:S02]  /*10710*/  LOP3.LUT R148, R148, 0xff00ff, RZ, 0xc0, !PT ;  /* 0x00ff00ff94947812 */ /* 0x000fc400078ec0ff */
[----:B------:R-:W-:Y:S01]  /*10720*/  PRMT R151, R136, 0x5410, R151 ;  /* 0x0000541088977816 */ /* 0x000fe20000000097 */
[----:B-1----:R-:W-:Y:S01]  /*10730*/  FADD.FTZ R213, R210, R213 ;  /* 0x000000d5d2d57221 */ /* 0x002fe20000010000 */
[C---:B------:R-:W-:Y:S01]  /*10740*/  F2FP.F16.F32.PACK_AB R232, R236.reuse, R234 ;  /* 0x000000eaece8723e */ /* 0x040fe200000000ff */
[----:B------:R-:W-:Y:S01]  /*10750*/  FADD.FTZ R236, R236, R227 ;  /* 0x000000e3ecec7221 */ /* 0x000fe20000010000 */
[----:B------:R-:W-:Y:S02]  /*10760*/  F2FP.F16.F32.PACK_AB R207, R235, R233 ;  /* 0x000000e9ebcf723e */ /* 0x000fe400000000ff */
[----:B------:R-:W-:Y:S01]  /*10770*/  PRMT R231, R232, 0x7632, R231 ;  /* 0x00007632e8e77816 */ /* 0x000fe200000000e7 */
[----:B------:R-:W-:Y:S01]  /*10780*/  @!P1 HADD2 R158, -R232.H0_H0, -RZ.H0_H0 ;  /* 0xa00000ffe89e9230 */ /* 0x000fe20000000900 */
[--C-:B------:R-:W-:Y:S01]  /*10790*/  HSET2.LE.AND R5, R151, R185.reuse, PT ;  /* 0x000000b997057233 */ /* 0x100fe20003803000 */
[----:B------:R-:W-:Y:S01]  /*107a0*/  @P4 HADD2 R161, -R207.H0_H0, -RZ.H0_H0 ;  /* 0xa00000ffcfa14230 */ /* 0x000fe20000000900 */
[----:B--2---:R-:W-:Y:S01]  /*107b0*/  F2FP.F16.F32.PACK_AB R214, R204, R210 ;  /* 0x000000d2ccd6723e */ /* 0x004fe200000000ff */
[----:B------:R-:W-:Y:S01]  /*107c0*/  @!P0 HADD2 R157, -R231.H0_H0, -RZ.H0_H0 ;  /* 0xa00000ffe79d8230 */ /* 0x000fe20000000900 */
[----:B------:R-:W-:Y:S01]  /*107d0*/  PRMT R6, R232, 0x5410, R231 ;  /* 0x00005410e8067816 */ /* 0x000fe200000000e7 */
[----:B------:R-:W-:Y:S01]  /*107e0*/  FADD.FTZ R236, R233, R236 ;  /* 0x000000ece9ec7221 */ /* 0x000fe20000010000 */
[----:B------:R-:W-:Y:S01]  /*107f0*/  PRMT R212, R214, 0x7632, R212 ;  /* 0x00007632d6d47816 */ /* 0x000fe200000000d4 */
[----:B------:R-:W-:Y:S01]  /*10800*/  @!P3 HADD2 R163, -R214.H0_H0, -RZ.H0_H0 ;  /* 0xa00000ffd6a3b230 */ /* 0x000fe20000000900 */
[----:B------:R-:W-:Y:S01]  /*10810*/  LOP3.LUT R5, R6, R5, RZ, 0xc0, !PT ;  /* 0x0000000506057212 */ /* 0x000fe200078ec0ff */
[----:B------:R-:W-:Y:S01]  /*10820*/  FADD.FTZ R204, R204, R213 ;  /* 0x000000d5cccc7221 */ /* 0x000fe20000010000 */
[--C-:B------:R-:W-:Y:S01]  /*10830*/  HSET2.LE.AND R6, R149, R185.reuse, PT ;  /* 0x000000b995067233 */ /* 0x100fe20003803000 */
[----:B------:R-:W-:Y:S01]  /*10840*/  @P5 HADD2 R162, -R212.H0_H0, -RZ.H0_H0 ;  /* 0xa00000ffd4a25230 */ /* 0x000fe20000000900 */
[--C-:B------:R-:W-:Y:S01]  /*10850*/  HSET2.LE.AND R7, R148, R185.reuse, PT ;  /* 0x000000b994077233 */ /* 0x100fe20003803000 */
[----:B------:R-:W-:Y:S01]  /*10860*/  FADD.FTZ R235, R235, R236 ;  /* 0x000000ecebeb7221 */ /* 0x000fe20000010000 */
[----:B------:R-:W-:Y:S01]  /*10870*/  @!P2 PRMT R202, R203, 0x5410, RZ ;  /* 0x00005410cbcaa816 */ /* 0x000fe200000000ff */
[----:B------:R-:W-:Y:S01]  /*10880*/  FADD.FTZ R204, R237, R204 ;  /* 0x000000ccedcc7221 */ /* 0x000fe20000010000 */
[----:B------:R-:W-:Y:S01]  /*10890*/  PRMT R148, R214, 0x5410, R212 ;  /* 0x00005410d6947816 */ /* 0x000fe200000000d4 */
[----:B------:R-:W-:Y:S01]  /*108a0*/  FADD.FTZ R235, R195, R235 ;  /* 0x000000ebc3eb7221 */ /* 0x000fe20000010000 */
[C---:B------:R-:W-:Y:S01]  /*108b0*/  PRMT R203, R207.reuse, 0x7632, R203 ;  /* 0x00007632cfcb7816 */ /* 0x040fe200000000cb */
[----:B------:R-:W-:Y:S01]  /*108c0*/  FADD.FTZ R204, R198, R204 ;  /* 0x000000ccc6cc7221 */ /* 0x000fe20000010000 */
[----:B------:R-:W-:Y:S01]  /*108d0*/  HSET2.LE.AND R4, R137, R185, PT ;  /* 0x000000b989047233 */ /* 0x000fe20003803000 */
[----:B------:R-:W-:Y:S01]  /*108e0*/  FADD.FTZ R235, R190, R235 ;  /* 0x000000ebbeeb7221 */ /* 0x000fe20000010000 */
[----:B------:R-:W-:Y:S01]  /*108f0*/  LOP3.LUT R6, R148, R6, RZ, 0xc0, !PT ;  /* 0x0000000694067212 */ /* 0x000fe200078ec0ff */
[----:B------:R-:W1:Y:S01]  /*10900*/  LDSM.16.MT88.4 R136, [R183+0x1000] ;  /* 0x00100000b788783b */ /* 0x000e620000004200 */
[----:B------:R-:W-:Y:S01]  /*10910*/  PRMT R148, R207, 0x5410, R203 ;  /* 0x00005410cf947816 */ /* 0x000fe200000000cb */
[----:B------:R-:W-:Y:S01]  /*10920*/  @P6 HADD2 R160, -R203.H0_H0, -RZ.H0_H0 ;  /* 0xa00000ffcba06230 */ /* 0x000fe20000000900 */
[----:B------:R-:W-:Y:S01]  /*10930*/  LOP3.LUT R4, R150, R4, RZ, 0xc0, !PT ;  /* 0x0000000496047212 */ /* 0x000fe200078ec0ff */
[----:B------:R-:W-:Y:S01]  /*10940*/  FADD.FTZ R235, R189, R235 ;  /* 0x000000ebbdeb7221 */ /* 0x000fe20000010000 */
[----:B------:R-:W-:-:S02]  /*10950*/  LOP3.LUT R7, R148, R7, RZ, 0xc0, !PT ;  /* 0x0000000794077212 */ /* 0x000fc400078ec0ff */
[----:B------:R-:W-:Y:S01]  /*10960*/  LDSM.16.MT88.4 R148, [R0+0x1b000] ;  /* 0x01b000000094783b */ /* 0x000fe20000004200 */
[----:B------:R-:W-:Y:S02]  /*10970*/  @!P1 PRMT R232, R158, 0x5410, RZ ;  /* 0x000054109ee89816 */ /* 0x000fe400000000ff */
[----:B------:R-:W-:Y:S02]  /*10980*/  @!P0 PRMT R231, R157, 0x5410, RZ ;  /* 0x000054109de78816 */ /* 0x000fe400000000ff */
[----:B---3--:R-:W-:Y:S01]  /*10990*/  HMMA.16816.F32 R16, R4, R140, R16 ;  /* 0x0000008c0410723c */ /* 0x008fe20000001810 */
[----:B------:R-:W-:Y:S02]  /*109a0*/  @P5 PRMT R212, R162, 0x5410, RZ ;  /* 0x00005410a2d45816 */ /* 0x000fe400000000ff */
[----:B------:R-:W-:Y:S02]  /*109b0*/  @!P3 PRMT R214, R163, 0x5410, RZ ;  /* 0x00005410a3d6b816 */ /* 0x000fe400000000ff */
[----:B------:R-:W-:-:S02]  /*109c0*/  @P4 PRMT R207, R161, 0x5410, RZ ;  /* 0x00005410a1cf4816 */ /* 0x000fc400000000ff */
[----:B------:R-:W-:Y:S01]  /*109d0*/  @P6 PRMT R203, R160, 0x5410, RZ ;  /* 0x00005410a0cb6816 */ /* 0x000fe200000000ff */
[C---:B------:R-:W-:Y:S01]  /*109e0*/  HMMA.16816.F32 R20, R4.reuse, R142, R20 ;  /* 0x0000008e0414723c */ /* 0x040fe20000001814 */
[----:B------:R-:W2:Y:S07]  /*109f0*/  LDSM.16.MT88.4 R140, [R183+0x3000] ;  /* 0x00300000b78c783b */ /* 0x000eae0000004200 */
[C---:B------:R-:W-:Y:S08]  /*10a00*/  HMMA.16816.F32 R8, R4.reuse, R144, R8 ;  /* 0x000000900408723c */ /* 0x040ff00000001808 */
[C---:B------:R-:W-:Y:S01]  /*10a10*/  HMMA.16816.F32 R12, R4.reuse, R146, R12 ;  /* 0x00000092040c723c */ /* 0x040fe2000000180c */
[----:B------:R-:W3:Y:S07]  /*10a20*/  LDSM.16.MT88.4 R144, [R182+0x1b000] ;  /* 0x01b00000b690783b */ /* 0x000eee0000004200 */
[C---:B-1----:R-:W-:Y:S08]  /*10a30*/  HMMA.16816.F32 R24, R4.reuse, R136, R24 ;  /* 0x000000880418723c */ /* 0x042ff00000001818 */
[C---:B------:R-:W-:Y:S08]  /*10a40*/  HMMA.16816.F32 R28, R4.reuse, R138, R28 ;  /* 0x0000008a041c723c */ /* 0x040ff0000000181c */
        /* <DEDUP_REMOVED lines=20> */
[C---:B-1----:R-:W-:Y:S08]  /*10b90*/  HMMA.16816.F32 R116, R4.reuse, R32, R116 ;  /* 0x000000200474723c */ /* 0x042ff00000001874 */
[C---:B------:R-:W-:Y:S08]  /*10ba0*/  HMMA.16816.F32 R120, R4.reuse, R34, R120 ;  /* 0x000000220478723c */ /* 0x040ff00000001878 */
[----:B--2---:R-:W-:Y:S01]  /*10bb0*/  HMMA.16816.F32 R112, R4, R142, R112 ;  /* 0x0000008e0470723c */ /* 0x004fe20000001870 */
[----:B------:R-:W-:-:S04]  /*10bc0*/  IMAD.WIDE.U32 R142, R241, -0x2daee0ad, RZ ;  /* 0xd2511f53f18e7825 */ /* 0x000fc800078e00ff */
[----:B------:R-:W-:Y:S01]  /*10bd0*/  IMAD.MOV.U32 R33, RZ, RZ, R142 ;  /* 0x000000ffff217224 */ /* 0x000fe200078e008e */
[C---:B------:R-:W-:Y:S02]  /*10be0*/  PRMT R32, R142.reuse, 0x7771, RZ ;  /* 0x000077718e207816 */ /* 0x040fe400000000ff */
[C---:B------:R-:W-:Y:S01]  /*10bf0*/  HMMA.16816.F32 R108, R4.reuse, R140, R108 ;  /* 0x0000008c046c723c */ /* 0x040fe2000000186c */
[----:B------:R-:W-:Y:S02]  /*10c00*/  PRMT R140, R142, 0x7773, RZ ;  /* 0x000077738e8c7816 */ /* 0x000fe400000000ff */
[----:B------:R-:W-:Y:S02]  /*10c10*/  ISETP.GT.U32.AND P2, PT, R32, UR6, PT ;  /* 0x0000000620007c0c */ /* 0x000fe4000bf44070 */
[C---:B------:R-:W-:Y:S02]  /*10c20*/  PRMT R32, R142.reuse, 0x7772, RZ ;  /* 0x000077728e207816 */ /* 0x040fe400000000ff */
[----:B------:R-:W-:Y:S01]  /*10c30*/  PRMT R141, R142, 0x7772, RZ ;  /* 0x000077728e8d7816 */ /* 0x000fe200000000ff */
[----:B----4-:R-:W-:Y:S01]  /*10c40*/  HMMA.16816.F32 R60, R4, R148, R60 ;  /* 0x00000094043c723c */ /* 0x010fe2000000183c */
[----:B------:R-:W-:-:S02]  /*10c50*/  ISETP.GT.U32.AND P1, PT, R32, UR6, PT ;  /* 0x0000000620007c0c */ /* 0x000fc4000bf24070 */
[----:B------:R-:W-:Y:S02]  /*10c60*/  PRMT R32, R142, 0x7773, RZ ;  /* 0x000077738e207816 */ /* 0x000fe400000000ff */
[----:B------:R-:W-:Y:S02]  /*10c70*/  LOP3.LUT R242, R242, UR9, R143, 0x96, !PT ;  /* 0x00000009f2f27c12 */ /* 0x000fe4000f8e968f */
[----:B------:R-:W-:Y:S01]  /*10c80*/  ISETP.GT.U32.AND P0, PT, R32, UR6, PT ;  /* 0x0000000620007c0c */ /* 0x000fe2000bf04070 */
[----:B------:R-:W-:Y:S01]  /*10c90*/  IMAD.MOV.U32 R32, RZ, RZ, R142 ;  /* 0x000000ffff207224 */ /* 0x000fe200078e008e */
[----:B------:R-:W-:Y:S01]  /*10ca0*/  PRMT R142, R142, 0x7771, RZ ;  /* 0x000077718e8e7816 */ /* 0x000fe200000000ff */
[----:B------:R-:W-:Y:S01]  /*10cb0*/  HMMA.16816.F32 R64, R4, R150, R64 ;  /* 0x000000960440723c */ /* 0x000fe20000001840 */
[----:B------:R-:W1:Y:S01]  /*10cc0*/  LDSM.16.MT88.4 R148, [R181+0x5000] ;  /* 0x00500000b594783b */ /* 0x000e620000004200 */
[----:B------:R-:W-:Y:S02]  /*10cd0*/  LOP3.LUT R33, R33, 0xff, RZ, 0xc0, !PT ;  /* 0x000000ff21217812 */ /* 0x000fe400078ec0ff */
[----:B------:R-:W-:-:S02]  /*10ce0*/  LOP3.LUT R32, R32, 0xff, RZ, 0xc0, !PT ;  /* 0x000000ff20207812 */ /* 0x000fc400078ec0ff */
[----:B------:R-:W-:Y:S02]  /*10cf0*/  ISETP.LE.U32.AND P3, PT, R33, UR6, PT ;  /* 0x0000000621007c0c */ /* 0x000fe4000bf63070 */
[----:B------:R-:W-:Y:S01]  /*10d00*/  PRMT R142, R32, 0x5410, R142 ;  /* 0x00005410208e7816 */ /* 0x000fe2000000008e */
[C---:B---3--:R-:W-:Y:S01]  /*10d10*/  HMMA.16816.F32 R100, R4.reuse, R144, R100 ;  /* 0x000000900464723c */ /* 0x048fe20000001864 */
[C---:B------:R-:W-:Y:S02]  /*10d20*/  PRMT R32, R242.reuse, 0x7632, R32 ;  /* 0x00007632f2207816 */ /* 0x040fe40000000020 */
[----:B------:R-:W-:Y:S02]  /*10d30*/  LOP3.LUT R33, R242, 0xffff, RZ, 0xc0, !PT ;  /* 0x0000fffff2217812 */ /* 0x000fe400078ec0ff */
[----:B------:R-:W-:Y:S02]  /*10d40*/  LOP3.LUT R32, R32, 0xff, RZ, 0xc0, !PT ;  /* 0x000000ff20207812 */ /* 0x000fe400078ec0ff */
[----:B------:R-:W-:Y:S01]  /*10d50*/  PRMT R141, R141, 0x5410, R140 ;  /* 0x000054108d8d7816 */ /* 0x000fe2000000008c */
[--C-:B------:R-:W-:Y:S01]  /*10d60*/  FFMA.FTZ R140, R197, UR4, -R199.reuse ;  /* 0x00000004c58c7c23 */ /* 0x100fe200080108c7 */
[----:B------:R-:W-:Y:S01]  /*10d70*/  ISETP.LE.U32.AND P5, PT, R32, UR6, PT ;  /* 0x0000000620007c0c */ /* 0x000fe2000bfa3070 */
[----:B------:R-:W-:Y:S01]  /*10d80*/  FFMA.FTZ R197, R196, UR4, -R199 ;  /* 0x00000004c4c57c23 */ /* 0x000fe200080108c7 */
[C---:B------:R-:W-:Y:S01]  /*10d90*/  LOP3.LUT R32, R242.reuse, 0xff, RZ, 0xc0, !PT ;  /* 0x000000fff2207812 */ /* 0x040fe200078ec0ff */
[----:B------:R-:W2:Y:S01]  /*10da0*/  MUFU.EX2 R196, R140 ;  /* 0x0000008c00c47308 */ /* 0x000ea20000000800 */
[----:B------:R-:W-:Y:S01]  /*10db0*/  LOP3.LUT R145, R242, 0xffff, RZ, 0xc0, !PT ;  /* 0x0000fffff2917812 */ /* 0x000fe200078ec0ff */
[----:B------:R-:W-:Y:S01]  /*10dc0*/  HMMA.16816.F32 R104, R4, R146, R104 ;  /* 0x000000920468723c */ /* 0x000fe20000001868 */
[----:B------:R-:W-:-:S02]  /*10dd0*/  ISETP.LE.U32.AND P4, PT, R32, UR6, PT ;  /* 0x0000000620007c0c */ /* 0x000fc4000bf83070 */
[----:B------:R-:W-:Y:S02]  /*10de0*/  SHF.R.U32.HI R32, RZ, 0x8, R33 ;  /* 0x00000008ff207819 */ /* 0x000fe40000011621 */
[----:B------:R-:W-:Y:S01]  /*10df0*/  PRMT R144, R242, 0x7632, R144 ;  /* 0x00007632f2907816 */ /* 0x000fe20000000090 */
[----:B------:R-:W3:Y:S01]  /*10e00*/  MUFU.EX2 R197, R197 ;  /* 0x000000c500c57308 */ /* 0x000ee20000000800 */
[----:B------:R-:W-:Y:S01]  /*10e10*/  LOP3.LUT R143, R32, 0xffff, RZ, 0xc0, !PT ;  /* 0x0000ffff208f7812 */ /* 0x000fe200078ec0ff */
[C---:B------:R-:W-:Y:S01]  /*10e20*/  HMMA.16816.F32 R132, R4.reuse, R154, R132 ;  /* 0x0000009a0484723c */ /* 0x040fe20000001884 */
[----:B------:R-:W4:Y:S01]  /*10e30*/  LDSM.16.MT88.4 R32, [R181+0x7000] ;  /* 0x00700000b520783b */ /* 0x000f220000004200 */
[----:B------:R-:W-:Y:S02]  /*10e40*/  SHF.R.U32.HI R145, RZ, 0x8, R145 ;  /* 0x00000008ff917819 */ /* 0x000fe40000011691 */
[----:B------:R-:W-:Y:S02]  /*10e50*/  ISETP.LE.U32.AND P6, PT, R143, UR6, PT ;  /* 0x000000068f007c0c */ /* 0x000fe4000bfc3070 */
[----:B------:R-:W-:Y:S01]  /*10e60*/  LOP3.LUT R144, R144, 0xff, RZ, 0xc0, !PT ;  /* 0x000000ff90907812 */ /* 0x000fe200078ec0ff */
[----:B--2---:R-:W-:Y:S01]  /*10e70*/  FADD.FTZ R204, R196, R204 ;  /* 0x000000ccc4cc7221 */ /* 0x004fe20000010000 */
[----:B------:R-:W-:Y:S01]  /*10e80*/  F2FP.F16.F32.PACK_AB R140, R198, R237 ;  /* 0x000000edc68c723e */ /* 0x000fe200000000ff */
[----:B-1----:R-:W-:Y:S01]  /*10e90*/  HMMA.16816.F32 R92, R4, R148, R92 ;  /* 0x00000094045c723c */ /* 0x002fe2000000185c */
[----:B------:R-:W-:-:S02]  /*10ea0*/  LOP3.LUT R143, R242, 0xff, RZ, 0xc0, !PT ;  /* 0x000000fff28f7812 */ /* 0x000fc400078ec0ff */
[C---:B------:R-:W-:Y:S02]  /*10eb0*/  PRMT R199, R140.reuse, 0x7610, R199 ;  /* 0x000076108cc77816 */ /* 0x040fe400000000c7 */
[----:B------:R-:W-:Y:S02]  /*10ec0*/  PRMT R200, R140, 0x7632, R200 ;  /* 0x000076328cc87816 */ /* 0x000fe400000000c8 */
[----:B------:R-:W-:Y:S01]  /*10ed0*/  SHF.R.U32.HI R140, RZ, 0x18, R242 ;  /* 0x00000018ff8c7819 */ /* 0x000fe200000116f2 */
[----:B------:R-:W-:Y:S01]  /*10ee0*/  @!P4 HADD2 R159, -R199.H0_H0, -RZ.H0_H0 ;  /* 0xa00000ffc79fc230 */ /* 0x000fe20000000900 */
[----:B------:R-:W-:Y:S01]  /*10ef0*/  PRMT R148, R199, 0x5410, R200 ;  /* 0x00005410c7947816 */ /* 0x000fe200000000c8 */
[----:B------:R-:W-:Y:S01]  /*10f00*/  HMMA.16816.F32 R96, R4, R150, R96 ;  /* 0x000000960460723c */ /* 0x000fe20000001860 */
[----:B------:R-:W-:Y:S01]  /*10f10*/  PRMT R143, R143, 0x5410, R145 ;  /* 0x000054108f8f7816 */ /* 0x000fe20000000091 */
[----:B------:R-:W-:Y:S01]  /*10f20*/  @!P6 HADD2 R156, -R200.H0_H0, -RZ.H0_H0 ;  /* 0xa00000ffc89ce230 */ /* 0x000fe20000000900 */
[----:B------:R-:W-:-:S02]  /*10f30*/  @!P4 PRMT R199, R159, 0x5410, RZ ;  /* 0x000054109fc7c816 */ /* 0x000fc400000000ff */
[----:B------:R-:W-:Y:S02]  /*10f40*/  ISETP.LE.U32.AND P4, PT, R140, UR6, PT ;  /* 0x000000068c007c0c */ /* 0x000fe4000bf83070 */
[----:B------:R-:W-:Y:S02]  /*10f50*/  PRMT R140, R144, 0x5410, R140 ;  /* 0x00005410908c7816 */ /* 0x000fe4000000008c */
[----:B------:R-:W1:Y:S01]  /*10f60*/  LDSM.16.MT88.4 R144, [R0+0x19800] ;  /* 0x019800000090783b */ /* 0x000e620000004200 */
[--C-:B------:R-:W-:Y:S02]  /*10f70*/  HSET2.LE.AND R149, R143, R185.reuse, PT ;  /* 0x000000b98f957233 */ /* 0x100fe40003803000 */
[----:B------:R-:W-:Y:S02]  /*10f80*/  HSET2.LE.AND R150, R140, R185, PT ;  /* 0x000000b98c967233 */ /* 0x000fe40003803000 */
[----:B------:R-:W-:Y:S01]  /*10f90*/  @!P6 PRMT R200, R156, 0x5410, RZ ;  /* 0x000054109cc8e816 */ /* 0x000fe200000000ff */
[----:B----4-:R-:W-:Y:S01]  /*10fa0*/  HMMA.16816.F32 R124, R4, R32, R124 ;  /* 0x00000020047c723c */ /* 0x010fe2000000187c */
[----:B------:R-:W-:-:S02]  /*10fb0*/  LOP3.LUT R32, R141, 0xff00ff, RZ, 0xc0, !PT ;  /* 0x00ff00ff8d207812 */ /* 0x000fc400078ec0ff */
[--C-:B------:R-:W-:Y:S02]  /*10fc0*/  HSET2.LE.AND R33, R142, R185.reuse, PT ;  /* 0x000000b98e217233 */ /* 0x100fe40003803000 */
[----:B------:R-:W2:Y:S01]  /*10fd0*/  LDSM.16.MT88.4 R140, [R0+0x1b800] ;  /* 0x01b80000008c783b */ /* 0x000ea20000004200 */
[----:B------:R-:W-:Y:S02]  /*10fe0*/  HSET2.LE.AND R32, R32, R185, PT ;  /* 0x000000b920207233 */ /* 0x000fe40003803000 */
[----:B------:R-:W-:Y:S01]  /*10ff0*/  HMMA.16816.F32 R128, R4, R34, R128 ;  /* 0x000000220480723c */ /* 0x000fe20000001880 */
[----:B------:R-:W-:Y:S02]  /*11000*/  F2FP.F16.F32.PACK_AB R6, R190, R195 ;  /* 0x000000c3be06723e */ /* 0x000fe400000000ff */
[----:B---3--:R-:W-:Y:S02]  /*11010*/  F2FP.F16.F32.PACK_AB R5, R197, R196 ;  /* 0x000000c4c505723e */ /* 0x008fe400000000ff */
[----:B------:R-:W-:-:S02]  /*11020*/  F2FP.F16.F32.PACK_AB R4, R188, R189 ;  /* 0x000000bdbc04723e */ /* 0x000fc400000000ff */
[C---:B------:R-:W-:Y:S02]  /*11030*/  PRMT R187, R6.reuse, 0x7610, R187 ;  /* 0x0000761006bb7816 */ /* 0x040fe400000000bb */
[----:B------:R-:W-:Y:S02]  /*11040*/  PRMT R192, R6, 0x7632, R192 ;  /* 0x0000763206c07816 */ /* 0x000fe400000000c0 */
[C---:B------:R-:W-:Y:S01]  /*11050*/  PRMT R184, R5.reuse, 0x7610, R184 ;  /* 0x0000761005b87816 */ /* 0x040fe200000000b8 */
[----:B------:R-:W-:Y:S01]  /*11060*/  @!P5 HADD2 R172, -R187.H0_H0, -RZ.H0_H0 ;  /* 0xa00000ffbbacd230 */ /* 0x000fe20000000900 */
[----:B------:R-:W-:Y:S01]  /*11070*/  PRMT R185, R5, 0x7632, R185 ;  /* 0x0000763205b97816 */ /* 0x000fe200000000b9 */
[----:B------:R-:W-:Y:S01]  /*11080*/  @!P4 HADD2 R171, -R192.H0_H0, -RZ.H0_H0 ;  /* 0xa00000ffc0abc230 */ /* 0x000fe20000000900 */
[C---:B------:R-:W-:Y:S01]  /*11090*/  PRMT R186, R4.reuse, 0x7610, R186 ;  /* 0x0000761004ba7816 */ /* 0x040fe200000000ba */
[----:B------:R-:W-:Y:S01]  /*110a0*/  @!P3 HADD2 R170, -R184.H0_H0, -RZ.H0_H0 ;  /* 0xa00000ffb8aab230 */ /* 0x000fe20000000900 */
[----:B------:R-:W-:Y:S01]  /*110b0*/  PRMT R191, R4, 0x7632, R191 ;  /* 0x0000763204bf7816 */ /* 0x000fe200000000bf */
[----:B------:R-:W-:Y:S01]  /*110c0*/  @P2 HADD2 R169, -R185.H0_H0, -RZ.H0_H0 ;  /* 0xa00000ffb9a92230 */ /* 0x000fe20000000900 */
[----:B------:R-:W-:Y:S01]  /*110d0*/  PRMT R5, R187, 0x5410, R192 ;  /* 0x00005410bb057816 */ /* 0x000fe200000000c0 */
[----:B------:R-:W-:Y:S01]  /*110e0*/  @P1 HADD2 R168, -R186.H0_H0, -RZ.H0_H0 ;  /* 0xa00000ffbaa81230 */ /* 0x000fe20000000900 */
[----:B------:R-:W-:-:S02]  /*110f0*/  PRMT R6, R184, 0x5410, R185 ;  /* 0x00005410b8067816 */ /* 0x000fc400000000b9 */
[----:B------:R-:W-:Y:S02]  /*11100*/  PRMT R7, R186, 0x5410, R191 ;  /* 0x00005410ba077816 */ /* 0x000fe400000000bf */
[----:B------:R-:W-:Y:S02]  /*11110*/  LOP3.LUT R4, R148, R149, RZ, 0xc0, !PT ;  /* 0x0000009594047212 */ /* 0x000fe400078ec0ff */
[----:B------:R-:W-:Y:S02]  /*11120*/  LOP3.LUT R5, R5, R150, RZ, 0xc0, !PT ;  /* 0x0000009605057212 */ /* 0x000fe400078ec0ff */
[----:B------:R-:W-:Y:S01]  /*11130*/  LOP3.LUT R6, R6, R33, RZ, 0xc0, !PT ;  /* 0x0000002106067212 */ /* 0x000fe200078ec0ff */
[----:B------:R-:W3:Y:S01]  /*11140*/  LDSM.16.MT88.4 R148, [R182+0x19800] ;  /* 0x01980000b694783b */ /* 0x000ee20000004200 */
[----:B------:R-:W-:Y:S02]  /*11150*/  LOP3.LUT R7, R7, R32, RZ, 0xc0, !PT ;  /* 0x0000002007077212 */ /* 0x000fe400078ec0ff */
[----:B------:R-:W-:Y:S01]  /*11160*/  @!P5 PRMT R187, R172, 0x5410, RZ ;  /* 0x00005410acbbd816 */ /* 0x000fe200000000ff */
[----:B------:R-:W-:Y:S01]  /*11170*/  LDSM.16.MT88.4 R32, [R0+0x1d800] ;  /* 0x01d800000020783b */ /* 0x000fe20000004200 */
[----:B------:R-:W-:-:S02]  /*11180*/  @!P4 PRMT R192, R171, 0x5410, RZ ;  /* 0x00005410abc0c816 */ /* 0x000fc400000000ff */
[----:B------:R-:W-:Y:S01]  /*11190*/  @!P3 PRMT R184, R170, 0x5410, RZ ;  /* 0x00005410aab8b816 */ /* 0x000fe200000000ff */
[----:B-1----:R-:W-:Y:S01]  /*111a0*/  HMMA.16816.F32 R160, R4, R144, R8 ;  /* 0x0000009004a0723c */ /* 0x002fe20000001808 */
[----:B------:R1:W4:Y:S01]  /*111b0*/  LDSM.16.MT88.4 R8, [R0+0x1f800] ;  /* 0x01f800000008783b */ /* 0x0003220000004200 */
[----:B------:R-:W-:Y:S02]  /*111c0*/  @P2 PRMT R185, R169, 0x5410, RZ ;  /* 0x00005410a9b92816 */ /* 0x000fe400000000ff */
[----:B------:R-:W-:-:S04]  /*111d0*/  @P1 PRMT R186, R168, 0x5410, RZ ;  /* 0x00005410a8ba1816 */ /* 0x000fc800000000ff */
[C---:B------:R-:W-:Y:S01]  /*111e0*/  HMMA.16816.F32 R156, R4.reuse, R146, R12 ;  /* 0x00000092049c723c */ /* 0x040fe2000000180c */
[----:B------:R-:W4:Y:S07]  /*111f0*/  LDSM.16.MT88.4 R12, [R182+0x1d800] ;  /* 0x01d80000b60c783b */ /* 0x000f2e0000004200 */
[C---:B--2---:R-:W-:Y:S08]  /*11200*/  HMMA.16816.F32 R36, R4.reuse, R140, R36 ;  /* 0x0000008c0424723c */ /* 0x044ff00000001824 */
[----:B------:R-:W-:Y:S01]  /*11210*/  HMMA.16816.F32 R40, R4, R142, R40 ;  /* 0x0000008e0428723c */ /* 0x000fe20000001828 */
[----:B------:R-:W-:Y:S01]  /*11220*/  LDSM.16.MT88.4 R140, [R183+0x1800] ;  /* 0x00180000b78c783b */ /* 0x000fe20000004200 */
[----:B-1----:R-:W-:-:S05]  /*11230*/  @P0 HADD2 R0, -R191.H0_H0, -RZ.H0_H0 ;  /* 0xa00000ffbf000230 */ /* 0x002fca0000000900 */
[----:B------:R-:W-:Y:S01]  /*11240*/  @P0 PRMT R191, R0, 0x5410, RZ ;  /* 0x0000541000bf0816 */ /* 0x000fe200000000ff */
[----:B---3--:R-:W-:Y:S01]  /*11250*/  HMMA.16816.F32 R152, R4, R148, R16 ;  /* 0x000000940498723c */ /* 0x008fe20000001810 */
[----:B------:R-:W-:Y:S01]  /*11260*/  LDSM.16.MT88.4 R16, [R183+0x5800] ;  /* 0x00580000b710783b */ /* 0x000fe20000004200 */
[----:B------:R-:W-:-:S05]  /*11270*/  IADD3 R0, P0, PT, R166, -0x180, RZ ;  /* 0xfffffe80a6007810 */ /* 0x000fca0007f1e0ff */
[----:B------:R1:W-:Y:S01]  /*11280*/  STL [R1+0x3c], R0 ;  /* 0x00003c0001007387 */ /* 0x0003e20000100800 */
[C---:B------:R-:W-:Y:S03]  /*11290*/  HMMA.16816.F32 R148, R4.reuse, R150, R20 ;  /* 0x000000960494723c */ /* 0x040fe60000001814 */
[----:B------:R-:W2:Y:S05]  /*112a0*/  LDSM.16.MT88.4 R20, [R183+0x3800] ;  /* 0x00380000b714783b */ /* 0x000eaa0000004200 */
[C---:B----4-:R-:W-:Y:S08]  /*112b0*/  HMMA.16816.F32 R100, R4.reuse, R8, R100 ;  /* 0x000000080464723c */ /* 0x050ff00000001864 */
[C---:B------:R-:W-:Y:S01]  /*112c0*/  HMMA.16816.F32 R104, R4.reuse, R10, R104 ;  /* 0x0000000a0468723c */ /* 0x040fe20000001868 */
[----:B------:R-:W3:Y:S07]  /*112d0*/  LDSM.16.MT88.4 R8, [R182+0x1f800] ;  /* 0x01f80000b608783b */ /* 0x000eee0000004200 */
[----:B------:R-:W-:Y:S01]  /*112e0*/  HMMA.16816.F32 R76, R4, R12, R76 ;  /* 0x0000000c044c723c */ /* 0x000fe2000000184c */
[----:B-1----:R-:W-:-:S07]  /*112f0*/  IADD3.X R0, PT, PT, R167, -0x1, RZ, P0, !PT ;  /* 0xffffffffa7007810 */ /* 0x002fce00007fe4ff */
[C---:B------:R-:W-:Y:S01]  /*11300*/  HMMA.16816.F32 R80, R4.reuse, R14, R80 ;  /* 0x0000000e0450723c */ /* 0x040fe20000001850 */
[----:B------:R-:W1:Y:S07]  /*11310*/  LDSM.16.MT88.4 R12, [R183+0x7800] ;  /* 0x00780000b70c783b */ /* 0x000e6e0000004200 */
[C---:B------:R-:W-:Y:S08]  /*11320*/  HMMA.16816.F32 R68, R4.reuse, R32, R68 ;  /* 0x000000200444723c */ /* 0x040ff00000001844 */
[C---:B------:R-:W-:Y:S01]  /*11330*/  HMMA.16816.F32 R72, R4.reuse, R34, R72 ;  /* 0x000000220448723c */ /* 0x040fe20000001848 */
[----:B------:R-:W-:Y:S07]  /*11340*/  LDSM.16.MT88.4 R32, [R182+0x1b800] ;  /* 0x01b80000b620783b */ /* 0x000fee0000004200 */
[----:B--2---:R-:W-:Y:S01]  /*11350*/  HMMA.16816.F32 R52, R4, R20, R52 ;  /* 0x000000140434723c */ /* 0x004fe20000001834 */
[----:B------:R-:W2:Y:S01]  /*11360*/  LDC R20, c[0x0][0x448] ;  /* 0x00011200ff147b82 */ /* 0x000ea20000000800 */
[----:B------:R-:W-:-:S06]  /*11370*/  IMAD.MOV.U32 R21, RZ, RZ, R167 ;  /* 0x000000ffff157224 */ /* 0x000fcc00078e00a7 */
[C---:B---3--:R-:W-:Y:S08]  /*11380*/  HMMA.16816.F32 R108, R4.reuse, R8, R108 ;  /* 0x00000008046c723c */ /* 0x048ff0000000186c */
        /* <DEDUP_REMOVED lines=8> */
[----:B------:R-:W-:Y:S01]  /*11410*/  HMMA.16816.F32 R56, R4, R22, R56 ;  /* 0x000000160438723c */ /* 0x000fe20000001838 */
[----:B--2---:R-:W-:-:S02]  /*11420*/  IMAD.SHL.U32 R22, R20, 0x8, RZ ;  /* 0x0000000814167824 */ /* 0x004fc400078e00ff */
[----:B------:R-:W-:-:S04]  /*11430*/  IMAD.MOV.U32 R20, RZ, RZ, R166 ;  /* 0x000000ffff147224 */ /* 0x000fc800078e00a6 */
[----:B------:R-:W-:Y:S01]  /*11440*/  IMAD.WIDE R22, R22, 0x2, R20 ;  /* 0x0000000216167825 */ /* 0x000fe200078e0214 */
[C---:B---3--:R-:W-:Y:S01]  /*11450*/  HMMA.16816.F32 R136, R4.reuse, R8, R136 ;  /* 0x000000080488723c */ /* 0x048fe20000001888 */
[----:B------:R-:W-:Y:S04]  /*11460*/  STG.E.U16 desc[UR28][R20.64+-0x100], R180 ;  /* 0xffff00b414007986 */ /* 0x000fe8000c10151c */
[----:B------:R-:W-:Y:S03]  /*11470*/  STG.E.U16 desc[UR28][R20.64+-0xfe], R179 ;  /* 0xffff02b314007986 */ /* 0x000fe6000c10151c */
[C---:B------:R-:W-:Y:S01]  /*11480*/  HMMA.16816.F32 R132, R4.reuse, R10, R132 ;  /* 0x0000000a0484723c */ /* 0x040fe20000001884 */
[----:B------:R-:W2:Y:S04]  /*11490*/  LDSM.16.MT88.4 R8, [R181+0x7800] ;  /* 0x00780000b508783b */ /* 0x000ea80000004200 */
[----:B------:R3:W-:Y:S03]  /*114a0*/  STG.E.U16 desc[UR28][R22.64+-0x100], R178 ;  /* 0xffff00b216007986 */ /* 0x0007e6000c10151c */
[C---:B------:R-:W-:Y:S01]  /*114b0*/  HMMA.16816.F32 R144, R4.reuse, R140, R24 ;  /* 0x0000008c0490723c */ /* 0x040fe20000001818 */
[----:B------:R3:W-:Y:S04]  /*114c0*/  STG.E.U16 desc[UR28][R22.64+-0xfe], R177 ;  /* 0xffff02b116007986 */ /* 0x0007e8000c10151c */
        /* <DEDUP_REMOVED lines=10> */
[C---:B----4-:R-:W-:Y:S01]  /*11570*/  HMMA.16816.F32 R60, R4.reuse, R16, R60 ;  /* 0x00000010043c723c */ /* 0x050fe2000000183c */
[----:B------:R3:W-:Y:S04]  /*11580*/  STG.E.U16 desc[UR28][R22.64+-0xde], R219 ;  /* 0xffff22db16007986 */ /* 0x0007e8000c10151c */
[----:B------:R3:W-:Y:S03]  /*11590*/  STG.E.U16 desc[UR28][R20.64+-0xd0], R218 ;  /* 0xffff30da14007986 */ /* 0x0007e6000c10151c */
[C---:B------:R-:W-:Y:S01]  /*115a0*/  HMMA.16816.F32 R64, R4.reuse, R18, R64 ;  /* 0x000000120440723c */ /* 0x040fe20000001840 */
[----:B------:R3:W-:Y:S04]  /*115b0*/  STG.E.U16 desc[UR28][R20.64+-0xce], R217 ;  /* 0xffff32d914007986 */ /* 0x0007e8000c10151c */
[----:B------:R3:W-:Y:S03]  /*115c0*/  STG.E.U16 desc[UR28][R22.64+-0xd0], R216 ;  /* 0xffff30d816007986 */ /* 0x0007e6000c10151c */
[C---:B-1----:R-:W-:Y:S01]  /*115d0*/  HMMA.16816.F32 R92, R4.reuse, R12, R92 ;  /* 0x0000000c045c723c */ /* 0x042fe2000000185c */
[----:B------:R3:W-:Y:S04]  /*115e0*/  STG.E.U16 desc[UR28][R22.64+-0xce], R215 ;  /* 0xffff32d716007986 */ /* 0x0007e8000c10151c */
[----:B------:R3:W-:Y:S03]  /*115f0*/  STG.E.U16 desc[UR28][R20.64+-0xc0], R201 ;  /* 0xffff40c914007986 */ /* 0x0007e6000c10151c */
[C---:B------:R-:W-:Y:S01]  /*11600*/  HMMA.16816.F32 R96, R4.reuse, R14, R96 ;  /* 0x0000000e0460723c */ /* 0x040fe20000001860 */
[----:B------:R3:W-:Y:S04]  /*11610*/  STG.E.U16 desc[UR28][R20.64+-0xbe], R202 ;  /* 0xffff42ca14007986 */ /* 0x0007e8000c10151c */
[----:B------:R3:W-:Y:S03]  /*11620*/  STG.E.U16 desc[UR28][R22.64+-0xc0], R232 ;  /* 0xffff40e816007986 */ /* 0x0007e6000c10151c */
[C---:B--2---:R-:W-:Y:S01]  /*11630*/  HMMA.16816.F32 R124, R4.reuse, R8, R124 ;  /* 0x00000008047c723c */ /* 0x044fe2000000187c */
[----:B------:R3:W-:Y:S04]  /*11640*/  STG.E.U16 desc[UR28][R22.64+-0xbe], R231 ;  /* 0xffff42e716007986 */ /* 0x0007e8000c10151c */
[----:B------:R3:W-:Y:S03]  /*11650*/  STG.E.U16 desc[UR28][R20.64+-0xb0], R214 ;  /* 0xffff50d614007986 */ /* 0x0007e6000c10151c */
[----:B------:R-:W-:Y:S01]  /*11660*/  HMMA.16816.F32 R128, R4, R10, R128 ;  /* 0x0000000a0480723c */ /* 0x000fe20000001880 */
[----:B------:R-:W-:Y:S01]  /*11670*/  FADD.FTZ R5, R197, R204 ;  /* 0x000000ccc5057221 */ /* 0x000fe20000010000 */
[----:B------:R3:W-:Y:S01]  /*11680*/  STG.E.U16 desc[UR28][R20.64+-0xae], R212 ;  /* 0xffff52d414007986 */ /* 0x0007e2000c10151c */
[----:B------:R-:W-:-:S03]  /*11690*/  FADD.FTZ R4, R188, R235 ;  /* 0x000000ebbc047221 */ /* 0x000fc60000010000 */
[----:B------:R3:W-:Y:S04]  /*116a0*/  STG.E.U16 desc[UR28][R22.64+-0xb0], R207 ;  /* 0xffff50cf16007986 */ /* 0x0007e8000c10151c */
        /* <DEDUP_REMOVED lines=11> */
[----:B------:R3:W-:Y:S02]  /*11760*/  STL [R1+0x40], R4 ;  /* 0x0000400401007387 */ /* 0x0007e40000100800 */
.L_x_998:
[----:B------:R-:W-:-:S09]  /*11770*/  UISETP.GE.AND UP0, UPT, UR18, URZ, UPT ;  /* 0x000000ff1200728c */ /* 0x000fd2000bf06270 */
[----:B------:R-:W-:Y:S05]  /*11780*/  BRA.U !UP0, `(.L_x_1001) ;  /* 0x0000004d08d07547 */ /* 0x000fea000b800000 */
[----:B---3--:R-:W-:Y:S01]  /*11790*/  SHF.R.U32.HI R0, RZ, 0x1, R206 ;  /* 0x00000001ff007819 */ /* 0x008fe200000116ce */
[----:B--2---:R-:W1:Y:S01]  /*117a0*/  LDC R4, c[0x0][0x4f8] ;  /* 0x00013e00ff047b82 */ /* 0x004e620000000800 */
[----:B------:R-:W-:Y:S01]  /*117b0*/  LOP3.LUT P0, RZ, R206, 0x2, RZ, 0xc0, !PT ;  /* 0x00000002ceff7812 */ /* 0x000fe2000780c0ff */
[----:B------:R-:W2:Y:S01]  /*117c0*/  LDCU UR4, c[0x0][0x440] ;  /* 0x00008800ff0477ac */ /* 0x000ea20008000800 */
[----:B-----5:R-:W-:Y:S01]  /*117d0*/  LOP3.LUT R0, R164, 0x8, R0, 0x78, !PT ;  /* 0x00000008a4007812 */ /* 0x020fe200078e7800 */
[----:B------:R-:W3:Y:S01]  /*117e0*/  S2R R206, SR_TID.X ;  /* 0x0000000000ce7919 */ /* 0x000ee20000002100 */
[----:B------:R-:W-:Y:S01]  /*117f0*/  IMAD.MOV.U32 R164, RZ, RZ, R3 ;  /* 0x000000ffffa47224 */ /* 0x000fe200078e0003 */
[----:B------:R-:W-:Y:S01]  /*11800*/  UMOV UR6, 0x400 ;  /* 0x0000040000067882 */ /* 0x000fe20000000000 */
[----:B------:R-:W-:Y:S01]  /*11810*/  LOP3.LUT R204, R0, 0x200, R165, 0xf8, !PT ;  /* 0x0000020000cc7812 */ /* 0x000fe200078ef8a5 */
[----:B------:R-:W-:Y:S01]  /*11820*/  IMAD.MOV.U32 R0, RZ, RZ, R2 ;  /* 0x000000ffff007224 */ /* 0x000fe200078e0002 */
[----:B------:R-:W4:Y:S01]  /*11830*/  LDC R247, c[0x0][0x448] ;  /* 0x00011200fff77b82 */ /* 0x000f220000000800 */
[----:B------:R-:W-:Y:S01]  /*11840*/  IMAD.MOV.U32 R203, RZ, RZ, 0x20 ;  /* 0x00000020ffcb7424 */ /* 0x000fe200078e00ff */
[----:B------:R-:W-:Y:S01]  /*11850*/  LEA R204, R204, UR5, 0x1 ;  /* 0x00000005cccc7c11 */ /* 0x000fe2000f8e08ff */
[----:B------:R-:W-:Y:S01]  /*11860*/  IMAD.MOV.U32 R207, RZ, RZ, 0x40 ;  /* 0x00000040ffcf7424 */ /* 0x000fe200078e00ff */
[----:B------:R-:W1:Y:S01]  /*11870*/  LDCU UR14, c[0x0][0x440] ;  /* 0x00008800ff0e77ac */ /* 0x000e620008000800 */
[----:B------:R-:W-:Y:S01]  /*11880*/  IMAD.MOV.U32 R200, RZ, RZ, 0x20 ;  /* 0x00000020ffc87424 */ /* 0x000fe200078e00ff */
[----:B------:R-:W-:Y:S01]  /*11890*/  SEL R203, R203, 0xffffffe0, !P0 ;  /* 0xffffffe0cbcb7807 */ /* 0x000fe20004000000 */
[C---:B------:R-:W-:Y:S01]  /*118a0*/  VIADD R2, R204.reuse, 0x18040 ;  /* 0x00018040cc027836 */ /* 0x040fe20000000000 */
[----:B------:R-:W3:Y:S01]  /*118b0*/  S2UR UR10, SR_CgaCtaId ;  /* 0x00000000000a79c3 */ /* 0x000ee20000008800 */
[C---:B------:R-:W-:Y:S01]  /*118c0*/  VIADD R3, R204.reuse, 0x18000 ;  /* 0x00018000cc037836 */ /* 0x040fe20000000000 */
[----:B------:R-:W1:Y:S01]  /*118d0*/  LDCU.U8 UR11, c[0x0][0x4f8] ;  /* 0x00009f00ff0b77ac */ /* 0x000e620008000000 */
[----:B------:R-:W-:Y:S01]  /*118e0*/  IMAD.IADD R203, R204, 0x1, R203 ;  /* 0x00000001cccb7824 */ /* 0x000fe200078e02cb */
[----:B------:R1:W-:Y:S01]  /*118f0*/  STL [R1+0x18], R2 ;  /* 0x0000180201007387 */ /* 0x0003e20000100800 */
[----:B--2---:R-:W-:Y:S01]  /*11900*/  ISETP.GE.AND P2, PT, R205, UR4, PT ;  /* 0x00000004cd007c0c */ /* 0x004fe2000bf46270 */
[----:B------:R-:W2:Y:S01]  /*11910*/  LDCU UR4, c[0x0][0x45c] ;  /* 0x00008b80ff0477ac */ /* 0x000ea20008000800 */
[----:B-1----:R-:W-:Y:S01]  /*11920*/  LOP3.LUT R4, R4, 0xff, RZ, 0xc0, !PT ;  /* 0x000000ff04047812 */ /* 0x002fe200078ec0ff */
[----:B------:R-:W1:Y:S01]  /*11930*/  LDC.64 R212, c[0x0][0x3c0] ;  /* 0x0000f000ffd47b82 */ /* 0x000e620000000a00 */
[----:B------:R1:W-:Y:S03]  /*11940*/  STL [R1+0x1c], R3 ;  /* 0x00001c0301007387 */ /* 0x0003e60000100800 */
[----:B------:R-:W-:-:S02]  /*11950*/  IMAD R246, R4, 0x10000, R4 ;  /* 0x0001000004f67824 */ /* 0x000fc400078e0204 */
[----:B----4-:R-:W-:Y:S02]  /*11960*/  IMAD.SHL.U32 R247, R247, 0x8, RZ ;  /* 0x00000008f7f77824 */ /* 0x010fe400078e00ff */
[C---:B---3--:R-:W-:Y:S01]  /*11970*/  IMAD.SHL.U32 R202, R206.reuse, 0x40, RZ ;  /* 0x00000040ceca7824 */ /* 0x048fe200078e00ff */
        /* <DEDUP_REMOVED lines=8> */
.L_x_1004:
[----:B------:R-:W2:Y:S01]  /*11a00*/  LDL R210, [R1+0x20] ;  /* 0x0000200001d27983 */ /* 0x000ea20000100800 */
[----:B------:R-:W1:Y:S01]  /*11a10*/  LDC.64 R2, c[0x0][0x3b8] ;  /* 0x0000ee00ff027b82 */ /* 0x000e620000000a00 */
[----:B------:R-:W-:Y:S01]  /*11a20*/  UIADD3 UR7, UPT, UPT, UR18, -0x1, URZ ;  /* 0xffffffff12077890 */ /* 0x000fe2000fffe0ff */
[----:B------:R-:W-:Y:S02]  /*11a30*/  ISETP.GE.AND P2, PT, R205, UR14, PT ;  /* 0x0000000ecd007c0c */ /* 0x000fe4000bf46270 */
[----:B--2---:R-:W-:Y:S03]  /*11a40*/  LOP3.LUT R169, R210, 0x1f8, RZ, 0xc0, !PT ;  /* 0x000001f8d2a97812 */ /* 0x004fe600078ec0ff */
[----:B-1----:R-:W-:Y:S01]  /*11a50*/  IMAD.WIDE.U32 R172, R2, UR7, RZ ;  /* 0x0000000702ac7c25 */ /* 0x002fe2000f8e00ff */
[----:B------:R-:W-:Y:S03]  /*11a60*/  LOP3.LUT R169, R169, 0x38, R206, 0x78, !PT ;  /* 0x00000038a9a97812 */ /* 0x000fe600078e78ce */
[----:B------:R-:W-:Y:S02]  /*11a70*/  IMAD R171, R3, UR7, R173 ;  /* 0x0000000703ab7c24 */ /* 0x000fe4000f8e02ad */
[C---:B------:R-:W-:Y:S01]  /*11a80*/  IMAD.SHL.U32 R166, R172.reuse, 0x40, RZ ;  /* 0x00000040aca67824 */ /* 0x040fe200078e00ff */
[----:B------:R-:W-:Y:S02]  /*11a90*/  LOP3.LUT R169, R169, 0x1e00, R210, 0xf8, !PT ;  /* 0x00001e00a9a97812 */ /* 0x000fe400078ef8d2 */
[----:B------:R-:W-:Y:S02]  /*11aa0*/  SHF.L.U64.HI R170, R172, 0x6, R171 ;  /* 0x00000006acaa7819 */ /* 0x000fe400000102ab */
[C---:B------:R-:W-:Y:S02]  /*11ab0*/  LEA R166, P5, R2.reuse, R166, 0x5 ;  /* 0x000000a602a67211 */ /* 0x040fe400078a28ff */
[----:B------:R-:W-:Y:S02]  /*11ac0*/  LEA R252, R169, UR5, 0x1 ;  /* 0x00000005a9fc7c11 */ /* 0x000fe4000f8e08ff */
[----:B------:R-:W-:Y:S02]  /*11ad0*/  LEA.HI.X R170, R2, R170, R3, 0x5, P5 ;  /* 0x000000aa02aa7211 */ /* 0x000fe400028f2c03 */
[-C--:B------:R-:W-:Y:S02]  /*11ae0*/  LEA R2, P6, R172, R251.reuse, 0x7 ;  /* 0x000000fbac027211 */ /* 0x080fe400078c38ff */
[----:B------:R-:W-:Y:S02]  /*11af0*/  LEA R174, P5, R166, R251, 0x1 ;  /* 0x000000fba6ae7211 */ /* 0x000fe400078a08ff */
        /* <DEDUP_REMOVED lines=44> */
.L_x_1002:
[----:B------:R-:W-:Y:S04]  /*11dc0*/  DEPBAR.LE SB0, 0x0 ;  /* 0x000080000000791a */ /* 0x000fe80000000000 */
[----:B------:R-:W-:Y:S01]  /*11dd0*/  BAR.SYNC.DEFER_BLOCKING 0x0 ;  /* 0x0000000000007b1d */ /* 0x000fe20000010000 */
[----:B-----5:R-:W-:Y:S01]  /*11de0*/  IMAD.SHL.U32 R2, R206, 0x8, RZ ;  /* 0x00000008ce027824 */ /* 0x020fe200078e00ff */
[----:B------:R-:W-:Y:S01]  /*11df0*/  LOP3.LUT R208, R245, 0x7c00, RZ, 0xc0, !PT ;  /* 0x00007c00f5d07812 */ /* 0x000fe200078ec0ff */
[----:B-1----:R-:W-:Y:S01]  /*11e00*/  IMAD.WIDE.U32 R12, R212, UR18, RZ ;  /* 0x00000012d40c7c25 */ /* 0x002fe2000f8e00ff */
[----:B------:R-:W-:Y:S01]  /*11e10*/  SHF.R.U32.HI R209, RZ, 0x1, R206 ;  /* 0x00000001ffd17819 */ /* 0x000fe200000116ce */
[----:B------:R-:W-:Y:S01]  /*11e20*/  UISETP.NE.AND UP0, UPT, UR18, URZ, UPT ;  /* 0x000000ff1200728c */ /* 0x000fe2000bf05270 */
[----:B------:R-:W-:Y:S01]  /*11e30*/  LOP3.LUT R205, R2, 0x38, RZ, 0xc0, !PT ;  /* 0x0000003802cd7812 */ /* 0x000fe200078ec0ff */
[----:B------:R-:W-:Y:S01]  /*11e40*/  IMAD R8, R213, UR18, R13 ;  /* 0x00000012d5087c24 */ /* 0x000fe2000f8e020d */
[C---:B------:R-:W-:Y:S01]  /*11e50*/  LEA R10, P3, R12.reuse, R249, 0x7 ;  /* 0x000000f90c0a7211 */ /* 0x040fe200078638ff */
[C---:B------:R-:W-:Y:S01]  /*11e60*/  IMAD.SHL.U32 R7, R12.reuse, 0x40, RZ ;  /* 0x000000400c077824 */ /* 0x040fe200078e00ff */
[----:B------:R-:W-:Y:S01]  /*11e70*/  LOP3.LUT R15, R205, 0x40, RZ, 0xfc, !PT ;  /* 0x00000040cd0f7812 */ /* 0x000fe200078efcff */
[----:B------:R1:W-:Y:S01]  /*11e80*/  STL [R1+0x20], R2 ;  /* 0x0000200201007387 */ /* 0x0003e20000100800 */
[CCC-:B------:R-:W-:Y:S01]  /*11e90*/  LEA.HI.X R11, R12.reuse, R248.reuse, R8.reuse, 0x7, P3 ;  /* 0x000000f80c0b7211 */ /* 0x1c0fe200018f3c08 */
[----:B------:R-:W-:Y:S01]  /*11ea0*/  UMOV UR5, UR10 ;  /* 0x0000000a00057c82 */ /* 0x000fe20008000000 */
[----:B------:R-:W-:Y:S01]  /*11eb0*/  ISETP.GE.AND P4, PT, R15, UR14, PT ;  /* 0x0000000e0f007c0c */ /* 0x000fe2000bf86270 */
[----:B------:R-:W-:Y:S01]  /*11ec0*/  STL [R1+0x34], R15 ;  /* 0x0000340f01007387 */ /* 0x000fe20000100800 */
[----:B------:R-:W-:Y:S01]  /*11ed0*/  LOP3.LUT R14, R205, 0x80, RZ, 0xfc, !PT ;  /* 0x00000080cd0e7812 */ /* 0x000fe200078efcff */
[----:B------:R-:W-:Y:S01]  /*11ee0*/  USHF.L.U32 UR6, UR18, 0x1, URZ ;  /* 0x0000000112067899 */ /* 0x000fe200080006ff */
[----:B------:R-:W-:Y:S02]  /*11ef0*/  SHF.L.U64.HI R5, R12, 0x6, R8 ;  /* 0x000000060c057819 */ /* 0x000fe40000010208 */
[----:B------:R-:W-:Y:S01]  /*11f00*/  LEA R7, P0, R212, R7, 0x5 ;  /* 0x00000007d4077211 */ /* 0x000fe200078028ff */
[----:B------:R-:W-:Y:S01]  /*11f10*/  STL [R1+0x30], R14 ;  /* 0x0000300e01007387 */ /* 0x000fe20000100800 */
[----:B------:R-:W-:Y:S02]  /*11f20*/  ISETP.GE.AND P3, PT, R14, UR14, PT ;  /* 0x0000000e0e007c0c */ /* 0x000fe4000bf66270 */
[----:B------:R-:W-:Y:S01]  /*11f30*/  LEA.HI.X R5, R212, R5, R213, 0x5, P0 ;  /* 0x00000005d4057211 */ /* 0x000fe200000f2cd5 */
[----:B------:R-:W-:Y:S01]  /*11f40*/  @!PT LDS RZ, [RZ] ;  /* 0x00000000fffff984 */ /* 0x000fe20000000800 */
[----:B------:R-:W-:Y:S01]  /*11f50*/  @!PT LDS RZ, [RZ] ;  /* 0x00000000fffff984 */ /* 0x000fe20000000800 */
[----:B------:R-:W-:Y:S01]  /*11f60*/  @!PT LDS RZ, [RZ] ;  /* 0x00000000fffff984 */ /* 0x000fe20000000800 */
[----:B------:R-:W-:Y:S01]  /*11f70*/  @!P2 LDGSTS.E.BYPASS.LTC128B.128 [R252+0x18000], desc[UR28][R10.64] ;  /* 0x180000000afcafae */ /* 0x000fe2000b981a1c */
[----:B------:R-:W-:Y:S02]  /*11f80*/  LEA R6, P0, R7, R249, 0x1 ;  /* 0x000000f907067211 */ /* 0x000fe400078008ff */
[----:B------:R-:W-:Y:S01]  /*11f90*/  LOP3.LUT R9, R205, 0xc0, RZ, 0xfc, !PT ;  /* 0x000000c0cd097812 */ /* 0x000fe200078efcff */
[----:B------:R-:W-:Y:S01]  /*11fa0*/  @P2 STS.128 [R252+0x18000], RZ ;  /* 0x018000fffc002388 */ /* 0x000fe20000000c00 */
[----:B------:R-:W-:Y:S02]  /*11fb0*/  LEA.HI.X R7, R7, R248, R5, 0x1, P0 ;  /* 0x000000f807077211 */ /* 0x000fe400000f0c05 */
[----:B------:R-:W-:Y:S01]  /*11fc0*/  ISETP.GE.AND P0, PT, R9, UR14, PT ;  /* 0x0000000e09007c0c */ /* 0x000fe2000bf06270 */
[----:B------:R-:W-:Y:S01]  /*11fd0*/  @!PT LDS RZ, [RZ] ;  /* 0x00000000fffff984 */ /* 0x000fe20000000800 */
[----:B------:R-:W-:Y:S01]  /*11fe0*/  @!PT LDS RZ, [RZ] ;  /* 0x00000000fffff984 */ /* 0x000fe20000000800 */
[----:B------:R-:W-:Y:S01]  /*11ff0*/  @!PT LDS RZ, [RZ] ;  /* 0x00000000fffff984 */ /* 0x000fe20000000800 */
[----:B------:R-:W-:Y:S01]  /*12000*/  @!P4 LDGSTS.E.BYPASS.LTC128B.128 [R252+0x1a000], desc[UR28][R10.64+0x80] ;  /* 0x1a0000800afccfae */ /* 0x000fe2000b981a1c */
[--C-:B------:R-:W-:Y:S02]  /*12010*/  LOP3.LUT R4, R205, 0x1c0, R202.reuse, 0xf8, !PT ;  /* 0x000001c0cd047812 */ /* 0x100fe400078ef8ca */
[----:B------:R-:W-:Y:S01]  /*12020*/  LOP3.LUT R3, R208, 0x200, R202, 0xf8, !PT ;  /* 0x00000200d0037812 */ /* 0x000fe200078ef8ca */
[----:B------:R-:W-:Y:S01]  /*12030*/  @P4 STS.128 [R252+0x1a000], RZ ;  /* 0x01a000fffc004388 */ /* 0x000fe20000000c00 */
[----:B-1----:R-:W-:Y:S02]  /*12040*/  LOP3.LUT R2, R209, 0x8, RZ, 0xc0, !PT ;  /* 0x00000008d1027812 */ /* 0x002fe400078ec0ff */
        /* <DEDUP_REMOVED lines=12> */
[----:B------:R1:W-:Y:S01]  /*12110*/  @!P0 LDGSTS.E.BYPASS.LTC128B.128 [R252+0x1e000], desc[UR28][R10.64+0x180] ;  /* 0x1e0001800afc8fae */ /* 0x0003e2000b981a1c */
[----:B------:R-:W-:Y:S02]  /*12120*/  VIADD R2, R196, UR5 ;  /* 0x00000005c4027c36 */ /* 0x000fe40008000000 */
[C-C-:B------:R-:W-:Y:S01]  /*12130*/  IMAD.IADD R167, R197.reuse, 0x1, R200.reuse ;  /* 0x00000001c5a77824 */ /* 0x140fe200078e02c8 */
[----:B------:R-:W-:Y:S01]  /*12140*/  @P0 STS.128 [R252+0x1e000], RZ ;  /* 0x01e000fffc000388 */ /* 0x000fe20000000c00 */
[C---:B------:R-:W-:Y:S02]  /*12150*/  IMAD.IADD R3, R2.reuse, 0x1, R200 ;  /* 0x0000000102037824 */ /* 0x040fe400078e02c8 */
        /* <DEDUP_REMOVED lines=37> */
[----:B------:R-:W-:Y:S05]  /*123b0*/  LDSM.16.M88.4 R192, [R2+0x11800] ;  /* 0x0118000002c0783b */ /* 0x000fea0000000200 */
[C---:B------:R-:W-:Y:S08]  /*123c0*/  HMMA.16816.F32 R8, R32.reuse, R10, RZ ;  /* 0x0000000a2008723c */ /* 0x040ff000000018ff */
        /* <DEDUP_REMOVED lines=18> */
[----:B------:R-:W-:Y:S04]  /*124f0*/  LDSM.16.M88.4 R172, [R210] ;  /* 0x00000000d2ac783b */ /* 0x000fe80000000200 */
[----:B------:R-:W-:Y:S03]  /*12500*/  LDSM.16.M88.4 R188, [R196+UR5+0x13000] ;  /* 0x01300005c4bc783b */ /* 0x000fe60008000200 */
        /* <DEDUP_REMOVED lines=15> */
[----:B------:R-:W-:Y:S07]  /*12600*/  LDSM.16.M88.4 R176, [R197+0x4000] ;  /* 0x00400000c5b0783b */ /* 0x000fee0000000200 */
[C---:B--2---:R-:W-:Y:S08]  /*12610*/  HMMA.16816.F32 R12, R172.reuse, R180, R12 ;  /* 0x000000b4ac0c723c */ /* 0x044ff0000000180c */
[C---:B------:R-:W-:Y:S01]  /*12620*/  HMMA.16816.F32 R16, R172.reuse, R182, R16 ;  /* 0x000000b6ac10723c */ /* 0x040fe20000001810 */
[----:B------:R-:W1:Y:S07]  /*12630*/  LDSM.16.M88.4 R180, [R196+UR5+0x12000] ;  /* 0x01200005c4b4783b */ /* 0x000e6e0008000200 */
[C---:B---3--:R-:W-:Y:S08]  /*12640*/  HMMA.16816.F32 R20, R172.reuse, R184, R20 ;  /* 0x000000b8ac14723c */ /* 0x048ff00000001814 */
[C---:B------:R-:W-:Y:S01]  /*12650*/  HMMA.16816.F32 R24, R172.reuse, R186, R24 ;  /* 0x000000baac18723c */ /* 0x040fe20000001818 */
[----:B------:R-:W2:Y:S07]  /*12660*/  LDSM.16.M88.4 R184, [R196+UR5+0x12800] ;  /* 0x01280005c4b8783b */ /* 0x000eae0008000200 */
[C---:B----4-:R-:W-:Y:S08]  /*12670*/  HMMA.16816.F32 R28, R172.reuse, R168, R28 ;  /* 0x000000a8ac1c723c */ /* 0x050ff0000000181c */
[----:B------:R-:W-:Y:S01]  /*12680*/  HMMA.16816.F32 R32, R172, R170, R32 ;  /* 0x000000aaac20723c */ /* 0x000fe20000001820 */
[----:B------:R-:W3:Y:S04]  /*12690*/  LDSM.16.M88.4 R168, [R196+UR5+0x13800] ;  /* 0x01380005c4a8783b */ /* 0x000ee80008000200 */
        /* <DEDUP_REMOVED lines=48> */
[----:B------:R-:W4:Y:S07]  /*129a0*/  LDSM.16.M88.4 R188, [R196+UR5+0x15000] ;  /* 0x01500005c4bc783b */ /* 0x000f2e0008000200 */
[C---:B---3--:R-:W-:Y:S08]  /*129b0*/  HMMA.16816.F32 R28, R172.reuse, R168, R28 ;  /* 0x000000a8ac1c723c */ /* 0x048ff0000000181c */
        /* <DEDUP_REMOVED lines=50> */
[----:B------:R-:W4:Y:S04]  /*12ce0*/  LDSM.16.M88.4 R188, [R196+UR5+0x17000] ;  /* 0x01700005c4bc783b */ /* 0x000f280008000200 */
[----:B------:R-:W-:Y:S03]  /*12cf0*/  LDSM.16.M88.4 R196, [R2+0x16800] ;  /* 0x0168000002c4783b */ /* 0x000fe60000000200 */
[C---:B---3--:R-:W-:Y:S08]  /*12d00*/  HMMA.16816.F32 R28, R172.reuse, R168, R28 ;  /* 0x000000a8ac1c723c */ /* 0x048ff0000000181c */
[----:B------:R-:W-:Y:S01]  /*12d10*/  HMMA.16816.F32 R32, R172, R170, R32 ;  /* 0x000000aaac20723c */ /* 0x000fe20000001820 */
[----:B------:R3:W-:Y:S04]  /*12d20*/  LDSM.16.M88.4 R168, [R167+0xc000] ;  /* 0x00c00000a7a8783b */ /* 0x0007e80000000200 */
[----:B------:R-:W5:Y:S03]  /*12d30*/  LDSM.16.M88.4 R172, [R3+0x16000] ;  /* 0x0160000003ac783b */ /* 0x000f660000000200 */
[C---:B-1----:R-:W-:Y:S08]  /*12d40*/  HMMA.16816.F32 R4, R176.reuse, R180, R4 ;  /* 0x000000b4b004723c */ /* 0x042ff00000001804 */
[C---:B------:R-:W-:Y:S01]  /*12d50*/  HMMA.16816.F32 R8, R176.reuse, R182, R8 ;  /* 0x000000b6b008723c */ /* 0x040fe20000001808 */
[----:B------:R-:W1:Y:S07]  /*12d60*/  LDSM.16.M88.4 R180, [R3+0x16800] ;  /* 0x0168000003b4783b */ /* 0x000e6e0000000200 */
[C---:B--2---:R-:W-:Y:S01]  /*12d70*/  HMMA.16816.F32 R12, R176.reuse, R184, R12 ;  /* 0x000000b8b00c723c */ /* 0x044fe2000000180c */
[----:B---3--:R-:W-:Y:S07]  /*12d80*/  IMAD.U32 R167, RZ, RZ, UR35 ;  /* 0x00000023ffa77e24 */ /* 0x008fee000f8e00ff */
        /* <DEDUP_REMOVED lines=9> */
[C---:B-----5:R-:W-:Y:S08]  /*12e20*/  HMMA.16816.F32 R4, R168.reuse, R172, R4 ;  /* 0x000000aca804723c */ /* 0x060ff00000001804 */
[C---:B------:R-:W-:Y:S01]  /*12e30*/  HMMA.16816.F32 R8, R168.reuse, R174, R8 ;  /* 0x000000aea808723c */ /* 0x040fe20000001808 */
[----:B------:R-:W-:Y:S07]  /*12e40*/  LDSM.16.M88.4 R172, [R2+0x17800] ;  /* 0x0178000002ac783b */ /* 0x000fee0000000200 */
[C---:B-1----:R-:W-:Y:S08]  /*12e50*/  HMMA.16816.F32 R12, R168.reuse, R180, R12 ;  /* 0x000000b4a80c723c */ /* 0x042ff0000000180c */
[C---:B------:R-:W-:Y:S01]  /*12e60*/  HMMA.16816.F32 R16, R168.reuse, R182, R16 ;  /* 0x000000b6a810723c */ /* 0x040fe20000001810 */
[----:B------:R-:W-:Y:S07]  /*12e70*/  LDSM.16.M88.4 R180, [R210+0xc000] ;  /* 0x00c00000d2b4783b */ /* 0x000fee0000000200 */
[C---:B--2---:R-:W-:Y:S08]  /*12e80*/  HMMA.16816.F32 R20, R168.reuse, R184, R20 ;  /* 0x000000b8a814723c */ /* 0x044ff00000001814 */
[C---:B------:R-:W-:Y:S01]  /*12e90*/  HMMA.16816.F32 R24, R168.reuse, R186, R24 ;  /* 0x000000baa818723c */ /* 0x040fe20000001818 */
[----:B------:R-:W-:Y:S07]  /*12ea0*/  LDSM.16.M88.4 R184, [R165+0x16000] ;  /* 0x01600000a5b8783b */ /* 0x000fee0000000200 */
[C---:B---3--:R-:W-:Y:S08]  /*12eb0*/  HMMA.16816.F32 R28, R168.reuse, R188, R28 ;  /* 0x000000bca81c723c */ /* 0x048ff0000000181c */
[----:B------:R-:W-:Y:S01]  /*12ec0*/  HMMA.16816.F32 R32, R168, R190, R32 ;  /* 0x000000bea820723c */ /* 0x000fe20000001820 */
[----:B------:R-:W1:Y:S04]  /*12ed0*/  LDSM.16.M88.4 R168, [R2+0x17000] ;  /* 0x0170000002a8783b */ /* 0x000e680000000200 */
[----:B------:R-:W2:Y:S03]  /*12ee0*/  LDSM.16.M88.4 R188, [R165+0x16800] ;  /* 0x01680000a5bc783b */ /* 0x000ea60000000200 */
[C---:B----4-:R-:W-:Y:S08]  /*12ef0*/  HMMA.16816.F32 R4, R176.reuse, R192, R4 ;  /* 0x000000c0b004723c */ /* 0x050ff00000001804 */
[C---:B------:R-:W-:Y:S01]  /*12f00*/  HMMA.16816.F32 R8, R176.reuse, R194, R8 ;  /* 0x000000c2b008723c */ /* 0x040fe20000001808 */
[----:B------:R-:W3:Y:S07]  /*12f10*/  LDSM.16.M88.4 R192, [R165+0x17000] ;  /* 0x01700000a5c0783b */ /* 0x000eee0000000200 */
[C---:B------:R-:W-:Y:S08]  /*12f20*/  HMMA.16816.F32 R12, R176.reuse, R196, R12 ;  /* 0x000000c4b00c723c */ /* 0x040ff0000000180c */
[C---:B------:R-:W-:Y:S01]  /*12f30*/  HMMA.16816.F32 R16, R176.reuse, R198, R16 ;  /* 0x000000c6b010723c */ /* 0x040fe20000001810 */
[----:B------:R-:W4:Y:S01]  /*12f40*/  LDSM.16.M88.4 R196, [R165+0x17800] ;  /* 0x01780000a5c4783b */ /* 0x000f220000000200 */
[----:B------:R-:W-:Y:S04]  /*12f50*/  DEPBAR.LE SB0, 0x0 ;  /* 0x000080000000791a */ /* 0x000fe80000000000 */
[----:B------:R-:W-:Y:S02]  /*12f60*/  BAR.SYNC.DEFER_BLOCKING 0x0 ;  /* 0x0000000000007b1d */ /* 0x000fe40000010000 */
[C---:B-1----:R-:W-:Y:S08]  /*12f70*/  HMMA.16816.F32 R20, R176.reuse, R168, R20 ;  /* 0x000000a8b014723c */ /* 0x042ff00000001814 */
[C---:B------:R-:W-:Y:S08]  /*12f80*/  HMMA.16816.F32 R24, R176.reuse, R170, R24 ;  /* 0x000000aab018723c */ /* 0x040ff00000001818 */
[C---:B------:R-:W-:Y:S08]  /*12f90*/  HMMA.16816.F32 R28, R176.reuse, R172, R28 ;  /* 0x000000acb01c723c */ /* 0x040ff0000000181c */
[----:B------:R-:W-:Y:S08]  /*12fa0*/  HMMA.16816.F32 R32, R176, R174, R32 ;  /* 0x000000aeb020723c */ /* 0x000ff00000001820 */
[C---:B------:R-:W-:Y:S01]  /*12fb0*/  HMMA.16816.F32 R4, R180.reuse, R184, R4 ;  /* 0x000000b8b404723c */ /* 0x040fe20000001804 */
[----:B------:R-:W5:Y:S07]  /*12fc0*/  LDL.64 R184, [R1+0x10] ;  /* 0x0000100001b87983 */ /* 0x000f6e0000100a00 */
[C---:B------:R-:W-:Y:S08]  /*12fd0*/  HMMA.16816.F32 R8, R180.reuse, R186, R8 ;  /* 0x000000bab408723c */ /* 0x040ff00000001808 */
[C---:B--2---:R-:W-:Y:S03]  /*12fe0*/  HMMA.16816.F32 R12, R180.reuse, R188, R12 ;  /* 0x000000bcb40c723c */ /* 0x044fe6000000180c */
[----:B------:R-:W-:Y:S05]  /*12ff0*/  FMNMX3.FTZ R2, R164, R4, R5, !PT ;  /* 0x00000004a4027276 */ /* 0x000fea0007810005 */
[C---:B------:R-:W-:Y:S03]  /*13000*/  HMMA.16816.F32 R16, R180.reuse, R190, R16 ;  /* 0x000000beb410723c */ /* 0x040fe60000001810 */
[----:B------:R-:W-:Y:S02]  /*13010*/  FMNMX3.FTZ R3, R2, R8, R9, !PT ;  /* 0x0000000802037276 */ /* 0x000fe40007810009 */
[----:B------:R-:W-:Y:S03]  /*13020*/  FMNMX3.FTZ R2, R0, R6, R7, !PT ;  /* 0x0000000600027276 */ /* 0x000fe60007810007 */
[C---:B---3--:R-:W-:Y:S03]  /*13030*/  HMMA.16816.F32 R20, R180.reuse, R192, R20 ;  /* 0x000000c0b414723c */ /* 0x048fe60000001814 */
        /* <DEDUP_REMOVED lines=8> */
[----:B------:R-:W-:Y:S03]  /*130c0*/  HMMA.16816.F32 R32, R180, R198, R32 ;  /* 0x000000c6b420723c */ /* 0x000fe60000001820 */
[----:B------:R-:W-:Y:S02]  /*130d0*/  FMNMX3.FTZ R165, R165, R24, R25, !PT ;  /* 0x00000018a5a57276 */ /* 0x000fe40007810019 */
[----:B------:R-:W-:Y:S04]  /*130e0*/  FMNMX3.FTZ R168, R168, R22, R23, !PT ;  /* 0x00000016a8a87276 */ /* 0x000fe80007810017 */
[----:B------:R-:W-:Y:S02]  /*130f0*/  FMNMX3.FTZ R168, R168, R26, R27, !PT ;  /* 0x0000001aa8a87276 */ /* 0x000fe4000781001b */
[----:B------:R-:W-:Y:S08]  /*13100*/  FMNMX3.FTZ R165, R165, R28, R29, !PT ;  /* 0x0000001ca5a57276 */ /* 0x000ff0000781001d */
[----:B------:R-:W-:Y:S02]  /*13110*/  FMNMX3.FTZ R165, R165, R32, R33, !PT ;  /* 0x00000020a5a57276 */ /* 0x000fe40007810021 */
[----:B-----5:R-:W-:Y:S01]  /*13120*/  LOP3.LUT R167, R185, UR6, R167, 0x96, !PT ;  /* 0x00000006b9a77c12 */ /* 0x020fe2000f8e96a7 */
[----:B------:R-:W-:Y:S06]  /*13130*/  BRA.U.ANY UP0, `(.L_x_1004) ;  /* 0xffffffe900307547 */ /* 0x000fec000b93ffff */
.L_x_1003:
[----:B------:R-:W2:Y:S01]  /*13140*/  LDL.64 R178, [R1+0x8] ;  /* 0x0000080001b27983 */ /* 0x000ea20000100a00 */
[----:B------:R-:W-:Y:S01]  /*13150*/  FMNMX3.FTZ R168, R168, R30, R31, !PT ;  /* 0x0000001ea8a87276 */ /* 0x000fe2000781001f */
[----:B------:R-:W-:Y:S01]  /*13160*/  IMAD.WIDE.U32 R172, R167, -0x326172a9, RZ ;  /* 0xcd9e8d57a7ac7825 */ /* 0x000fe200078e00ff */
[----:B------:R-:W-:Y:S02]  /*13170*/  UIADD3 UR13, UPT, UPT, UR34, -0x61c88647, URZ ;  /* 0x9e3779b9220d7890 */ /* 0x000fe4000fffe0ff */
[----:B------:R-:W-:Y:S01]  /*13180*/  FMNMX3.FTZ R167, R168, R34, R35, !PT ;  /* 0x00000022a8a77276 */ /* 0x000fe20007810023 */
[----:B------:R-:W3:Y:S01]  /*13190*/  LDL.64 R180, [R1] ;  /* 0x0000000001b47983 */ /* 0x000ee20000100a00 */
[----:B------:R-:W-:Y:S02]  /*131a0*/  UIADD3 UR6, UPT, UPT, UR6, 0x1, URZ ;  /* 0x0000000106067890 */ /* 0x000fe4000fffe0ff */
[----:B------:R-:W-:Y:S02]  /*131b0*/  UIADD3 UR8, UPT, UPT, UR35, 0x76cf5d0a, URZ ;  /* 0x76cf5d0a23087890 */ /* 0x000fe4000fffe0ff */
[----:B------:R-:W-:Y:S01]  /*131c0*/  UIADD3 UR12, UPT, UPT, UR34, 0x3c6ef372, URZ ;  /* 0x3c6ef372220c7890 */ /* 0x000fe2000fffe0ff */
[----:B------:R-:W4:Y:S01]  /*131d0*/  S2R R182, SR_TID.X ;  /* 0x0000000000b67919 */ /* 0x000f220000002100 */
[----:B-1----:R-:W-:Y:S01]  /*131e0*/  IMAD.U32 R2, RZ, RZ, UR6 ;  /* 0x00000006ff027e24 */ /* 0x002fe2000f8e00ff */
[----:B------:R-:W-:Y:S01]  /*131f0*/  UIADD3 UR6, UPT, UPT, UR34, -0x255992d5, URZ ;  /* 0xdaa66d2b22067890 */ /* 0x000fe2000fffe0ff */
[----:B------:R-:W1:Y:S01]  /*13200*/  S2R R176, SR_CTAID.X ;  /* 0x0000000000b07919 */ /* 0x000e620000002500 */
[----:B------:R-:W-:Y:S02]  /*13210*/  UIADD3 UR7, UPT, UPT, UR35, 0x32370b8f, URZ ;  /* 0x32370b8f23077890 */ /* 0x000fe4000fffe0ff */
[----:B------:R-:W-:Y:S01]  /*13220*/  LOP3.LUT R2, R185, UR35, R2, 0x96, !PT ;  /* 0x00000023b9027c12 */ /* 0x000fe2000f8e9602 */
[----:B------:R-:W-:Y:S01]  /*13230*/  UIADD3 UR9, UPT, UPT, UR34, 0x78dde6e4, URZ ;  /* 0x78dde6e422097890 */ /* 0x000fe2000fffe0ff */
[----:B------:R-:W4:Y:S01]  /*13240*/  SHFL.BFLY PT, R166, R165, 0x2, 0x1f ;  /* 0x0c401f00a5a67f89 */ /* 0x000f2200000e0000 */
[----:B------:R-:W-:Y:S02]  /*13250*/  UISETP.NE.AND UP0, UPT, UR18, URZ, UPT ;  /* 0x000000ff1200728c */ /* 0x000fe4000bf05270 */
[----:B------:R-:W-:Y:S05]  /*13260*/  IMAD.WIDE.U32 R170, R2, -0x326172a9, RZ ;  /* 0xcd9e8d5702aa7825 */ /* 0x000fea00078e00ff */
[----:B------:R-:W1:Y:S01]  /*13270*/  SHFL.BFLY PT, R169, R167, 0x2, 0x1f ;  /* 0x0c401f00a7a97f89 */ /* 0x000e6200000e0000 */
[----:B------:R-:W-:Y:S07]  /*13280*/  UIADD3 UR18, UPT, UPT, UR18, -0x1, URZ ;  /* 0xffffffff12127890 */ /* 0x000fee000fffe0ff */
[----:B------:R-:W-:Y:S04]  /*13290*/  STL [R1+0x54], R208 ;  /* 0x000054d001007387 */ /* 0x000fe80000100800 */
[----:B------:R-:W-:Y:S04]  /*132a0*/  STL [R1+0x50], R205 ;  /* 0x000050cd01007387 */ /* 0x000fe80000100800 */
[----:B------:R2:W-:Y:S01]  /*132b0*/  STL.64 [R1+0x48], R206 ;  /* 0x000048ce01007387 */ /* 0x0005e20000100a00 */
[----:B---3--:R-:W-:Y:S02]  /*132c0*/  LOP3.LUT R172, R181, UR12, R172, 0x96, !PT ;  /* 0x0000000cb5ac7c12 */ /* 0x008fe4000f8e96ac */
[----:B----4-:R-:W-:Y:S02]  /*132d0*/  SHF.R.U32.HI R182, RZ, 0x5, R182 ;  /* 0x00000005ffb67819 */ /* 0x010fe400000116b6 */
[----:B------:R-:W-:Y:S02]  /*132e0*/  FMNMX.FTZ R165, R165, R166, !PT ;  /* 0x000000a6a5a57209 */ /* 0x000fe40007810000 */
[----:B-1----:R-:W-:Y:S02]  /*132f0*/  LEA R176, R176, R182, 0x3 ;  /* 0x000000b6b0b07211 */ /* 0x002fe400078e18ff */
[----:B------:R-:W-:Y:S02]  /*13300*/  FMNMX.FTZ R169, R167, R169, !PT ;  /* 0x000000a9a7a97209 */ /* 0x000fe40007810000 */
[----:B------:R-:W-:Y:S01]  /*13310*/  LOP3.LUT R170, R181, UR12, R170, 0x96, !PT ;  /* 0x0000000cb5aa7c12 */ /* 0x000fe2000f8e96aa */
[----:B------:R-:W-:Y:S01]  /*13320*/  IMAD.WIDE.U32 R176, R176, -0x326172a9, RZ ;  /* 0xcd9e8d57b0b07825 */ /* 0x000fe200078e00ff */
[----:B------:R-:W-:Y:S02]  /*13330*/  UIADD3 UR12, UPT, UPT, UR35, -0x56f99767, URZ ;  /* 0xa9066899230c7890 */ /* 0x000fe4000fffe0ff */
[----:B------:R-:W-:Y:S01]  /*13340*/  LOP3.LUT R3, R176, UR13, R173, 0x96, !PT ;  /* 0x0000000db0037c12 */ /* 0x000fe2000f8e96ad */
[----:B------:R-:W-:Y:S01]  /*13350*/  IMAD.WIDE.U32 R172, R172, -0x2daee0ad, RZ ;  /* 0xd2511f53acac7825 */ /* 0x000fe200078e00ff */
[----:B------:R-:W-:Y:S01]  /*13360*/  LOP3.LUT R166, R176, UR13, R171, 0x96, !PT ;  /* 0x0000000db0a67c12 */ /* 0x000fe2000f8e96ab */
[----:B------:R-:W-:Y:S02]  /*13370*/  UIADD3 UR13, UPT, UPT, UR35, -0x126145ec, URZ ;  /* 0xed9eba14230d7890 */ /* 0x000fe4000fffe0ff */
[----:B------:R-:W-:Y:S04]  /*13380*/  IMAD.WIDE.U32 R174, R3, -0x2daee0ad, RZ ;  /* 0xd2511f5303ae7825 */ /* 0x000fe800078e00ff */
[----:B------:R-:W-:Y:S01]  /*13390*/  IMAD.WIDE.U32 R166, R166, -0x2daee0ad, RZ ;  /* 0xd2511f53a6a67825 */ /* 0x000fe200078e00ff */
[----:B--2---:R-:W-:Y:S02]  /*133a0*/  LOP3.LUT R3, R178, UR8, R175, 0x96, !PT ;  /* 0x00000008b2037c12 */ /* 0x004fe4000f8e96af */
[----:B------:R-:W-:Y:S01]  /*133b0*/  LOP3.LUT R174, R174, UR7, R173, 0x96, !PT ;  /* 0x00000007aeae7c12 */ /* 0x000fe2000f8e96ad */
[----:B------:R-:W-:Y:S01]  /*133c0*/  IMAD.WIDE.U32 R170, R170, -0x2daee0ad, RZ ;  /* 0xd2511f53aaaa7825 */ /* 0x000fe200078e00ff */
[----:B------:R-:W-:Y:S01]  /*133d0*/  LOP3.LUT R168, R178, UR8, R167, 0x96, !PT ;  /* 0x00000008b2a87c12 */ /* 0x000fe2000f8e96a7 */
[----:B------:R-:W-:Y:S02]  /*133e0*/  UIADD3 UR8, UPT, UPT, UR34, 0x1715609d, URZ ;  /* 0x1715609d22087890 */ /* 0x000fe4000fffe0ff */
[----:B------:R-:W-:Y:S01]  /*133f0*/  IMAD.WIDE.U32 R188, R3, -0x326172a9, RZ ;  /* 0xcd9e8d5703bc7825 */ /* 0x000fe200078e00ff */
[----:B------:R-:W-:Y:S01]  /*13400*/  LOP3.LUT R167, R166, UR7, R171, 0x96, !PT ;  /* 0x00000007a6a77c12 */ /* 0x000fe2000f8e96ab */
[----:B------:R-:W1:Y:S01]  /*13410*/  SHFL.BFLY PT, R3, R165, 0x1, 0x1f ;  /* 0x0c201f00a5037f89 */ /* 0x000e6200000e0000 */
[----:B------:R-:W-:Y:S01]  /*13420*/  UIADD3 UR7, UPT, UPT, UR34, -0x4ab325aa, URZ ;  /* 0xb54cda5622077890 */ /* 0x000fe2000fffe0ff */
[----:B------:R-:W-:Y:S01]  /*13430*/  IMAD.WIDE.U32 R174, R174, -0x326172a9, RZ ;  /* 0xcd9e8d57aeae7825 */ /* 0x000fe200078e00ff */
[----:B------:R-:W-:Y:S03]  /*13440*/  LOP3.LUT R2, R180, UR6, R189, 0x96, !PT ;  /* 0x00000006b4027c12 */ /* 0x000fe6000f8e96bd */
[----:B------:R-:W-:Y:S01]  /*13450*/  IMAD.WIDE.U32 R178, R168, -0x326172a9, RZ ;  /* 0xcd9e8d57a8b27825 */ /* 0x000fe200078e00ff */
[----:B------:R-:W-:Y:S03]  /*13460*/  LOP3.LUT R188, R188, UR9, R175, 0x96, !PT ;  /* 0x00000009bcbc7c12 */ /* 0x000fe6000f8e96af */
[----:B------:R-:W-:Y:S02]  /*13470*/  IMAD.WIDE.U32 R176, R2, -0x2daee0ad, RZ ;  /* 0xd2511f5302b07825 */ /* 0x000fe400078e00ff */
[----:B------:R-:W2:Y:S02]  /*13480*/  SHFL.BFLY PT, R2, R169, 0x1, 0x1f ;  /* 0x0c201f00a9027f89 */ /* 0x000ea400000e0000 */
[----:B------:R-:W-:Y:S01]  /*13490*/  IMAD.WIDE.U32 R188, R188, -0x2daee0ad, RZ ;  /* 0xd2511f53bcbc7825 */ /* 0x000fe200078e00ff */
[----:B------:R-:W-:Y:S03]  /*134a0*/  LOP3.LUT R166, R172, UR13, R177, 0x96, !PT ;  /* 0x0000000daca67c12 */ /* 0x000fe6000f8e96b1 */
[----:B------:R-:W-:Y:S01]  /*134b0*/  IMAD.WIDE.U32 R206, R167, -0x326172a9, RZ ;  /* 0xcd9e8d57a7ce7825 */ /* 0x000fe200078e00ff */
[----:B------:R-:W-:Y:S02]  /*134c0*/  LOP3.LUT R172, R176, UR12, R189, 0x96, !PT ;  /* 0x0000000cb0ac7c12 */ /* 0x000fe4000f8e96bd */
[----:B------:R-:W-:Y:S01]  /*134d0*/  LOP3.LUT R167, R180, UR6, R179, 0x96, !PT ;  /* 0x00000006b4a77c12 */ /* 0x000fe2000f8e96b3 */
[----:B------:R-:W-:Y:S01]  /*134e0*/  IMAD.WIDE.U32 R176, R166, -0x326172a9, RZ ;  /* 0xcd9e8d57a6b07825 */ /* 0x000fe200078e00ff */
[----:B------:R-:W-:Y:S02]  /*134f0*/  UIADD3 UR6, UPT, UPT, UR35, 0x646e171e, URZ ;  /* 0x646e171e23067890 */ /* 0x000fe4000fffe0ff */
[----:B-1----:R-:W-:Y:S01]  /*13500*/  FMNMX.FTZ R3, R165, R3, !PT ;  /* 0x00000003a5037209 */ /* 0x002fe20007810000 */
[----:B------:R-:W-:Y:S01]  /*13510*/  IMAD.WIDE.U32 R172, R172, -0x326172a9, RZ ;  /* 0xcd9e8d57acac7825 */ /* 0x000fe200078e00ff */
[----:B------:R-:W-:Y:S02]  /*13520*/  LOP3.LUT R168, R174, UR8, R177, 0x96, !PT ;  /* 0x00000008aea87c12 */ /* 0x000fe4000f8e96b1 */
[C---:B------:R-:W-:Y:S01]  /*13530*/  FSETP.NEU.FTZ.AND P0, PT, R3.reuse, -INF , PT ;  /* 0xff8000000300780b */ /* 0x040fe20003f1d000 */
[C---:B------:R-:W-:Y:S01]  /*13540*/  FMUL.FTZ R174, R3.reuse, UR4 ;  /* 0x0000000403ae7c20 */ /* 0x040fe20008410000 */
[----:B------:R-:W-:Y:S01]  /*13550*/  LOP3.LUT R166, R176, UR7, R173, 0x96, !PT ;  /* 0x00000007b0a67c12 */ /* 0x000fe2000f8e96ad */
[----:B------:R-:W-:Y:S01]  /*13560*/  FADD.FTZ R164, -R3, R164 ;  /* 0x000000a403a47221 */ /* 0x000fe20000010100 */
[----:B------:R-:W-:Y:S02]  /*13570*/  PRMT R177, R172, 0x7772, RZ ;  /* 0x00007772acb17816 */ /* 0x000fe400000000ff */
[----:B------:R-:W-:Y:S01]  /*13580*/  FSEL R174, R174, RZ, P0 ;  /* 0x000000ffaeae7208 */ /* 0x000fe20000000000 */
[----:B------:R-:W-:Y:S01]  /*13590*/  FMUL.FTZ R164, R164, UR4 ;  /* 0x00000004a4a47c20 */ /* 0x000fe20008410000 */
[----:B--2---:R-:W-:Y:S01]  /*135a0*/  FMNMX.FTZ R2, R169, R2, !PT ;  /* 0x00000002a9027209 */ /* 0x004fe20007810000 */
[----:B------:R-:W-:Y:S01]  /*135b0*/  IMAD.WIDE.U32 R168, R168, -0x2daee0ad, RZ ;  /* 0xd2511f53a8a87825 */ /* 0x000fe200078e00ff */
[----:B------:R-:W-:Y:S02]  /*135c0*/  PRMT R194, R172, 0x7771, RZ ;  /* 0x00007771acc27816 */ /* 0x000fe400000000ff */
[C---:B------:R-:W-:Y:S01]  /*135d0*/  FSETP.NEU.FTZ.AND P0, PT, R2.reuse, -INF , PT ;  /* 0xff8000000200780b */ /* 0x040fe20003f1d000 */
[----:B------:R-:W-:Y:S01]  /*135e0*/  FMUL.FTZ R175, R2, UR4 ;  /* 0x0000000402af7c20 */ /* 0x000fe20008410000 */
[--C-:B------:R-:W-:Y:S01]  /*135f0*/  FFMA.FTZ R4, R4, UR4, -R174.reuse ;  /* 0x0000000404047c23 */ /* 0x100fe200080108ae */
[----:B------:R-:W-:Y:S01]  /*13600*/  PRMT R210, R172, 0x7773, RZ ;  /* 0x00007773acd27816 */ /* 0x000fe200000000ff */
[--C-:B------:R-:W-:Y:S01]  /*13610*/  FFMA.FTZ R8, R8, UR4, -R174.reuse ;  /* 0x0000000408087c23 */ /* 0x100fe200080108ae */
[----:B------:R-:W-:Y:S01]  /*13620*/  MOV R165, R172 ;  /* 0x000000ac00a57202 */ /* 0x000fe20000000f00 */
[----:B------:R-:W-:Y:S01]  /*13630*/  IMAD.WIDE.U32 R172, R167, -0x2daee0ad, RZ ;  /* 0xd2511f53a7ac7825 */ /* 0x000fe200078e00ff */
[----:B------:R-:W-:Y:S01]  /*13640*/  FSEL R175, R175, RZ, P0 ;  /* 0x000000ffafaf7208 */ /* 0x000fe20000000000 */
[----:B------:R1:W-:Y:S02]  /*13650*/  MUFU.EX2 R167, R4 ;  /* 0x0000000400a77308 */ /* 0x0003e40000000800 */
[----:B------:R-:W-:Y:S01]  /*13660*/  FFMA.FTZ R5, R5, UR4, -R174 ;  /* 0x0000000405057c23 */ /* 0x000fe200080108ae */
[----:B------:R-:W-:Y:S01]  /*13670*/  LOP3.LUT R188, R188, UR6, R169, 0x96, !PT ;  /* 0x00000006bcbc7c12 */ /* 0x000fe2000f8e96a9 */
[----:B------:R-:W-:Y:S02]  /*13680*/  IMAD.MOV.U32 R190, RZ, RZ, R168 ;  /* 0x000000ffffbe7224 */ /* 0x000fe400078e00a8 */
[--C-:B------:R-:W-:Y:S01]  /*13690*/  FFMA.FTZ R7, R7, UR4, -R175.reuse ;  /* 0x0000000407077c23 */ /* 0x100fe200080108af */
[----:B------:R-:W-:Y:S01]  /*136a0*/  FFMA.FTZ R202, R22, UR4, -R175 ;  /* 0x0000000416ca7c23 */ /* 0x000fe200080108af */
[C---:B------:R-:W-:Y:S01]  /*136b0*/  PRMT R187, R168.reuse, 0x7771, RZ ;  /* 0x00007771a8bb7816 */ /* 0x040fe200000000ff */
[--C-:B------:R-:W-:Y:S01]  /*136c0*/  FFMA.FTZ R171, R13, UR4, -R174.reuse ;  /* 0x000000040dab7c23 */ /* 0x100fe200080108ae */
[C---:B------:R-:W-:Y:S01]  /*136d0*/  PRMT R184, R168.reuse, 0x7772, RZ ;  /* 0x00007772a8b87816 */ /* 0x040fe200000000ff */
[----:B------:R-:W2:Y:S01]  /*136e0*/  MUFU.EX2 R180, R5 ;  /* 0x0000000500b47308 */ /* 0x000ea20000000800 */
[----:B------:R-:W-:Y:S01]  /*136f0*/  PRMT R183, R168, 0x7773, RZ ;  /* 0x00007773a8b77816 */ /* 0x000fe200000000ff */
[--C-:B------:R-:W-:Y:S01]  /*13700*/  FFMA.FTZ R169, R20, UR4, -R174.reuse ;  /* 0x0000000414a97c23 */ /* 0x100fe200080108ae */
[----:B------:R-:W-:Y:S01]  /*13710*/  LOP3.LUT R189, R188, 0xffff, RZ, 0xc0, !PT ;  /* 0x0000ffffbcbd7812 */ /* 0x000fe200078ec0ff */
[--C-:B------:R-:W-:Y:S01]  /*13720*/  FFMA.FTZ R9, R9, UR4, -R174.reuse ;  /* 0x0000000409097c23 */ /* 0x100fe200080108ae */
[----:B------:R-:W-:Y:S01]  /*13730*/  LOP3.LUT R199, R170, UR13, R173, 0x96, !PT ;  /* 0x0000000daac77c12 */ /* 0x000fe2000f8e96ad */
[----:B------:R-:W-:Y:S01]  /*13740*/  FFMA.FTZ R18, R18, UR4, -R175 ;  /* 0x0000000412127c23 */ /* 0x000fe200080108af */
[----:B------:R-:W-:Y:S03]  /*13750*/  SHF.R.U32.HI R189, RZ, 0x8, R189 ;  /* 0x00000008ffbd7819 */ /* 0x000fe600000116bd */
[----:B------:R-:W3:Y:S01]  /*13760*/  MUFU.EX2 R7, R7 ;  /* 0x0000000700077308 */ /* 0x000ee20000000800 */
[--C-:B-1----:R-:W-:Y:S01]  /*13770*/  FFMA.FTZ R4, R6, UR4, -R175.reuse ;  /* 0x0000000406047c23 */ /* 0x102fe200080108af */
[----:B------:R-:W-:Y:S01]  /*13780*/  FFMA.FTZ R170, R12, UR4, -R174 ;  /* 0x000000040caa7c23 */ /* 0x000fe200080108ae */
[--C-:B------:R-:W-:Y:S01]  /*13790*/  FFMA.FTZ R201, R23, UR4, -R175.reuse ;  /* 0x0000000417c97c23 */ /* 0x100fe200080108af */
[--C-:B------:R-:W-:Y:S01]  /*137a0*/  FFMA.FTZ R191, R19, UR4, -R175.reuse ;  /* 0x0000000413bf7c23 */ /* 0x100fe200080108af */
[--C-:B------:R-:W-:Y:S01]  /*137b0*/  FFMA.FTZ R195, R26, UR4, -R175.reuse ;  /* 0x000000041ac37c23 */ /* 0x100fe200080108af */
[--C-:B------:R-:W-:Y:S01]  /*137c0*/  FFMA.FTZ R193, R27, UR4, -R175.reuse ;  /* 0x000000041bc17c23 */ /* 0x100fe200080108af */
[----:B------:R-:W-:Y:S03]  /*137d0*/  IMAD.MOV.U32 R23, RZ, RZ, R18 ;  /* 0x000000ffff177224 */ /* 0x000fe600078e0012 */
[----:B------:R1:W-:Y:S01]  /*137e0*/  MUFU.EX2 R176, R4 ;  /* 0x0000000400b07308 */ /* 0x0003e20000000800 */
[----:B------:R-:W-:Y:S01]  /*137f0*/  MOV R27, R169 ;  /* 0x000000a9001b7202 */ /* 0x000fe20000000f00 */
[----:B------:R-:W-:Y:S01]  /*13800*/  IMAD.MOV.U32 R18, RZ, RZ, R170 ;  /* 0x000000ffff127224 */ /* 0x000fe200078e00aa */
[----:B------:R-:W-:Y:S01]  /*13810*/  MOV R19, R171 ;  /* 0x000000ab00137202 */ /* 0x000fe20000000f00 */
[--C-:B------:R-:W-:Y:S01]  /*13820*/  FFMA.FTZ R186, R28, UR4, -R174.reuse ;  /* 0x000000041cba7c23 */ /* 0x100fe200080108ae */
[--C-:B------:R-:W-:Y:S01]  /*13830*/  FFMA.FTZ R10, R10, UR4, -R175.reuse ;  /* 0x000000040a0a7c23 */ /* 0x100fe200080108af */
[----:B------:R-:W-:Y:S01]  /*13840*/  FFMA.FTZ R11, R11, UR4, -R175 ;  /* 0x000000040b0b7c23 */ /* 0x000fe200080108af */
[----:B--2---:R-:W-:Y:S03]  /*13850*/  MOV R28, R180 ;  /* 0x000000b4001c7202 */ /* 0x004fe60000000f00 */
[----:B------:R-:W2:Y:S01]  /*13860*/  MUFU.EX2 R168, R8 ;  /* 0x0000000800a87308 */ /* 0x000ea20000000800 */
[----:B---3--:R-:W-:Y:S02]  /*13870*/  IMAD.MOV.U32 R22, RZ, RZ, R7 ;  /* 0x000000ffff167224 */ /* 0x008fe400078e0007 */
[----:B------:R-:W-:Y:S01]  /*13880*/  FFMA.FTZ R14, R14, UR4, -R175 ;  /* 0x000000040e0e7c23 */ /* 0x000fe200080108af */
[----:B------:R-:W3:Y:S01]  /*13890*/  LDL.LU R7, [R1+0x44] ;  /* 0x0000440001077983 */ /* 0x000ee20000300800 */
[----:B------:R-:W-:Y:S01]  /*138a0*/  LOP3.LUT R178, R178, UR9, R207, 0x96, !PT ;  /* 0x00000009b2b27c12 */ /* 0x000fe2000f8e96cf */
[--C-:B------:R-:W-:Y:S01]  /*138b0*/  FFMA.FTZ R185, R30, UR4, -R175.reuse ;  /* 0x000000041eb97c23 */ /* 0x100fe200080108af */
[----:B------:R-:W-:Y:S01]  /*138c0*/  LOP3.LUT R5, R166, 0xffff, RZ, 0xc0, !PT ;  /* 0x0000ffffa6057812 */ /* 0x000fe200078ec0ff */
[----:B------:R-:W-:Y:S02]  /*138d0*/  FFMA.FTZ R192, R25, UR4, -R174 ;  /* 0x0000000419c07c23 */ /* 0x000fe400080108ae */
[----:B------:R-:W4:Y:S01]  /*138e0*/  MUFU.EX2 R164, R164 ;  /* 0x000000a400a47308 */ /* 0x000f220000000800 */
[----:B-1----:R-:W-:Y:S01]  /*138f0*/  LOP3.LUT R4, R189, 0xffff, RZ, 0xc0, !PT ;  /* 0x0000ffffbd047812 */ /* 0x002fe200078ec0ff */
[--C-:B------:R-:W-:Y:S01]  /*13900*/  FFMA.FTZ R208, R15, UR4, -R175.reuse ;  /* 0x000000040fd07c23 */ /* 0x100fe200080108af */
[--C-:B------:R-:W-:Y:S01]  /*13910*/  FFMA.FTZ R181, R31, UR4, -R175.reuse ;  /* 0x000000041fb57c23 */ /* 0x100fe200080108af */
[--C-:B------:R-:W-:Y:S01]  /*13920*/  FFMA.FTZ R180, R34, UR4, -R175.reuse ;  /* 0x0000000422b47c23 */ /* 0x100fe200080108af */
[----:B------:R-:W-:Y:S01]  /*13930*/  ISETP.LE.U32.AND P5, PT, R4, UR11, PT ;  /* 0x0000000b04007c0c */ /* 0x000fe2000bfa3070 */
[----:B------:R-:W-:Y:S01]  /*13940*/  FFMA.FTZ R175, R35, UR4, -R175 ;  /* 0x0000000423af7c23 */ /* 0x000fe200080108af */
[----:B------:R-:W-:Y:S03]  /*13950*/  MOV R35, R14 ;  /* 0x0000000e00237202 */ /* 0x000fe60000000f00 */
[----:B------:R-:W1:Y:S01]  /*13960*/  MUFU.EX2 R4, R9 ;  /* 0x0000000900047308 */ /* 0x000e620000000800 */
[----:B--2---:R-:W-:Y:S01]  /*13970*/  MOV R26, R168 ;  /* 0x000000a8001a7202 */ /* 0x004fe20000000f00 */
[----:B------:R-:W-:Y:S01]  /*13980*/  IMAD.WIDE.U32 R178, R178, -0x2daee0ad, RZ ;  /* 0xd2511f53b2b27825 */ /* 0x000fe200078e00ff */
[----:B------:R-:W2:Y:S01]  /*13990*/  LDSM.16.MT88.4 R168, [R204+0x18000] ;  /* 0x01800000cca8783b */ /* 0x000ea20000004200 */
[----:B------:R-:W-:Y:S02]  /*139a0*/  ISETP.GT.U32.AND P3, PT, R177, UR11, PT ;  /* 0x0000000bb1007c0c */ /* 0x000fe4000bf64070 */
[----:B------:R-:W-:Y:S01]  /*139b0*/  FADD.FTZ R0, -R2, R0 ;  /* 0x0000000002007221 */ /* 0x000fe20000010100 */
[----:B------:R-:W-:Y:S01]  /*139c0*/  SHF.R.U32.HI R6, RZ, 0x8, R5 ;  /* 0x00000008ff067819 */ /* 0x000fe20000011605 */
[--C-:B------:R-:W-:Y:S02]  /*139d0*/  FFMA.FTZ R247, R16, UR4, -R174.reuse ;  /* 0x0000000410f77c23 */ /* 0x100fe400080108ae */
[----:B------:R-:W-:Y:S01]  /*139e0*/  MUFU.EX2 R205, R10 ;  /* 0x0000000a00cd7308 */ /* 0x000fe20000000800 */
[----:B----4-:R-:W-:Y:S01]  /*139f0*/  FMUL.FTZ R25, R164, R141 ;  /* 0x0000008da4197220 */ /* 0x010fe20000410000 */
[----:B------:R-:W-:Y:S01]  /*13a00*/  MOV R141, R28 ;  /* 0x0000001c008d7202 */ /* 0x000fe20000000f00 */
[----:B------:R-:W-:Y:S01]  /*13a10*/  FMUL.FTZ R0, R0, UR4 ;  /* 0x0000000400007c20 */ /* 0x000fe20008410000 */
[----:B------:R-:W-:Y:S01]  /*13a20*/  LOP3.LUT R14, R166, 0xff, RZ, 0xc0, !PT ;  /* 0x000000ffa60e7812 */ /* 0x000fe200078ec0ff */
[--C-:B------:R-:W-:Y:S01]  /*13a30*/  FFMA.FTZ R245, R17, UR4, -R174.reuse ;  /* 0x0000000411f57c23 */ /* 0x100fe200080108ae */
[----:B------:R-:W-:Y:S01]  /*13a40*/  F2FP.F16.F32.PACK_AB R173, R141, R167 ;  /* 0x000000a78dad723e */ /* 0x000fe200000000ff */
[--C-:B------:R-:W-:Y:S03]  /*13a50*/  FFMA.FTZ R198, R21, UR4, -R174.reuse ;  /* 0x0000000415c67c23 */ /* 0x100fe600080108ae */
[----:B------:R-:W4:Y:S01]  /*13a60*/  MUFU.EX2 R30, R11 ;  /* 0x0000000b001e7308 */ /* 0x000f220000000800 */
[----:B------:R-:W-:Y:S01]  /*13a70*/  LOP3.LUT R5, R6, 0xffff, RZ, 0xc0, !PT ;  /* 0x0000ffff06057812 */ /* 0x000fe200078ec0ff */
[----:B------:R-:W-:Y:S01]  /*13a80*/  FFMA.FTZ R196, R24, UR4, -R174 ;  /* 0x0000000418c47c23 */ /* 0x000fe200080108ae */
[----:B------:R-:W-:Y:S01]  /*13a90*/  PRMT R6, R14, 0x5410, R6 ;  /* 0x000054100e067816 */ /* 0x000fe20000000006 */
[--C-:B------:R-:W-:Y:S01]  /*13aa0*/  FFMA.FTZ R182, R29, UR4, -R174.reuse ;  /* 0x000000041db67c23 */ /* 0x100fe200080108ae */
[----:B------:R-:W-:Y:S01]  /*13ab0*/  LOP3.LUT R197, R172, UR12, R179, 0x96, !PT ;  /* 0x0000000cacc57c12 */ /* 0x000fe2000f8e96b3 */
[----:B------:R-:W-:Y:S01]  /*13ac0*/  FFMA.FTZ R179, R32, UR4, -R174 ;  /* 0x0000000420b37c23 */ /* 0x000fe200080108ae */
[----:B------:R-:W-:Y:S01]  /*13ad0*/  PRMT R172, R173, 0x7632, R172 ;  /* 0x00007632adac7816 */ /* 0x000fe200000000ac */
[----:B------:R-:W-:Y:S01]  /*13ae0*/  FFMA.FTZ R174, R33, UR4, -R174 ;  /* 0x0000000421ae7c23 */ /* 0x000fe200080108ae */
[----:B------:R-:W-:Y:S01]  /*13af0*/  ISETP.LE.U32.AND P0, PT, R5, UR11, PT ;  /* 0x0000000b05007c0c */ /* 0x000fe2000bf03070 */
[C---:B------:R-:W-:Y:S01]  /*13b00*/  FMUL.FTZ R24, R164.reuse, R140 ;  /* 0x0000008ca4187220 */ /* 0x040fe20000410000 */
[----:B-1----:R-:W-:Y:S02]  /*13b10*/  IMAD.MOV.U32 R31, RZ, RZ, R4 ;  /* 0x000000ffff1f7224 */ /* 0x002fe400078e0004 */
        /* <DEDUP_REMOVED lines=56> */
[----:B------:R-:W-:Y:S01]  /*13ea0*/  PRMT R137, R166, 0x7632, R137 ;  /* 0x00007632a6897816 */ /* 0x000fe20000000089 */
[C---:B------:R-:W-:Y:S01]  /*13eb0*/  FMUL.FTZ R4, R164.reuse, R160 ;  /* 0x000000a0a4047220 */ /* 0x040fe20000410000 */
[C---:B------:R-:W-:Y:S01]  /*13ec0*/  FMUL.FTZ R5, R164.reuse, R161 ;  /* 0x000000a1a4057220 */ /* 0x040fe20000410000 */
[C---:B------:R-:W-:Y:S01]  /*13ed0*/  FMUL.FTZ R12, R164.reuse, R152 ;  /* 0x00000098a40c7220 */ /* 0x040fe20000410000 */
[C---:B------:R-:W-:Y:S01]  /*13ee0*/  FMUL.FTZ R20, R164.reuse, R144 ;  /* 0x00000090a4147220 */ /* 0x040fe20000410000 */
[C---:B------:R-:W-:Y:S01]  /*13ef0*/  FMUL.FTZ R116, R164.reuse, R116 ;  /* 0x00000074a4747220 */ /* 0x040fe20000410000 */
[----:B------:R-:W-:Y:S01]  /*13f00*/  FMUL.FTZ R117, R164, R117 ;  /* 0x00000075a4757220 */ /* 0x000fe20000410000 */
[--C-:B------:R-:W-:Y:S01]  /*13f10*/  HSET2.LE.AND R6, R6, R246.reuse, PT ;  /* 0x000000f606067233 */ /* 0x100fe20003803000 */
[----:B------:R-:W1:Y:S01]  /*13f20*/  MUFU.EX2 R0, R0 ;  /* 0x0000000000007308 */ /* 0x000e620000000800 */
[----:B------:R-:W-:Y:S01]  /*13f30*/  IMAD.MOV.U32 R34, RZ, RZ, R245 ;  /* 0x000000ffff227224 */ /* 0x000fe200078e00f5 */
[----:B------:R-:W-:Y:S01]  /*13f40*/  LOP3.LUT R245, R165, 0xff, RZ, 0xc0, !PT ;  /* 0x000000ffa5f57812 */ /* 0x000fe200078ec0ff */
[----:B------:R-:W2:Y:S01]  /*13f50*/  LDL R148, [R1+0x1c] ;  /* 0x00001c0001947983 */ /* 0x000ea20000100800 */
[----:B------:R-:W-:Y:S01]  /*13f60*/  SHF.R.U32.HI R136, RZ, 0x18, R166 ;  /* 0x00000018ff887819 */ /* 0x000fe200000116a6 */
[----:B------:R-:W-:Y:S01]  /*13f70*/  IMAD.MOV.U32 R132, RZ, RZ, R34 ;  /* 0x000000ffff847224 */ /* 0x000fe200078e0022 */
[----:B------:R-:W-:Y:S01]  /*13f80*/  LOP3.LUT R137, R137, 0xff, RZ, 0xc0, !PT ;  /* 0x000000ff89897812 */ /* 0x000fe200078ec0ff */
[----:B------:R-:W-:Y:S01]  /*13f90*/  IMAD.MOV.U32 R34, RZ, RZ, R18 ;  /* 0x000000ffff227224 */ /* 0x000fe200078e0012 */
[----:B----4-:R-:W-:Y:S01]  /*13fa0*/  F2FP.F16.F32.PACK_AB R153, R30, R205 ;  /* 0x000000cd1e99723e */ /* 0x010fe200000000ff */
[----:B------:R-:W-:Y:S01]  /*13fb0*/  @!P0 HADD2 R238, -R172.H0_H0, -RZ.H0_H0 ;  /* 0xa00000ffacee8230 */ /* 0x000fe20000000900 */
[----:B------:R-:W-:Y:S01]  /*13fc0*/  F2FP.F16.F32.PACK_AB R161, R31, R26 ;  /* 0x0000001a1fa1723e */ /* 0x000fe200000000ff */
[----:B------:R-:W-:Y:S01]  /*13fd0*/  MUFU.EX2 R195, R195 ;  /* 0x000000c300c37308 */ /* 0x000fe20000000800 */
[----:B------:R-:W-:Y:S01]  /*13fe0*/  F2FP.F16.F32.PACK_AB R145, R22, R176 ;  /* 0x000000b01691723e */ /* 0x000fe200000000ff */
[----:B------:R-:W-:Y:S01]  /*13ff0*/  @P3 HADD2 R230, -R153.H0_H0, -RZ.H0_H0 ;  /* 0xa00000ff99e63230 */ /* 0x000fe20000000900 */
[----:B------:R-:W-:Y:S02]  /*14000*/  PRMT R10, R137, 0x5410, R136 ;  /* 0x00005410890a7816 */ /* 0x000fe40000000088 */
[----:B------:R-:W-:Y:S01]  /*14010*/  PRMT R160, R161, 0x7632, R160 ;  /* 0x00007632a1a07816 */ /* 0x000fe200000000a0 */
[C---:B-1----:R-:W-:Y:S01]  /*14020*/  FMUL.FTZ R11, R0.reuse, R159 ;  /* 0x0000009f000b7220 */ /* 0x042fe20000410000 */
[----:B------:R-:W-:Y:S01]  /*14030*/  PRMT R152, R153, 0x7632, R152 ;  /* 0x0000763299987816 */ /* 0x000fe20000000098 */
[C---:B------:R-:W-:Y:S01]  /*14040*/  FMUL.FTZ R18, R0.reuse, R150 ;  /* 0x0000009600127220 */ /* 0x040fe20000410000 */
[----:B------:R-:W-:Y:S01]  /*14050*/  PRMT R144, R145, 0x7632, R144 ;  /* 0x0000763291907816 */ /* 0x000fe20000000090 */
[C---:B------:R-:W-:Y:S01]  /*14060*/  FMUL.FTZ R15, R0.reuse, R155 ;  /* 0x0000009b000f7220 */ /* 0x040fe20000410000 */
[--C-:B------:R-:W-:Y:S01]  /*14070*/  HSET2.LE.AND R10, R10, R246.reuse, PT ;  /* 0x000000f60a0a7233 */ /* 0x100fe20003803000 */
[C---:B------:R-:W-:Y:S01]  /*14080*/  FMUL.FTZ R38, R0.reuse, R38 ;  /* 0x0000002600267220 */ /* 0x040fe20000410000 */
[----:B------:R-:W-:Y:S01]  /*14090*/  PRMT R166, R161, 0x5410, R160 ;  /* 0x00005410a1a67816 */ /* 0x000fe200000000a0 */
[C---:B------:R-:W-:Y:S01]  /*140a0*/  FMUL.FTZ R39, R0.reuse, R39 ;  /* 0x0000002700277220 */ /* 0x040fe20000410000 */
[----:B------:R-:W-:Y:S01]  /*140b0*/  PRMT R165, R145, 0x5410, R144 ;  /* 0x0000541091a57816 */ /* 0x000fe20000000090 */
[C---:B------:R-:W-:Y:S01]  /*140c0*/  FMUL.FTZ R42, R0.reuse, R42 ;  /* 0x0000002a002a7220 */ /* 0x040fe20000410000 */
[----:B------:R-:W-:Y:S01]  /*140d0*/  MOV R133, R35 ;  /* 0x0000002300857202 */ /* 0x000fe20000000f00 */
[C---:B------:R-:W-:Y:S01]  /*140e0*/  FMUL.FTZ R43, R0.reuse, R43 ;  /* 0x0000002b002b7220 */ /* 0x040fe20000410000 */
[----:B------:R-:W-:Y:S01]  /*140f0*/  LOP3.LUT R165, R165, R10, RZ, 0xc0, !PT ;  /* 0x0000000aa5a57212 */ /* 0x000fe200078ec0ff */
[C---:B------:R-:W-:Y:S01]  /*14100*/  FMUL.FTZ R10, R0.reuse, R158 ;  /* 0x0000009e000a7220 */ /* 0x040fe20000410000 */
[----:B------:R-:W-:Y:S01]  /*14110*/  MOV R35, R19 ;  /* 0x0000001300237202 */ /* 0x000fe20000000f00 */
[----:B------:R-:W1:Y:S01]  /*14120*/  LDSM.16.MT88.4 R156, [R203+0x18000] ;  /* 0x01800000cb9c783b */ /* 0x000e620000004200 */
[----:B------:R-:W-:Y:S01]  /*14130*/  FMUL.FTZ R19, R0, R151 ;  /* 0x0000009700137220 */ /* 0x000fe20000410000 */
[----:B------:R-:W-:Y:S01]  /*14140*/  ISETP.LE.U32.AND P6, PT, R14, UR11, PT ;  /* 0x0000000b0e007c0c */ /* 0x000fe2000bfc3070 */
[C---:B------:R-:W-:Y:S01]  /*14150*/  FMUL.FTZ R14, R0.reuse, R154 ;  /* 0x0000009a000e7220 */ /* 0x040fe20000410000 */
[----:B------:R-:W-:Y:S01]  /*14160*/  MOV R155, R22 ;  /* 0x00000016009b7202 */ /* 0x000fe20000000f00 */
[C---:B------:R-:W-:Y:S01]  /*14170*/  FMUL.FTZ R22, R0.reuse, R146 ;  /* 0x0000009200167220 */ /* 0x040fe20000410000 */
[----:B------:R-:W-:Y:S02]  /*14180*/  IMAD.MOV.U32 R146, RZ, RZ, R35 ;  /* 0x000000ffff927224 */ /* 0x000fe400078e0023 */
        /* <DEDUP_REMOVED lines=45> */
[----:B------:R-:W-:Y:S01]  /*14460*/  ISETP.LE.U32.AND P4, PT, R136, UR11, PT ;  /* 0x0000000b88007c0c */ /* 0x000fe2000bf83070 */
[----:B------:R-:W-:Y:S01]  /*14470*/  MUFU.EX2 R146, R146 ;  /* 0x0000009200927308 */ /* 0x000fe20000000800 */
[----:B------:R-:W-:Y:S09]  /*14480*/  @!P6 HADD2 R244, -R173.H0_H0, -RZ.H0_H0 ;  /* 0xa00000ffadf4e230 */ /* 0x000ff20000000900 */
[----:B------:R-:W-:Y:S02]  /*14490*/  MUFU.EX2 R198, R198 ;  /* 0x000000c600c67308 */ /* 0x000fe40000000800 */
[----:B------:R-:W-:Y:S08]  /*144a0*/  @!P4 HADD2 R236, -R144.H0_H0, -RZ.H0_H0 ;  /* 0xa00000ff90ecc230 */ /* 0x000ff00000000900 */
[----:B------:R-:W-:Y:S01]  /*144b0*/  MUFU.EX2 R185, R185 ;  /* 0x000000b900b97308 */ /* 0x000fe20000000800 */
[----:B------:R-:W-:Y:S02]  /*144c0*/  @!P4 PRMT R144, R236, 0x5410, RZ ;  /* 0x00005410ec90c816 */ /* 0x000fe400000000ff */
[----:B------:R-:W-:Y:S11]  /*144d0*/  ISETP.GT.U32.AND P4, PT, R210, UR11, PT ;  /* 0x0000000bd2007c0c */ /* 0x000ff6000bf84070 */
[----:B------:R-:W-:Y:S02]  /*144e0*/  @!UPT UIADD3 URZ, UPT, UPT, URZ, URZ, URZ ;  /* 0x000000fffffff290 */ /* 0x000fe4000fffe0ff */
[----:B------:R-:W-:Y:S02]  /*144f0*/  @P4 HADD2 R232, -R152.H0_H0, -RZ.H0_H0 ;  /* 0xa00000ff98e84230 */ /* 0x000fe40000000900 */
[----:B---3--:R-:W-:Y:S01]  /*14500*/  FFMA.FTZ R140, R164, R7, R167 ;  /* 0x00000007a48c7223 */ /* 0x008fe200000100a7 */
[----:B------:R-:W-:Y:S02]  /*14510*/  PRMT R164, R173, 0x5410, R172 ;  /* 0x00005410ada47816 */ /* 0x000fe400000000ac */
[----:B------:R-:W-:Y:S02]  /*14520*/  PRMT R7, R177, 0x5410, R210 ;  /* 0x00005410b1077816 */ /* 0x000fe400000000d2 */
[----:B------:R-:W-:Y:S01]  /*14530*/  LOP3.LUT R164, R164, R6, RZ, 0xc0, !PT ;  /* 0x00000006a4a47212 */ /* 0x000fe200078ec0ff */
[----:B------:R3:W-:Y:S01]  /*14540*/  MUFU.EX2 R210, R202 ;  /* 0x000000ca00d27308 */ /* 0x0007e20000000800 */
[----:B------:R-:W-:Y:S02]  /*14550*/  LOP3.LUT R6, R7, 0xff00ff, RZ, 0xc0, !PT ;  /* 0x00ff00ff07067812 */ /* 0x000fe400078ec0ff */
[----:B------:R-:W-:Y:S02]  /*14560*/  PRMT R7, R245, 0x5410, R194 ;  /* 0x00005410f5077816 */ /* 0x000fe400000000c2 */
[----:B------:R-:W-:Y:S02]  /*14570*/  PRMT R167, R153, 0x5410, R152 ;  /* 0x0000541099a77816 */ /* 0x000fe40000000098 */
[--C-:B------:R-:W-:Y:S02]  /*14580*/  HSET2.LE.AND R6, R6, R246.reuse, PT ;  /* 0x000000f606067233 */ /* 0x100fe40003803000 */
[--C-:B------:R-:W-:Y:S02]  /*14590*/  HSET2.LE.AND R7, R7, R246.reuse, PT ;  /* 0x000000f607077233 */ /* 0x100fe40003803000 */
[----:B------:R-:W-:Y:S02]  /*145a0*/  @!P6 PRMT R173, R244, 0x5410, RZ ;  /* 0x00005410f4ade816 */ /* 0x000fe400000000ff */
[----:B------:R-:W-:Y:S01]  /*145b0*/  LOP3.LUT R167, R167, R6, RZ, 0xc0, !PT ;  /* 0x00000006a7a77212 */ /* 0x000fe200078ec0ff */
[----:B------:R-:W-:Y:S01]  /*145c0*/  FMUL.FTZ R6, R0, R162 ;  /* 0x000000a200067220 */ /* 0x000fe20000410000 */
[----:B------:R-:W-:Y:S01]  /*145d0*/  LOP3.LUT R166, R166, R7, RZ, 0xc0, !PT ;  /* 0x00000007a6a67212 */ /* 0x000fe200078ec0ff */
[C---:B------:R-:W-:Y:S01]  /*145e0*/  FMUL.FTZ R7, R0.reuse, R163 ;  /* 0x000000a300077220 */ /* 0x040fe20000410000 */
[----:B------:R-:W-:Y:S01]  /*145f0*/  ISETP.LE.U32.AND P6, PT, R137, UR11, PT ;  /* 0x0000000b89007c0c */ /* 0x000fe2000bfc3070 */
[----:B------:R-:W-:Y:S02]  /*14600*/  IMAD.MOV.U32 R163, RZ, RZ, R27 ;  /* 0x000000ffffa37224 */ /* 0x000fe400078e001b */
[----:B------:R-:W-:Y:S01]  /*14610*/  FMUL.FTZ R27, R0, R143 ;  /* 0x0000008f001b7220 */ /* 0x000fe20000410000 */
[----:B------:R-:W-:Y:S01]  /*14620*/  @!P0 PRMT R172, R238, 0x5410, RZ ;  /* 0x00005410eeac8816 */ /* 0x000fe200000000ff */
[----:B---3--:R-:W3:Y:S01]  /*14630*/  S2R R202, SR_TID.X ;  /* 0x0000000000ca7919 */ /* 0x008ee20000002100 */
[----:B------:R-:W-:Y:S01]  /*14640*/  @P3 PRMT R153, R230, 0x5410, RZ ;  /* 0x00005410e6993816 */ /* 0x000fe200000000ff */
[C---:B--2---:R-:W-:Y:S05]  /*14650*/  HMMA.16816.F32 R4, R164.reuse, R168, R4 ;  /* 0x000000a8a404723c */ /* 0x044fea0000001804 */
[----:B------:R-:W-:Y:S01]  /*14660*/  IMAD.MOV.U32 R168, RZ, RZ, R176 ;  /* 0x000000ffffa87224 */ /* 0x000fe200078e00b0 */
[----:B------:R-:W-:Y:S01]  /*14670*/  @P4 PRMT R152, R232, 0x5410, RZ ;  /* 0x00005410e8984816 */ /* 0x000fe200000000ff */
[----:B------:R4:W2:Y:S01]  /*14680*/  LDL R176, [R1+0x18] ;  /* 0x0000180001b07983 */ /* 0x0008a20000100800 */
[C---:B------:R-:W-:Y:S03]  /*14690*/  HMMA.16816.F32 R8, R164.reuse, R170, R8 ;  /* 0x000000aaa408723c */ /* 0x040fe60000001808 */
[----:B------:R-:W-:Y:S02]  /*146a0*/  IMAD.MOV.U32 R169, RZ, RZ, R23 ;  /* 0x000000ffffa97224 */ /* 0x000fe400078e0017 */
[C---:B------:R-:W-:Y:S01]  /*146b0*/  FMUL.FTZ R23, R0.reuse, R147 ;  /* 0x0000009300177220 */ /* 0x040fe20000410000 */
[----:B------:R-:W-:Y:S01]  /*146c0*/  MOV R170, R26 ;  /* 0x0000001a00aa7202 */ /* 0x000fe20000000f00 */
[----:B------:R-:W4:Y:S01]  /*146d0*/  LDL.LU R147, [R1+0x40] ;  /* 0x0000400001937983 */ /* 0x000f220000300800 */
[----:B------:R-:W-:Y:S01]  /*146e0*/  FMUL.FTZ R26, R0, R142 ;  /* 0x0000008e001a7220 */ /* 0x000fe20000410000 */
[C---:B-1----:R-:W-:Y:S03]  /*146f0*/  HMMA.16816.F32 R12, R164.reuse, R156, R12 ;  /* 0x0000009ca40c723c */ /* 0x042fe6000000180c */
[----:B------:R-:W-:Y:S01]  /*14700*/  PRMT R162, R188, 0x7632, R162 ;  /* 0x00007632bca27816 */ /* 0x000fe200000000a2 */
[----:B------:R-:W-:Y:S01]  /*14710*/  @!P6 HADD2 R237, -R145.H0_H0, -RZ.H0_H0 ;  /* 0xa00000ff91ede230 */ /* 0x000fe20000000900 */
[----:B------:R-:W-:Y:S01]  /*14720*/  MOV R171, R30 ;  /* 0x0000001e00ab7202 */ /* 0x000fe20000000f00 */
[C---:B------:R-:W-:Y:S01]  /*14730*/  FMUL.FTZ R30, R0.reuse, R138 ;  /* 0x0000008a001e7220 */ /* 0x040fe20000410000 */
[----:B------:R-:W-:Y:S01]  /*14740*/  IMAD.MOV.U32 R138, RZ, RZ, R168 ;  /* 0x000000ffff8a7224 */ /* 0x000fe200078e00a8 */
[C---:B------:R-:W-:Y:S03]  /*14750*/  HMMA.16816.F32 R16, R164.reuse, R158, R16 ;  /* 0x0000009ea410723c */ /* 0x040fe60000001810 */
[----:B------:R-:W-:Y:S01]  /*14760*/  MOV R156, R31 ;  /* 0x0000001f009c7202 */ /* 0x000fe20000000f00 */
[----:B------:R-:W-:Y:S01]  /*14770*/  FMUL.FTZ R31, R0, R139 ;  /* 0x0000008b001f7220 */ /* 0x000fe20000410000 */
[----:B------:R-:W-:Y:S01]  /*14780*/  IMAD.MOV.U32 R139, RZ, RZ, R133 ;  /* 0x000000ffff8b7224 */ /* 0x000fe200078e0085 */
[----:B------:R-:W-:Y:S02]  /*14790*/  MOV R168, R132 ;  /* 0x0000008400a87202 */ /* 0x000fe40000000f00 */
[----:B------:R-:W-:Y:S02]  /*147a0*/  @!P6 PRMT R145, R237, 0x5410, RZ ;  /* 0x00005410ed91e816 */ /* 0x000fe400000000ff */
[----:B------:R-:W-:Y:S02]  /*147b0*/  ISETP.GT.U32.AND P6, PT, R194, UR11, PT ;  /* 0x0000000bc2007c0c */ /* 0x000fe4000bfc4070 */
[----:B------:R-:W-:Y:S02]  /*147c0*/  LOP3.LUT R162, R162, 0xff, RZ, 0xc0, !PT ;  /* 0x000000ffa2a27812 */ /* 0x000fe400078ec0ff */
[----:B---3--:R-:W-:Y:S02]  /*147d0*/  SHF.L.U32 R202, R202, 0x6, RZ ;  /* 0x00000006caca7819 */ /* 0x008fe400000006ff */
[----:B------:R-:W-:Y:S07]  /*147e0*/  ISETP.LE.U32.AND P4, PT, R162, UR11, PT ;  /* 0x0000000ba2007c0c */ /* 0x000fee000bf83070 */
[----:B------:R-:W-:Y:S05]  /*147f0*/  @P6 HADD2 R231, -R160.H0_H0, -RZ.H0_H0 ;  /* 0xa00000ffa0e76230 */ /* 0x000fea0000000900 */
[----:B------:R-:W-:Y:S02]  /*14800*/  @P6 PRMT R160, R231, 0x5410, RZ ;  /* 0x00005410e7a06816 */ /* 0x000fe400000000ff */
[----:B--2---:R-:W-:Y:S05]  /*14810*/  @P1 IADD3 R176, PT, PT, R148, -0x40, RZ ;  /* 0xffffffc094b01810 */ /* 0x004fea0007ffe0ff */
[----:B------:R-:W1:Y:S01]  /*14820*/  LDSM.16.MT88.4 R148, [R176] ;  /* 0x00000000b094783b */ /* 0x000e620000004200 */
[----:B------:R-:W-:Y:S01]  /*14830*/  IMAD.IADD R177, R200, 0x1, R176 ;  /* 0x00000001c8b17824 */ /* 0x000fe200078e02b0 */
[C---:B-1----:R-:W-:Y:S08]  /*14840*/  HMMA.16816.F32 R20, R164.reuse, R148, R20 ;  /* 0x00000094a414723c */ /* 0x042ff00000001814 */
[C---:B------:R-:W-:Y:S03]  /*14850*/  HMMA.16816.F32 R24, R164.reuse, R150, R24 ;  /* 0x00000096a418723c */ /* 0x040fe60000001818 */
[----:B------:R-:W-:Y:S01]  /*14860*/  MOV R151, R141 ;  /* 0x0000008d00977202 */ /* 0x000fe20000000f00 */
[----:B------:R-:W-:Y:S02]  /*14870*/  IMAD.MOV.U32 R150, RZ, RZ, R140 ;  /* 0x000000ffff967224 */ /* 0x000fe400078e008c */
[----:B------:R-:W1:Y:S02]  /*14880*/  LDSM.16.MT88.4 R140, [R177] ;  /* 0x00000000b18c783b */ /* 0x000e640000004200 */
[C---:B-1----:R-:W-:Y:S03]  /*14890*/  HMMA.16816.F32 R28, R164.reuse, R140, R28 ;  /* 0x0000008ca41c723c */ /* 0x042fe6000000181c */
[----:B------:R-:W-:Y:S01]  /*148a0*/  MOV R141, R34 ;  /* 0x00000022008d7202 */ /* 0x000fe20000000f00 */
[C---:B------:R-:W-:Y:S01]  /*148b0*/  FMUL.FTZ R34, R0.reuse, R134 ;  /* 0x0000008600227220 */ /* 0x040fe20000410000 */
[----:B----4-:R-:W-:Y:S01]  /*148c0*/  FFMA.FTZ R0, R0, R147, R138 ;  /* 0x0000009300007223 */ /* 0x010fe2000001008a */
[----:B------:R-:W1:Y:S01]  /*148d0*/  LDSM.16.MT88.4 R132, [R204+0x1a000] ;  /* 0x01a00000cc84783b */ /* 0x000e620000004200 */
[----:B------:R2:W-:Y:S04]  /*148e0*/  MUFU.EX2 R147, R208 ;  /* 0x000000d000937308 */ /* 0x0005e80000000800 */
[C---:B------:R-:W-:Y:S06]  /*148f0*/  HMMA.16816.F32 R32, R164.reuse, R142, R32 ;  /* 0x0000008ea420723c */ /* 0x040fec0000001820 */
[----:B------:R-:W3:Y:S10]  /*14900*/  MUFU.EX2 R140, R141 ;  /* 0x0000008d008c7308 */ /* 0x000ef40000000800 */
[----:B------:R4:W4:Y:S01]  /*14910*/  MUFU.EX2 R141, R139 ;  /* 0x0000008b008d7308 */ /* 0x0009220000000800 */
[----:B--2---:R2:W5:Y:S01]  /*14920*/  LDL.LU R208, [R1+0x54] ;  /* 0x0000540001d07983 */ /* 0x0045620000300800 */
[----:B---3--:R-:W-:Y:S04]  /*14930*/  F2FP.F16.F32.PACK_AB R149, R146, R140 ;  /* 0x0000008c9295723e */ /* 0x008fe800000000ff */
[----:B------:R-:W-:Y:S01]  /*14940*/  PRMT R148, R149, 0x7632, R148 ;  /* 0x0000763295947816 */ /* 0x000fe20000000094 */
[----:B----4-:R-:W-:Y:S01]  /*14950*/  LDSM.16.MT88.4 R136, [R177+0x6000] ;  /* 0x00600000b188783b */ /* 0x010fe20000004200 */
[----:B------:R-:W-:Y:S03]  /*14960*/  F2FP.F16.F32.PACK_AB R154, R147, R141 ;  /* 0x0000008d939a723e */ /* 0x000fe600000000ff */
[----:B------:R-:W-:Y:S01]  /*14970*/  @!P5 HADD2 R220, -R148.H0_H0, -RZ.H0_H0 ;  /* 0xa00000ff94dcd230 */ /* 0x000fe20000000900 */
[----:B------:R-:W-:Y:S01]  /*14980*/  PRMT R159, R154, 0x7632, R159 ;  /* 0x000076329a9f7816 */ /* 0x000fe2000000009f */
[C---:B-1----:R-:W-:Y:S03]  /*14990*/  HMMA.16816.F32 R36, R164.reuse, R132, R36 ;  /* 0x00000084a424723c */ /* 0x042fe60000001824 */
[----:B------:R-:W-:Y:S05]  /*149a0*/  @!P4 HADD2 R219, -R154.H0_H0, -RZ.H0_H0 ;  /* 0xa00000ff9adbc230 */ /* 0x000fea0000000900 */
        /* <DEDUP_REMOVED lines=31> */
[----:B------:R-:W-:Y:S01]  /*14ba0*/  FADD.FTZ R133, R155, R0 ;  /* 0x000000009b857221 */ /* 0x000fe20000010000 */
[----:B------:R1:W-:Y:S01]  /*14bb0*/  MUFU.EX2 R150, R168 ;  /* 0x000000a800967308 */ /* 0x0003e20000000800 */
[----:B------:R-:W-:Y:S01]  /*14bc0*/  LOP3.LUT R151, R188, 0xff, RZ, 0xc0, !PT ;  /* 0x000000ffbc977812 */ /* 0x000fe200078ec0ff */
[----:B------:R-:W-:Y:S01]  /*14bd0*/  FADD.FTZ R0, R170, R132 ;  /* 0x00000084aa007221 */ /* 0x000fe20000010000 */
[C---:B------:R-:W-:Y:S03]  /*14be0*/  HMMA.16816.F32 R120, R164.reuse, R134, R120 ;  /* 0x00000086a478723c */ /* 0x040fe60000001878 */
[----:B------:R-:W-:Y:S01]  /*14bf0*/  FADD.FTZ R132, R205, R133 ;  /* 0x00000085cd847221 */ /* 0x000fe20000010000 */
[----:B------:R-:W-:Y:S01]  /*14c00*/  PRMT R133, R151, 0x5410, R189 ;  /* 0x0000541097857816 */ /* 0x000fe200000000bd */
[----:B------:R2:W5:Y:S01]  /*14c10*/  LDL.LU R205, [R1+0x50] ;  /* 0x0000500001cd7983 */ /* 0x0005620000300800 */
[----:B------:R-:W-:Y:S01]  /*14c20*/  SHF.R.U32.HI R155, RZ, 0x18, R188 ;  /* 0x00000018ff9b7819 */ /* 0x000fe200000116bc */
[----:B------:R3:W4:Y:S01]  /*14c30*/  MUFU.EX2 R170, R247 ;  /* 0x000000f700aa7308 */ /* 0x0007220000000800 */
[C---:B------:R-:W-:Y:S03]  /*14c40*/  HMMA.16816.F32 R124, R164.reuse, R136, R124 ;  /* 0x00000088a47c723c */ /* 0x040fe6000000187c */
[----:B------:R-:W-:Y:S01]  /*14c50*/  FADD.FTZ R134, R156, R0 ;  /* 0x000000009c867221 */ /* 0x000fe20000010000 */
[----:B------:R-:W-:Y:S01]  /*14c60*/  FADD.FTZ R156, R171, R132 ;  /* 0x00000084ab9c7221 */ /* 0x000fe20000010000 */
[--C-:B------:R-:W-:Y:S01]  /*14c70*/  HSET2.LE.AND R133, R133, R246.reuse, PT ;  /* 0x000000f685857233 */ /* 0x100fe20003803000 */
[----:B-1----:R-:W2:Y:S01]  /*14c80*/  LDL.LU R168, [R1+0x38] ;  /* 0x0000380001a87983 */ /* 0x002ea20000300800 */
[----:B------:R-:W-:Y:S01]  /*14c90*/  FADD.FTZ R134, R140, R134 ;  /* 0x000000868c867221 */ /* 0x000fe20000010000 */
[----:B------:R-:W-:Y:S01]  /*14ca0*/  HMMA.16816.F32 R128, R164, R138, R128 ;  /* 0x0000008aa480723c */ /* 0x000fe20000001880 */
[----:B------:R-:W1:Y:S01]  /*14cb0*/  MUFU.EX2 R171, R169 ;  /* 0x000000a900ab7308 */ /* 0x000e620000000800 */
[----:B------:R-:W2:Y:S01]  /*14cc0*/  LDL.LU R135, [R1+0x3c] ;  /* 0x00003c0001877983 */ /* 0x000ea20000300800 */
[----:B------:R-:W-:Y:S01]  /*14cd0*/  FADD.FTZ R156, R141, R156 ;  /* 0x0000009c8d9c7221 */ /* 0x000fe20000010000 */
[----:B------:R-:W-:Y:S02]  /*14ce0*/  PRMT R0, R162, 0x5410, R155 ;  /* 0x00005410a2007816 */ /* 0x000fe4000000009b */
[----:B------:R-:W2:Y:S01]  /*14cf0*/  LDSM.16.MT88.4 R140, [R204+0x18800] ;  /* 0x01880000cc8c783b */ /* 0x000ea20000004200 */
[----:B------:R-:W-:Y:S01]  /*14d00*/  PRMT R132, R149, 0x5410, R148 ;  /* 0x0000541095847816 */ /* 0x000fe20000000094 */
[----:B---3--:R-:W3:Y:S01]  /*14d10*/  LDC R247, c[0x0][0x448] ;  /* 0x00011200fff77b82 */ /* 0x008ee20000000800 */
[--C-:B------:R-:W-:Y:S01]  /*14d20*/  HSET2.LE.AND R0, R0, R246.reuse, PT ;  /* 0x000000f600007233 */ /* 0x100fe20003803000 */
[----:B------:R-:W-:Y:S01]  /*14d30*/  FADD.FTZ R164, R147, R156 ;  /* 0x0000009c93a47221 */ /* 0x000fe20000010000 */
[----:B------:R-:W-:Y:S02]  /*14d40*/  LOP3.LUT R132, R132, R133, RZ, 0xc0, !PT ;  /* 0x0000008584847212 */ /* 0x000fe400078ec0ff */
[----:B------:R-:W-:Y:S02]  /*14d50*/  PRMT R133, R154, 0x5410, R159 ;  /* 0x000054109a857816 */ /* 0x000fe4000000009f */
[----:B----4-:R-:W-:Y:S02]  /*14d60*/  F2FP.F16.F32.PACK_AB R158, R150, R170 ;  /* 0x000000aa969e723e */ /* 0x010fe400000000ff */
[----:B------:R-:W-:Y:S01]  /*14d70*/  LOP3.LUT R133, R133, R0, RZ, 0xc0, !PT ;  /* 0x0000000085857212 */ /* 0x000fe200078ec0ff */
[----:B-1----:R-:W-:Y:S01]  /*14d80*/  FADD.FTZ R164, R171, R164 ;  /* 0x000000a4aba47221 */ /* 0x002fe20000010000 */
[----:B------:R-:W-:Y:S02]  /*14d90*/  PRMT R0, R158, 0x7632, R0 ;  /* 0x000076329e007816 */ /* 0x000fe40000000000 */
[----:B------:R-:W-:Y:S02]  /*14da0*/  PRMT R136, R184, 0x5410, R183 ;  /* 0x00005410b8887816 */ /* 0x000fe400000000b7 */
[----:B------:R-:W-:Y:S02]  /*14db0*/  ISETP.LE.U32.AND P6, PT, R151, UR11, PT ;  /* 0x0000000b97007c0c */ /* 0x000fe4000bfc3070 */
[----:B------:R-:W-:Y:S02]  /*14dc0*/  @!P5 PRMT R148, R220, 0x5410, RZ ;  /* 0x00005410dc94d816 */ /* 0x000fe400000000ff */
[----:B------:R-:W-:Y:S02]  /*14dd0*/  @!P4 PRMT R154, R219, 0x5410, RZ ;  /* 0x00005410db9ac816 */ /* 0x000fe400000000ff */
[----:B------:R-:W-:Y:S02]  /*14de0*/  ISETP.LE.U32.AND P3, PT, R155, UR11, PT ;  /* 0x0000000b9b007c0c */ /* 0x000fe4000bf63070 */
[----:B------:R-:W-:Y:S01]  /*14df0*/  ISETP.GT.U32.AND P5, PT, R187, UR11, PT ;  /* 0x0000000bbb007c0c */ /* 0x000fe2000bfa4070 */
[----:B---3--:R-:W-:Y:S04]  /*14e00*/  IMAD.SHL.U32 R247, R247, 0x8, RZ ;  /* 0x00000008f7f77824 */ /* 0x008fe800078e00ff */
[----:B------:R-:W-:Y:S05]  /*14e10*/  @!P6 HADD2 R228, -R149.H0_H0, -RZ.H0_H0 ;  /* 0xa00000ff95e4e230 */ /* 0x000fea0000000900 */
[----:B------:R-:W-:Y:S01]  /*14e20*/  @!P6 PRMT R149, R228, 0x5410, RZ ;  /* 0x00005410e495e816 */ /* 0x000fe200000000ff */
[----:B------:R-:W-:Y:S01]  /*14e30*/  @!P3 HADD2 R227, -R159.H0_H0, -RZ.H0_H0 ;  /* 0xa00000ff9fe3b230 */ /* 0x000fe20000000900 */
[----:B------:R-:W-:Y:S01]  /*14e40*/  ISETP.GT.U32.AND P6, PT, R184, UR11, PT ;  /* 0x0000000bb8007c0c */ /* 0x000fe2000bfc4070 */
[----:B------:R-:W-:Y:S03]  /*14e50*/  @P5 HADD2 R218, -R0.H0_H0, -RZ.H0_H0 ;  /* 0xa00000ff00da5230 */ /* 0x000fe60000000900 */
[----:B------:R-:W-:Y:S02]  /*14e60*/  @!P3 PRMT R159, R227, 0x5410, RZ ;  /* 0x00005410e39fb816 */ /* 0x000fe400000000ff */
[----:B------:R-:W-:Y:S01]  /*14e70*/  ISETP.GT.U32.AND P3, PT, R183, UR11, PT ;  /* 0x0000000bb7007c0c */ /* 0x000fe2000bf64070 */
[----:B--2---:R-:W-:Y:S01]  /*14e80*/  IMAD.MOV.U32 R189, RZ, RZ, R168 ;  /* 0x000000ffffbd7224 */ /* 0x004fe200078e00a8 */
[----:B------:R-:W-:Y:S02]  /*14e90*/  LOP3.LUT R168, R190, 0xff, RZ, 0xc0, !PT ;  /* 0x000000ffbea87812 */ /* 0x000fe400078ec0ff */
[----:B------:R-:W-:Y:S02]  /*14ea0*/  MOV R188, R135 ;  /* 0x0000008700bc7202 */ /* 0x000fe40000000f00 */
[----:B------:R-:W-:Y:S02]  /*14eb0*/  PRMT R135, R158, 0x5410, R0 ;  /* 0x000054109e877816 */ /* 0x000fe40000000000 */
[----:B------:R-:W-:Y:S01]  /*14ec0*/  LEA R190, P0, R247, R188, 0x1 ;  /* 0x000000bcf7be7211 */ /* 0x000fe200078008ff */
[----:B------:R1:W-:Y:S01]  /*14ed0*/  STG.E.U16 desc[UR28][R188.64], R173 ;  /* 0x000000adbc007986 */ /* 0x0003e2000c10151c */
[----:B------:R-:W-:Y:S02]  /*14ee0*/  ISETP.LE.U32.AND P4, PT, R168, UR11, PT ;  /* 0x0000000ba8007c0c */ /* 0x000fe4000bf83070 */
[----:B------:R-:W-:Y:S01]  /*14ef0*/  @P5 PRMT R0, R218, 0x5410, RZ ;  /* 0x00005410da005816 */ /* 0x000fe200000000ff */
[----:B------:R2:W-:Y:S10]  /*14f00*/  STG.E.U16 desc[UR28][R188.64+0x2], R172 ;  /* 0x000002acbc007986 */ /* 0x0005f4000c10151c */
[----:B------:R-:W-:Y:S05]  /*14f10*/  @!P4 HADD2 R226, -R158.H0_H0, -RZ.H0_H0 ;  /* 0xa00000ff9ee2c230 */ /* 0x000fea0000000900 */
[----:B------:R-:W-:Y:S02]  /*14f20*/  @!P4 PRMT R158, R226, 0x5410, RZ ;  /* 0x00005410e29ec816 */ /* 0x000fe400000000ff */
[----:B-1----:R-:W-:Y:S02]  /*14f30*/  MOV R173, R163 ;  /* 0x000000a300ad7202 */ /* 0x002fe40000000f00 */
[----:B------:R1:W3:Y:S01]  /*14f40*/  MUFU.EX2 R163, R191 ;  /* 0x000000bf00a37308 */ /* 0x0002e20000000800 */
[----:B--2---:R-:W-:Y:S01]  /*14f50*/  FADD.FTZ R172, R146, R134 ;  /* 0x0000008692ac7221 */ /* 0x004fe20000010000 */
[----:B------:R-:W-:Y:S03]  /*14f60*/  PRMT R134, R168, 0x5410, R187 ;  /* 0x00005410a8867816 */ /* 0x000fe600000000bb */
[----:B------:R-:W-:Y:S02]  /*14f70*/  FADD.FTZ R165, R170, R172 ;  /* 0x000000acaaa57221 */ /* 0x000fe40000010000 */
[--C-:B------:R-:W-:Y:S03]  /*14f80*/  HSET2.LE.AND R134, R134, R246.reuse, PT ;  /* 0x000000f686867233 */ /* 0x100fe60003803000 */
[----:B------:R-:W-:Y:S01]  /*14f90*/  MUFU.EX2 R170, R192 ;  /* 0x000000c000aa7308 */ /* 0x000fe20000000800 */
[--C-:B------:R-:W-:Y:S01]  /*14fa0*/  FADD.FTZ R150, R150, R165.reuse ;  /* 0x000000a596967221 */ /* 0x100fe20000010000 */
[----:B------:R-:W-:Y:S02]  /*14fb0*/  LOP3.LUT R134, R135, R134, RZ, 0xc0, !PT ;  /* 0x0000008687867212 */ /* 0x000fe400078ec0ff */
[----:B------:R-:W-:Y:S02]  /*14fc0*/  LOP3.LUT R135, R136, 0xff00ff, RZ, 0xc0, !PT ;  /* 0x00ff00ff88877812 */ /* 0x000fe400078ec0ff */
[----:B-1----:R-:W-:Y:S01]  /*14fd0*/  LEA.HI.X.SX32 R191, R247, R189, 0x1, P0 ;  /* 0x000000bdf7bf7211 */ /* 0x002fe200000f0eff */
[----:B------:R-:W1:Y:S01]  /*14fe0*/  LDSM.16.MT88.4 R136, [R203+0x18800] ;  /* 0x01880000cb88783b */ /* 0x000e620000004200 */
[----:B---3--:R-:W-:Y:S02]  /*14ff0*/  F2FP.F16.F32.PACK_AB R157, R163, R171 ;  /* 0x000000aba39d723e */ /* 0x008fe400000000ff */
[----:B------:R-:W2:Y:S01]  /*15000*/  MUFU.EX2 R166, R173 ;  /* 0x000000ad00a67308 */ /* 0x000ea20000000800 */
[--C-:B------:R-:W-:Y:S02]  /*15010*/  HSET2.LE.AND R135, R135, R246.reuse, PT ;  /* 0x000000f687877233 */ /* 0x100fe40003803000 */
[----:B------:R-:W-:Y:S01]  /*15020*/  PRMT R156, R157, 0x7632, R156 ;  /* 0x000076329d9c7816 */ /* 0x000fe2000000009c */
[----:B------:R-:W-:Y:S01]  /*15030*/  @P6 HADD2 R225, -R157.H0_H0, -RZ.H0_H0 ;  /* 0xa00000ff9de16230 */ /* 0x000fe20000000900 */
[----:B------:R-:W-:Y:S01]  /*15040*/  ISETP.LE.U32.AND P0, PT, R245, UR11, PT ;  /* 0x0000000bf5007c0c */ /* 0x000fe2000bf03070 */
[----:B------:R3:W-:Y:S04]  /*15050*/  STG.E.U16 desc[UR28][R190.64+0x2], R144 ;  /* 0x00000290be007986 */ /* 0x0007e8000c10151c */
[----:B------:R4:W1:Y:S01]  /*15060*/  MUFU.EX2 R173, R201 ;  /* 0x000000c900ad7308 */ /* 0x0008620000000800 */
[----:B------:R-:W-:Y:S01]  /*15070*/  @P3 HADD2 R224, -R156.H0_H0, -RZ.H0_H0 ;  /* 0xa00000ff9ce03230 */ /* 0x000fe20000000900 */
[----:B------:R-:W-:Y:S04]  /*15080*/  STG.E.U16 desc[UR28][R190.64], R145 ;  /* 0x00000091be007986 */ /* 0x000fe8000c10151c */
[----:B------:R-:W-:Y:S04]  /*15090*/  STG.E.U16 desc[UR28][R188.64+0x12], R160 ;  /* 0x000012a0bc007986 */ /* 0x000fe8000c10151c */
[----:B------:R-:W-:Y:S01]  /*150a0*/  MUFU.EX2 R187, R181 ;  /* 0x000000b500bb7308 */ /* 0x000fe20000000800 */
[----:B--2---:R-:W-:Y:S01]  /*150b0*/  F2FP.F16.F32.PACK_AB R167, R198, R166 ;  /* 0x000000a6c6a7723e */ /* 0x004fe200000000ff */
[----:B------:R-:W-:Y:S01]  /*150c0*/  @!P0 HADD2 R229, -R161.H0_H0, -RZ.H0_H0 ;  /* 0xa00000ffa1e58230 */ /* 0x000fe20000000900 */
[----:B------:R-:W2:Y:S02]  /*150d0*/  S2R R245, SR_TID.X ;  /* 0x0000000000f57919 */ /* 0x000ea40000002100 */
[----:B------:R-:W-:Y:S02]  /*150e0*/  PRMT R165, R167, 0x7632, R165 ;  /* 0x00007632a7a57816 */ /* 0x000fe400000000a5 */
[----:B------:R-:W-:Y:S02]  /*150f0*/  @!P0 PRMT R161, R229, 0x5410, RZ ;  /* 0x00005410e5a18816 */ /* 0x000fe400000000ff */
[----:B----4-:R-:W-:Y:S03]  /*15100*/  LOP3.LUT R201, R202, 0x400, RZ, 0xc0, !PT ;  /* 0x00000400cac97812 */ /* 0x010fe600078ec0ff */
[----:B------:R-:W-:Y:S04]  /*15110*/  STG.E.U16 desc[UR28][R188.64+0x10], R161 ;  /* 0x000010a1bc007986 */ /* 0x000fe8000c10151c */
[----:B------:R-:W-:Y:S01]  /*15120*/  STG.E.U16 desc[UR28][R190.64+0x10], R153 ;  /* 0x00001099be007986 */ /* 0x000fe2000c10151c */
[----:B---3--:R-:W-:Y:S02]  /*15130*/  PRMT R144, R157, 0x5410, R156 ;  /* 0x000054109d907816 */ /* 0x008fe4000000009c */
[----:B------:R-:W-:Y:S01]  /*15140*/  @P3 PRMT R156, R224, 0x5410, RZ ;  /* 0x00005410e09c3816 */ /* 0x000fe200000000ff */
[----:B------:R-:W-:Y:S01]  /*15150*/  STG.E.U16 desc[UR28][R190.64+0x12], R152 ;  /* 0x00001298be007986 */ /* 0x000fe2000c10151c */
[----:B------:R-:W-:Y:S02]  /*15160*/  LOP3.LUT R135, R144, R135, RZ, 0xc0, !PT ;  /* 0x0000008790877212 */ /* 0x000fe400078ec0ff */
[----:B------:R-:W-:Y:S01]  /*15170*/  @P6 PRMT R157, R225, 0x5410, RZ ;  /* 0x00005410e19d6816 */ /* 0x000fe200000000ff */
[----:B------:R-:W-:Y:S04]  /*15180*/  LDSM.16.MT88.4 R144, [R177+0x4800] ;  /* 0x00480000b190783b */ /* 0x000fe80000004200 */
[C---:B------:R-:W-:Y:S04]  /*15190*/  HMMA.16816.F32 R4, R132.reuse, R140, R4 ;  /* 0x0000008c8404723c */ /* 0x040fe80000001804 */
[----:B------:R-:W-:Y:S01]  /*151a0*/  STG.E.U16 desc[UR28][R188.64+0x20], R149 ;  /* 0x00002095bc007986 */ /* 0x000fe2000c10151c */
[----:B--2---:R-:W-:Y:S03]  /*151b0*/  IMAD.SHL.U32 R245, R245, 0x20, RZ ;  /* 0x00000020f5f57824 */ /* 0x004fe600078e00ff */
[C---:B------:R-:W-:Y:S01]  /*151c0*/  HMMA.16816.F32 R8, R132.reuse, R142, R8 ;  /* 0x0000008e8408723c */ /* 0x040fe20000001808 */
[----:B------:R-:W2:Y:S07]  /*151d0*/  LDSM.16.MT88.4 R140, [R176+0x800] ;  /* 0x00080000b08c783b */ /* 0x000eae0000004200 */
[C---:B-1----:R-:W-:Y:S01]  /*151e0*/  HMMA.16816.F32 R12, R132.reuse, R136, R12 ;  /* 0x00000088840c723c */ /* 0x042fe2000000180c */
[----:B------:R-:W-:Y:S04]  /*151f0*/  STG.E.U16 desc[UR28][R188.64+0x22], R148 ;  /* 0x00002294bc007986 */ /* 0x000fe8000c10151c */
[----:B------:R-:W-:Y:S03]  /*15200*/  STG.E.U16 desc[UR28][R190.64+0x20], R154 ;  /* 0x0000209abe007986 */ /* 0x000fe6000c10151c */
[C---:B------:R-:W-:Y:S01]  /*15210*/  HMMA.16816.F32 R16, R132.reuse, R138, R16 ;  /* 0x0000008a8410723c */ /* 0x040fe20000001810 */
[----:B------:R-:W1:Y:S08]  /*15220*/  LDSM.16.MT88.4 R136, [R177+0x800] ;  /* 0x00080000b188783b */ /* 0x000e700000004200 */
[----:B------:R-:W-:Y:S04]  /*15230*/  STG.E.U16 desc[UR28][R190.64+0x22], R159 ;  /* 0x0000229fbe007986 */ /* 0x000fe8000c10151c */
[----:B------:R-:W-:Y:S04]  /*15240*/  STG.E.U16 desc[UR28][R188.64+0x30], R158 ;  /* 0x0000309ebc007986 */ /* 0x000fe8000c10151c */
[----:B------:R-:W-:Y:S04]  /*15250*/  STG.E.U16 desc[UR28][R188.64+0x32], R0 ;  /* 0x00003200bc007986 */ /* 0x000fe8000c10151c */
[----:B------:R-:W-:Y:S01]  /*15260*/  STG.E.U16 desc[UR28][R190.64+0x30], R157 ;  /* 0x0000309dbe007986 */ /* 0x000fe2000c10151c */
[C---:B--2---:R-:W-:Y:S03]  /*15270*/  HMMA.16816.F32 R20, R132.reuse, R140, R20 ;  /* 0x0000008c8414723c */ /* 0x044fe60000001814 */
[----:B------:R-:W-:Y:S04]  /*15280*/  STG.E.U16 desc[UR28][R190.64+0x32], R156 ;  /* 0x0000329cbe007986 */ /* 0x000fe8000c10151c */
[----:B------:R-:W-:Y:S01]  /*15290*/  LDSM.16.MT88.4 R156, [R204+0x19800] ;  /* 0x01980000cc9c783b */ /* 0x000fe20000004200 */
[C---:B------:R-:W-:Y:S07]  /*152a0*/  HMMA.16816.F32 R24, R132.reuse, R142, R24 ;  /* 0x0000008e8418723c */ /* 0x040fee0000001818 */
[----:B------:R-:W2:Y:S01]  /*152b0*/  LDSM.16.MT88.4 R140, [R204+0x1a800] ;  /* 0x01a80000cc8c783b */ /* 0x000ea20000004200 */
        /* <DEDUP_REMOVED lines=19> */
[----:B------:R-:W-:Y:S05]  /*153f0*/  IMAD.WIDE.U32 R136, R199, -0x326172a9, RZ ;  /* 0xcd9e8d57c7887825 */ /* 0x000fea00078e00ff */
[C---:B------:R-:W-:Y:S03]  /*15400*/  HMMA.16816.F32 R80, R132.reuse, R138, R80 ;  /* 0x0000008a8450723c */ /* 0x040fe60000001850 */
[----:B------:R-:W-:Y:S01]  /*15410*/  LOP3.LUT R169, R206, UR8, R137, 0x96, !PT ;  /* 0x00000008cea97c12 */ /* 0x000fe2000f8e9689 */
[----:B------:R-:W-:Y:S05]  /*15420*/  IMAD.WIDE.U32 R206, R197, -0x326172a9, RZ ;  /* 0xcd9e8d57c5ce7825 */ /* 0x000fea00078e00ff */
[----:B------:R-:W-:Y:S02]  /*15430*/  LOP3.LUT R197, R136, UR7, R207, 0x96, !PT ;  /* 0x0000000788c57c12 */ /* 0x000fe4000f8e96cf */
[----:B------:R-:W1:Y:S01]  /*15440*/  LDSM.16.MT88.4 R136, [R204+0x1e800] ;  /* 0x01e80000cc88783b */ /* 0x000e620000004200 */
[C---:B------:R-:W-:Y:S02]  /*15450*/  PRMT R194, R206.reuse, 0x7771, RZ ;  /* 0x00007771cec27816 */ /* 0x040fe400000000ff */
[----:B------:R-:W-:Y:S02]  /*15460*/  LOP3.LUT R199, R197, 0xffff, RZ, 0xc0, !PT ;  /* 0x0000ffffc5c77812 */ /* 0x000fe400078ec0ff */
[C---:B------:R-:W-:Y:S02]  /*15470*/  PRMT R172, R206.reuse, 0x7772, RZ ;  /* 0x00007772ceac7816 */ /* 0x040fe400000000ff */
[----:B------:R-:W-:Y:S02]  /*15480*/  PRMT R171, R206, 0x7773, RZ ;  /* 0x00007773ceab7816 */ /* 0x000fe400000000ff */
[----:B------:R-:W-:Y:S02]  /*15490*/  SHF.R.U32.HI R199, RZ, 0x8, R199 ;  /* 0x00000008ffc77819 */ /* 0x000fe400000116c7 */
[----:B------:R-:W-:Y:S01]  /*154a0*/  ISETP.GT.U32.AND P5, PT, R194, UR11, PT ;  /* 0x0000000bc2007c0c */ /* 0x000fe2000bfa4070 */
[C---:B--2---:R-:W-:Y:S03]  /*154b0*/  HMMA.16816.F32 R84, R132.reuse, R140, R84 ;  /* 0x0000008c8454723c */ /* 0x044fe60000001854 */
[----:B------:R-:W-:Y:S04]  /*154c0*/  LOP3.LUT R140, R199, 0xffff, RZ, 0xc0, !PT ;  /* 0x0000ffffc78c7812 */ /* 0x000fe800078ec0ff */
[----:B------:R-:W-:Y:S01]  /*154d0*/  ISETP.LE.U32.AND P0, PT, R140, UR11, PT ;  /* 0x0000000b8c007c0c */ /* 0x000fe2000bf03070 */
[C---:B------:R-:W-:Y:S01]  /*154e0*/  HMMA.16816.F32 R88, R132.reuse, R142, R88 ;  /* 0x0000008e8458723c */ /* 0x040fe20000001858 */
[----:B------:R-:W2:Y:S07]  /*154f0*/  LDSM.16.MT88.4 R140, [R203+0x1e800] ;  /* 0x01e80000cb8c783b */ /* 0x000eae0000004200 */
[C---:B------:R-:W-:Y:S03]  /*15500*/  HMMA.16816.F32 R92, R132.reuse, R144, R92 ;  /* 0x00000090845c723c */ /* 0x040fe6000000185c */
[----:B------:R-:W-:Y:S02]  /*15510*/  IMAD.MOV.U32 R145, RZ, RZ, R173 ;  /* 0x000000ffff917224 */ /* 0x000fe400078e00ad */
[----:B------:R-:W-:Y:S01]  /*15520*/  @!P0 HADD2 R223, -R165.H0_H0, -RZ.H0_H0 ;  /* 0xa00000ffa5df8230 */ /* 0x000fe20000000900 */
[----:B------:R3:W4:Y:S01]  /*15530*/  MUFU.EX2 R173, R196 ;  /* 0x000000c400ad7308 */ /* 0x0007220000000800 */
[----:B------:R-:W-:Y:S01]  /*15540*/  IMAD.MOV.U32 R192, RZ, RZ, R145 ;  /* 0x000000ffffc07224 */ /* 0x000fe200078e0091 */
[C---:B------:R-:W-:Y:S01]  /*15550*/  HMMA.16816.F32 R96, R132.reuse, R146, R96 ;  /* 0x000000928460723c */ /* 0x040fe20000001860 */
[----:B------:R-:W4:Y:S02]  /*15560*/  LDSM.16.MT88.4 R144, [R176+0x6800] ;  /* 0x00680000b090783b */ /* 0x000f240000004200 */
[----:B------:R-:W-:Y:S05]  /*15570*/  IMAD.MOV.U32 R153, RZ, RZ, R192 ;  /* 0x000000ffff997224 */ /* 0x000fea00078e00c0 */
[C---:B-1----:R-:W-:Y:S03]  /*15580*/  HMMA.16816.F32 R100, R132.reuse, R136, R100 ;  /* 0x000000888464723c */ /* 0x042fe60000001864 */
[----:B---3--:R-:W-:Y:S05]  /*15590*/  MOV R196, R206 ;  /* 0x000000ce00c47202 */ /* 0x008fea0000000f00 */
[C---:B------:R-:W-:Y:S01]  /*155a0*/  HMMA.16816.F32 R104, R132.reuse, R138, R104 ;  /* 0x0000008a8468723c */ /* 0x040fe20000001868 */
[----:B------:R-:W1:Y:S02]  /*155b0*/  LDSM.16.MT88.4 R136, [R177+0x6800] ;  /* 0x00680000b188783b */ /* 0x000e640000004200 */
[----:B------:R-:W-:Y:S02]  /*155c0*/  MOV R155, R196 ;  /* 0x000000c4009b7202 */ /* 0x000fe40000000f00 */
[----:B------:R3:W1:Y:S03]  /*155d0*/  MUFU.EX2 R196, R193 ;  /* 0x000000c100c47308 */ /* 0x0006660000000800 */
[C---:B--2---:R-:W-:Y:S01]  /*155e0*/  HMMA.16816.F32 R108, R132.reuse, R140, R108 ;  /* 0x0000008c846c723c */ /* 0x044fe2000000186c */
[----:B------:R2:W5:Y:S02]  /*155f0*/  LDL.LU.64 R206, [R1+0x48] ;  /* 0x0000480001ce7983 */ /* 0x0005640000300a00 */
[----:B------:R-:W-:Y:S01]  /*15600*/  FADD.FTZ R140, R166, R150 ;  /* 0x00000096a68c7221 */ /* 0x000fe20000010000 */
[----:B----4-:R-:W-:Y:S03]  /*15610*/  F2FP.F16.F32.PACK_AB R166, R170, R173 ;  /* 0x000000adaaa6723e */ /* 0x010fe600000000ff */
[----:B------:R-:W4:Y:S01]  /*15620*/  LDSM.16.MT88.4 R148, [R204+0x19000] ;  /* 0x01900000cc94783b */ /* 0x000f220000004200 */
[C---:B------:R-:W-:Y:S03]  /*15630*/  HMMA.16816.F32 R112, R132.reuse, R142, R112 ;  /* 0x0000008e8470723c */ /* 0x040fe60000001870 */
[----:B------:R-:W-:Y:S01]  /*15640*/  PRMT R143, R172, 0x5410, R171 ;  /* 0x00005410ac8f7816 */ /* 0x000fe200000000ab */
[----:B------:R-:W-:Y:S01]  /*15650*/  FADD.FTZ R198, R198, R140 ;  /* 0x0000008cc6c67221 */ /* 0x000fe20000010000 */
[----:B---3--:R-:W-:Y:S01]  /*15660*/  FADD.FTZ R193, R163, R164 ;  /* 0x000000a4a3c17221 */ /* 0x008fe20000010000 */
[----:B------:R-:W-:Y:S02]  /*15670*/  F2FP.F16.F32.PACK_AB R164, R192, R210 ;  /* 0x000000d2c0a4723e */ /* 0x000fe400000000ff */
[C---:B------:R-:W-:Y:S03]  /*15680*/  HMMA.16816.F32 R116, R132.reuse, R144, R116 ;  /* 0x000000908474723c */ /* 0x040fe60000001874 */
[----:B------:R-:W-:Y:S01]  /*15690*/  FADD.FTZ R193, R210, R193 ;  /* 0x000000c1d2c17221 */ /* 0x000fe20000010000 */
[----:B------:R-:W-:Y:S01]  /*156a0*/  LOP3.LUT R210, R197, 0xff, RZ, 0xc0, !PT ;  /* 0x000000ffc5d27812 */ /* 0x000fe200078ec0ff */
[----:B------:R-:W-:Y:S01]  /*156b0*/  FADD.FTZ R198, R173, R198 ;  /* 0x000000c6adc67221 */ /* 0x000fe20000010000 */
[----:B------:R-:W-:Y:S01]  /*156c0*/  PRMT R142, R197, 0x7632, R142 ;  /* 0x00007632c58e7816 */ /* 0x000fe2000000008e */
[----:B------:R-:W-:Y:S01]  /*156d0*/  FADD.FTZ R193, R153, R193 ;  /* 0x000000c199c17221 */ /* 0x000fe20000010000 */
[C---:B------:R-:W-:Y:S01]  /*156e0*/  HMMA.16816.F32 R120, R132.reuse, R146, R120 ;  /* 0x000000928478723c */ /* 0x040fe20000001878 */
[----:B------:R-:W3:Y:S02]  /*156f0*/  LDSM.16.MT88.4 R144, [R203+0x19000] ;  /* 0x01900000cb90783b */ /* 0x000ee40000004200 */
[----:B------:R-:W-:Y:S01]  /*15700*/  PRMT R141, R210, 0x5410, R199 ;  /* 0x00005410d28d7816 */ /* 0x000fe200000000c7 */
[----:B------:R-:W-:Y:S01]  /*15710*/  FADD.FTZ R198, R170, R198 ;  /* 0x000000c6aac67221 */ /* 0x000fe20000010000 */
[----:B------:R-:W-:Y:S02]  /*15720*/  PRMT R140, R167, 0x5410, R165 ;  /* 0x00005410a78c7816 */ /* 0x000fe400000000a5 */
[----:B------:R-:W-:Y:S01]  /*15730*/  SHF.R.U32.HI R192, RZ, 0x18, R197 ;  /* 0x00000018ffc07819 */ /* 0x000fe200000116c5 */
[C---:B-1----:R-:W-:Y:S03]  /*15740*/  HMMA.16816.F32 R124, R132.reuse, R136, R124 ;  /* 0x00000088847c723c */ /* 0x042fe6000000187c */
[--C-:B------:R-:W-:Y:S02]  /*15750*/  HSET2.LE.AND R141, R141, R246.reuse, PT ;  /* 0x000000f68d8d7233 */ /* 0x100fe40003803000 */
[----:B------:R-:W-:Y:S02]  /*15760*/  LOP3.LUT R199, R142, 0xff, RZ, 0xc0, !PT ;  /* 0x000000ff8ec77812 */ /* 0x000fe400078ec0ff */
[----:B------:R-:W-:Y:S01]  /*15770*/  LOP3.LUT R197, R155, 0xff, RZ, 0xc0, !PT ;  /* 0x000000ff9bc57812 */ /* 0x000fe200078ec0ff */
[----:B------:R-:W-:Y:S01]  /*15780*/  HMMA.16816.F32 R128, R132, R138, R128 ;  /* 0x0000008a8480723c */ /* 0x000fe20000001880 */
[----:B------:R-:W1:Y:S02]  /*15790*/  LDSM.16.MT88.4 R152, [R176+0x1000] ;  /* 0x00100000b098783b */ /* 0x000e640000004200 */
[----:B------:R-:W-:Y:S02]  /*157a0*/  LOP3.LUT R140, R140, R141, RZ, 0xc0, !PT ;  /* 0x0000008d8c8c7212 */ /* 0x000fe400078ec0ff */
[----:B------:R-:W-:Y:S02]  /*157b0*/  PRMT R141, R199, 0x5410, R192 ;  /* 0x00005410c78d7816 */ /* 0x000fe400000000c0 */
[C---:B------:R-:W-:Y:S02]  /*157c0*/  PRMT R163, R164.reuse, 0x7632, R163 ;  /* 0x00007632a4a37816 */ /* 0x040fe400000000a3 */
[----:B------:R-:W-:Y:S01]  /*157d0*/  PRMT R142, R197, 0x5410, R194 ;  /* 0x00005410c58e7816 */ /* 0x000fe200000000c2 */
[----:B------:R-:W2:Y:S01]  /*157e0*/  LDSM.16.MT88.4 R132, [R177+0x1000] ;  /* 0x00100000b184783b */ /* 0x000ea20000004200 */
[--C-:B------:R-:W-:Y:S01]  /*157f0*/  HSET2.LE.AND R141, R141, R246.reuse, PT ;  /* 0x000000f68d8d7233 */ /* 0x100fe20003803000 */
[----:B------:R3:W-:Y:S01]  /*15800*/  MUFU.EX2 R194, R180 ;  /* 0x000000b400c27308 */ /* 0x0007e20000000800 */
[----:B------:R-:W-:Y:S02]  /*15810*/  PRMT R136, R164, 0x5410, R163 ;  /* 0x00005410a4887816 */ /* 0x000fe400000000a3 */
[----:B------:R-:W-:Y:S02]  /*15820*/  PRMT R162, R166, 0x7632, R162 ;  /* 0x00007632a6a27816 */ /* 0x000fe400000000a2 */
[----:B------:R-:W-:Y:S02]  /*15830*/  F2FP.F16.F32.PACK_AB R161, R196, R195 ;  /* 0x000000c3c4a1723e */ /* 0x000fe400000000ff */
[----:B------:R-:W-:Y:S01]  /*15840*/  LOP3.LUT R141, R136, R141, RZ, 0xc0, !PT ;  /* 0x0000008d888d7212 */ /* 0x000fe200078ec0ff */
[----:B------:R-:W-:Y:S01]  /*15850*/  @P5 HADD2 R211, -R162.H0_H0, -RZ.H0_H0 ;  /* 0xa00000ffa2d35230 */ /* 0x000fe20000000900 */
[----:B------:R-:W-:Y:S02]  /*15860*/  LOP3.LUT R143, R143, 0xff00ff, RZ, 0xc0, !PT ;  /* 0x00ff00ff8f8f7812 */ /* 0x000fe400078ec0ff */
[--C-:B------:R-:W-:Y:S02]  /*15870*/  HSET2.LE.AND R142, R142, R246.reuse, PT ;  /* 0x000000f68e8e7233 */ /* 0x100fe40003803000 */
[----:B------:R-:W-:Y:S02]  /*15880*/  PRMT R136, R166, 0x5410, R162 ;  /* 0x00005410a6887816 */ /* 0x000fe400000000a2 */
[C---:B------:R-:W-:Y:S02]  /*15890*/  PRMT R160, R161.reuse, 0x7632, R160 ;  /* 0x00007632a1a07816 */ /* 0x040fe400000000a0 */
[--C-:B------:R-:W-:Y:S02]  /*158a0*/  HSET2.LE.AND R143, R143, R246.reuse, PT ;  /* 0x000000f68f8f7233 */ /* 0x100fe40003803000 */
[----:B------:R-:W-:Y:S02]  /*158b0*/  LOP3.LUT R142, R136, R142, RZ, 0xc0, !PT ;  /* 0x0000008e888e7212 */ /* 0x000fe400078ec0ff */
[----:B------:R-:W-:Y:S02]  /*158c0*/  PRMT R136, R161, 0x5410, R160 ;  /* 0x00005410a1887816 */ /* 0x000fe400000000a0 */
[----:B------:R-:W-:Y:S02]  /*158d0*/  @!P0 PRMT R165, R223, 0x5410, RZ ;  /* 0x00005410dfa58816 */ /* 0x000fe400000000ff */
[----:B------:R-:W-:Y:S02]  /*158e0*/  LOP3.LUT R143, R136, R143, RZ, 0xc0, !PT ;  /* 0x0000008f888f7212 */ /* 0x000fe400078ec0ff */
[----:B------:R-:W2:Y:S01]  /*158f0*/  LDSM.16.MT88.4 R136, [R204+0x1b000] ;  /* 0x01b00000cc88783b */ /* 0x000ea20000004200 */
[----:B------:R-:W-:Y:S02]  /*15900*/  ISETP.GT.U32.AND P0, PT, R171, UR11, PT ;  /* 0x0000000bab007c0c */ /* 0x000fe4000bf04070 */
[----:B------:R-:W-:Y:S02]  /*15910*/  @P5 PRMT R162, R211, 0x5410, RZ ;  /* 0x00005410d3a25816 */ /* 0x000fe400000000ff */
[C---:B----4-:R-:W-:Y:S03]  /*15920*/  HMMA.16816.F32 R4, R140.reuse, R148, R4 ;  /* 0x000000948c04723c */ /* 0x050fe60000001804 */
[----:B------:R-:W-:Y:S02]  /*15930*/  STG.E.U16 desc[UR28][R188.64+0x42], R165 ;  /* 0x000042a5bc007986 */ /* 0x000fe4000c10151c */
[----:B------:R-:W-:Y:S02]  /*15940*/  ISETP.LE.U32.AND P3, PT, R192, UR11, PT ;  /* 0x0000000bc0007c0c */ /* 0x000fe4000bf63070 */
[----:B------:R-:W-:Y:S01]  /*15950*/  ISETP.LE.U32.AND P6, PT, R199, UR11, PT ;  /* 0x0000000bc7007c0c */ /* 0x000fe2000bfc3070 */
[C---:B------:R-:W-:Y:S01]  /*15960*/  HMMA.16816.F32 R8, R140.reuse, R150, R8 ;  /* 0x000000968c08723c */ /* 0x040fe20000001808 */
[----:B------:R-:W4:Y:S01]  /*15970*/  LDSM.16.MT88.4 R148, [R203+0x1b000] ;  /* 0x01b00000cb94783b */ /* 0x000f220000004200 */
[----:B------:R1:W-:Y:S01]  /*15980*/  MUFU.EX2 R192, R179 ;  /* 0x000000b300c07308 */ /* 0x0003e20000000800 */
[----:B------:R-:W-:Y:S01]  /*15990*/  ISETP.LE.U32.AND P4, PT, R210, UR11, PT ;  /* 0x0000000bd2007c0c */ /* 0x000fe2000bf83070 */
[----:B------:R-:W-:Y:S01]  /*159a0*/  @P0 HADD2 R221, -R160.H0_H0, -RZ.H0_H0 ;  /* 0xa00000ffa0dd0230 */ /* 0x000fe20000000900 */
[----:B---3--:R-:W-:Y:S03]  /*159b0*/  F2FP.F16.F32.PACK_AB R180, R187, R185 ;  /* 0x000000b9bbb4723e */ /* 0x008fe600000000ff */
[C---:B------:R-:W-:Y:S03]  /*159c0*/  HMMA.16816.F32 R12, R140.reuse, R144, R12 ;  /* 0x000000908c0c723c */ /* 0x040fe6000000180c */
[----:B------:R-:W-:Y:S01]  /*159d0*/  @P0 PRMT R160, R221, 0x5410, RZ ;  /* 0x00005410dda00816 */ /* 0x000fe200000000ff */
[----:B------:R-:W-:Y:S02]  /*159e0*/  @!P3 HADD2 R215, -R163.H0_H0, -RZ.H0_H0 ;  /* 0xa00000ffa3d7b230 */ /* 0x000fe40000000900 */
[----:B------:R-:W-:Y:S02]  /*159f0*/  @!P6 HADD2 R216, -R164.H0_H0, -RZ.H0_H0 ;  /* 0xa00000ffa4d8e230 */ /* 0x000fe40000000900 */
[C---:B------:R-:W-:Y:S01]  /*15a00*/  HMMA.16816.F32 R16, R140.reuse, R146, R16 ;  /* 0x000000928c10723c */ /* 0x040fe20000001810 */
[----:B------:R-:W3:Y:S02]  /*15a10*/  LDSM.16.MT88.4 R144, [R176+0x3000] ;  /* 0x00300000b090783b */ /* 0x000ee40000004200 */
[----:B------:R-:W-:Y:S01]  /*15a20*/  @!P3 PRMT R163, R215, 0x5410, RZ ;  /* 0x00005410d7a3b816 */ /* 0x000fe200000000ff */
[----:B------:R-:W-:Y:S01]  /*15a30*/  @!P4 HADD2 R217, -R167.H0_H0, -RZ.H0_H0 ;  /* 0xa00000ffa7d9c230 */ /* 0x000fe20000000900 */
[----:B------:R-:W-:Y:S02]  /*15a40*/  @!P6 PRMT R164, R216, 0x5410, RZ ;  /* 0x00005410d8a4e816 */ /* 0x000fe400000000ff */
[----:B------:R-:W-:Y:S01]  /*15a50*/  ISETP.LE.U32.AND P6, PT, R197, UR11, PT ;  /* 0x0000000bc5007c0c */ /* 0x000fe2000bfc3070 */
[C---:B-1----:R-:W-:Y:S03]  /*15a60*/  HMMA.16816.F32 R20, R140.reuse, R152, R20 ;  /* 0x000000988c14723c */ /* 0x042fe60000001814 */
[----:B------:R-:W-:Y:S02]  /*15a70*/  @!P4 PRMT R167, R217, 0x5410, RZ ;  /* 0x00005410d9a7c816 */ /* 0x000fe400000000ff */
[----:B------:R-:W-:Y:S02]  /*15a80*/  ISETP.GT.U32.AND P4, PT, R172, UR11, PT ;  /* 0x0000000bac007c0c */ /* 0x000fe4000bf84070 */
[----:B------:R-:W-:Y:S01]  /*15a90*/  PRMT R179, R180, 0x7632, R179 ;  /* 0x00007632b4b37816 */ /* 0x000fe200000000b3 */
[C---:B------:R-:W-:Y:S01]  /*15aa0*/  HMMA.16816.F32 R24, R140.reuse, R154, R24 ;  /* 0x0000009a8c18723c */ /* 0x040fe20000001818 */
[----:B------:R-:W1:Y:S03]  /*15ab0*/  LDSM.16.MT88.4 R152, [R177+0x3000] ;  /* 0x00300000b198783b */ /* 0x000e660000004200 */
[----:B------:R-:W-:Y:S04]  /*15ac0*/  @!P6 HADD2 R214, -R166.H0_H0, -RZ.H0_H0 ;  /* 0xa00000ffa6d6e230 */ /* 0x000fe80000000900 */
[C---:B--2---:R-:W-:Y:S01]  /*15ad0*/  HMMA.16816.F32 R28, R140.reuse, R132, R28 ;  /* 0x000000848c1c723c */ /* 0x044fe2000000181c */
[----:B------:R-:W-:Y:S02]  /*15ae0*/  STG.E.U16 desc[UR28][R188.64+0x40], R167 ;  /* 0x000040a7bc007986 */ /* 0x000fe4000c10151c */
[----:B------:R-:W-:Y:S01]  /*15af0*/  @!P6 PRMT R166, R214, 0x5410, RZ ;  /* 0x00005410d6a6e816 */ /* 0x000fe200000000ff */
[----:B------:R-:W-:Y:S01]  /*15b00*/  @P4 HADD2 R222, -R161.H0_H0, -RZ.H0_H0 ;  /* 0xa00000ffa1de4230 */ /* 0x000fe20000000900 */
[----:B------:R-:W-:Y:S03]  /*15b10*/  STG.E.U16 desc[UR28][R190.64+0x40], R164 ;  /* 0x000040a4be007986 */ /* 0x000fe6000c10151c */
[C---:B------:R-:W-:Y:S01]  /*15b20*/  HMMA.16816.F32 R32, R140.reuse, R134, R32 ;  /* 0x000000868c20723c */ /* 0x040fe20000001820 */
[----:B------:R-:W2:Y:S02]  /*15b30*/  LDSM.16.MT88.4 R132, [R204+0x1d000] ;  /* 0x01d00000cc84783b */ /* 0x000ea40000004200 */
[----:B------:R-:W-:Y:S05]  /*15b40*/  @P4 PRMT R161, R222, 0x5410, RZ ;  /* 0x00005410dea14816 */ /* 0x000fea00000000ff */
[C---:B------:R-:W-:Y:S01]  /*15b50*/  HMMA.16816.F32 R36, R140.reuse, R136, R36 ;  /* 0x000000888c24723c */ /* 0x040fe20000001824 */
[----:B------:R-:W-:Y:S04]  /*15b60*/  STG.E.U16 desc[UR28][R190.64+0x42], R163 ;  /* 0x000042a3be007986 */ /* 0x000fe8000c10151c */
[----:B------:R2:W-:Y:S03]  /*15b70*/  STG.E.U16 desc[UR28][R188.64+0x50], R166 ;  /* 0x000050a6bc007986 */ /* 0x0005e6000c10151c */
[C---:B------:R-:W-:Y:S01]  /*15b80*/  HMMA.16816.F32 R40, R140.reuse, R138, R40 ;  /* 0x0000008a8c28723c */ /* 0x040fe20000001828 */
[----:B------:R-:W2:Y:S07]  /*15b90*/  LDSM.16.MT88.4 R136, [R203+0x1d000] ;  /* 0x01d00000cb88783b */ /* 0x000eae0000004200 */
[C---:B----4-:R-:W-:Y:S01]  /*15ba0*/  HMMA.16816.F32 R44, R140.reuse, R148, R44 ;  /* 0x000000948c2c723c */ /* 0x050fe2000000182c */
[----:B------:R-:W-:Y:S01]  /*15bb0*/  STG.E.U16 desc[UR28][R188.64+0x52], R162 ;  /* 0x000052a2bc007986 */ /* 0x000fe2000c10151c */
[----:B------:R-:W4:Y:S03]  /*15bc0*/  MUFU.EX2 R148, R186 ;  /* 0x000000ba00947308 */ /* 0x000f260000000800 */
[----:B------:R-:W-:Y:S03]  /*15bd0*/  STG.E.U16 desc[UR28][R190.64+0x50], R161 ;  /* 0x000050a1be007986 */ /* 0x000fe6000c10151c */
[C---:B------:R-:W-:Y:S01]  /*15be0*/  HMMA.16816.F32 R48, R140.reuse, R150, R48 ;  /* 0x000000968c30723c */ /* 0x040fe20000001830 */
[----:B------:R-:W-:Y:S03]  /*15bf0*/  STG.E.U16 desc[UR28][R190.64+0x52], R160 ;  /* 0x000052a0be007986 */ /* 0x000fe6000c10151c */
[----:B------:R-:W1:Y:S01]  /*15c00*/  MUFU.EX2 R186, R182 ;  /* 0x000000b600ba7308 */ /* 0x000e620000000800 */
[----:B------:R-:W-:Y:S02]  /*15c10*/  IMAD.WIDE.U32 R150, R169, -0x2daee0ad, RZ ;  /* 0xd2511f53a9967825 */ /* 0x000fe400078e00ff */
[----:B------:R-:W-:Y:S01]  /*15c20*/  LDSM.16.MT88.4 R168, [R176+0x1800] ;  /* 0x00180000b0a8783b */ /* 0x000fe20000004200 */
[C---:B---3--:R-:W-:Y:S03]  /*15c30*/  HMMA.16816.F32 R52, R140.reuse, R144, R52 ;  /* 0x000000908c34723c */ /* 0x048fe60000001834 */
[----:B------:R-:W-:Y:S01]  /*15c40*/  PRMT R199, R150, 0x7772, RZ ;  /* 0x0000777296c77816 */ /* 0x000fe200000000ff */
[----:B----4-:R-:W-:Y:S01]  /*15c50*/  FADD.FTZ R198, R148, R198 ;  /* 0x000000c694c67221 */ /* 0x010fe20000010000 */
[C---:B------:R-:W-:Y:S02]  /*15c60*/  PRMT R197, R150.reuse, 0x7773, RZ ;  /* 0x0000777396c57816 */ /* 0x040fe400000000ff */
[----:B------:R-:W-:Y:S01]  /*15c70*/  PRMT R210, R150, 0x7771, RZ ;  /* 0x0000777196d27816 */ /* 0x000fe200000000ff */
[C---:B------:R-:W-:Y:S01]  /*15c80*/  HMMA.16816.F32 R56, R140.reuse, R146, R56 ;  /* 0x000000928c38723c */ /* 0x040fe20000001838 */
[----:B------:R-:W3:Y:S02]  /*15c90*/  LDSM.16.MT88.4 R144, [R176+0x5000] ;  /* 0x00500000b090783b */ /* 0x000ee40000004200 */
[----:B------:R-:W-:Y:S01]  /*15ca0*/  ISETP.GT.U32.AND P4, PT, R210, UR11, PT ;  /* 0x0000000bd2007c0c */ /* 0x000fe2000bf84070 */
[----:B-1----:R-:W-:Y:S04]  /*15cb0*/  FADD.FTZ R198, R186, R198 ;  /* 0x000000c6bac67221 */ /* 0x002fe80000010000 */
[C---:B------:R-:W-:Y:S03]  /*15cc0*/  HMMA.16816.F32 R60, R140.reuse, R152, R60 ;  /* 0x000000988c3c723c */ /* 0x040fe6000000183c */
[----:B------:R-:W-:Y:S01]  /*15cd0*/  MOV R153, R150 ;  /* 0x0000009600997202 */ /* 0x000fe20000000f00 */
[----:B------:R-:W-:Y:S01]  /*15ce0*/  FADD.FTZ R198, R192, R198 ;  /* 0x000000c6c0c67221 */ /* 0x000fe20000010000 */
[----:B------:R-:W-:Y:S01]  /*15cf0*/  LOP3.LUT R152, R178, UR6, R151, 0x96, !PT ;  /* 0x00000006b2987c12 */ /* 0x000fe2000f8e9697 */
[----:B------:R-:W-:Y:S01]  /*15d00*/  FADD.FTZ R151, R195, R193 ;  /* 0x000000c1c3977221 */ /* 0x000fe20000010000 */
[----:B------:R-:W-:Y:S01]  /*15d10*/  F2FP.F16.F32.PACK_AB R178, R186, R148 ;  /* 0x00000094bab2723e */ /* 0x000fe200000000ff */
[C---:B------:R-:W-:Y:S01]  /*15d20*/  HMMA.16816.F32 R64, R140.reuse, R154, R64 ;  /* 0x0000009a8c40723c */ /* 0x040fe20000001840 */
[----:B------:R-:W1:Y:S02]  /*15d30*/  MUFU.EX2 R193, R174 ;  /* 0x000000ae00c17308 */ /* 0x000e640000000800 */
[----:B------:R-:W-:Y:S01]  /*15d40*/  FADD.FTZ R196, R196, R151 ;  /* 0x00000097c4c47221 */ /* 0x000fe20000010000 */
[----:B------:R-:W-:Y:S02]  /*15d50*/  LOP3.LUT R173, R153, 0xff, RZ, 0xc0, !PT ;  /* 0x000000ff99ad7812 */ /* 0x000fe400078ec0ff */
[C---:B------:R-:W-:Y:S01]  /*15d60*/  LOP3.LUT R149, R152.reuse, 0xffff, RZ, 0xc0, !PT ;  /* 0x0000ffff98957812 */ /* 0x040fe200078ec0ff */
[----:B------:R-:W-:Y:S01]  /*15d70*/  FADD.FTZ R196, R185, R196 ;  /* 0x000000c4b9c47221 */ /* 0x000fe20000010000 */
[C---:B--2---:R-:W-:Y:S03]  /*15d80*/  HMMA.16816.F32 R68, R140.reuse, R132, R68 ;  /* 0x000000848c44723c */ /* 0x044fe60000001844 */
[----:B------:R-:W2:Y:S01]  /*15d90*/  MUFU.EX2 R195, R175 ;  /* 0x000000af00c37308 */ /* 0x000ea20000000800 */
[----:B------:R-:W-:Y:S01]  /*15da0*/  SHF.R.U32.HI R149, RZ, 0x8, R149 ;  /* 0x00000008ff957819 */ /* 0x000fe20000011695 */
[----:B------:R-:W-:Y:S01]  /*15db0*/  FADD.FTZ R196, R187, R196 ;  /* 0x000000c4bbc47221 */ /* 0x000fe20000010000 */
[----:B------:R-:W-:Y:S02]  /*15dc0*/  PRMT R166, R173, 0x5410, R210 ;  /* 0x00005410ada67816 */ /* 0x000fe400000000d2 */
[----:B------:R-:W-:Y:S01]  /*15dd0*/  LOP3.LUT R155, R152, 0xff, RZ, 0xc0, !PT ;  /* 0x000000ff989b7812 */ /* 0x000fe200078ec0ff */
[C---:B------:R-:W-:Y:S01]  /*15de0*/  HMMA.16816.F32 R72, R140.reuse, R134, R72 ;  /* 0x000000868c48723c */ /* 0x040fe20000001848 */
[----:B------:R-:W4:Y:S02]  /*15df0*/  LDSM.16.MT88.4 R132, [R177+0x5000] ;  /* 0x00500000b184783b */ /* 0x000f240000004200 */
[----:B-1----:R-:W-:Y:S01]  /*15e00*/  F2FP.F16.F32.PACK_AB R184, R193, R192 ;  /* 0x000000c0c1b8723e */ /* 0x002fe200000000ff */
[----:B------:R-:W-:Y:S01]  /*15e10*/  FADD.FTZ R196, R194, R196 ;  /* 0x000000c4c2c47221 */ /* 0x000fe20000010000 */
[----:B------:R-:W-:Y:S02]  /*15e20*/  SHF.R.U32.HI R154, RZ, 0x18, R152 ;  /* 0x00000018ff9a7819 */ /* 0x000fe40000011698 */
[----:B------:R-:W-:Y:S01]  /*15e30*/  PRMT R0, R178, 0x7632, R0 ;  /* 0x00007632b2007816 */ /* 0x000fe20000000000 */
[C---:B------:R-:W-:Y:S03]  /*15e40*/  HMMA.16816.F32 R76, R140.reuse, R136, R76 ;  /* 0x000000888c4c723c */ /* 0x040fe6000000184c */
[----:B------:R-:W-:Y:S02]  /*15e50*/  PRMT R183, R184, 0x7632, R183 ;  /* 0x00007632b8b77816 */ /* 0x000fe400000000b7 */
[----:B--2---:R-:W-:Y:S02]  /*15e60*/  F2FP.F16.F32.PACK_AB R182, R195, R194 ;  /* 0x000000c2c3b6723e */ /* 0x004fe400000000ff */
[----:B------:R-:W-:Y:S01]  /*15e70*/  PRMT R164, R178, 0x5410, R0 ;  /* 0x00005410b2a47816 */ /* 0x000fe20000000000 */
[C---:B------:R-:W-:Y:S01]  /*15e80*/  HMMA.16816.F32 R80, R140.reuse, R138, R80 ;  /* 0x0000008a8c50723c */ /* 0x040fe20000001850 */
[----:B------:R-:W1:Y:S02]  /*15e90*/  LDSM.16.MT88.4 R136, [R204+0x1f000] ;  /* 0x01f00000cc88783b */ /* 0x000e640000004200 */
[----:B------:R-:W-:Y:S01]  /*15ea0*/  PRMT R181, R182, 0x7632, R181 ;  /* 0x00007632b6b57816 */ /* 0x000fe200000000b5 */
[----:B------:R-:W-:Y:S01]  /*15eb0*/  @P4 HADD2 R240, -R183.H0_H0, -RZ.H0_H0 ;  /* 0xa00000ffb7f04230 */ /* 0x000fe20000000900 */
[--C-:B------:R-:W-:Y:S03]  /*15ec0*/  HSET2.LE.AND R166, R166, R246.reuse, PT ;  /* 0x000000f6a6a67233 */ /* 0x100fe60003803000 */
[C---:B---3--:R-:W-:Y:S08]  /*15ed0*/  HMMA.16816.F32 R84, R140.reuse, R144, R84 ;  /* 0x000000908c54723c */ /* 0x048ff00000001854 */
[C---:B------:R-:W-:Y:S01]  /*15ee0*/  HMMA.16816.F32 R88, R140.reuse, R146, R88 ;  /* 0x000000928c58723c */ /* 0x040fe20000001858 */
[----:B------:R-:W2:Y:S07]  /*15ef0*/  LDSM.16.MT88.4 R144, [R203+0x1f000] ;  /* 0x01f00000cb90783b */ /* 0x000eae0000004200 */
[C---:B----4-:R-:W-:Y:S03]  /*15f00*/  HMMA.16816.F32 R92, R140.reuse, R132, R92 ;  /* 0x000000848c5c723c */ /* 0x050fe6000000185c */
[----:B------:R-:W-:Y:S04]  /*15f10*/  LOP3.LUT R132, R149, 0xffff, RZ, 0xc0, !PT ;  /* 0x0000ffff95847812 */ /* 0x000fe800078ec0ff */
[----:B------:R-:W-:Y:S01]  /*15f20*/  ISETP.LE.U32.AND P3, PT, R132, UR11, PT ;  /* 0x0000000b84007c0c */ /* 0x000fe2000bf63070 */
[C---:B------:R-:W-:Y:S01]  /*15f30*/  HMMA.16816.F32 R96, R140.reuse, R134, R96 ;  /* 0x000000868c60723c */ /* 0x040fe20000001860 */
[----:B------:R-:W3:Y:S07]  /*15f40*/  LDSM.16.MT88.4 R132, [R176+0x7000] ;  /* 0x00700000b084783b */ /* 0x000eee0000004200 */
[C---:B-1----:R-:W-:Y:S04]  /*15f50*/  HMMA.16816.F32 R100, R140.reuse, R136, R100 ;  /* 0x000000888c64723c */ /* 0x042fe80000001864 */
[----:B------:R-:W-:Y:S04]  /*15f60*/  @!P3 HADD2 R233, -R0.H0_H0, -RZ.H0_H0 ;  /* 0xa00000ff00e9b230 */ /* 0x000fe80000000900 */
[C---:B------:R-:W-:Y:S01]  /*15f70*/  HMMA.16816.F32 R104, R140.reuse, R138, R104 ;  /* 0x0000008a8c68723c */ /* 0x040fe20000001868 */
[----:B------:R-:W1:Y:S02]  /*15f80*/  LDSM.16.MT88.4 R136, [R177+0x7000] ;  /* 0x00700000b188783b */ /* 0x000e640000004200 */
[----:B------:R-:W-:Y:S02]  /*15f90*/  @!P3 PRMT R0, R233, 0x5410, RZ ;  /* 0x00005410e900b816 */ /* 0x000fe400000000ff */
[C---:B------:R-:W-:Y:S03]  /*15fa0*/  ISETP.GT.U32.AND P3, PT, R199.reuse, UR11, PT ;  /* 0x0000000bc7007c0c */ /* 0x040fe6000bf64070 */
[C---:B--2---:R-:W-:Y:S01]  /*15fb0*/  HMMA.16816.F32 R108, R140.reuse, R144, R108 ;  /* 0x000000908c6c723c */ /* 0x044fe2000000186c */
[----:B------:R-:W-:Y:S02]  /*15fc0*/  STG.E.U16 desc[UR28][R188.64+0x62], R0 ;  /* 0x00006200bc007986 */ /* 0x000fe4000c10151c */
[----:B------:R-:W-:Y:S04]  /*15fd0*/  PRMT R144, R199, 0x5410, R197 ;  /* 0x00005410c7907816 */ /* 0x000fe800000000c5 */
[----:B------:R-:W-:Y:S01]  /*15fe0*/  LOP3.LUT R144, R144, 0xff00ff, RZ, 0xc0, !PT ;  /* 0x00ff00ff90907812 */ /* 0x000fe200078ec0ff */
[C---:B------:R-:W-:Y:S03]  /*15ff0*/  HMMA.16816.F32 R112, R140.reuse, R146, R112 ;  /* 0x000000928c70723c */ /* 0x040fe60000001870 */
[----:B------:R-:W-:Y:S01]  /*16000*/  @P3 HADD2 R239, -R182.H0_H0, -RZ.H0_H0 ;  /* 0xa00000ffb6ef3230 */ /* 0x000fe20000000900 */
[--C-:B------:R-:W-:Y:S04]  /*16010*/  HSET2.LE.AND R167, R144, R246.reuse, PT ;  /* 0x000000f690a77233 */ /* 0x100fe80003803000 */
[C---:B---3--:R-:W-:Y:S03]  /*16020*/  HMMA.16816.F32 R116, R140.reuse, R132, R116 ;  /* 0x000000848c74723c */ /* 0x048fe60000001874 */
[----:B------:R-:W-:Y:S02]  /*16030*/  PRMT R132, R155, 0x5410, R149 ;  /* 0x000054109b847816 */ /* 0x000fe40000000095 */
[----:B------:R-:W2:Y:S01]  /*16040*/  LDSM.16.MT88.4 R148, [R203+0x19800] ;  /* 0x01980000cb94783b */ /* 0x000ea20000004200 */
[----:B------:R-:W-:Y:S02]  /*16050*/  PRMT R133, R152, 0x7632, R133 ;  /* 0x0000763298857816 */ /* 0x000fe40000000085 */
[C---:B------:R-:W-:Y:S03]  /*16060*/  HMMA.16816.F32 R120, R140.reuse, R134, R120 ;  /* 0x000000868c78723c */ /* 0x040fe60000001878 */
[----:B------:R-:W-:Y:S02]  /*16070*/  LOP3.LUT R172, R133, 0xff, RZ, 0xc0, !PT ;  /* 0x000000ff85ac7812 */ /* 0x000fe400078ec0ff */
[--C-:B------:R-:W-:Y:S02]  /*16080*/  HSET2.LE.AND R132, R132, R246.reuse, PT ;  /* 0x000000f684847233 */ /* 0x100fe40003803000 */
[----:B------:R-:W-:Y:S01]  /*16090*/  PRMT R165, R172, 0x5410, R154 ;  /* 0x00005410aca57816 */ /* 0x000fe2000000009a */
[C---:B-1----:R-:W-:Y:S03]  /*160a0*/  HMMA.16816.F32 R124, R140.reuse, R136, R124 ;  /* 0x000000888c7c723c */ /* 0x042fe6000000187c */
[----:B------:R-:W-:Y:S02]  /*160b0*/  PRMT R136, R184, 0x5410, R183 ;  /* 0x00005410b8887816 */ /* 0x000fe400000000b7 */
[----:B------:R-:W-:Y:S02]  /*160c0*/  LOP3.LUT R164, R164, R132, RZ, 0xc0, !PT ;  /* 0x00000084a4a47212 */ /* 0x000fe400078ec0ff */
[----:B------:R-:W-:Y:S01]  /*160d0*/  HSET2.LE.AND R165, R165, R246, PT ;  /* 0x000000f6a5a57233 */ /* 0x000fe20003803000 */
[----:B------:R-:W-:Y:S03]  /*160e0*/  HMMA.16816.F32 R128, R140, R138, R128 ;  /* 0x0000008a8c80723c */ /* 0x000fe60000001880 */
[----:B------:R-:W-:Y:S01]  /*160f0*/  LOP3.LUT R166, R136, R166, RZ, 0xc0, !PT ;  /* 0x000000a688a67212 */ /* 0x000fe200078ec0ff */
[----:B------:R-:W-:Y:S01]  /*16100*/  IMAD.MOV.U32 R143, RZ, RZ, R173 ;  /* 0x000000ffff8f7224 */ /* 0x000fe200078e00ad */
[----:B------:R-:W-:Y:S02]  /*16110*/  PRMT R132, R180, 0x5410, R179 ;  /* 0x00005410b4847816 */ /* 0x000fe400000000b3 */
[----:B------:R-:W-:Y:S02]  /*16120*/  PRMT R136, R182, 0x5410, R181 ;  /* 0x00005410b6887816 */ /* 0x000fe400000000b5 */
[----:B------:R-:W-:Y:S02]  /*16130*/  LOP3.LUT R165, R132, R165, RZ, 0xc0, !PT ;  /* 0x000000a584a57212 */ /* 0x000fe400078ec0ff */
[----:B------:R-:W-:Y:S01]  /*16140*/  LOP3.LUT R167, R136, R167, RZ, 0xc0, !PT ;  /* 0x000000a788a77212 */ /* 0x000fe200078ec0ff */
[----:B------:R-:W1:Y:S01]  /*16150*/  LDSM.16.MT88.4 R132, [R177+0x1800] ;  /* 0x00180000b184783b */ /* 0x000e620000004200 */
[----:B------:R-:W-:Y:S02]  /*16160*/  MOV R137, R172 ;  /* 0x000000ac00897202 */ /* 0x000fe40000000f00 */
[----:B------:R-:W-:Y:S02]  /*16170*/  @P4 PRMT R183, R240, 0x5410, RZ ;  /* 0x00005410f0b74816 */ /* 0x000fe400000000ff */
[----:B------:R-:W-:Y:S01]  /*16180*/  @P3 PRMT R182, R239, 0x5410, RZ ;  /* 0x00005410efb63816 */ /* 0x000fe200000000ff */
[C---:B------:R-:W-:Y:S02]  /*16190*/  HMMA.16816.F32 R160, R164.reuse, R156, R4 ;  /* 0x0000009ca4a0723c */ /* 0x040fe40000001804 */
[----:B------:R-:W3:Y:S03]  /*161a0*/  LDSM.16.MT88.4 R172, [R204+0x1b800] ;  /* 0x01b80000ccac783b */ /* 0x000ee60000004200 */
[----:B------:R-:W-:Y:S02]  /*161b0*/  MOV R138, R154 ;  /* 0x0000009a008a7202 */ /* 0x000fe40000000f00 */
[----:B------:R-:W-:Y:S01]  /*161c0*/  MOV R139, R155 ;  /* 0x0000009b008b7202 */ /* 0x000fe20000000f00 */
[C---:B------:R-:W-:Y:S02]  /*161d0*/  HMMA.16816.F32 R156, R164.reuse, R158, R8 ;  /* 0x0000009ea49c723c */ /* 0x040fe40000001808 */
[----:B------:R-:W4:Y:S06]  /*161e0*/  LDSM.16.MT88.4 R4, [R203+0x1b800] ;  /* 0x01b80000cb04783b */ /* 0x000f2c0000004200 */
[C---:B--2---:R-:W-:Y:S02]  /*161f0*/  HMMA.16816.F32 R152, R164.reuse, R148, R12 ;  /* 0x00000094a498723c */ /* 0x044fe4000000180c */
[----:B------:R-:W2:Y:S06]  /*16200*/  LDSM.16.MT88.4 R8, [R176+0x3800] ;  /* 0x00380000b008783b */ /* 0x000eac0000004200 */
[C---:B------:R-:W-:Y:S02]  /*16210*/  HMMA.16816.F32 R148, R164.reuse, R150, R16 ;  /* 0x00000096a494723c */ /* 0x040fe40000001810 */
[----:B------:R-:W2:Y:S06]  /*16220*/  LDSM.16.MT88.4 R12, [R177+0x3800] ;  /* 0x00380000b10c783b */ /* 0x000eac0000004200 */
[C---:B------:R-:W-:Y:S02]  /*16230*/  HMMA.16816.F32 R144, R164.reuse, R168, R20 ;  /* 0x000000a8a490723c */ /* 0x040fe40000001814 */
[----:B------:R-:W2:Y:S01]  /*16240*/  LDSM.16.MT88.4 R16, [R204+0x1d800] ;  /* 0x01d80000cc10783b */ /* 0x000ea20000004200 */
[----:B------:R-:W-:Y:S01]  /*16250*/  IMAD.MOV.U32 R169, RZ, RZ, R143 ;  /* 0x000000ffffa97224 */ /* 0x000fe200078e008f */
[----:B------:R-:W-:Y:S04]  /*16260*/  MOV R168, R138 ;  /* 0x0000008a00a87202 */ /* 0x000fe80000000f00 */
[C---:B------:R-:W-:Y:S02]  /*16270*/  HMMA.16816.F32 R140, R164.reuse, R170, R24 ;  /* 0x000000aaa48c723c */ /* 0x040fe40000001818 */
[----:B------:R-:W2:Y:S01]  /*16280*/  LDSM.16.MT88.4 R20, [R203+0x1d800] ;  /* 0x01d80000cb14783b */ /* 0x000ea20000004200 */
[----:B------:R-:W-:Y:S01]  /*16290*/  MOV R170, R139 ;  /* 0x0000008b00aa7202 */ /* 0x000fe20000000f00 */
[----:B------:R-:W-:Y:S01]  /*162a0*/  IMAD.MOV.U32 R171, RZ, RZ, R137 ;  /* 0x000000ffffab7224 */ /* 0x000fe200078e0089 */
[----:B------:R-:W-:Y:S02]  /*162b0*/  ISETP.LE.U32.AND P6, PT, R168, UR11, PT ;  /* 0x0000000ba8007c0c */ /* 0x000fe4000bfc3070 */
[----:B------:R-:W-:Y:S01]  /*162c0*/  ISETP.LE.U32.AND P5, PT, R170, UR11, PT ;  /* 0x0000000baa007c0c */ /* 0x000fe2000bfa3070 */
[C---:B-1----:R-:W-:Y:S02]  /*162d0*/  HMMA.16816.F32 R136, R164.reuse, R132, R28 ;  /* 0x00000084a488723c */ /* 0x042fe4000000181c */
[----:B------:R-:W1:Y:S01]  /*162e0*/  LDSM.16.MT88.4 R24, [R176+0x5800] ;  /* 0x00580000b018783b */ /* 0x000e620000004200 */
[----:B------:R-:W-:Y:S05]  /*162f0*/  ISETP.LE.U32.AND P0, PT, R171, UR11, PT ;  /* 0x0000000bab007c0c */ /* 0x000fea000bf03070 */
[C---:B------:R-:W-:Y:S02]  /*16300*/  HMMA.16816.F32 R132, R164.reuse, R134, R32 ;  /* 0x00000086a484723c */ /* 0x040fe40000001820 */
[----:B------:R-:W1:Y:S01]  /*16310*/  LDSM.16.MT88.4 R28, [R177+0x5800] ;  /* 0x00580000b11c783b */ /* 0x000e620000004200 */
[----:B------:R-:W-:Y:S02]  /*16320*/  @!P6 HADD2 R242, -R179.H0_H0, -RZ.H0_H0 ;  /* 0xa00000ffb3f2e230 */ /* 0x000fe40000000900 */
[----:B------:R-:W-:Y:S03]  /*16330*/  @!P5 HADD2 R234, -R178.H0_H0, -RZ.H0_H0 ;  /* 0xa00000ffb2ead230 */ /* 0x000fe60000000900 */
[C---:B---3--:R-:W-:Y:S02]  /*16340*/  HMMA.16816.F32 R36, R164.reuse, R172, R36 ;  /* 0x000000aca424723c */ /* 0x048fe40000001824 */
[----:B------:R-:W3:Y:S01]  /*16350*/  LDSM.16.MT88.4 R32, [R204+0x1f800] ;  /* 0x01f80000cc20783b */ /* 0x000ee20000004200 */
[----:B------:R-:W-:Y:S01]  /*16360*/  @!P5 PRMT R178, R234, 0x5410, RZ ;  /* 0x00005410eab2d816 */ /* 0x000fe200000000ff */
[----:B------:R-:W-:Y:S01]  /*16370*/  @!P0 HADD2 R235, -R180.H0_H0, -RZ.H0_H0 ;  /* 0xa00000ffb4eb8230 */ /* 0x000fe20000000900 */
[----:B------:R-:W-:Y:S02]  /*16380*/  @!P6 PRMT R179, R242, 0x5410, RZ ;  /* 0x00005410f2b3e816 */ /* 0x000fe400000000ff */
[----:B------:R-:W-:Y:S01]  /*16390*/  ISETP.LE.U32.AND P5, PT, R169, UR11, PT ;  /* 0x0000000ba9007c0c */ /* 0x000fe2000bfa3070 */
[C---:B------:R-:W-:Y:S02]  /*163a0*/  HMMA.16816.F32 R40, R164.reuse, R174, R40 ;  /* 0x000000aea428723c */ /* 0x040fe40000001828 */
[----:B------:R-:W-:Y:S01]  /*163b0*/  STG.E.U16 desc[UR28][R188.64+0x60], R178 ;  /* 0x000060b2bc007986 */ /* 0x000fe2000c10151c */
[----:B------:R-:W-:Y:S02]  /*163c0*/  @!P0 PRMT R180, R235, 0x5410, RZ ;  /* 0x00005410ebb48816 */ /* 0x000fe400000000ff */
[----:B------:R-:W-:Y:S01]  /*163d0*/  ISETP.GT.U32.AND P0, PT, R197, UR11, PT ;  /* 0x0000000bc5007c0c */ /* 0x000fe2000bf04070 */
[----:B------:R-:W-:Y:S02]  /*163e0*/  STG.E.U16 desc[UR28][R190.64+0x62], R179 ;  /* 0x000062b3be007986 */ /* 0x000fe4000c10151c */
[C---:B----4-:R-:W-:Y:S02]  /*163f0*/  HMMA.16816.F32 R44, R164.reuse, R4, R44 ;  /* 0x00000004a42c723c */ /* 0x050fe4000000182c */
[----:B------:R-:W-:Y:S02]  /*16400*/  STG.E.U16 desc[UR28][R190.64+0x60], R180 ;  /* 0x000060b4be007986 */ /* 0x000fe4000c10151c */
[----:B------:R-:W-:Y:S02]  /*16410*/  @!P5 HADD2 R241, -R184.H0_H0, -RZ.H0_H0 ;  /* 0xa00000ffb8f1d230 */ /* 0x000fe40000000900 */
[----:B------:R-:W-:Y:S02]  /*16420*/  STG.E.U16 desc[UR28][R188.64+0x72], R183 ;  /* 0x000072b7bc007986 */ /* 0x000fe4000c10151c */
[C---:B------:R-:W-:Y:S02]  /*16430*/  HMMA.16816.F32 R48, R164.reuse, R6, R48 ;  /* 0x00000006a430723c */ /* 0x040fe40000001830 */
[----:B------:R-:W4:Y:S01]  /*16440*/  LDSM.16.MT88.4 R4, [R203+0x1f800] ;  /* 0x01f80000cb04783b */ /* 0x000f220000004200 */
[----:B------:R-:W-:Y:S01]  /*16450*/  @!P5 PRMT R184, R241, 0x5410, RZ ;  /* 0x00005410f1b8d816 */ /* 0x000fe200000000ff */
[----:B------:R-:W-:Y:S04]  /*16460*/  @P0 HADD2 R243, -R181.H0_H0, -RZ.H0_H0 ;  /* 0xa00000ffb5f30230 */ /* 0x000fe80000000900 */
[C---:B--2---:R-:W-:Y:S02]  /*16470*/  HMMA.16816.F32 R52, R164.reuse, R8, R52 ;  /* 0x00000008a434723c */ /* 0x044fe40000001834 */
[----:B------:R-:W-:Y:S01]  /*16480*/  STG.E.U16 desc[UR28][R188.64+0x70], R184 ;  /* 0x000070b8bc007986 */ /* 0x000fe2000c10151c */
[----:B------:R-:W-:Y:S02]  /*16490*/  @P0 PRMT R181, R243, 0x5410, RZ ;  /* 0x00005410f3b50816 */ /* 0x000fe400000000ff */
[----:B------:R-:W-:Y:S01]  /*164a0*/  IADD3 R0, P0, PT, R188, -0x80, RZ ;  /* 0xffffff80bc007810 */ /* 0x000fe20007f1e0ff */
[----:B------:R-:W-:Y:S02]  /*164b0*/  STG.E.U16 desc[UR28][R190.64+0x70], R182 ;  /* 0x000070b6be007986 */ /* 0x000fe4000c10151c */
[C---:B------:R-:W-:Y:S02]  /*164c0*/  HMMA.16816.F32 R56, R164.reuse, R10, R56 ;  /* 0x0000000aa438723c */ /* 0x040fe40000001838 */
[----:B------:R-:W2:Y:S06]  /*164d0*/  LDSM.16.MT88.4 R8, [R176+0x7800] ;  /* 0x00780000b008783b */ /* 0x000eac0000004200 */
[C---:B------:R-:W-:Y:S02]  /*164e0*/  HMMA.16816.F32 R60, R164.reuse, R12, R60 ;  /* 0x0000000ca43c723c */ /* 0x040fe4000000183c */
[----:B------:R1:W-:Y:S04]  /*164f0*/  STL [R1+0x3c], R0 ;  /* 0x00003c0001007387 */ /* 0x0003e80000100800 */
[----:B------:R-:W-:Y:S02]  /*16500*/  STG.E.U16 desc[UR28][R190.64+0x72], R181 ;  /* 0x000072b5be007986 */ /* 0x000fe4000c10151c */
[C---:B------:R-:W-:Y:S02]  /*16510*/  HMMA.16816.F32 R64, R164.reuse, R14, R64 ;  /* 0x0000000ea440723c */ /* 0x040fe40000001840 */
[----:B------:R-:W2:Y:S06]  /*16520*/  LDSM.16.MT88.4 R12, [R177+0x7800] ;  /* 0x00780000b10c783b */ /* 0x000eac0000004200 */
[C---:B------:R-:W-:Y:S08]  /*16530*/  HMMA.16816.F32 R68, R164.reuse, R16, R68 ;  /* 0x00000010a444723c */ /* 0x040ff00000001844 */
[C---:B------:R-:W-:Y:S03]  /*16540*/  HMMA.16816.F32 R72, R164.reuse, R18, R72 ;  /* 0x00000012a448723c */ /* 0x040fe60000001848 */
[----:B-1----:R-:W-:Y:S05]  /*16550*/  IADD3.X R0, PT, PT, R189, -0x1, RZ, P0, !PT ;  /* 0xffffffffbd007810 */ /* 0x002fea00007fe4ff */
[C---:B------:R-:W-:Y:S01]  /*16560*/  HMMA.16816.F32 R76, R164.reuse, R20, R76 ;  /* 0x00000014a44c723c */ /* 0x040fe2000000184c */
[----:B------:R1:W-:Y:S07]  /*16570*/  STL [R1+0x38], R0 ;  /* 0x0000380001007387 */ /* 0x0003ee0000100800 */
[C---:B------:R-:W-:Y:S08]  /*16580*/  HMMA.16816.F32 R80, R164.reuse, R22, R80 ;  /* 0x00000016a450723c */ /* 0x040ff00000001850 */
[C---:B------:R-:W-:Y:S08]  /*16590*/  HMMA.16816.F32 R84, R164.reuse, R24, R84 ;  /* 0x00000018a454723c */ /* 0x040ff00000001854 */
[C---:B------:R-:W-:Y:S03]  /*165a0*/  HMMA.16816.F32 R88, R164.reuse, R26, R88 ;  /* 0x0000001aa458723c */ /* 0x040fe60000001858 */
[----:B-1----:R-:W-:Y:S05]  /*165b0*/  MOV R0, R2 ;  /* 0x0000000200007202 */ /* 0x002fea0000000f00 */
[C---:B------:R-:W-:Y:S08]  /*165c0*/  HMMA.16816.F32 R92, R164.reuse, R28, R92 ;  /* 0x0000001ca45c723c */ /* 0x040ff0000000185c */
[C---:B------:R-:W-:Y:S08]  /*165d0*/  HMMA.16816.F32 R96, R164.reuse, R30, R96 ;  /* 0x0000001ea460723c */ /* 0x040ff00000001860 */
[C---:B---3--:R-:W-:Y:S08]  /*165e0*/  HMMA.16816.F32 R100, R164.reuse, R32, R100 ;  /* 0x00000020a464723c */ /* 0x048ff00000001864 */
[C---:B------:R-:W-:Y:S08]  /*165f0*/  HMMA.16816.F32 R104, R164.reuse, R34, R104 ;  /* 0x00000022a468723c */ /* 0x040ff00000001868 */
[C---:B----4-:R-:W-:Y:S03]  /*16600*/  HMMA.16816.F32 R108, R164.reuse, R4, R108 ;  /* 0x00000004a46c723c */ /* 0x050fe6000000186c */
[----:B------:R-:W-:Y:S01]  /*16610*/  FADD.FTZ R5, R193, R198 ;  /* 0x000000c6c1057221 */ /* 0x000fe20000010000 */
[----:B------:R-:W-:Y:S04]  /*16620*/  FADD.FTZ R4, R195, R196 ;  /* 0x000000c4c3047221 */ /* 0x000fe80000010000 */
[C---:B------:R-:W-:Y:S01]  /*16630*/  HMMA.16816.F32 R112, R164.reuse, R6, R112 ;  /* 0x00000006a470723c */ /* 0x040fe20000001870 */
[----:B------:R4:W-:Y:S04]  /*16640*/  STL [R1+0x44], R5 ;  /* 0x0000440501007387 */ /* 0x0009e80000100800 */
[----:B------:R4:W-:Y:S03]  /*16650*/  STL [R1+0x40], R4 ;  /* 0x0000400401007387 */ /* 0x0009e60000100800 */
[C---:B--2---:R-:W-:Y:S08]  /*16660*/  HMMA.16816.F32 R116, R164.reuse, R8, R116 ;  /* 0x00000008a474723c */ /* 0x044ff00000001874 */
[C---:B------:R-:W-:Y:S08]  /*16670*/  HMMA.16816.F32 R120, R164.reuse, R10, R120 ;  /* 0x0000000aa478723c */ /* 0x040ff00000001878 */
[C---:B------:R-:W-:Y:S08]  /*16680*/  HMMA.16816.F32 R124, R164.reuse, R12, R124 ;  /* 0x0000000ca47c723c */ /* 0x040ff0000000187c */
[----:B------:R-:W-:Y:S03]  /*16690*/  HMMA.16816.F32 R128, R164, R14, R128 ;  /* 0x0000000ea480723c */ /* 0x000fe60000001880 */
[----:B------:R-:W-:Y:S05]  /*166a0*/  MOV R164, R3 ;  /* 0x0000000300a47202 */ /* 0x000fea0000000f00 */
[----:B------:R-:W-:Y:S01]  /*166b0*/  @!UPT UIADD3 URZ, UPT, UPT, URZ, URZ, URZ ;  /* 0x000000fffffff290 */ /* 0x000fe2000fffe0ff */
[----:B----4-:R-:W-:Y:S11]  /*166c0*/  BRA.U UP0, `(.L_x_1002) ;  /* 0xffffffb500bc7547 */ /* 0x010ff6000b83ffff */
.L_x_1001:
[----:B------:R-:W4:Y:S01]  /*166d0*/  LDL.LU R7, [R1+0x44] ;  /* 0x0000440001077983 */ /* 0x000f220000300800 */
[----:B------:R-:W1:Y:S03]  /*166e0*/  LDCU UR4, c[0x0][0x4fc] ;  /* 0x00009f80ff0477ac */ /* 0x000e660008000800 */
[----:B---3--:R-:W3:Y:S01]  /*166f0*/  LDL.LU R5, [R1+0x40] ;  /* 0x0000400001057983 */ /* 0x008ee20000300800 */
[C---:B-----5:R-:W-:Y:S02]  /*16700*/  LOP3.LUT P1, RZ, R206.reuse, 0x10, RZ, 0xc0, !PT ;  /* 0x00000010ceff7812 */ /* 0x060fe4000782c0ff */
[C---:B------:R-:W-:Y:S01]  /*16710*/  LOP3.LUT P2, RZ, R206.reuse, 0x8, RZ, 0xc0, !PT ;  /* 0x00000008ceff7812 */ /* 0x040fe2000784c0ff */
[----:B--2---:R-:W2:Y:S01]  /*16720*/  LDL.LU R4, [R1+0x20] ;  /* 0x0000200001047983 */ /* 0x004ea20000300800 */
[----:B------:R-:W-:Y:S01]  /*16730*/  LOP3.LUT P0, RZ, R206, 0x4, RZ, 0xc0, !PT ;  /* 0x00000004ceff7812 */ /* 0x000fe2000780c0ff */
[----:B------:R-:W-:Y:S01]  /*16740*/  UISETP.NE.AND UP3, UPT, UR21, -0x1, UPT ;  /* 0xffffffff1500788c */ /* 0x000fe2000bf65270 */
[----:B------:R-:W-:Y:S01]  /*16750*/  MOV R9, 0x10 ;  /* 0x0000001000097802 */ /* 0x000fe20000000f00 */
[----:B------:R-:W1:Y:S01]  /*16760*/  S2UR UR12, SR_CTAID.Y ;  /* 0x00000000000c79c3 */ /* 0x000e620000002600 */
[----:B------:R-:W1:Y:S02]  /*16770*/  LDCU UR10, c[0x0][0x434] ;  /* 0x00008680ff0a77ac */ /* 0x000e640008000800 */
[----:B------:R-:W-:Y:S01]  /*16780*/  SEL R9, R9, 0xfffffff0, !P0 ;  /* 0xfffffff009097807 */ /* 0x000fe20004000000 */
[----:B------:R-:W2:Y:S05]  /*16790*/  LDCU.U8 UR11, c[0x0][0x548] ;  /* 0x0000a900ff0b77ac */ /* 0x000eaa0008000000 */
[----:B------:R-:W1:Y:S01]  /*167a0*/  @!UP3 LDCU.64 UR8, c[0x0][0x400] ;  /* 0x00008000ff08b7ac */ /* 0x000e620008000a00 */
[----:B------:R-:W1:Y:S01]  /*167b0*/  @UP3 LDCU.64 UR6, c[0x0][0x408] ;  /* 0x00008100ff0637ac */ /* 0x000e620008000a00 */
[----:B------:R-:W-:Y:S01]  /*167c0*/  UISETP.NE.AND UP2, UPT, UR21, -0x1, UPT ;  /* 0xffffffff1500788c */ /* 0x000fe2000bf45270 */
[----:B------:R-:W2:Y:S01]  /*167d0*/  LDCU UR13, c[0x0][0x434] ;  /* 0x00008680ff0d77ac */ /* 0x000ea20008000800 */
[----:B-1----:R-:W-:Y:S01]  /*167e0*/  @!UP3 UIMAD.WIDE.U32 UR14, UR12, UR8, URZ ;  /* 0x000000080c0eb2a5 */ /* 0x002fe2000f8e00ff */
[----:B------:R-:W1:Y:S01]  /*167f0*/  S2UR UR8, SR_CTAID.X ;  /* 0x00000000000879c3 */ /* 0x000e620000002500 */
[----:B------:R-:W-:-:S02]  /*16800*/  @UP3 UIMAD.WIDE.U32 UR16, UR21, UR6, URZ ;  /* 0x00000006151032a5 */ /* 0x000fc4000f8e00ff */
[----:B------:R-:W-:Y:S02]  /*16810*/  @!UP3 UIMAD UR9, UR12, UR9, UR15 ;  /* 0x000000090c09b2a4 */ /* 0x000fe4000f8e020f */
[----:B------:R-:W-:-:S03]  /*16820*/  @UP3 UIMAD UR9, UR21, UR7, UR17 ;  /* 0x00000007150932a4 */ /* 0x000fc6000f8e0211 */
[----:B------:R-:W1:Y:S01]  /*16830*/  S2UR UR6, SR_CTAID.Z ;  /* 0x00000000000679c3 */ /* 0x000e620000002700 */
[----:B------:R-:W-:Y:S01]  /*16840*/  @!UP2 UIMAD UR21, UR12, UR10, URZ ;  /* 0x0000000a0c15a2a4 */ /* 0x000fe2000f8e02ff */
[----:B------:R-:W-:Y:S01]  /*16850*/  @UP3 UMOV UR14, UR16 ;  /* 0x00000010000e3c82 */ /* 0x000fe20008000000 */
[----:B----4-:R-:W4:Y:S04]  /*16860*/  SHFL.BFLY PT, R6, R7, 0x2, 0x1f ;  /* 0x0c401f0007067f89 */ /* 0x010f2800000e0000 */
[----:B---3--:R-:W3:Y:S01]  /*16870*/  SHFL.BFLY PT, R0, R5, 0x2, 0x1f ;  /* 0x0c401f0005007f89 */ /* 0x008ee200000e0000 */
[----:B--2---:R-:W-:Y:S01]  /*16880*/  MOV R14, R4 ;  /* 0x00000004000e7202 */ /* 0x004fe20000000f00 */
[----:B----4-:R-:W-:Y:S01]  /*16890*/  FADD.FTZ R6, R6, R7 ;  /* 0x0000000706067221 */ /* 0x010fe20000010000 */
[----:B------:R-:W-:Y:S01]  /*168a0*/  SHF.L.U32 R7, R206, 0x4, RZ ;  /* 0x00000004ce077819 */ /* 0x000fe200000006ff */
[----:B---3--:R-:W-:-:S03]  /*168b0*/  FADD.FTZ R0, R0, R5 ;  /* 0x0000000500007221 */ /* 0x008fc60000010000 */
[----:B------:R-:W2:Y:S01]  /*168c0*/  SHFL.BFLY PT, R4, R6, 0x1, 0x1f ;  /* 0x0c201f0006047f89 */ /* 0x000ea200000e0000 */
[----:B------:R-:W-:-:S03]  /*168d0*/  LOP3.LUT R7, R7, 0x1c0, RZ, 0xc0, !PT ;  /* 0x000001c007077812 */ /* 0x000fc600078ec0ff */
        /* <DEDUP_REMOVED lines=9> */
[----:B------:R-:W-:Y:S02]  /*16970*/  LOP3.LUT R7, R7, 0x38, R0, 0xf8, !PT ;  /* 0x0000003807077812 */ /* 0x000fe400078ef800 */
[----:B------:R-:W-:-:S02]  /*16980*/  MOV R0, 0x20 ;  /* 0x0000002000007802 */ /* 0x000fc40000000f00 */
[----:B------:R-:W-:Y:S02]  /*16990*/  LOP3.LUT R7, R208, R7, RZ, 0xfc, !PT ;  /* 0x00000007d0077212 */ /* 0x000fe400078efcff */
[----:B------:R-:W-:Y:S02]  /*169a0*/  SEL R0, R0, 0xffffffe0, !P2 ;  /* 0xffffffe000007807 */ /* 0x000fe40005000000 */
        /* <DEDUP_REMOVED lines=82> */
[----:B------:R-:W-:Y:S01]  /*16ed0*/  @P1 IADD3 R11, PT, PT, R7, -0x40, RZ ;  /* 0xffffffc0070b1810 */ /* 0x000fe20007ffe0ff */
        /* <DEDUP_REMOVED lines=33> */
[----:B------:R-:W-:Y:S01]  /*170f0*/  IADD3 R13, PT, PT, R9, R11, RZ ;  /* 0x0000000b090d7210 */ /* 0x000fe20007ffe0ff */
[----:B------:R-:W-:Y:S01]  /*17100*/  STS [R8+0x400], R158 ;  /* 0x0004009e08007388 */ /* 0x000fe20000000800 */
        /* <DEDUP_REMOVED lines=120> */
[----:B------:R-:W2:Y:S01]  /*17890*/  @UP1 LDCU UR4, c[0x0][0x430] ;  /* 0x00008600ff0417ac */ /* 0x000ea20008000800 */
[----:B------:R-:W-:Y:S01]  /*178a0*/  F2FP.F16.F32.PACK_AB R122, R123, R122 ;  /* 0x0000007a7b7a723e */ /* 0x000fe200000000ff */
[----:B------:R-:W-:Y:S01]  /*178b0*/  STS [R8+0x8000], R72 ;  /* 0x0080004808007388 */ /* 0x000fe20000000800 */
[----:B------:R-:W-:Y:S01]  /*178c0*/  F2FP.F16.F32.PACK_AB R124, R125, R124 ;  /* 0x0000007c7d7c723e */ /* 0x000fe200000000ff */
[----:B------:R-:W3:Y:S01]  /*178d0*/  @UP1 LDCU UR15, c[0x0][0x430] ;  /* 0x00008600ff0f17ac */ /* 0x000ee20008000800 */
[----:B------:R-:W-:Y:S01]  /*178e0*/  F2FP.F16.F32.PACK_AB R126, R127, R126 ;  /* 0x0000007e7f7e723e */ /* 0x000fe200000000ff */
[----:B------:R-:W-:Y:S01]  /*178f0*/  STS [R8+0x8400], R74 ;  /* 0x0084004a08007388 */ /* 0x000fe20000000800 */
[----:B------:R-:W-:Y:S01]  /*17900*/  F2FP.F16.F32.PACK_AB R4, R4, R128 ;  /* 0x000000800404723e */ /* 0x000fe200000000ff */
[----:B------:R-:W-:-:S02]  /*17910*/  @UP1 UMOV UR7, 0x1 ;  /* 0x0000000100071882 */ /* 0x000fc40000000000 */
[----:B------:R-:W-:Y:S04]  /*17920*/  STS [R10+0x8000], R76 ;  /* 0x0080004c0a007388 */ /* 0x000fe80000000800 */
[----:B------:R-:W-:Y:S04]  /*17930*/  STS [R10+0x8400], R78 ;  /* 0x0084004e0a007388 */ /* 0x000fe80000000800 */
[----:B------:R-:W-:Y:S01]  /*17940*/  STS [R12+0x8000], R80 ;  /* 0x008000500c007388 */ /* 0x000fe20000000800 */
[----:B--2---:R-:W-:Y:S02]  /*17950*/  @UP1 UIMAD UR13, UR4, UR10, URZ ;  /* 0x0000000a040d12a4 */ /* 0x004fe4000f8e02ff */
        /* <DEDUP_REMOVED lines=30> */
[----:B-1-34-:R-:W-:Y:S06]  /*17b40*/  BRA.U UP1, `(.L_x_1005) ;  /* 0x0000000101207547 */ /* 0x01afec000b800000 */
        /* <DEDUP_REMOVED lines=8> */
.L_x_1005:
[----:B------:R-:W-:Y:S01]  /*17bd0*/  BAR.SYNC.DEFER_BLOCKING 0x0 ;  /* 0x0000000000007b1d */ /* 0x000fe20000010000 */
[----:B------:R-:W-:Y:S01]  /*17be0*/  UIMAD UR13, UR6, UR13, URZ ;  /* 0x0000000d060d72a4 */ /* 0x000fe2000f8e02ff */
[----:B------:R-:W-:Y:S01]  /*17bf0*/  LOP3.LUT P0, RZ, R206, 0x3, RZ, 0xc0, !PT ;  /* 0x00000003ceff7812 */ /* 0x000fe2000780c0ff */
[----:B------:R-:W-:Y:S01]  /*17c00*/  UIMAD UR10, UR8, UR15, URZ ;  /* 0x0000000f080a72a4 */ /* 0x000fe2000f8e02ff */
[----:B------:R-:W-:Y:S01]  /*17c10*/  MOV R7, 0x7f800000 ;  /* 0x7f80000000077802 */ /* 0x000fe20000000f00 */
[----:B------:R-:W-:-:S03]  /*17c20*/  USEL UR21, UR21, URZ, UP0 ;  /* 0x000000ff15157287 */ /* 0x000fc60008000000 */
[----:B------:R-:W1:Y:S01]  /*17c30*/  @P4 LDC R12, c[0x0][0x458] ;  /* 0x00011600ff0c4b82 */ /* 0x000e620000000800 */
[----:B------:R-:W2:Y:S01]  /*17c40*/  @P4 MUFU.LG2 R13, R6 ;  /* 0x00000006000d4308 */ /* 0x000ea20000000c00 */
[----:B------:R-:W-:Y:S01]  /*17c50*/  @!UP0 UIMAD UR13, UR12, UR7, UR13 ;  /* 0x000000070c0d82a4 */ /* 0x000fe2000f8e020d */
[----:B------:R-:W-:Y:S01]  /*17c60*/  BSSY.RECONVERGENT B0, `(.L_x_1006) ;  /* 0x0000024000007945 */ /* 0x000fe20003800200 */
[----:B------:R-:W-:Y:S02]  /*17c70*/  USHF.L.U32 UR10, UR10, 0x7, URZ ;  /* 0x000000070a0a7899 */ /* 0x000fe400080006ff */
[----:B------:R-:W-:Y:S02]  /*17c80*/  USEL UR4, UR4, URZ, UP0 ;  /* 0x000000ff04047287 */ /* 0x000fe40008000000 */
[----:B------:R-:W3:Y:S01]  /*17c90*/  @P3 LDC R4, c[0x0][0x458] ;  /* 0x00011600ff043b82 */ /* 0x000ee20000000800 */
[----:B------:R-:W4:Y:S01]  /*17ca0*/  @P3 MUFU.LG2 R5, R5 ;  /* 0x0000000500053308 */ /* 0x000f220000000c00 */
[----:B------:R-:W-:-:S02]  /*17cb0*/  USHF.R.S32.HI UR7, URZ, 0x1f, UR13 ;  /* 0x0000001fff077899 */ /* 0x000fc4000801140d */
[----:B------:R-:W-:Y:S02]  /*17cc0*/  USHF.R.S32.HI UR5, URZ, 0x1f, UR10 ;  /* 0x0000001fff057899 */ /* 0x000fe4000801140a */
[----:B------:R-:W-:Y:S01]  /*17cd0*/  UIADD3 UR21, UP1, UP0, UR10, UR21, UR13 ;  /* 0x000000150a157290 */ /* 0x000fe2000f83e00d */
[----:B------:R1:W3:Y:S01]  /*17ce0*/  LDS.128 R8, [R0+0x3000] ;  /* 0x0030000000087984 */ /* 0x0002e20000000c00 */
[----:B--2---:R-:W-:Y:S02]  /*17cf0*/  @P4 FMUL.FTZ R13, R13, 0.69314718246459960938 ;  /* 0x3f3172180d0d4820 */ /* 0x004fe40000410000 */
[----:B------:R-:W-:Y:S01]  /*17d00*/  UIADD3.X UR4, UPT, UPT, UR5, UR4, UR7, UP1, UP0 ;  /* 0x0000000405047290 */ /* 0x000fe20008fe0407 */
[----:B------:R-:W-:Y:S01]  /*17d10*/  MOV R6, 0x7f800000 ;  /* 0x7f80000000067802 */ /* 0x000fe20000000f00 */
[----:B-1----:R-:W-:Y:S01]  /*17d20*/  @P4 FFMA.FTZ R7, R3, R12, R13 ;  /* 0x0000000c03074223 */ /* 0x002fe2000001000d */
[----:B----4-:R-:W-:-:S04]  /*17d30*/  @P3 FMUL.FTZ R5, R5, 0.69314718246459960938 ;  /* 0x3f31721805053820 */ /* 0x010fc80000410000 */
[----:B---3--:R-:W-:Y:S01]  /*17d40*/  @P3 FFMA.FTZ R6, R2, R4, R5 ;  /* 0x0000000402063223 */ /* 0x008fe20000010005 */
[----:B------:R-:W-:Y:S06]  /*17d50*/  @P0 BRA `(.L_x_1007) ;  /* 0x0000000000500947 */ /* 0x000fec0003800000 */
        /* <DEDUP_REMOVED lines=20> */
.L_x_1007:
[----:B------:R-:W-:Y:S05]  /*17ea0*/  BSYNC.RECONVERGENT B0 ;  /* 0x0000000000007941 */ /* 0x000fea0003800200 */
.L_x_1006:
[----:B------:R2:W5:Y:S01]  /*17eb0*/  LDL R32, [R1+0x24] ;  /* 0x0000240001207983 */ /* 0x0005620000100800 */
[----:B------:R-:W3:Y:S03]  /*17ec0*/  LDCU.64 UR4, c[0x0][0x410] ;  /* 0x00008200ff0477ac */ /* 0x000ee60008000a00 */
[----:B------:R2:W5:Y:S04]  /*17ed0*/  LDL R33, [R1+0x30] ;  /* 0x0000300001217983 */ /* 0x0005680000100800 */
[----:B------:R2:W5:Y:S01]  /*17ee0*/  LDL R34, [R1+0x34] ;  /* 0x0000340001227983 */ /* 0x0005620000100800 */
[----:B-1----:R-:W-:Y:S01]  /*17ef0*/  SHF.R.U32.HI R2, RZ, 0x3, R206 ;  /* 0x00000003ff027819 */ /* 0x002fe200000116ce */
[----:B------:R-:W-:Y:S01]  /*17f00*/  BSSY.RECONVERGENT B0, `(.L_x_1008) ;  /* 0x0000028000007945 */ /* 0x000fe20003800200 */
[----:B------:R-:W-:Y:S01]  /*17f10*/  IADD3 R6, P0, PT, R205, UR14, RZ ;  /* 0x0000000ecd067c10 */ /* 0x000fe2000ff1e0ff */
[----:B------:R2:W1:Y:S01]  /*17f20*/  LDS.128 R20, [R0] ;  /* 0x0000000000147984 */ /* 0x0004620000000c00 */
[C---:B------:R-:W-:Y:S01]  /*17f30*/  ISETP.GE.AND P3, PT, R2.reuse, UR20, PT ;  /* 0x0000001402007c0c */ /* 0x040fe2000bf66270 */
[C---:B------:R-:W-:Y:S01]  /*17f40*/  VIADD R4, R2.reuse, 0x20 ;  /* 0x0000002002047836 */ /* 0x040fe20000000000 */
[----:B------:R-:W-:Y:S01]  /*17f50*/  IADD3.X R7, PT, PT, RZ, UR9, RZ, P0, !PT ;  /* 0x00000009ff077c10 */ /* 0x000fe200087fe4ff */
[----:B------:R2:W4:Y:S01]  /*17f60*/  LDS.128 R16, [R0+0x4000] ;  /* 0x0040000000107984 */ /* 0x0005220000000c00 */
[----:B------:R-:W-:Y:S01]  /*17f70*/  VIADD R3, R2, 0x40 ;  /* 0x0000004002037836 */ /* 0x000fe20000000000 */
[----:B------:R-:W-:Y:S01]  /*17f80*/  UIMAD.WIDE.U32 UR8, UR8, 0x80, URZ ;  /* 0x00000080080878a5 */ /* 0x000fe2000f8e00ff */
[----:B---3--:R-:W-:Y:S01]  /*17f90*/  IMAD.U32 R24, RZ, RZ, UR4 ;  /* 0x00000004ff187e24 */ /* 0x008fe2000f8e00ff */
[----:B------:R-:W-:Y:S01]  /*17fa0*/  ISETP.GE.AND P2, PT, R4, UR20, PT ;  /* 0x0000001404007c0c */ /* 0x000fe2000bf46270 */
[----:B------:R2:W3:Y:S01]  /*17fb0*/  LDS.128 R12, [R0+0x8000] ;  /* 0x00800000000c7984 */ /* 0x0004e20000000c00 */
[----:B------:R-:W-:Y:S01]  /*17fc0*/  ISETP.GE.AND P1, PT, R3, UR20, PT ;  /* 0x0000001403007c0c */ /* 0x000fe2000bf26270 */
[----:B------:R-:W-:Y:S01]  /*17fd0*/  IMAD.WIDE.U32 R24, R24, UR6, R6 ;  /* 0x0000000618187c25 */ /* 0x000fe2000f8e0006 */
[----:B------:R-:W-:Y:S01]  /*17fe0*/  MOV R26, UR5 ;  /* 0x00000005001a7c02 */ /* 0x000fe20008000f00 */
[----:B------:R2:W1:Y:S02]  /*17ff0*/  LDS.128 R4, [R0+0xc000] ;  /* 0x00c0000000047984 */ /* 0x0004640000000c00 */
[C---:B------:R-:W-:Y:S01]  /*18000*/  VIADD R3, R2.reuse, 0x60 ;  /* 0x0000006002037836 */ /* 0x040fe20000000000 */
[----:B------:R-:W-:Y:S01]  /*18010*/  LOP3.LUT R2, R2, UR8, RZ, 0xfc, !PT ;  /* 0x0000000802027c12 */ /* 0x000fe2000f8efcff */
[----:B------:R-:W-:-:S03]  /*18020*/  IMAD R27, R26, UR6, R25 ;  /* 0x000000061a1b7c24 */ /* 0x000fc6000f8e0219 */
[----:B------:R-:W-:Y:S01]  /*18030*/  ISETP.GE.AND P0, PT, R3, UR20, PT ;  /* 0x0000001403007c0c */ /* 0x000fe2000bf06270 */
[----:B------:R-:W-:-:S12]  /*18040*/  @P3 BRA `(.L_x_1009) ;  /* 0x00000000004c3947 */ /* 0x000fd80003800000 */
[----:B------:R-:W2:Y:S01]  /*18050*/  LDCU.64 UR6, c[0x0][0x408] ;  /* 0x00008100ff0677ac */ /* 0x000ea20008000a00 */
[----:B------:R-:W-:Y:S01]  /*18060*/  IMAD.MOV.U32 R26, RZ, RZ, R24 ;  /* 0x000000ffff1a7224 */ /* 0x000fe200078e0018 */
[----:B------:R-:W4:Y:S01]  /*18070*/  LDCU.64 UR4, c[0x0][0x3f0] ;  /* 0x00007e00ff0477ac */ /* 0x000f220008000a00 */
[----:B------:R-:W3:Y:S01]  /*18080*/  LDCU UR11, c[0x0][0x440] ;  /* 0x00008800ff0b77ac */ /* 0x000ee20008000800 */
[----:B--2---:R-:W-:Y:S01]  /*18090*/  UIMAD UR10, UR9, UR6, URZ ;  /* 0x00000006090a72a4 */ /* 0x004fe2000f8e02ff */
[----:B------:R-:W-:-:S05]  /*180a0*/  IMAD.WIDE.U32 R28, R2, UR6, R26 ;  /* 0x00000006021c7c25 */ /* 0x000fca000f8e001a */
[----:B------:R-:W-:Y:S01]  /*180b0*/  IMAD.U32 R3, RZ, RZ, UR10 ;  /* 0x0000000aff037e24 */ /* 0x000fe2000f8e00ff */
[----:B----4-:R-:W-:Y:S02]  /*180c0*/  LEA R30, P3, R28, UR4, 0x1 ;  /* 0x000000041c1e7c11 */ /* 0x010fe4000f8608ff */
[----:B---3--:R-:W-:Y:S01]  /*180d0*/  ISETP.GE.AND P6, PT, R205, UR11, PT ;  /* 0x0000000bcd007c0c */ /* 0x008fe2000bfc6270 */
[----:B------:R-:W-:Y:S01]  /*180e0*/  IMAD R3, R2, UR7, R3 ;  /* 0x0000000702037c24 */ /* 0x000fe2000f8e0203 */
[----:B-----5:R-:W-:Y:S02]  /*180f0*/  ISETP.GE.AND P5, PT, R34, UR11, PT ;  /* 0x0000000b22007c0c */ /* 0x020fe4000bfa6270 */
[----:B------:R-:W-:Y:S01]  /*18100*/  ISETP.GE.AND P4, PT, R33, UR11, PT ;  /* 0x0000000b21007c0c */ /* 0x000fe2000bf86270 */
[----:B------:R-:W-:-:S05]  /*18110*/  IMAD.IADD R3, R3, 0x1, R29 ;  /* 0x0000000103037824 */ /* 0x000fca00078e021d */
[----:B------:R-:W-:Y:S02]  /*18120*/  LEA.HI.X R31, R28, UR5, R3, 0x1, P3 ;  /* 0x000000051c1f7c11 */ /* 0x000fe400098f0c03 */
[----:B------:R-:W-:-:S03]  /*18130*/  ISETP.GE.AND P3, PT, R32, UR11, PT ;  /* 0x0000000b20007c0c */ /* 0x000fc6000bf66270 */
[----:B-1----:R1:W-:Y:S04]  /*18140*/  @!P6 STG.E.128 desc[UR28][R30.64], R20 ;  /* 0x000000141e00e986 */ /* 0x0023e8000c101d1c */
[----:B------:R1:W-:Y:S04]  /*18150*/  @!P5 STG.E.128 desc[UR28][R30.64+0x80], R16 ;  /* 0x000080101e00d986 */ /* 0x0003e8000c101d1c */
[----:B------:R1:W-:Y:S04]  /*18160*/  @!P4 STG.E.128 desc[UR28][R30.64+0x100], R12 ;  /* 0x0001000c1e00c986 */ /* 0x0003e8000c101d1c */
[----:B------:R1:W-:Y:S02]  /*18170*/  @!P3 STG.E.128 desc[UR28][R30.64+0x180], R4 ;  /* 0x000180041e00b986 */ /* 0x0003e4000c101d1c */
.L_x_1009:
[----:B------:R-:W-:Y:S05]  /*18180*/  BSYNC.RECONVERGENT B0 ;  /* 0x0000000000007941 */ /* 0x000fea0003800200 */
.L_x_1008:
        /* <DEDUP_REMOVED lines=11> */
[----:B------:R-:W-:Y:S01]  /*18240*/  IMAD.X R3, RZ, RZ, UR9, P2 ;  /* 0x00000009ff037e24 */ /* 0x000fe200090e06ff */
        /* <DEDUP_REMOVED lines=15> */
.L_x_1011:
[----:B------:R-:W-:Y:S05]  /*18340*/  BSYNC.RECONVERGENT B0 ;  /* 0x0000000000007941 */ /* 0x000fea0003800200 */
.L_x_1010:
        /* <DEDUP_REMOVED lines=27> */
.L_x_1013:
[----:B------:R-:W-:Y:S05]  /*18500*/  BSYNC.RECONVERGENT B0 ;  /* 0x0000000000007941 */ /* 0x000fea0003800200 */
.L_x_1012:
[----:B-1----:R1:W1:Y:S04]  /*18510*/  LDS.128 R12, [R0+0x7000] ;  /* 0x00700000000c7984 */ /* 0x0022680000000c00 */
[----:B------:R1:W1:Y:S01]  /*18520*/  LDS.128 R4, [R0+0xb000] ;  /* 0x00b0000000047984 */ /* 0x0002620000000c00 */
[----:B------:R-:W-:Y:S05]  /*18530*/  @P0 EXIT ;  /* 0x000000000000094d */ /* 0x000fea0003800000 */
[----:B------:R-:W2:Y:S01]  /*18540*/  LDCU.64 UR6, c[0x0][0x408] ;  /* 0x00008100ff0677ac */ /* 0x000ea20008000a00 */
[----:B------:R-:W-:Y:S01]  /*18550*/  IADD3 R2, P0, PT, R2, 0x60, RZ ;  /* 0x0000006002027810 */ /* 0x000fe20007f1e0ff */
[----:B------:R1:W1:Y:S01]  /*18560*/  LDS.128 R16, [R0+0xf000] ;  /* 0x00f0000000107984 */ /* 0x0002620000000c00 */
[----:B------:R-:W-:Y:S01]  /*18570*/  IMAD.MOV.U32 R20, RZ, RZ, R24 ;  /* 0x000000ffff147224 */ /* 0x000fe200078e0018 */
[----:B------:R-:W1:Y:S01]  /*18580*/  LDCU.64 UR4, c[0x0][0x3f0] ;  /* 0x00007e00ff0477ac */ /* 0x000e620008000a00 */
[----:B------:R-:W-:Y:S01]  /*18590*/  IMAD.MOV.U32 R21, RZ, RZ, R27 ;  /* 0x000000ffff157224 */ /* 0x000fe200078e001b */
[----:B------:R-:W1:Y:S01]  /*185a0*/  LDCU UR10, c[0x0][0x440] ;  /* 0x00008800ff0a77ac */ /* 0x000e620008000800 */
[----:B--2---:R-:W-:-:S04]  /*185b0*/  IMAD.WIDE.U32 R20, R2, UR6, R20 ;  /* 0x0000000602147c25 */ /* 0x004fc8000f8e0014 */
[----:B-1-34-:R-:W-:Y:S01]  /*185c0*/  IMAD.X R0, RZ, RZ, UR9, P0 ;  /* 0x00000009ff007e24 */ /* 0x01afe200080e06ff */
[----:B------:R-:W-:Y:S02]  /*185d0*/  ISETP.GE.AND P3, PT, R205, UR10, PT ;  /* 0x0000000acd007c0c */ /* 0x000fe4000bf66270 */
[----:B-----5:R-:W-:Y:S01]  /*185e0*/  ISETP.GE.AND P2, PT, R34, UR10, PT ;  /* 0x0000000a22007c0c */ /* 0x020fe2000bf46270 */
        /* <DEDUP_REMOVED lines=8> */
[----:B------:R1:W-:Y:S04]  /*18670*/  @!P2 STG.E.128 desc[UR28][R2.64+0x80], R12 ;  /* 0x0000800c0200a986 */ /* 0x0003e8000c101d1c */
[----:B------:R1:W-:Y:S02]  /*18680*/  @!P1 STG.E.128 desc[UR28][R2.64+0x100], R4 ;  /* 0x0001000402009986 */ /* 0x0003e4000c101d1c */
[----:B------:R-:W-:Y:S05]  /*18690*/  @P0 EXIT ;  /* 0x000000000000094d */ /* 0x000fea0003800000 */
[----:B------:R-:W-:Y:S01]  /*186a0*/  STG.E.128 desc[UR28][R2.64+0x180], R16 ;  /* 0x0001801002007986 */ /* 0x000fe2000c101d1c */
[----:B------:R-:W-:Y:S05]  /*186b0*/  EXIT ;  /* 0x000000000000794d */ /* 0x000fea0003800000 */
.L_x_1014:
        /* <DEDUP_REMOVED lines=12> */
.L_x_1201:


//--------------------- .text._ZN5flash16flash_fwd_kernelI23Flash_fwd_kernel_traitsILi256ELi128ELi64ELi8ELb0ELb0EN7cutlass6half_tE19Flash_kernel_traitsILi256ELi128ELi64ELi8ES3_EELb0ELb1ELb0ELb0ELb0ELb0ELb1ELb0EEEvNS_16Flash_fwd_paramsE --------------------------
	.section	.text._ZN5flash16flash_fwd_kernelI23Flash_fwd_kernel_traitsILi256ELi128ELi64ELi8ELb0ELb0EN7cutlass6half_tE19Flash_kernel_traitsILi256ELi128ELi64ELi8ES3_EELb0ELb1ELb0ELb0ELb0ELb0ELb1ELb0EEEvNS_16Flash_fwd_paramsE,"ax",@progbits
	.align	128
        .global         _ZN5flash16flash_fwd_kernelI23Flash_fwd_kernel_traitsILi256ELi128ELi64ELi8ELb0ELb0EN7cutlass6half_tE19Flash_kernel_traitsILi256ELi128ELi64ELi8ES3_EELb0ELb1ELb0ELb0ELb0ELb0ELb1ELb0EEEvNS_16Flash_fwd_paramsE
        .type           _ZN5flash16flash_fwd_kernelI23Flash_fwd_kernel_traitsILi256ELi128ELi64ELi8ELb0ELb0EN7cutlass6half_tE19Flash_kernel_traitsILi256ELi128ELi64ELi8ES3_EELb0ELb1ELb0ELb0ELb0ELb0ELb1ELb0EEEvNS_16Flash_fwd_paramsE,@function
        .size           _ZN5flash16flash_fwd_kernelI23Flash_fwd_kernel_traitsILi256ELi128ELi64ELi8ELb0ELb0EN7cutlass6half_tE19Flash_kernel_traitsILi256ELi128ELi64ELi8ES3_EELb0ELb1ELb0ELb0ELb0ELb0ELb1ELb0EEEvNS_16Flash_fwd_paramsE,(.L_x_1202 - _ZN5flash16flash_fwd_kernelI23Flash_fwd_kernel_traitsILi256ELi128ELi64ELi8ELb0ELb0EN7cutlass6half_tE19Flash_kernel_traitsILi256ELi128ELi64ELi8ES3_EELb0ELb1ELb0ELb0ELb0ELb0ELb1ELb0EEEvNS_16Flash_fwd_paramsE)
        .other          _ZN5flash16flash_fwd_kernelI23Flash_fwd_kernel_traitsILi256ELi128ELi64ELi8ELb0ELb0EN7cutlass6half_tE19Flash_kernel_traitsILi256ELi128ELi64ELi8ES3_EELb0ELb1ELb0ELb0ELb0ELb0ELb1ELb0EEEvNS_16Flash_fwd_paramsE,@"STO_CUDA_ENTRY STV_DEFAULT"
_ZN5flash16flash_fwd_kernelI23Flash_fwd_kernel_traitsILi256ELi128ELi64ELi8ELb0ELb0EN7cutlass6half_tE19Flash_kernel_traitsILi256ELi128ELi64ELi8ES3_EELb0ELb1ELb0ELb0ELb0ELb0ELb1ELb0EEEvNS_16Flash_fwd_paramsE:
.text._ZN5flash16flash_fwd_kernelI23Flash_fwd_kernel_traitsILi256ELi128ELi64ELi8ELb0ELb0EN7cutlass6half_tE19Flash_kernel_traitsILi256ELi128ELi64ELi8ES3_EELb0ELb1ELb0ELb0ELb0ELb0ELb1ELb0EEEvNS_16Flash_fwd_paramsE:
        /* <DEDUP_REMOVED lines=72> */
.L_x_1015:
        /* <DEDUP_REMOVED lines=49> */
.L_x_1017:
        /* <DEDUP_REMOVED lines=58> */
.L_x_1019:
[----:B------:R-:W-:Y:S05]  /*0b30*/  BSYNC.RECONVERGENT B0 ;  /* 0x0000000000007941 */ /* 0x000fea0003800200 */
.L_x_1018:
        /* <DEDUP_REMOVED lines=24> */
.L_x_1021:
[----:B------:R-:W-:Y:S05]  /*0cc0*/  BSYNC.RECONVERGENT B0 ;  /* 0x0000000000007941 */ /* 0x000fea0003800200 */
.L_x_1020:
        /* <DEDUP_REMOVED lines=24> */
.L_x_1023:
[----:B------:R-:W-:Y:S05]  /*0e50*/  BSYNC.RECONVERGENT B0 ;  /* 0x0000000000007941 */ /* 0x000fea0003800200 */
.L_x_1022:
        /* <DEDUP_REMOVED lines=26> */
.L_x_1025:
[----:B------:R-:W-:Y:S05]  /*1000*/  BSYNC.RECONVERGENT B0 ;  /* 0x0000000000007941 */ /* 0x000fea0003800200 */
.L_x_1024:
        /* <DEDUP_REMOVED lines=10> */
.L_x_1027:
[----:B------:R-:W-:Y:S05]  /*10b0*/  BSYNC.RECONVERGENT B0 ;  /* 0x0000000000007941 */ /* 0x000fea0003800200 */
.L_x_1026:
        /* <DEDUP_REMOVED lines=10> */
.L_x_1029:
[----:B------:R-:W-:Y:S05]  /*1160*/  BSYNC.RECONVERGENT B0 ;  /* 0x0000000000007941 */ /* 0x000fea0003800200 */
.L_x_1028:
        /* <DEDUP_REMOVED lines=10> */
.L_x_1031:
[----:B------:R-:W-:Y:S05]  /*1210*/  BSYNC.RECONVERGENT B0 ;  /* 0x0000000000007941 */ /* 0x000fea0003800200 */
.L_x_1030:
        /* <DEDUP_REMOVED lines=10> */
.L_x_1016:
        /* <DEDUP_REMOVED lines=21> */
.L_x_1032:
[----:B------:R-:W1:Y:S01]  /*1410*/  LDCU.64 UR10, c[0x0][0x3b8] ;  /* 0x00007700ff0a77ac */ /* 0x000e620008000a00 */
[----:B------:R-:W-:-:S04]  /*1420*/  UIADD3 UR14, UPT, UPT, UR12, UR13, URZ ;  /* 0x0000000d0c0e7290 */ /* 0x000fc8000fffe0ff */
[----:B-1----:R-:W-:Y:S02]  /*1430*/  UIMAD.WIDE.U32 UR6, UR14, UR10, URZ ;  /* 0x0000000a0e0672a5 */ /* 0x002fe4000f8e00ff */
[----:B------:R-:W-:-:S04]  /*1440*/  UIMAD UR14, UR14, UR11, URZ ;  /* 0x0000000b0e0e72a4 */ /* 0x000fc8000f8e02ff */
[----:B------:R-:W-:Y:S02]  /*1450*/  UIADD3 UR14, UPT, UPT, UR7, UR14, URZ ;  /* 0x0000000e070e7290 */ /* 0x000fe4000fffe0ff */
.L_x_1033:
        /* <DEDUP_REMOVED lines=38> */
.L_x_1034:
[----:B------:R-:W1:Y:S01]  /*16c0*/  LDCU.64 UR8, c[0x0][0x3c0] ;  /* 0x00007800ff0877ac */ /* 0x000e620008000a00 */
[----:B------:R-:W-:-:S04]  /*16d0*/  UIADD3 UR12, UPT, UPT, UR12, UR13, URZ ;  /* 0x0000000d0c0c7290 */ /* 0x000fc8000fffe0ff */
[----:B-1----:R-:W-:Y:S02]  /*16e0*/  UIMAD.WIDE.U32 UR4, UR12, UR8, URZ ;  /* 0x000000080c0472a5 */ /* 0x002fe4000f8e00ff */
[----:B------:R-:W-:-:S04]  /*16f0*/  UIMAD UR12, UR12, UR9, URZ ;  /* 0x000000090c0c72a4 */ /* 0x000fc8000f8e02ff */
[----:B------:R-:W-:-:S12]  /*1700*/  UIADD3 UR15, UPT, UPT, UR5, UR12, URZ ;  /* 0x0000000c050f7290 */ /* 0x000fd8000fffe0ff */
.L_x_1035:
[----:B------:R-:W-:Y:S01]  /*1710*/  IMAD.SHL.U32 R239, R222, 0x8, RZ ;  /* 0x00000008deef7824 */ /* 0x000fe200078e00ff */
[----:B------:R-:W-:Y:S01]  /*1720*/  SHF.R.U32.HI R5, RZ, 0x3, R222 ;  /* 0x00000003ff057819 */ /* 0x000fe200000116de */
[----:B------:R-:W-:Y:S01]  /*1730*/  UIADD3 UR18, UPT, UPT, -UR26, UR28, URZ ;  /* 0x0000001c1a127290 */ /* 0x000fe2000fffe1ff */
[----:B------:R-:W-:Y:S01]  /*1740*/  SHF.R.S32.HI R9, RZ, 0x1f, R2 ;  /* 0x0000001fff097819 */ /* 0x000fe20000011402 */
[----:B------:R-:W1:Y:S01]  /*1750*/  S2UR UR33, SR_CgaCtaId ;  /* 0x00000000002179c3 */ /* 0x000e620000008800 */
[----:B------:R-:W-:Y:S01]  /*1760*/  LOP3.LUT R223, R239, 0x38, RZ, 0xc0, !PT ;  /* 0x00000038efdf7812 */ /* 0x000fe200078ec0ff */
[----:B------:R-:W-:Y:S01]  /*1770*/  VIADD R3, R5, 0x40 ;  /* 0x0000004005037836 */ /* 0x000fe20000000000 */
[----:B------:R-:W2:Y:S01]  /*1780*/  LDCU.64 UR12, c[0x0][0x3c8] ;  /* 0x00007900ff0c77ac */ /* 0x000ea20008000a00 */
[----:B------:R-:W-:Y:S01]  /*1790*/  LOP3.LUT R235, R239, 0x1f8, RZ, 0xc0, !PT ;  /* 0x000001f8efeb7812 */ /* 0x000fe200078ec0ff */
[----:B------:R-:W-:Y:S01]  /*17a0*/  VIADD R4, R5, 0x20 ;  /* 0x0000002005047836 */ /* 0x000fe20000000000 */
[C---:B------:R-:W-:Y:S01]  /*17b0*/  IADD3 R10, P1, PT, R223.reuse, UR6, RZ ;  /* 0x00000006df0a7c10 */ /* 0x040fe2000ff3e0ff */
[----:B------:R-:W3:Y:S01]  /*17c0*/  LDCU.64 UR16, c[0x0][0x388] ;  /* 0x00007100ff1077ac */ /* 0x000ee20008000a00 */
[----:B------:R-:W-:Y:S01]  /*17d0*/  IADD3 R14, P0, PT, R223, UR4, RZ ;  /* 0x00000004df0e7c10 */ /* 0x000fe2000ff1e0ff */
[----:B------:R-:W-:Y:S01]  /*17e0*/  BSSY.RECONVERGENT B0, `(.L_x_1036) ;  /* 0x0000054000007945 */ /* 0x000fe20003800200 */
[----:B------:R-:W-:Y:S01]  /*17f0*/  LOP3.LUT R0, R239, 0x1e00, RZ, 0xc0, !PT ;  /* 0x00001e00ef007812 */ /* 0x000fe200078ec0ff */
[----:B------:R-:W4:Y:S01]  /*1800*/  LDCU.128 UR4, c[0x0][0x3d0] ;  /* 0x00007a00ff0477ac */ /* 0x000f220008000c00 */
[----:B------:R-:W-:Y:S01]  /*1810*/  IMAD.X R11, RZ, RZ, UR14, P1 ;  /* 0x0000000eff0b7e24 */ /* 0x000fe200088e06ff */
[----:B------:R-:W-:Y:S01]  /*1820*/  ISETP.GE.AND P1, PT, R3, UR18, PT ;  /* 0x0000001203007c0c */ /* 0x000fe2000bf26270 */
[----:B------:R-:W-:Y:S01]  /*1830*/  IMAD.X R15, RZ, RZ, UR15, P0 ;  /* 0x0000000fff0f7e24 */ /* 0x000fe200080e06ff */
[----:B------:R-:W5:Y:S01]  /*1840*/  LDCU.64 UR14, c[0x0][0x390] ;  /* 0x00007200ff0e77ac */ /* 0x000f620008000a00 */
[----:B------:R-:W-:Y:S01]  /*1850*/  IMAD.WIDE.U32 R10, R5, UR10, R10 ;  /* 0x0000000a050a7c25 */ /* 0x000fe2000f8e000a */
[----:B------:R-:W-:Y:S01]  /*1860*/  IADD3 R12, P0, PT, R223, UR34, RZ ;  /* 0x00000022df0c7c10 */ /* 0x000fe2000ff1e0ff */
[----:B------:R-:W-:-:S02]  /*1870*/  UMOV UR23, 0x400 ;  /* 0x0000040000177882 */ /* 0x000fc40000000000 */
[----:B------:R-:W-:Y:S01]  /*1880*/  IMAD.WIDE.U32 R14, R5, UR8, R14 ;  /* 0x00000008050e7c25 */ /* 0x000fe2000f8e000e */
[----:B------:R-:W-:Y:S01]  /*1890*/  IADD3.X R13, PT, PT, RZ, UR29, RZ, P0, !PT ;  /* 0x0000001dff0d7c10 */ /* 0x000fe200087fe4ff */
[----:B------:R-:W-:Y:S01]  /*18a0*/  UIMAD.WIDE.U32 UR30, UR30, 0x80, URZ ;  /* 0x000000801e1e78a5 */ /* 0x000fe2000f8e00ff */
[----:B------:R-:W-:Y:S01]  /*18b0*/  LOP3.LUT R235, R235, 0x38, R222, 0x78, !PT ;  /* 0x00000038ebeb7812 */ /* 0x000fe200078e78de */
[C---:B------:R-:W-:Y:S01]  /*18c0*/  IMAD R11, R5.reuse, UR11, R11 ;  /* 0x0000000b050b7c24 */ /* 0x040fe2000f8e020b */
[----:B------:R-:W-:Y:S01]  /*18d0*/  USHF.L.U64.HI UR22, UR10, 0x6, UR11 ;  /* 0x000000060a167899 */ /* 0x000fe2000801020b */
[----:B------:R-:W-:Y:S01]  /*18e0*/  IMAD R15, R5, UR9, R15 ;  /* 0x00000009050f7c24 */ /* 0x000fe2000f8e020f */
[----:B------:R-:W-:Y:S01]  /*18f0*/  LOP3.LUT R235, R235, R0, RZ, 0xfc, !PT ;  /* 0x00000000ebeb7212 */ /* 0x000fe200078efcff */
[----:B--2---:R-:W-:Y:S01]  /*1900*/  IMAD.U32 R6, RZ, RZ, UR12 ;  /* 0x0000000cff067e24 */ /* 0x004fe2000f8e00ff */
[----:B------:R-:W-:Y:S01]  /*1910*/  USHF.L.U32 UR29, UR10, 0x6, URZ ;  /* 0x000000060a1d7899 */ /* 0x000fe200080006ff */
[----:B----4-:R-:W-:Y:S01]  /*1920*/  IMAD R233, R9, UR4, RZ ;  /* 0x0000000409e97c24 */ /* 0x010fe2000f8e02ff */
[----:B------:R-:W-:Y:S01]  /*1930*/  LOP3.LUT R244, R223, 0x40, RZ, 0xfc, !PT ;  /* 0x00000040dff47812 */ /* 0x000fe200078efcff */
[----:B------:R-:W-:Y:S01]  /*1940*/  IMAD R9, R9, UR6, RZ ;  /* 0x0000000609097c24 */ /* 0x000fe2000f8e02ff */
[C---:B------:R-:W-:Y:S01]  /*1950*/  LOP3.LUT R242, R223.reuse, 0x80, RZ, 0xfc, !PT ;  /* 0x00000080dff27812 */ /* 0x040fe200078efcff */
[C---:B------:R-:W-:Y:S01]  /*1960*/  IMAD R233, R2.reuse, UR5, R233 ;  /* 0x0000000502e97c24 */ /* 0x040fe2000f8e02e9 */
[----:B-1----:R-:W-:Y:S01]  /*1970*/  ULEA UR5, UR33, UR23, 0x18 ;  /* 0x0000001721057291 */ /* 0x002fe2000f8ec0ff */
[C---:B------:R-:W-:Y:S01]  /*1980*/  IMAD R9, R2.reuse, UR7, R9 ;  /* 0x0000000702097c24 */ /* 0x040fe2000f8e0209 */
[----:B------:R-:W-:Y:S01]  /*1990*/  LOP3.LUT R240, R223, 0xc0, RZ, 0xfc, !PT ;  /* 0x000000c0dff07812 */ /* 0x000fe200078efcff */
[----:B------:R-:W-:Y:S01]  /*19a0*/  IMAD.WIDE.U32 R10, R2, UR4, R10 ;  /* 0x00000004020a7c25 */ /* 0x000fe2000f8e000a */
[----:B------:R-:W-:-:S02]  /*19b0*/  UIADD3 UR4, UPT, UPT, UR20, -0x1, URZ ;  /* 0xffffffff14047890 */ /* 0x000fc4000fffe0ff */
[----:B------:R-:W-:Y:S01]  /*19c0*/  LEA R235, R235, UR5, 0x1 ;  /* 0x00000005ebeb7c11 */ /* 0x000fe2000f8e08ff */
[----:B------:R-:W-:Y:S01]  /*19d0*/  IMAD.WIDE.U32 R2, R2, UR6, R14 ;  /* 0x0000000602027c25 */ /* 0x000fe2000f8e000e */
[----:B---3--:R-:W-:Y:S01]  /*19e0*/  LEA R234, P2, R10, UR16, 0x1 ;  /* 0x000000100aea7c11 */ /* 0x008fe2000f8408ff */
[----:B------:R-:W-:Y:S02]  /*19f0*/  USHF.L.U32 UR16, UR10, 0x5, URZ ;  /* 0x000000050a107899 */ /* 0x000fe400080006ff */
[----:B------:R-:W-:Y:S01]  /*1a00*/  IMAD.IADD R228, R3, 0x1, R9 ;  /* 0x0000000103e47824 */ /* 0x000fe200078e0209 */
[----:B-----5:R-:W-:Y:S01]  /*1a10*/  LEA R232, P0, R2, UR14, 0x1 ;  /* 0x0000000e02e87c11 */ /* 0x020fe2000f8008ff */
[----:B------:R-:W-:Y:S01]  /*1a20*/  IMAD.IADD R233, R11, 0x1, R233 ;  /* 0x000000010be97824 */ /* 0x000fe200078e02e9 */
[----:B------:R-:W-:Y:S01]  /*1a30*/  MOV R9, UR13 ;  /* 0x0000000d00097c02 */ /* 0x000fe20008000f00 */
[----:B------:R-:W-:Y:S01]  /*1a40*/  IMAD.WIDE.U32 R6, R6, UR32, R12 ;  /* 0x0000002006067c25 */ /* 0x000fe2000f8e000c */
[----:B------:R-:W-:Y:S01]  /*1a50*/  LEA.HI.X R228, R2, UR15, R228, 0x1, P0 ;  /* 0x0000000f02e47c11 */ /* 0x000fe200080f0ce4 */
[----:B------:R-:W-:Y:S01]  /*1a60*/  USHF.L.U64.HI UR14, UR10, 0x5, UR11 ;  /* 0x000000050a0e7899 */ /* 0x000fe2000801020b */
[----:B------:R-:W-:Y:S01]  /*1a70*/  ISETP.GE.AND P0, PT, R5, UR18, PT ;  /* 0x0000001205007c0c */ /* 0x000fe2000bf06270 */
[----:B------:R-:W-:Y:S01]  /*1a80*/  USHF.L.U64.HI UR15, UR8, 0x6, UR9 ;  /* 0x00000006080f7899 */ /* 0x000fe20008010209 */
[----:B------:R-:W-:Y:S01]  /*1a90*/  LEA.HI.X R233, R10, UR17, R233, 0x1, P2 ;  /* 0x000000110ae97c11 */ /* 0x000fe200090f0ce9 */
[----:B------:R-:W-:Y:S01]  /*1aa0*/  IMAD R9, R9, UR32, R7 ;  /* 0x0000002009097c24 */ /* 0x000fe2000f8e0207 */
[----:B------:R-:W-:Y:S01]  /*1ab0*/  ISETP.GE.AND P2, PT, R4, UR18, PT ;  /* 0x0000001204007c0c */ /* 0x000fe2000bf46270 */
[C---:B------:R-:W-:Y:S01]  /*1ac0*/  VIADD R2, R5.reuse, 0x60 ;  /* 0x0000006005027836 */ /* 0x040fe20000000000 */
[----:B------:R-:W-:-:S07]  /*1ad0*/  LOP3.LUT R3, R5, UR30, RZ, 0xfc, !PT ;  /* 0x0000001e05037c12 */ /* 0x000fce000f8efcff */
        /* <DEDUP_REMOVED lines=36> */
.L_x_1037:
[----:B------:R-:W-:Y:S05]  /*1d20*/  BSYNC.RECONVERGENT B0 ;  /* 0x0000000000007941 */ /* 0x000fea0003800200 */
.L_x_1036:
        /* <DEDUP_REMOVED lines=41> */
.L_x_1039:
[----:B------:R-:W-:Y:S05]  /*1fc0*/  BSYNC.RECONVERGENT B0 ;  /* 0x0000000000007941 */ /* 0x000fea0003800200 */
.L_x_1038:
        /* <DEDUP_REMOVED lines=41> */
.L_x_1041:
[----:B------:R-:W-:Y:S05]  /*2260*/  BSYNC.RECONVERGENT B0 ;  /* 0x0000000000007941 */ /* 0x000fea0003800200 */
.L_x_1040:
        /* <DEDUP_REMOVED lines=40> */
.L_x_1043:
[----:B------:R-:W-:Y:S05]  /*24f0*/  BSYNC.RECONVERGENT B0 ;  /* 0x0000000000007941 */ /* 0x000fea0003800200 */
.L_x_1042:
        /* <DEDUP_REMOVED lines=34> */
.L_x_1045:
[----:B------:R-:W-:Y:S05]  /*2720*/  BSYNC.RECONVERGENT B0 ;  /* 0x0000000000007941 */ /* 0x000fea0003800200 */
.L_x_1044:
[----:B------:R-:W-:Y:S04]  /*2730*/  BSSY.RECONVERGENT B0, `(.L_x_1046) ;  /* 0x0000021000007945 */ /* 0x000fe80003800200 */
[----:B------:R-:W-:Y:S05]  /*2740*/  @P5 BRA `(.L_x_1047) ;  /* 0x00000000007c5947 */ /* 0x000fea0003800000 */
[----:B------:R-:W5:Y:S01]  /*2750*/  LDCU UR6, c[0x0][0x440] ;  /* 0x00008800ff0677ac */ /* 0x000f620008000800 */
[----:B------:R-:W-:-:S04]  /*2760*/  UIADD3 UR13, UP0, UPT, UR16, UR34, URZ ;  /* 0x00000022100d7290 */ /* 0x000fc8000ff1e0ff */
[----:B------:R-:W-:Y:S02]  /*2770*/  UIADD3.X UR12, UPT, UPT, UR14, UR7, URZ, UP0, !UPT ;  /* 0x000000070e0c7290 */ /* 0x000fe400087fe4ff */
[----:B----4-:R-:W-:-:S04]  /*2780*/  IMAD.U32 R3, RZ, RZ, UR13 ;  /* 0x0000000dff037e24 */ /* 0x010fc8000f8e00ff */
        /* <DEDUP_REMOVED lines=27> */
.L_x_1047:
[----:B------:R-:W-:Y:S05]  /*2940*/  BSYNC.RECONVERGENT B0 ;  /* 0x0000000000007941 */ /* 0x000fea0003800200 */
.L_x_1046:
[----:B------:R-:W0:Y:S01]  /*2950*/  LDGDEPBAR ;  /* 0x00000000000079af */ /* 0x000e220000000000 */
[--C-:B------:R-:W-:Y:S01]  /*2960*/  SHF.R.U32.HI R224, RZ, 0x1, R222.reuse ;  /* 0x00000001ffe07819 */ /* 0x100fe200000116de */
[----:B------:R-:W-:Y:S01]  /*2970*/  IMAD.U32 R8, RZ, RZ, UR26 ;  /* 0x0000001aff087e24 */ /* 0x000fe2000f8e00ff */
[----:B----4-:R-:W-:Y:S01]  /*2980*/  SHF.R.U32.HI R3, RZ, 0x2, R222 ;  /* 0x00000002ff037819 */ /* 0x010fe200000116de */
        /* <DEDUP_REMOVED lines=52> */
.L_x_1049:
[----:B------:R4:W-:Y:S04]  /*2cd0*/  STS.128 [R235+0x18000], RZ ;  /* 0x018000ffeb007388 */ /* 0x0009e80000000c00 */
[----:B------:R4:W-:Y:S04]  /*2ce0*/  STS.128 [R235+0x1a000], RZ ;  /* 0x01a000ffeb007388 */ /* 0x0009e80000000c00 */
[----:B------:R4:W-:Y:S04]  /*2cf0*/  STS.128 [R235+0x1c000], RZ ;  /* 0x01c000ffeb007388 */ /* 0x0009e80000000c00 */
[----:B------:R4:W-:Y:S02]  /*2d00*/  STS.128 [R235+0x1e000], RZ ;  /* 0x01e000ffeb007388 */ /* 0x0009e40000000c00 */
.L_x_1050:
[----:B------:R-:W-:Y:S05]  /*2d10*/  BSYNC.RECONVERGENT B0 ;  /* 0x0000000000007941 */ /* 0x000fea0003800200 */
.L_x_1048:
        /* <DEDUP_REMOVED lines=43> */
.L_x_1052:
[----:B------:R-:W-:Y:S05]  /*2fd0*/  BSYNC.RECONVERGENT B0 ;  /* 0x0000000000007941 */ /* 0x000fea0003800200 */
.L_x_1051:
[----:B------:R-:W-:Y:S01]  /*2fe0*/  LDSM.16.M88.4 R84, [R113] ;  /* 0x000000007154783b */ /* 0x000fe20000000200 */
[----:B------:R-:W-:Y:S01]  /*2ff0*/  LOP3.LUT P2, RZ, R222, 0x2, RZ, 0xc0, !PT ;  /* 0x00000002deff7812 */ /* 0x000fe2000784c0ff */
[----:B------:R-:W5:Y:S01]  /*3000*/  LDCU UR4, c[0x0][0x50c] ;  /* 0x0000a180ff0477ac */ /* 0x000f620008000800 */
[----:B------:R-:W-:Y:S01]  /*3010*/  MOV R213, 0x20 ;  /* 0x0000002000d57802 */ /* 0x000fe20000000f00 */
[----:B------:R-:W3:Y:S01]  /*3020*/  LDSM.16.M88.4 R24, [R218+UR5+0x10000] ;  /* 0x01000005da18783b */ /* 0x000ee20008000200 */
[----:B------:R-:W-:Y:S01]  /*3030*/  IADD3 R107, PT, PT, R218, UR5, RZ ;  /* 0x00000005da6b7c10 */ /* 0x000fe2000fffe0ff */
[----:B------:R-:W-:Y:S01]  /*3040*/  UISETP.NE.AND UP1, UPT, UR20, 0x1, UPT ;  /* 0x000000011400788c */ /* 0x000fe2000bf25270 */
[----:B------:R-:W-:Y:S01]  /*3050*/  SEL R104, R213, 0xffffffe0, !P2 ;  /* 0xffffffe0d5687807 */ /* 0x000fe20005000000 */
[----:B------:R-:W5:Y:S01]  /*3060*/  LDSM.16.M88.4 R68, [R218+UR5+0x10800] ;  /* 0x01080005da44783b */ /* 0x000f620008000200 */
[----:B------:R-:W-:Y:S02]  /*3070*/  LOP3.LUT P0, RZ, R222, 0x4, RZ, 0xc0, !PT ;  /* 0x00000004deff7812 */ /* 0x000fe4000780c0ff */
[-C--:B------:R-:W-:Y:S01]  /*3080*/  IADD3 R110, PT, PT, R113, R104.reuse, RZ ;  /* 0x00000068716e7210 */ /* 0x080fe20007ffe0ff */
[----:B------:R-:W5:Y:S01]  /*3090*/  LDSM.16.M88.4 R60, [R218+UR5+0x11000] ;  /* 0x01100005da3c783b */ /* 0x000f620008000200 */
[----:B------:R-:W-:-:S02]  /*30a0*/  IADD3 R108, PT, PT, R107, R104, RZ ;  /* 0x000000686b6c7210 */ /* 0x000fc40007ffe0ff */
[----:B------:R-:W-:Y:S01]  /*30b0*/  MOV R212, 0x40 ;  /* 0x0000004000d47802 */ /* 0x000fe20000000f00 */
[----:B-1----:R-:W1:Y:S01]  /*30c0*/  LDSM.16.M88.4 R4, [R218+UR5+0x11800] ;  /* 0x01180005da04783b */ /* 0x002e620008000200 */
[----:B------:R-:W-:Y:S02]  /*30d0*/  MOV R167, UR20 ;  /* 0x0000001400a77c02 */ /* 0x000fe40008000f00 */
[----:B------:R-:W-:Y:S01]  /*30e0*/  SEL R212, R212, 0xffffffc0, !P0 ;  /* 0xffffffc0d4d47807 */ /* 0x000fe20004000000 */
[----:B------:R-:W-:Y:S01]  /*30f0*/  LDSM.16.M88.4 R16, [R110] ;  /* 0x000000006e10783b */ /* 0x000fe20000000200 */
[----:B------:R-:W-:Y:S02]  /*3100*/  MOV R216, UR27 ;  /* 0x0000001b00d87c02 */ /* 0x000fe40008000f00 */
[-C--:B------:R-:W-:Y:S01]  /*3110*/  IADD3 R111, PT, PT, R113, R212.reuse, RZ ;  /* 0x000000d4716f7210 */ /* 0x080fe20007ffe0ff */
[----:B------:R-:W1:Y:S01]  /*3120*/  LDSM.16.M88.4 R20, [R108+0x10000] ;  /* 0x010000006c14783b */ /* 0x000e620000000200 */
[----:B------:R-:W-:-:S02]  /*3130*/  IADD3 R107, PT, PT, R107, R212, RZ ;  /* 0x000000d46b6b7210 */ /* 0x000fc40007ffe0ff */
[C---:B------:R-:W-:Y:S01]  /*3140*/  IADD3 R109, PT, PT, R104.reuse, R111, RZ ;  /* 0x0000006f686d7210 */ /* 0x040fe20007ffe0ff */
[----:B------:R-:W1:Y:S01]  /*3150*/  LDSM.16.M88.4 R28, [R108+0x10800] ;  /* 0x010800006c1c783b */ /* 0x000e620000000200 */
[----:B------:R-:W-:Y:S02]  /*3160*/  IADD3 R106, PT, PT, R104, R107, RZ ;  /* 0x0000006b686a7210 */ /* 0x000fe40007ffe0ff */
[C---:B------:R-:W-:Y:S01]  /*3170*/  VIADDMNMX R216, R3.reuse, 0x8, R216, PT ;  /* 0x0000000803d87846 */ /* 0x040fe200038001d8 */
[----:B------:R-:W1:Y:S01]  /*3180*/  LDSM.16.M88.4 R44, [R108+0x11000] ;  /* 0x011000006c2c783b */ /* 0x000e620000000200 */
[----:B------:R-:W-:-:S03]  /*3190*/  VIMNMX R217, PT, PT, R3, UR27, PT ;  /* 0x0000001b03d97c48 */ /* 0x000fc6000bfe0100 */
[----:B------:R-:W1:Y:S04]  /*31a0*/  LDSM.16.M88.4 R40, [R108+0x11800] ;  /* 0x011800006c28783b */ /* 0x000e680000000200 */
[----:B--2-4-:R-:W-:Y:S01]  /*31b0*/  LDSM.16.M88.4 R8, [R111] ;  /* 0x000000006f08783b */ /* 0x014fe20000000200 */
[C---:B---3--:R-:W-:Y:S03]  /*31c0*/  HMMA.16816.F32 R12, R84.reuse, R24, RZ ;  /* 0x00000018540c723c */ /* 0x048fe600000018ff */
[----:B------:R-:W-:Y:S04]  /*31d0*/  LDSM.16.M88.4 R32, [R107+0x10800] ;  /* 0x010800006b20783b */ /* 0x000fe80000000200 */
[----:B------:R-:W-:Y:S01]  /*31e0*/  LDSM.16.M88.4 R92, [R109+0x4000] ;  /* 0x004000006d5c783b */ /* 0x000fe20000000200 */
[C---:B-----5:R-:W-:Y:S03]  /*31f0*/  HMMA.16816.F32 R36, R84.reuse, R68, RZ ;  /* 0x000000445424723c */ /* 0x060fe600000018ff */
[----:B------:R-:W-:Y:S04]  /*3200*/  LDSM.16.M88.4 R48, [R113+0x8000] ;  /* 0x008000007130783b */ /* 0x000fe80000000200 */
[----:B------:R-:W-:Y:S01]  /*3210*/  LDSM.16.M88.4 R52, [R107+0x13800] ;  /* 0x013800006b34783b */ /* 0x000fe20000000200 */
[C---:B------:R-:W-:Y:S03]  /*3220*/  HMMA.16816.F32 R64, R84.reuse, R60, RZ ;  /* 0x0000003c5440723c */ /* 0x040fe600000018ff */
        /* <DEDUP_REMOVED lines=10> */
[C---:B-1----:R-:W-:Y:S08]  /*32d0*/  HMMA.16816.F32 R56, R84.reuse, R4, RZ ;  /* 0x000000045438723c */ /* 0x042ff000000018ff */
        /* <DEDUP_REMOVED lines=194> */
[C---:B------:R-:W-:Y:S01]  /*3f00*/  HMMA.16816.F32 R60, R20.reuse, R6, R60 ;  /* 0x00000006143c723c */ /* 0x040fe2000000183c */
[----:B------:R-:W-:Y:S02]  /*3f10*/  SHF.L.U32 R7, R222, 0x1, RZ ;  /* 0x00000001de077819 */ /* 0x000fe400000006ff */
[----:B------:R-:W1:Y:S05]  /*3f20*/  MUFU.TANH R4, R4 ;  /* 0x0000000400047308 */ /* 0x000e6a0000002400 */
        /* <DEDUP_REMOVED lines=19> */
[----:B------:R-:W-:Y:S01]  /*4060*/  LOP3.LUT R8, R7, 0x6, RZ, 0xc0, !PT ;  /* 0x0000000607087812 */ /* 0x000fe200078ec0ff */
[----:B------:R-:W-:Y:S01]  /*4070*/  FMUL.FTZ R60, R60, UR4 ;  /* 0x000000043c3c7c20 */ /* 0x000fe20008410000 */
[----:B------:R-:W-:Y:S01]  /*4080*/  FMUL.FTZ R61, R61, UR4 ;  /* 0x000000043d3d7c20 */ /* 0x000fe20008410000 */
[----:B------:R-:W-:Y:S01]  /*4090*/  FMUL.FTZ R62, R62, UR4 ;  /* 0x000000043e3e7c20 */ /* 0x000fe20008410000 */
[----:B------:R-:W-:Y:S01]  /*40a0*/  LEA R167, R167, R8, 0x6 ;  /* 0x00000008a7a77211 */ /* 0x000fe200078e30ff */
[----:B------:R-:W-:-:S02]  /*40b0*/  FMUL.FTZ R63, R63, UR4 ;  /* 0x000000043f3f7c20 */ /* 0x000fc40008410000 */
[----:B------:R-:W1:Y:S01]  /*40c0*/  MUFU.TANH R34, R34 ;  /* 0x0000002200227308 */ /* 0x000e620000002400 */
[----:B------:R-:W-:Y:S01]  /*40d0*/  IADD3 R9, PT, PT, R167, -0x40, RZ ;  /* 0xffffffc0a7097810 */ /* 0x000fe20007ffe0ff */
[----:B------:R-:W-:Y:S01]  /*40e0*/  FMUL.FTZ R56, R56, UR4 ;  /* 0x0000000438387c20 */ /* 0x000fe20008410000 */
[----:B------:R-:W-:Y:S01]  /*40f0*/  FMUL.FTZ R57, R57, UR4 ;  /* 0x0000000439397c20 */ /* 0x000fe20008410000 */
[----:B------:R-:W-:Y:S01]  /*4100*/  FMUL.FTZ R58, R58, UR4 ;  /* 0x000000043a3a7c20 */ /* 0x000fe20008410000 */
[----:B------:R-:W-:Y:S01]  /*4110*/  FMUL.FTZ R59, R59, UR4 ;  /* 0x000000043b3b7c20 */ /* 0x000fe20008410000 */
[----:B------:R-:W-:Y:S02]  /*4120*/  IADD3 R7, PT, PT, R167, -0x3f, RZ ;  /* 0xffffffc1a7077810 */ /* 0x000fe40007ffe0ff */
[----:B------:R-:W1:Y:S02]  /*4130*/  MUFU.TANH R6, R6 ;  /* 0x0000000600067308 */ /* 0x000e640000002400 */
        /* <DEDUP_REMOVED lines=12> */
[----:B------:R-:W2:Y:S01]  /*4200*/  LDCU UR4, c[0x0][0x440] ;  /* 0x00008800ff0477ac */ /* 0x000ea20008000800 */
[----:B------:R-:W-:-:S04]  /*4210*/  UIADD3 UR6, UPT, UPT, UR20, -0x2, URZ ;  /* 0xfffffffe14067890 */ /* 0x000fc8000fffe0ff */
[----:B------:R-:W-:Y:S02]  /*4220*/  UIMAD.WIDE.U32 UR12, UR29, UR6, URZ ;  /* 0x000000061d0c72a5 */ /* 0x000fe4000f8e00ff */
[----:B------:R-:W-:Y:S02]  /*4230*/  UIMAD UR6, UR22, UR6, URZ ;  /* 0x00000006160672a4 */ /* 0x000fe4000f8e02ff */
[----:B------:R-:W-:Y:S02]  /*4240*/  UIADD3 UR16, UP0, UPT, UR16, UR12, URZ ;  /* 0x0000000c10107290 */ /* 0x000fe4000ff1e0ff */
[----:B------:R-:W-:Y:S01]  /*4250*/  UIADD3 UR6, UPT, UPT, UR13, UR6, URZ ;  /* 0x000000060d067290 */ /* 0x000fe2000fffe0ff */
[----:B------:R-:W-:Y:S02]  /*4260*/  IMAD.U32 R14, RZ, RZ, UR12 ;  /* 0x0000000cff0e7e24 */ /* 0x000fe4000f8e00ff */
[----:B------:R-:W-:Y:S01]  /*4270*/  IMAD.U32 R15, RZ, RZ, UR13 ;  /* 0x0000000dff0f7e24 */ /* 0x000fe2000f8e00ff */
[----:B--2---:R-:W-:Y:S01]  /*4280*/  ISETP.GE.AND P5, PT, R223, UR4, PT ;  /* 0x00000004df007c0c */ /* 0x004fe2000bfa6270 */
        /* <DEDUP_REMOVED lines=52> */
.L_x_1053:
[-C--:B------:R-:W-:Y:S01]  /*45d0*/  ISETP.GE.AND P3, PT, R9, R217.reuse, PT ;  /* 0x000000d90900720c */ /* 0x080fe20003f66270 */
[----:B------:R-:W-:Y:S01]  /*45e0*/  VIADD R8, R167, 0xffffffc8 ;  /* 0xffffffc8a7087836 */ /* 0x000fe20000000000 */
[-C--:B------:R-:W-:Y:S01]  /*45f0*/  ISETP.GE.AND P1, PT, R7, R217.reuse, PT ;  /* 0x000000d90700720c */ /* 0x080fe20003f26270 */
[----:B------:R-:W3:Y:S01]  /*4600*/  MUFU.TANH R221, R56 ;  /* 0x0000003800dd7308 */ /* 0x000ee20000002400 */
[----:B------:R-:W-:Y:S01]  /*4610*/  FSEL R3, R28, -INF , !P3 ;  /* 0xff8000001c037808 */ /* 0x000fe20005800000 */
[C---:B------:R-:W-:Y:S01]  /*4620*/  VIADD R14, R167.reuse, 0xfffffff0 ;  /* 0xfffffff0a70e7836 */ /* 0x040fe20000000000 */
[C---:B------:R-:W-:Y:S01]  /*4630*/  ISETP.GE.AND P6, PT, R8.reuse, R217, PT ;  /* 0x000000d90800720c */ /* 0x040fe20003fc6270 */
[C---:B------:R-:W-:Y:S01]  /*4640*/  VIADD R10, R167.reuse, 0xfffffff1 ;  /* 0xfffffff1a70a7836 */ /* 0x040fe20000000000 */
[-C--:B------:R-:W-:Y:S01]  /*4650*/  ISETP.GE.AND P3, PT, R8, R216.reuse, PT ;  /* 0x000000d80800720c */ /* 0x080fe20003f66270 */
[----:B------:R-:W-:Y:S01]  /*4660*/  VIADD R8, R167, 0xffffffd0 ;  /* 0xffffffd0a7087836 */ /* 0x000fe20000000000 */
[-C--:B------:R-:W-:Y:S01]  /*4670*/  ISETP.GE.AND P4, PT, R7, R216.reuse, PT ;  /* 0x000000d80700720c */ /* 0x080fe20003f86270 */
[----:B------:R-:W-:Y:S01]  /*4680*/  VIADD R7, R167, 0xffffffc9 ;  /* 0xffffffc9a7077836 */ /* 0x000fe20000000000 */
[----:B------:R-:W-:Y:S01]  /*4690*/  ISETP.GE.AND P5, PT, R9, R216, PT ;  /* 0x000000d80900720c */ /* 0x000fe20003fa6270 */
[----:B------:R-:W-:Y:S01]  /*46a0*/  VIADD R9, R167, 0xffffffe8 ;  /* 0xffffffe8a7097836 */ /* 0x000fe20000000000 */
[----:B------:R-:W-:Y:S01]  /*46b0*/  FSEL R31, R31, -INF , !P4 ;  /* 0xff8000001f1f7808 */ /* 0x000fe20006000000 */
[----:B------:R-:W4:Y:S01]  /*46c0*/  MUFU.TANH R57, R57 ;  /* 0x0000003900397308 */ /* 0x000f220000002400 */
[----:B------:R-:W-:Y:S01]  /*46d0*/  FSEL R23, R44, -INF , !P6 ;  /* 0xff8000002c177808 */ /* 0x000fe20007000000 */
[----:B------:R-:W5:Y:S01]  /*46e0*/  LDCU UR4, c[0x0][0x45c] ;  /* 0x00008b80ff0477ac */ /* 0x000f620008000800 */
[----:B------:R-:W-:-:S02]  /*46f0*/  FSEL R21, R30, -INF , !P5 ;  /* 0xff8000001e157808 */ /* 0x000fc40006800000 */
[----:B------:R-:W-:Y:S01]  /*4700*/  FSEL R29, R29, -INF , !P1 ;  /* 0xff8000001d1d7808 */ /* 0x000fe20004800000 */
[----:B------:R-:W-:Y:S01]  /*4710*/  UMOV UR6, 0xffffffff ;  /* 0xffffffff00067882 */ /* 0x000fe20000000000 */
[CC--:B------:R-:W-:Y:S01]  /*4720*/  ISETP.GE.AND P4, PT, R8.reuse, R217.reuse, PT ;  /* 0x000000d90800720c */ /* 0x0c0fe20003f86270 */
[----:B------:R-:W5:Y:S01]  /*4730*/  MUFU.TANH R84, R84 ;  /* 0x0000005400547308 */ /* 0x000f620000002400 */
[-C--:B------:R-:W-:Y:S01]  /*4740*/  ISETP.GE.AND P6, PT, R8, R216.reuse, PT ;  /* 0x000000d80800720c */ /* 0x080fe20003fc6270 */
[----:B------:R-:W-:Y:S01]  /*4750*/  VIADD R8, R167, 0xffffffd8 ;  /* 0xffffffd8a7087836 */ /* 0x000fe20000000000 */
[C---:B------:R-:W-:Y:S02]  /*4760*/  ISETP.GE.AND P5, PT, R7.reuse, R217, PT ;  /* 0x000000d90700720c */ /* 0x040fe40003fa6270 */
[----:B------:R-:W-:Y:S01]  /*4770*/  ISETP.GE.AND P1, PT, R7, R216, PT ;  /* 0x000000d80700720c */ /* 0x000fe20003f26270 */
[C---:B------:R-:W-:Y:S01]  /*4780*/  VIADD R7, R167.reuse, 0xffffffd1 ;  /* 0xffffffd1a7077836 */ /* 0x040fe20000000000 */
[----:B-12---:R-:W-:Y:S01]  /*4790*/  FSEL R19, R4, -INF , !P4 ;  /* 0xff80000004137808 */ /* 0x006fe20006000000 */
[----:B------:R-:W-:Y:S01]  /*47a0*/  VIADD R4, R167, 0xffffffe0 ;  /* 0xffffffe0a7047836 */ /* 0x000fe20000000000 */
[----:B------:R-:W-:Y:S01]  /*47b0*/  FSEL R45, R45, -INF , !P1 ;  /* 0xff8000002d2d7808 */ /* 0x000fe20004800000 */
[----:B------:R-:W1:Y:S01]  /*47c0*/  MUFU.TANH R85, R85 ;  /* 0x0000005500557308 */ /* 0x000e620000002400 */
[----:B------:R-:W-:-:S02]  /*47d0*/  FSEL R41, R41, -INF , !P3 ;  /* 0xff80000029297808 */ /* 0x000fc40005800000 */
[CC--:B------:R-:W-:Y:S02]  /*47e0*/  ISETP.GE.AND P1, PT, R8.reuse, R217.reuse, PT ;  /* 0x000000d90800720c */ /* 0x0c0fe40003f26270 */
[-C--:B------:R-:W-:Y:S01]  /*47f0*/  ISETP.GE.AND P4, PT, R8, R216.reuse, PT ;  /* 0x000000d80800720c */ /* 0x080fe20003f86270 */
[----:B------:R-:W-:Y:S01]  /*4800*/  VIADD R8, R167, 0xffffffd9 ;  /* 0xffffffd9a7087836 */ /* 0x000fe20000000000 */
[C---:B------:R-:W-:Y:S01]  /*4810*/  ISETP.GE.AND P3, PT, R7.reuse, R217, PT ;  /* 0x000000d90700720c */ /* 0x040fe20003f66270 */
[----:B------:R-:W2:Y:S01]  /*4820*/  MUFU.TANH R201, R62 ;  /* 0x0000003e00c97308 */ /* 0x000ea20000002400 */
[----:B------:R-:W-:Y:S02]  /*4830*/  FSEL R25, R40, -INF , !P5 ;  /* 0xff80000028197808 */ /* 0x000fe40006800000 */
[----:B------:R-:W-:Y:S02]  /*4840*/  ISETP.GE.AND P5, PT, R7, R216, PT ;  /* 0x000000d80700720c */ /* 0x000fe40003fa6270 */
[----:B------:R-:W-:-:S02]  /*4850*/  FSEL R15, R36, -INF , !P6 ;  /* 0xff800000240f7808 */ /* 0x000fc40007000000 */
[----:B------:R-:W-:Y:S01]  /*4860*/  FSEL R7, R5, -INF , !P3 ;  /* 0xff80000005077808 */ /* 0x000fe20005800000 */
[----:B------:R-:W2:Y:S01]  /*4870*/  MUFU.TANH R227, R63 ;  /* 0x0000003f00e37308 */ /* 0x000ea20000002400 */
[C---:B------:R-:W-:Y:S02]  /*4880*/  ISETP.GE.AND P6, PT, R8.reuse, R217, PT ;  /* 0x000000d90800720c */ /* 0x040fe40003fc6270 */
[----:B------:R-:W-:Y:S01]  /*4890*/  ISETP.GE.AND P3, PT, R8, R216, PT ;  /* 0x000000d80800720c */ /* 0x000fe20003f66270 */
[----:B------:R-:W-:Y:S01]  /*48a0*/  VIADD R8, R167, 0xffffffe1 ;  /* 0xffffffe1a7087836 */ /* 0x000fe20000000000 */
[----:B------:R-:W-:Y:S02]  /*48b0*/  FSEL R13, R32, -INF , !P5 ;  /* 0xff800000200d7808 */ /* 0x000fe40006800000 */
[----:B------:R-:W-:Y:S01]  /*48c0*/  FMNMX3.FTZ R16, R3, R29, R23, !PT ;  /* 0x0000001d03107276 */ /* 0x000fe20007810017 */
[----:B------:R-:W2:Y:S01]  /*48d0*/  MUFU.TANH R58, R58 ;  /* 0x0000003a003a7308 */ /* 0x000ea20000002400 */
[----:B------:R-:W-:-:S02]  /*48e0*/  ISETP.GE.AND P5, PT, R4, R217, PT ;  /* 0x000000d90400720c */ /* 0x000fc40003fa6270 */
[----:B------:R-:W-:Y:S02]  /*48f0*/  FSEL R5, R33, -INF , !P1 ;  /* 0xff80000021057808 */ /* 0x000fe40004800000 */
[----:B------:R-:W-:Y:S02]  /*4900*/  FSEL R11, R34, -INF , !P4 ;  /* 0xff800000220b7808 */ /* 0x000fe40006000000 */
[----:B------:R-:W-:Y:S01]  /*4910*/  FSEL R17, R12, -INF , !P6 ;  /* 0xff8000000c117808 */ /* 0x000fe20007000000 */
[----:B------:R-:W-:Y:S01]  /*4920*/  VIADD R12, R167, 0xffffffe9 ;  /* 0xffffffe9a70c7836 */ /* 0x000fe20000000000 */
[----:B------:R-:W-:Y:S01]  /*4930*/  FMNMX3.FTZ R16, R16, R25, R19, !PT ;  /* 0x0000001910107276 */ /* 0x000fe20007810013 */
[----:B------:R-:W2:Y:S01]  /*4940*/  MUFU.TANH R59, R59 ;  /* 0x0000003b003b7308 */ /* 0x000ea20000002400 */
[----:B------:R-:W-:Y:S02]  /*4950*/  ISETP.GE.AND P4, PT, R8, R217, PT ;  /* 0x000000d90800720c */ /* 0x000fe40003f86270 */
[----:B------:R-:W-:-:S02]  /*4960*/  FSEL R237, R237, -INF , !P5 ;  /* 0xff800000eded7808 */ /* 0x000fc40006800000 */
[----:B------:R-:W-:Y:S02]  /*4970*/  ISETP.GE.AND P5, PT, R9, R217, PT ;  /* 0x000000d90900720c */ /* 0x000fe40003fa6270 */
[----:B------:R-:W-:Y:S01]  /*4980*/  FMNMX3.FTZ R16, R16, R7, R5, !PT ;  /* 0x0000000710107276 */ /* 0x000fe20007810005 */
[----:B------:R-:W2:Y:S01]  /*4990*/  MUFU.TANH R86, R86 ;  /* 0x0000005600567308 */ /* 0x000ea20000002400 */
[----:B------:R-:W-:Y:S02]  /*49a0*/  FSEL R195, R195, -INF , !P4 ;  /* 0xff800000c3c37808 */ /* 0x000fe40006000000 */
[----:B------:R-:W-:Y:S01]  /*49b0*/  ISETP.GE.AND P6, PT, R8, R216, PT ;  /* 0x000000d80800720c */ /* 0x000fe20003fc6270 */
[----:B------:R-:W-:Y:S01]  /*49c0*/  VIADD R8, R167, 0xfffffff8 ;  /* 0xfffffff8a7087836 */ /* 0x000fe20000000000 */
[-C--:B------:R-:W-:Y:S02]  /*49d0*/  ISETP.GE.AND P4, PT, R12, R217.reuse, PT ;  /* 0x000000d90c00720c */ /* 0x080fe40003f86270 */
[----:B------:R-:W-:Y:S01]  /*49e0*/  FSEL R231, R231, -INF , !P5 ;  /* 0xff800000e7e77808 */ /* 0x000fe20006800000 */
[----:B------:R-:W2:Y:S01]  /*49f0*/  MUFU.TANH R87, R87 ;  /* 0x0000005700577308 */ /* 0x000ea20000002400 */
[----:B------:R-:W-:-:S02]  /*4a00*/  ISETP.GE.AND P5, PT, R14, R217, PT ;  /* 0x000000d90e00720c */ /* 0x000fc40003fa6270 */
[----:B------:R-:W-:Y:S02]  /*4a10*/  FMNMX3.FTZ R16, R16, R17, R237, !PT ;  /* 0x0000001110107276 */ /* 0x000fe400078100ed */
[----:B------:R-:W-:Y:S01]  /*4a20*/  ISETP.GE.AND P1, PT, R4, R216, PT ;  /* 0x000000d80400720c */ /* 0x000fe20003f26270 */
[----:B------:R-:W-:Y:S01]  /*4a30*/  VIADD R4, R167, 0xfffffff9 ;  /* 0xfffffff9a7047836 */ /* 0x000fe20000000000 */
[----:B------:R-:W-:Y:S02]  /*4a40*/  FSEL R197, R197, -INF , !P4 ;  /* 0xff800000c5c57808 */ /* 0x000fe40006000000 */
[-C--:B------:R-:W-:Y:S02]  /*4a50*/  ISETP.GE.AND P4, PT, R10, R217.reuse, PT ;  /* 0x000000d90a00720c */ /* 0x080fe40003f86270 */
[----:B---3--:R-:W-:Y:S02]  /*4a60*/  FSEL R221, R221, -INF , !P5 ;  /* 0xff800000dddd7808 */ /* 0x008fe40006800000 */
[----:B------:R-:W-:-:S02]  /*4a70*/  ISETP.GE.AND P5, PT, R8, R217, PT ;  /* 0x000000d90800720c */ /* 0x000fc40003fa6270 */
[----:B------:R-:W-:Y:S02]  /*4a80*/  FMNMX3.FTZ R16, R16, R195, R231, !PT ;  /* 0x000000c310107276 */ /* 0x000fe400078100e7 */
[----:B----4-:R-:W-:Y:S02]  /*4a90*/  FSEL R219, R57, -INF , !P4 ;  /* 0xff80000039db7808 */ /* 0x010fe40006000000 */
[----:B------:R-:W-:Y:S02]  /*4aa0*/  ISETP.GE.AND P4, PT, R4, R217, PT ;  /* 0x000000d90400720c */ /* 0x000fe40003f86270 */
[----:B-----5:R-:W-:Y:S02]  /*4ab0*/  FSEL R215, R84, -INF , !P5 ;  /* 0xff80000054d77808 */ /* 0x020fe40006800000 */
[----:B------:R-:W-:Y:S02]  /*4ac0*/  FMNMX3.FTZ R16, R16, R197, R221, !PT ;  /* 0x000000c510107276 */ /* 0x000fe400078100dd */
[----:B-1----:R-:W-:-:S02]  /*4ad0*/  FSEL R211, R85, -INF , !P4 ;  /* 0xff80000055d37808 */ /* 0x002fc40006000000 */
[----:B------:R-:W-:Y:S02]  /*4ae0*/  FMNMX3.FTZ R16, R16, R219, R215, !PT ;  /* 0x000000db10107276 */ /* 0x000fe400078100d7 */
[----:B------:R-:W-:Y:S02]  /*4af0*/  FMNMX3.FTZ R18, R21, R31, R41, !PT ;  /* 0x0000001f15127276 */ /* 0x000fe40007810029 */
[-C--:B------:R-:W-:Y:S02]  /*4b00*/  ISETP.GE.AND P5, PT, R9, R216.reuse, PT ;  /* 0x000000d80900720c */ /* 0x080fe40003fa6270 */
[----:B------:R-:W-:Y:S02]  /*4b10*/  FSEL R9, R6, -INF , !P3 ;  /* 0xff80000006097808 */ /* 0x000fe40005800000 */
[----:B------:R-:W-:Y:S02]  /*4b20*/  ISETP.GE.AND P4, PT, R12, R216, PT ;  /* 0x000000d80c00720c */ /* 0x000fe40003f86270 */
[----:B------:R-:W-:-:S02]  /*4b30*/  FMNMX.FTZ R6, R211, R16, !PT ;  /* 0x00000010d3067209 */ /* 0x000fc40007810000 */
[----:B------:R-:W-:Y:S02]  /*4b40*/  FMNMX3.FTZ R12, R18, R45, R15, !PT ;  /* 0x0000002d120c7276 */ /* 0x000fe4000781000f */
[----:B------:R-:W-:Y:S01]  /*4b50*/  FSEL R199, R199, -INF , !P1 ;  /* 0xff800000c7c77808 */ /* 0x000fe20004800000 */
[----:B------:R-:W1:Y:S01]  /*4b60*/  SHFL.BFLY PT, R27, R6, 0x2, 0x1f ;  /* 0x0c401f00061b7f89 */ /* 0x000e6200000e0000 */
[----:B------:R-:W-:Y:S02]  /*4b70*/  FMNMX3.FTZ R12, R12, R13, R11, !PT ;  /* 0x0000000d0c0c7276 */ /* 0x000fe4000781000b */
[----:B------:R-:W-:Y:S02]  /*4b80*/  ISETP.GE.AND P3, PT, R14, R216, PT ;  /* 0x000000d80e00720c */ /* 0x000fe40003f66270 */
[----:B------:R-:W-:Y:S02]  /*4b90*/  FSEL R229, R229, -INF , !P6 ;  /* 0xff800000e5e57808 */ /* 0x000fe40007000000 */
[----:B--2---:R-:W-:-:S02]  /*4ba0*/  FSEL R201, R201, -INF , !P5 ;  /* 0xff800000c9c97808 */ /* 0x004fc40006800000 */
[----:B------:R-:W-:Y:S02]  /*4bb0*/  FMNMX3.FTZ R12, R12, R9, R199, !PT ;  /* 0x000000090c0c7276 */ /* 0x000fe400078100c7 */
[-C--:B------:R-:W-:Y:S02]  /*4bc0*/  ISETP.GE.AND P1, PT, R10, R216.reuse, PT ;  /* 0x000000d80a00720c */ /* 0x080fe40003f26270 */
[----:B------:R-:W-:Y:S02]  /*4bd0*/  ISETP.GE.AND P5, PT, R8, R216, PT ;  /* 0x000000d80800720c */ /* 0x000fe40003fa6270 */
        /* <DEDUP_REMOVED lines=8> */
[----:B------:R-:W-:-:S02]  /*4c60*/  FMNMX3.FTZ R8, R12, R207, R205, !PT ;  /* 0x000000cf0c087276 */ /* 0x000fc400078100cd */
[----:B-1----:R-:W-:Y:S02]  /*4c70*/  FMNMX.FTZ R33, R6, R27, !PT ;  /* 0x0000001b06217209 */ /* 0x002fe40007810000 */
        /* <DEDUP_REMOVED lines=126> */
[C---:B----4-:R-:W-:Y:S07]  /*5460*/  HMMA.16816.F32 R116, R128.reuse, R120, RZ ;  /* 0x000000788074723c */ /* 0x050fee00000018ff */
        /* <DEDUP_REMOVED lines=29> */
[----:B-1----:R-:W-:-:S03]  /*5640*/  F2FP.F16.F32.PACK_AB R7, R166, R177 ;  /* 0x000000b1a607723e */ /* 0x002fc600000000ff */
        /* <DEDUP_REMOVED lines=26> */
[C---:B--2---:R-:W-:Y:S08]  /*57f0*/  HMMA.16816.F32 R100, R4.reuse, R16, R100 ;  /* 0x000000100464723c */ /* 0x044ff00000001864 */
[C---:B------:R-:W-:Y:S01]  /*5800*/  HMMA.16816.F32 R104, R4.reuse, R18, R104 ;  /* 0x000000120468723c */ /* 0x040fe20000001868 */
[----:B------:R-:W-:Y:S07]  /*5810*/  LDSM.16.MT88.4 R16, [R193+0x19000] ;  /* 0x01900000c110783b */ /* 0x000fee0000004200 */
[C---:B---3--:R-:W-:Y:S08]  /*5820*/  HMMA.16816.F32 R116, R4.reuse, R12, R116 ;  /* 0x0000000c0474723c */ /* 0x048ff00000001874 */
        /* <DEDUP_REMOVED lines=17> */
[C---:B-----5:R-:W-:Y:S08]  /*5940*/  HMMA.16816.F32 R92, R4.reuse, R20, R92 ;  /* 0x00000014045c723c */ /* 0x060ff0000000185c */
        /* <DEDUP_REMOVED lines=27> */
[C---:B------:R-:W-:Y:S01]  /*5b00*/  HMMA.16816.F32 R72, R4.reuse, R18, R72 ;  /* 0x000000120448723c */ /* 0x040fe20000001848 */
[----:B------:R-:W5:Y:S07]  /*5b10*/  LDSM.16.MT88.4 R16, [R192+0x1f000] ;  /* 0x01f00000c010783b */ /* 0x000f6e0000004200 */
        /* <DEDUP_REMOVED lines=23> */
[----:B------:R-:W4:Y:S07]  /*5c90*/  LDSM.16.MT88.4 R20, [R198+0x1d800] ;  /* 0x01d80000c614783b */ /* 0x000f2e0000004200 */
[C---:B---3--:R-:W-:Y:S08]  /*5ca0*/  HMMA.16816.F32 R124, R4.reuse, R24, R124 ;  /* 0x00000018047c723c */ /* 0x048ff0000000187c */
        /* <DEDUP_REMOVED lines=14> */
[----:B------:R-:W3:Y:S07]  /*5d90*/  LDSM.16.MT88.4 R16, [R190+0x19800] ;  /* 0x01980000be10783b */ /* 0x000eee0000004200 */
[C---:B----4-:R-:W-:Y:S08]  /*5da0*/  HMMA.16816.F32 R76, R4.reuse, R20, R76 ;  /* 0x00000014044c723c */ /* 0x050ff0000000184c */
        /* <DEDUP_REMOVED lines=49> */
[----:B------:R-:W1:Y:S01]  /*60c0*/  LDCU UR4, c[0x0][0x440] ;  /* 0x00008800ff0477ac */ /* 0x000e620008000800 */
[----:B------:R-:W-:Y:S01]  /*60d0*/  IMAD.SHL.U32 R225, R222, 0x20, RZ ;  /* 0x00000020dee17824 */ /* 0x000fe200078e00ff */
[----:B------:R-:W-:Y:S01]  /*60e0*/  SHF.R.U32.HI R224, RZ, 0x1, R222 ;  /* 0x00000001ffe07819 */ /* 0x000fe200000116de */
[----:B------:R-:W-:Y:S01]  /*60f0*/  IMAD.MOV.U32 R214, RZ, RZ, 0x20 ;  /* 0x00000020ffd67424 */ /* 0x000fe200078e00ff */
[----:B------:R-:W-:Y:S01]  /*6100*/  UIMAD.WIDE.U32 UR14, UR12, UR8, URZ ;  /* 0x000000080c0e72a5 */ /* 0x000fe2000f8e00ff */
[----:B------:R-:W-:Y:S02]  /*6110*/  IADD3 R29, PT, PT, R218, UR5, RZ ;  /* 0x00000005da1d7c10 */ /* 0x000fe4000fffe0ff */
[----:B------:R-:W-:Y:S01]  /*6120*/  LOP3.LUT R225, R225, 0x7c00, RZ, 0xc0, !PT ;  /* 0x00007c00e1e17812 */ /* 0x000fe200078ec0ff */
[----:B------:R-:W-:Y:S01]  /*6130*/  USHF.L.U32 UR13, UR14, 0x6, URZ ;  /* 0x000000060e0d7899 */ /* 0x000fe200080006ff */
[----:B------:R-:W-:Y:S01]  /*6140*/  LOP3.LUT R11, R224, 0x8, RZ, 0xc0, !PT ;  /* 0x00000008e00b7812 */ /* 0x000fe200078ec0ff */
[----:B------:R-:W-:Y:S01]  /*6150*/  UIMAD UR12, UR12, UR9, UR15 ;  /* 0x000000090c0c72a4 */ /* 0x000fe2000f8e020f */
[----:B------:R-:W-:Y:S01]  /*6160*/  MOV R12, UR14 ;  /* 0x0000000e000c7c02 */ /* 0x000fe20008000f00 */
[----:B------:R-:W-:Y:S01]  /*6170*/  ULEA UR13, UP0, UR8, UR13, 0x5 ;  /* 0x0000000d080d7291 */ /* 0x000fe2000f8028ff */
[----:B------:R-:W-:Y:S01]  /*6180*/  LOP3.LUT R4, R225, 0x200, R2, 0xf8, !PT ;  /* 0x00000200e1047812 */ /* 0x000fe200078ef802 */
[----:B------:R-:W-:Y:S01]  /*6190*/  USHF.L.U64.HI UR7, UR14, 0x6, UR12 ;  /* 0x000000060e077899 */ /* 0x000fe2000801020c */
[----:B------:R-:W-:Y:S01]  /*61a0*/  LEA R8, P3, R12, R232, 0x7 ;  /* 0x000000e80c087211 */ /* 0x000fe200078638ff */
[----:B------:R-:W-:Y:S01]  /*61b0*/  IMAD.U32 R9, RZ, RZ, UR12 ;  /* 0x0000000cff097e24 */ /* 0x000fe2000f8e00ff */
[----:B------:R-:W-:Y:S01]  /*61c0*/  LOP3.LUT R4, R4, R0, R11, 0xf6, !PT ;  /* 0x0000000004047212 */ /* 0x000fe200078ef60b */
[----:B------:R-:W-:Y:S01]  /*61d0*/  ULEA.HI.X UR7, UR8, UR7, UR9, 0x5, UP0 ;  /* 0x0000000708077291 */ /* 0x000fe200080f2c09 */
[----:B------:R-:W-:Y:S01]  /*61e0*/  MOV R7, UR13 ;  /* 0x0000000d00077c02 */ /* 0x000fe20008000f00 */
[----:B------:R-:W-:Y:S01]  /*61f0*/  IMAD.U32 R13, RZ, RZ, UR15 ;  /* 0x0000000fff0d7e24 */ /* 0x000fe2000f8e00ff */
[----:B-1----:R-:W-:Y:S01]  /*6200*/  ISETP.GE.AND P5, PT, R223, UR4, PT ;  /* 0x00000004df007c0c */ /* 0x002fe2000bfa6270 */
[----:B------:R-:W-:Y:S01]  /*6210*/  IMAD.IADD R166, R29, 0x1, R212 ;  /* 0x000000011da67824 */ /* 0x000fe200078e02d4 */
[----:B------:R-:W-:Y:S01]  /*6220*/  BAR.SYNC.DEFER_BLOCKING 0x0 ;  /* 0x0000000000007b1d */ /* 0x000fe20000010000 */
[----:B------:R-:W-:Y:S01]  /*6230*/  LEA R6, P1, R7, R232, 0x1 ;  /* 0x000000e807067211 */ /* 0x000fe200078208ff */
[----:B------:R-:W-:Y:S01]  /*6240*/  UISETP.GE.U32.AND UP0, UPT, UR20, 0x3, UPT ;  /* 0x000000031400788c */ /* 0x000fe2000bf06070 */
[----:B------:R-:W-:-:S02]  /*6250*/  MOV R5, UR7 ;  /* 0x0000000700057c02 */ /* 0x000fc40008000f00 */
[----:B------:R-:W-:Y:S02]  /*6260*/  ISETP.GE.AND P4, PT, R244, UR4, PT ;  /* 0x00000004f4007c0c */ /* 0x000fe4000bf86270 */
[-C--:B------:R-:W-:Y:S02]  /*6270*/  LEA.HI.X R9, R12, R228.reuse, R9, 0x7, P3 ;  /* 0x000000e40c097211 */ /* 0x080fe400018f3c09 */
[----:B------:R-:W-:Y:S02]  /*6280*/  ISETP.GE.AND P3, PT, R242, UR4, PT ;  /* 0x00000004f2007c0c */ /* 0x000fe4000bf66270 */
[----:B------:R-:W-:Y:S02]  /*6290*/  LEA.HI.X R7, R7, R228, R5, 0x1, P1 ;  /* 0x000000e407077211 */ /* 0x000fe400008f0c05 */
[----:B------:R-:W-:Y:S01]  /*62a0*/  ISETP.GE.AND P1, PT, R240, UR4, PT ;  /* 0x00000004f0007c0c */ /* 0x000fe2000bf26270 */
[----:B------:R-:W1:Y:S01]  /*62b0*/  LDCU UR4, c[0x0][0x50c] ;  /* 0x0000a180ff0477ac */ /* 0x000e620008000800 */
[----:B------:R-:W-:-:S02]  /*62c0*/  LEA R209, R4, UR5, 0x1 ;  /* 0x0000000504d17c11 */ /* 0x000fc4000f8e08ff */
[----:B------:R-:W-:Y:S02]  /*62d0*/  SEL R214, R214, 0xffffffe0, !P2 ;  /* 0xffffffe0d6d67807 */ /* 0x000fe40005000000 */
[----:B------:R-:W-:Y:S02]  /*62e0*/  IADD3 R219, PT, PT, R212, R209, RZ ;  /* 0x000000d1d4db7210 */ /* 0x000fe40007ffe0ff */
[----:B------:R-:W-:Y:S01]  /*62f0*/  IADD3 R215, PT, PT, R29, R214, RZ ;  /* 0x000000d61dd77210 */ /* 0x000fe20007ffe0ff */
[C---:B------:R-:W-:Y:S01]  /*6300*/  IMAD.IADD R221, R214.reuse, 0x1, R209 ;  /* 0x00000001d6dd7824 */ /* 0x040fe200078e02d1 */
[----:B------:R-:W-:Y:S01]  /*6310*/  @!PT LDS RZ, [RZ] ;  /* 0x00000000fffff984 */ /* 0x000fe20000000800 */
[----:B------:R-:W-:Y:S01]  /*6320*/  @!PT LDS RZ, [RZ] ;  /* 0x00000000fffff984 */ /* 0x000fe20000000800 */
[----:B------:R-:W-:Y:S01]  /*6330*/  @!PT LDS RZ, [RZ] ;  /* 0x00000000fffff984 */ /* 0x000fe20000000800 */
[----:B------:R-:W-:Y:S01]  /*6340*/  @!P5 LDGSTS.E.BYPASS.LTC128B.128 [R235+0x18000], desc[UR24][R8.64] ;  /* 0x1800000008ebdfae */ /* 0x000fe2000b981a18 */
[C---:B------:R-:W-:Y:S01]  /*6350*/  IMAD.IADD R220, R214.reuse, 0x1, R219 ;  /* 0x00000001d6dc7824 */ /* 0x040fe200078e02db */
[----:B------:R-:W-:Y:S02]  /*6360*/  IADD3 R214, PT, PT, R214, R166, RZ ;  /* 0x000000a6d6d67210 */ /* 0x000fe40007ffe0ff */
        /* <DEDUP_REMOVED lines=37> */
[----:B------:R-:W4:Y:S04]  /*65c0*/  LDSM.16.M88.4 R12, [R218+UR5+0x10000] ;  /* 0x01000005da0c783b */ /* 0x000f280008000200 */
[----:B------:R-:W5:Y:S04]  /*65d0*/  LDSM.16.M88.4 R172, [R218+UR5+0x10800] ;  /* 0x01080005daac783b */ /* 0x000f680008000200 */
[----:B------:R-:W1:Y:S04]  /*65e0*/  LDSM.16.M88.4 R32, [R218+UR5+0x11000] ;  /* 0x01100005da20783b */ /* 0x000e680008000200 */
[----:B------:R-:W1:Y:S04]  /*65f0*/  LDSM.16.M88.4 R180, [R218+UR5+0x11800] ;  /* 0x01180005dab4783b */ /* 0x000e680008000200 */
[----:B--2---:R-:W-:Y:S04]  /*6600*/  LDSM.16.M88.4 R8, [R221] ;  /* 0x00000000dd08783b */ /* 0x004fe80000000200 */
[----:B------:R-:W2:Y:S04]  /*6610*/  LDSM.16.M88.4 R24, [R215+0x10000] ;  /* 0x01000000d718783b */ /* 0x000ea80000000200 */
[----:B------:R-:W2:Y:S04]  /*6620*/  LDSM.16.M88.4 R20, [R215+0x10800] ;  /* 0x01080000d714783b */ /* 0x000ea80000000200 */
[----:B---3--:R-:W3:Y:S04]  /*6630*/  LDSM.16.M88.4 R4, [R215+0x11000] ;  /* 0x01100000d704783b */ /* 0x008ee80000000200 */
[----:B------:R-:W3:Y:S04]  /*6640*/  LDSM.16.M88.4 R192, [R215+0x11800] ;  /* 0x01180000d7c0783b */ /* 0x000ee80000000200 */
[----:B------:R-:W-:Y:S01]  /*6650*/  LDSM.16.M88.4 R28, [R219] ;  /* 0x00000000db1c783b */ /* 0x000fe20000000200 */
[C---:B----4-:R-:W-:Y:S03]  /*6660*/  HMMA.16816.F32 R16, R196.reuse, R12, RZ ;  /* 0x0000000cc410723c */ /* 0x050fe600000018ff */
[----:B------:R-:W4:Y:S04]  /*6670*/  LDSM.16.M88.4 R184, [R166+0x10000] ;  /* 0x01000000a6b8783b */ /* 0x000f280000000200 */
[----:B------:R-:W-:Y:S01]  /*6680*/  LDSM.16.M88.4 R188, [R166+0x11800] ;  /* 0x01180000a6bc783b */ /* 0x000fe20000000200 */
[C---:B-----5:R-:W-:Y:S03]  /*6690*/  HMMA.16816.F32 R176, R196.reuse, R172, RZ ;  /* 0x000000acc4b0723c */ /* 0x060fe600000018ff */
[----:B------:R-:W-:Y:S04]  /*66a0*/  LDSM.16.M88.4 R204, [R214+0x11000] ;  /* 0x01100000d6cc783b */ /* 0x000fe80000000200 */
[----:B------:R-:W0:Y:S01]  /*66b0*/  LDGDEPBAR ;  /* 0x00000000000079af */ /* 0x000e220000000000 */
[C---:B------:R-:W-:Y:S08]  /*66c0*/  HMMA.16816.F32 R12, R196.reuse, R14, RZ ;  /* 0x0000000ec40c723c */ /* 0x040ff000000018ff */
[C---:B------:R-:W-:Y:S08]  /*66d0*/  HMMA.16816.F32 R172, R196.reuse, R174, RZ ;  /* 0x000000aec4ac723c */ /* 0x040ff000000018ff */
[C---:B-1----:R-:W-:Y:S08]  /*66e0*/  HMMA.16816.F32 R168, R196.reuse, R32, RZ ;  /* 0x00000020c4a8723c */ /* 0x042ff000000018ff */
[C---:B------:R-:W-:Y:S08]  /*66f0*/  HMMA.16816.F32 R32, R196.reuse, R34, RZ ;  /* 0x00000022c420723c */ /* 0x040ff000000018ff */
[C---:B------:R-:W-:Y:S08]  /*6700*/  HMMA.16816.F32 R200, R196.reuse, R180, RZ ;  /* 0x000000b4c4c8723c */ /* 0x040ff000000018ff */
[----:B------:R-:W-:Y:S01]  /*6710*/  HMMA.16816.F32 R196, R196, R182, RZ ;  /* 0x000000b6c4c4723c */ /* 0x000fe200000018ff */
        /* <DEDUP_REMOVED lines=9> */
[----:B------:R-:W3:Y:S07]  /*67b0*/  LDSM.16.M88.4 R4, [R220] ;  /* 0x00000000dc04783b */ /* 0x000eee0000000200 */
[C---:B------:R-:W-:Y:S08]  /*67c0*/  HMMA.16816.F32 R200, R8.reuse, R192, R200 ;  /* 0x000000c008c8723c */ /* 0x040ff000000018c8 */
[----:B------:R-:W-:Y:S01]  /*67d0*/  HMMA.16816.F32 R196, R8, R194, R196 ;  /* 0x000000c208c4723c */ /* 0x000fe200000018c4 */
[----:B------:R-:W5:Y:S04]  /*67e0*/  LDSM.16.M88.4 R8, [R214+0x10800] ;  /* 0x01080000d608783b */ /* 0x000f680000000200 */
[----:B------:R-:W-:Y:S03]  /*67f0*/  LDSM.16.M88.4 R192, [R218+UR5+0x12800] ;  /* 0x01280005dac0783b */ /* 0x000fe60008000200 */
[C---:B----4-:R-:W-:Y:S08]  /*6800*/  HMMA.16816.F32 R16, R28.reuse, R184, R16 ;  /* 0x000000b81c10723c */ /* 0x050ff00000001810 */
[C---:B------:R-:W-:Y:S01]  /*6810*/  HMMA.16816.F32 R12, R28.reuse, R186, R12 ;  /* 0x000000ba1c0c723c */ /* 0x040fe2000000180c */
[----:B------:R-:W4:Y:S07]  /*6820*/  LDSM.16.M88.4 R184, [R214+0x11800] ;  /* 0x01180000d6b8783b */ /* 0x000f2e0000000200 */
[C---:B-1----:R-:W-:Y:S08]  /*6830*/  HMMA.16816.F32 R176, R28.reuse, R180, R176 ;  /* 0x000000b41cb0723c */ /* 0x042ff000000018b0 */
[C---:B------:R-:W-:Y:S01]  /*6840*/  HMMA.16816.F32 R172, R28.reuse, R182, R172 ;  /* 0x000000b61cac723c */ /* 0x040fe200000018ac */
[----:B------:R-:W-:Y:S07]  /*6850*/  LDSM.16.M88.4 R180, [R218+UR5+0x12000] ;  /* 0x01200005dab4783b */ /* 0x000fee0008000200 */
[C---:B--2---:R-:W-:Y:S08]  /*6860*/  HMMA.16816.F32 R168, R28.reuse, R20, R168 ;  /* 0x000000141ca8723c */ /* 0x044ff000000018a8 */
[C---:B------:R-:W-:Y:S01]  /*6870*/  HMMA.16816.F32 R32, R28.reuse, R22, R32 ;  /* 0x000000161c20723c */ /* 0x040fe20000001820 */
[----:B------:R-:W1:Y:S07]  /*6880*/  LDSM.16.M88.4 R20, [R209+0x4000] ;  /* 0x00400000d114783b */ /* 0x000e6e0000000200 */
[C---:B------:R-:W-:Y:S08]  /*6890*/  HMMA.16816.F32 R200, R28.reuse, R188, R200 ;  /* 0x000000bc1cc8723c */ /* 0x040ff000000018c8 */
[----:B------:R-:W-:Y:S01]  /*68a0*/  HMMA.16816.F32 R196, R28, R190, R196 ;  /* 0x000000be1cc4723c */ /* 0x000fe200000018c4 */
[----:B------:R-:W2:Y:S04]  /*68b0*/  LDSM.16.M88.4 R188, [R218+UR5+0x13000] ;  /* 0x01300005dabc783b */ /* 0x000ea80008000200 */
[----:B------:R-:W2:Y:S03]  /*68c0*/  LDSM.16.M88.4 R28, [R218+UR5+0x13800] ;  /* 0x01380005da1c783b */ /* 0x000ea60008000200 */
[C---:B---3--:R-:W-:Y:S08]  /*68d0*/  HMMA.16816.F32 R16, R4.reuse, R24, R16 ;  /* 0x000000180410723c */ /* 0x048ff00000001810 */
[C---:B------:R-:W-:Y:S01]  /*68e0*/  HMMA.16816.F32 R12, R4.reuse, R26, R12 ;  /* 0x0000001a040c723c */ /* 0x040fe2000000180c */
[----:B------:R-:W-:Y:S07]  /*68f0*/  LDSM.16.M88.4 R24, [R221+0x4000] ;  /* 0x00400000dd18783b */ /* 0x000fee0000000200 */
[C---:B-----5:R-:W-:Y:S08]  /*6900*/  HMMA.16816.F32 R176, R4.reuse, R8, R176 ;  /* 0x0000000804b0723c */ /* 0x060ff000000018b0 */
        /* <DEDUP_REMOVED lines=25> */
[C---:B----4-:R-:W-:Y:S08]  /*6aa0*/  HMMA.16816.F32 R176, R24.reuse, R4, R176 ;  /* 0x0000000418b0723c */ /* 0x050ff000000018b0 */
[C---:B------:R-:W-:Y:S01]  /*6ab0*/  HMMA.16816.F32 R172, R24.reuse, R6, R172 ;  /* 0x0000000618ac723c */ /* 0x040fe200000018ac */
[----:B------:R-:W3:Y:S07]  /*6ac0*/  LDSM.16.M88.4 R4, [R166+0x13000] ;  /* 0x01300000a604783b */ /* 0x000eee0000000200 */
[C---:B-----5:R-:W-:Y:S08]  /*6ad0*/  HMMA.16816.F32 R168, R24.reuse, R184, R168 ;  /* 0x000000b818a8723c */ /* 0x060ff000000018a8 */
        /* <DEDUP_REMOVED lines=8> */
[----:B------:R-:W-:Y:S07]  /*6b60*/  LDSM.16.M88.4 R20, [R218+UR5+0x14000] ;  /* 0x01400005da14783b */ /* 0x000fee0008000200 */
[C---:B---3--:R-:W-:Y:S08]  /*6b70*/  HMMA.16816.F32 R168, R8.reuse, R4, R168 ;  /* 0x0000000408a8723c */ /* 0x048ff000000018a8 */
[C---:B------:R-:W-:Y:S01]  /*6b80*/  HMMA.16816.F32 R32, R8.reuse, R6, R32 ;  /* 0x000000060820723c */ /* 0x040fe20000001820 */
[----:B------:R-:W2:Y:S04]  /*6b90*/  LDSM.16.M88.4 R4, [R209+0x8000] ;  /* 0x00800000d104783b */ /* 0x000ea80000000200 */
[----:B------:R-:W-:Y:S03]  /*6ba0*/  LDSM.16.M88.4 R208, [R209+0xc000] ;  /* 0x00c00000d1d0783b */ /* 0x000fe60000000200 */
[C---:B------:R-:W-:Y:S08]  /*6bb0*/  HMMA.16816.F32 R16, R8.reuse, R28, R16 ;  /* 0x0000001c0810723c */ /* 0x040ff00000001810 */
[C---:B------:R-:W-:Y:S01]  /*6bc0*/  HMMA.16816.F32 R12, R8.reuse, R30, R12 ;  /* 0x0000001e080c723c */ /* 0x040fe2000000180c */
[----:B------:R-:W3:Y:S07]  /*6bd0*/  LDSM.16.M88.4 R28, [R218+UR5+0x14800] ;  /* 0x01480005da1c783b */ /* 0x000eee0008000200 */
        /* <DEDUP_REMOVED lines=23> */
[C---:B-----5:R-:W-:Y:S08]  /*6d50*/  HMMA.16816.F32 R168, R4.reuse, R8, R168 ;  /* 0x0000000804a8723c */ /* 0x060ff000000018a8 */
[C---:B------:R-:W-:Y:S01]  /*6d60*/  HMMA.16816.F32 R32, R4.reuse, R10, R32 ;  /* 0x0000000a0420723c */ /* 0x040fe20000001820 */
[----:B------:R-:W5:Y:S07]  /*6d70*/  LDSM.16.M88.4 R8, [R166+0x14800] ;  /* 0x01480000a608783b */ /* 0x000f6e0000000200 */
[C---:B-1----:R-:W-:Y:S08]  /*6d80*/  HMMA.16816.F32 R200, R4.reuse, R192, R200 ;  /* 0x000000c004c8723c */ /* 0x042ff000000018c8 */
[----:B------:R-:W-:Y:S01]  /*6d90*/  HMMA.16816.F32 R196, R4, R194, R196 ;  /* 0x000000c204c4723c */ /* 0x000fe200000018c4 */
[----:B------:R-:W1:Y:S04]  /*6da0*/  LDSM.16.M88.4 R4, [R166+0x15000] ;  /* 0x01500000a604783b */ /* 0x000e680000000200 */
[----:B------:R-:W1:Y:S03]  /*6db0*/  LDSM.16.M88.4 R192, [R166+0x15800] ;  /* 0x01580000a6c0783b */ /* 0x000e660000000200 */
[C---:B------:R-:W-:Y:S08]  /*6dc0*/  HMMA.16816.F32 R16, R184.reuse, R188, R16 ;  /* 0x000000bcb810723c */ /* 0x040ff00000001810 */
[C---:B------:R-:W-:Y:S01]  /*6dd0*/  HMMA.16816.F32 R12, R184.reuse, R190, R12 ;  /* 0x000000beb80c723c */ /* 0x040fe2000000180c */
[----:B------:R-:W-:Y:S07]  /*6de0*/  LDSM.16.M88.4 R188, [R214+0x14800] ;  /* 0x01480000d6bc783b */ /* 0x000fee0000000200 */
[C---:B----4-:R-:W-:Y:S08]  /*6df0*/  HMMA.16816.F32 R176, R184.reuse, R24, R176 ;  /* 0x00000018b8b0723c */ /* 0x050ff000000018b0 */
[C---:B------:R-:W-:Y:S01]  /*6e00*/  HMMA.16816.F32 R172, R184.reuse, R26, R172 ;  /* 0x0000001ab8ac723c */ /* 0x040fe200000018ac */
[----:B------:R-:W-:Y:S07]  /*6e10*/  LDSM.16.M88.4 R24, [R220+0x8000] ;  /* 0x00800000dc18783b */ /* 0x000fee0000000200 */
[C---:B--2---:R-:W-:Y:S08]  /*6e20*/  HMMA.16816.F32 R168, R184.reuse, R20, R168 ;  /* 0x00000014b8a8723c */ /* 0x044ff000000018a8 */
[C---:B------:R-:W-:Y:S01]  /*6e30*/  HMMA.16816.F32 R32, R184.reuse, R22, R32 ;  /* 0x00000016b820723c */ /* 0x040fe20000001820 */
[----:B------:R-:W2:Y:S07]  /*6e40*/  LDSM.16.M88.4 R20, [R214+0x14000] ;  /* 0x01400000d614783b */ /* 0x000eae0000000200 */
[C---:B------:R-:W-:Y:S08]  /*6e50*/  HMMA.16816.F32 R200, R184.reuse, R204, R200 ;  /* 0x000000ccb8c8723c */ /* 0x040ff000000018c8 */
[----:B------:R-:W-:Y:S01]  /*6e60*/  HMMA.16816.F32 R196, R184, R206, R196 ;  /* 0x000000ceb8c4723c */ /* 0x000fe200000018c4 */
[----:B------:R-:W4:Y:S04]  /*6e70*/  LDSM.16.M88.4 R184, [R214+0x15000] ;  /* 0x01500000d6b8783b */ /* 0x000f280000000200 */
[----:B------:R-:W-:Y:S03]  /*6e80*/  LDSM.16.M88.4 R204, [R218+UR5+0x17800] ;  /* 0x01780005dacc783b */ /* 0x000fe60008000200 */
[C---:B---3--:R-:W-:Y:S08]  /*6e90*/  HMMA.16816.F32 R16, R180.reuse, R28, R16 ;  /* 0x0000001cb410723c */ /* 0x048ff00000001810 */
[C---:B------:R-:W-:Y:S01]  /*6ea0*/  HMMA.16816.F32 R12, R180.reuse, R30, R12 ;  /* 0x0000001eb40c723c */ /* 0x040fe2000000180c */
[----:B------:R-:W3:Y:S07]  /*6eb0*/  LDSM.16.M88.4 R28, [R214+0x15800] ;  /* 0x01580000d61c783b */ /* 0x000eee0000000200 */
[C---:B-----5:R-:W-:Y:S08]  /*6ec0*/  HMMA.16816.F32 R176, R180.reuse, R8, R176 ;  /* 0x00000008b4b0723c */ /* 0x060ff000000018b0 */
[C---:B------:R-:W-:Y:S01]  /*6ed0*/  HMMA.16816.F32 R172, R180.reuse, R10, R172 ;  /* 0x0000000ab4ac723c */ /* 0x040fe200000018ac */
[----:B------:R-:W5:Y:S07]  /*6ee0*/  LDSM.16.M88.4 R8, [R218+UR5+0x16000] ;  /* 0x01600005da08783b */ /* 0x000f6e0008000200 */
[C---:B-1----:R-:W-:Y:S08]  /*6ef0*/  HMMA.16816.F32 R168, R180.reuse, R4, R168 ;  /* 0x00000004b4a8723c */ /* 0x042ff000000018a8 */
[C---:B------:R-:W-:Y:S01]  /*6f00*/  HMMA.16816.F32 R32, R180.reuse, R6, R32 ;  /* 0x00000006b420723c */ /* 0x040fe20000001820 */
[----:B------:R-:W1:Y:S07]  /*6f10*/  LDSM.16.M88.4 R4, [R218+UR5+0x16800] ;  /* 0x01680005da04783b */ /* 0x000e6e0008000200 */
[C---:B------:R-:W-:Y:S08]  /*6f20*/  HMMA.16816.F32 R200, R180.reuse, R192, R200 ;  /* 0x000000c0b4c8723c */ /* 0x040ff000000018c8 */
[----:B------:R-:W-:Y:S01]  /*6f30*/  HMMA.16816.F32 R196, R180, R194, R196 ;  /* 0x000000c2b4c4723c */ /* 0x000fe200000018c4 */
[----:B------:R-:W-:Y:S04]  /*6f40*/  LDSM.16.M88.4 R192, [R221+0xc000] ;  /* 0x00c00000ddc0783b */ /* 0x000fe80000000200 */
[----:B------:R-:W-:Y:S03]  /*6f50*/  LDSM.16.M88.4 R180, [R218+UR5+0x17000] ;  /* 0x01700005dab4783b */ /* 0x000fe60008000200 */
[C---:B--2---:R-:W-:Y:S08]  /*6f60*/  HMMA.16816.F32 R16, R24.reuse, R20, R16 ;  /* 0x000000141810723c */ /* 0x044ff00000001810 */
[C---:B------:R-:W-:Y:S01]  /*6f70*/  HMMA.16816.F32 R12, R24.reuse, R22, R12 ;  /* 0x00000016180c723c */ /* 0x040fe2000000180c */
[----:B------:R-:W2:Y:S07]  /*6f80*/  LDSM.16.M88.4 R20, [R215+0x16000] ;  /* 0x01600000d714783b */ /* 0x000eae0000000200 */
[C---:B------:R-:W-:Y:S08]  /*6f90*/  HMMA.16816.F32 R176, R24.reuse, R188, R176 ;  /* 0x000000bc18b0723c */ /* 0x040ff000000018b0 */
[C---:B------:R-:W-:Y:S01]  /*6fa0*/  HMMA.16816.F32 R172, R24.reuse, R190, R172 ;  /* 0x000000be18ac723c */ /* 0x040fe200000018ac */
[----:B------:R-:W-:Y:S07]  /*6fb0*/  LDSM.16.M88.4 R188, [R215+0x16800] ;  /* 0x01680000d7bc783b */ /* 0x000fee0000000200 */
[C---:B----4-:R-:W-:Y:S08]  /*6fc0*/  HMMA.16816.F32 R168, R24.reuse, R184, R168 ;  /* 0x000000b818a8723c */ /* 0x050ff000000018a8 */
[C---:B------:R-:W-:Y:S01]  /*6fd0*/  HMMA.16816.F32 R32, R24.reuse, R186, R32 ;  /* 0x000000ba1820723c */ /* 0x040fe20000001820 */
[----:B------:R-:W-:Y:S07]  /*6fe0*/  LDSM.16.M88.4 R184, [R215+0x17000] ;  /* 0x01700000d7b8783b */ /* 0x000fee0000000200 */
[C---:B---3--:R-:W-:Y:S08]  /*6ff0*/  HMMA.16816.F32 R200, R24.reuse, R28, R200 ;  /* 0x0000001c18c8723c */ /* 0x048ff000000018c8 */
[----:B------:R-:W-:Y:S01]  /*7000*/  HMMA.16816.F32 R196, R24, R30, R196 ;  /* 0x0000001e18c4723c */ /* 0x000fe200000018c4 */
[----:B------:R-:W-:Y:S04]  /*7010*/  LDSM.16.M88.4 R28, [R219+0xc000] ;  /* 0x00c00000db1c783b */ /* 0x000fe80000000200 */
[----:B------:R-:W3:Y:S03]  /*7020*/  LDSM.16.M88.4 R24, [R166+0x16000] ;  /* 0x01600000a618783b */ /* 0x000ee60000000200 */
[C---:B-----5:R-:W-:Y:S08]  /*7030*/  HMMA.16816.F32 R16, R208.reuse, R8, R16 ;  /* 0x00000008d010723c */ /* 0x060ff00000001810 */
[C---:B------:R-:W-:Y:S01]  /*7040*/  HMMA.16816.F32 R12, R208.reuse, R10, R12 ;  /* 0x0000000ad00c723c */ /* 0x040fe2000000180c */
[----:B------:R-:W-:Y:S07]  /*7050*/  LDSM.16.M88.4 R8, [R220+0xc000] ;  /* 0x00c00000dc08783b */ /* 0x000fee0000000200 */
[C---:B-1----:R-:W-:Y:S08]  /*7060*/  HMMA.16816.F32 R176, R208.reuse, R4, R176 ;  /* 0x00000004d0b0723c */ /* 0x042ff000000018b0 */
[----:B------:R-:W-:Y:S01]  /*7070*/  HMMA.16816.F32 R172, R208, R6, R172 ;  /* 0x00000006d0ac723c */ /* 0x000fe200000018ac */
[----:B------:R-:W1:Y:S07]  /*7080*/  LDSM.16.M88.4 R4, [R214+0x16000] ;  /* 0x01600000d604783b */ /* 0x000e6e0000000200 */
[----:B--2---:R-:W-:Y:S08]  /*7090*/  HMMA.16816.F32 R16, R192, R20, R16 ;  /* 0x00000014c010723c */ /* 0x004ff00000001810 */
[C---:B------:R-:W-:Y:S08]  /*70a0*/  HMMA.16816.F32 R168, R208.reuse, R180, R168 ;  /* 0x000000b4d0a8723c */ /* 0x040ff000000018a8 */
[----:B------:R-:W-:Y:S01]  /*70b0*/  HMMA.16816.F32 R32, R208, R182, R32 ;  /* 0x000000b6d020723c */ /* 0x000fe20000001820 */
[----:B------:R-:W2:Y:S07]  /*70c0*/  LDSM.16.M88.4 R180, [R215+0x17800] ;  /* 0x01780000d7b4783b */ /* 0x000eae0000000200 */
[----:B---3--:R-:W-:Y:S08]  /*70d0*/  HMMA.16816.F32 R16, R28, R24, R16 ;  /* 0x000000181c10723c */ /* 0x008ff00000001810 */
[----:B------:R-:W-:Y:S01]  /*70e0*/  HMMA.16816.F32 R12, R192, R22, R12 ;  /* 0x00000016c00c723c */ /* 0x000fe2000000180c */
[----:B------:R-:W3:Y:S07]  /*70f0*/  LDSM.16.M88.4 R20, [R166+0x16800] ;  /* 0x01680000a614783b */ /* 0x000eee0000000200 */
[C---:B------:R-:W-:Y:S08]  /*7100*/  HMMA.16816.F32 R200, R208.reuse, R204, R200 ;  /* 0x000000ccd0c8723c */ /* 0x040ff000000018c8 */
[----:B------:R-:W-:Y:S08]  /*7110*/  HMMA.16816.F32 R196, R208, R206, R196 ;  /* 0x000000ced0c4723c */ /* 0x000ff000000018c4 */
[----:B-1----:R-:W-:Y:S08]  /*7120*/  HMMA.16816.F32 R16, R8, R4, R16 ;  /* 0x000000040810723c */ /* 0x002ff00000001810 */
[C---:B------:R-:W-:Y:S08]  /*7130*/  HMMA.16816.F32 R176, R192.reuse, R188, R176 ;  /* 0x000000bcc0b0723c */ /* 0x040ff000000018b0 */
[----:B------:R-:W-:Y:S03]  /*7140*/  HMMA.16816.F32 R172, R192, R190, R172 ;  /* 0x000000bec0ac723c */ /* 0x000fe600000018ac */
[----:B------:R-:W-:-:S05]  /*7150*/  FMUL.FTZ R16, R16, UR4 ;  /* 0x0000000410107c20 */ /* 0x000fca0008410000 */
[----:B------:R-:W-:Y:S01]  /*7160*/  HMMA.16816.F32 R12, R28, R26, R12 ;  /* 0x0000001a1c0c723c */ /* 0x000fe2000000180c */
[----:B------:R-:W1:Y:S07]  /*7170*/  LDSM.16.M88.4 R24, [R166+0x17000] ;  /* 0x01700000a618783b */ /* 0x000e6e0000000200 */
[C---:B--2---:R-:W-:Y:S08]  /*7180*/  HMMA.16816.F32 R200, R192.reuse, R180, R200 ;  /* 0x000000b4c0c8723c */ /* 0x044ff000000018c8 */
[C---:B------:R-:W-:Y:S01]  /*7190*/  HMMA.16816.F32 R196, R192.reuse, R182, R196 ;  /* 0x000000b6c0c4723c */ /* 0x040fe200000018c4 */
[----:B------:R-:W2:Y:S07]  /*71a0*/  LDSM.16.M88.4 R180, [R166+0x17800] ;  /* 0x01780000a6b4783b */ /* 0x000eae0000000200 */
[C---:B------:R-:W-:Y:S08]  /*71b0*/  HMMA.16816.F32 R168, R192.reuse, R184, R168 ;  /* 0x000000b8c0a8723c */ /* 0x040ff000000018a8 */
[----:B------:R-:W-:Y:S01]  /*71c0*/  HMMA.16816.F32 R32, R192, R186, R32 ;  /* 0x000000bac020723c */ /* 0x000fe20000001820 */
[----:B------:R-:W4:Y:S07]  /*71d0*/  LDSM.16.M88.4 R184, [R214+0x16800] ;  /* 0x01680000d6b8783b */ /* 0x000f2e0000000200 */
[----:B---3--:R-:W-:Y:S01]  /*71e0*/  HMMA.16816.F32 R176, R28, R20, R176 ;  /* 0x000000141cb0723c */ /* 0x008fe200000018b0 */
[----:B------:R3:W1:Y:S01]  /*71f0*/  MUFU.TANH R20, R16 ;  /* 0x0000001000147308 */ /* 0x0006620000002400 */
[----:B------:R-:W-:-:S06]  /*7200*/  FMUL.FTZ R21, R17, UR4 ;  /* 0x0000000411157c20 */ /* 0x000fcc0008410000 */
[----:B------:R-:W-:Y:S01]  /*7210*/  HMMA.16816.F32 R172, R28, R22, R172 ;  /* 0x000000161cac723c */ /* 0x000fe200000018ac */
[----:B------:R-:W-:Y:S01]  /*7220*/  FMUL.FTZ R22, R18, UR4 ;  /* 0x0000000412167c20 */ /* 0x000fe20008410000 */
[----:B------:R-:W-:Y:S01]  /*7230*/  FMUL.FTZ R23, R19, UR4 ;  /* 0x0000000413177c20 */ /* 0x000fe20008410000 */
[----:B------:R-:W2:Y:S05]  /*7240*/  MUFU.TANH R21, R21 ;  /* 0x0000001500157308 */ /* 0x000eaa0000002400 */
[----:B------:R-:W-:Y:S01]  /*7250*/  HMMA.16816.F32 R12, R8, R6, R12 ;  /* 0x00000006080c723c */ /* 0x000fe2000000180c */
[----:B------:R-:W5:Y:S02]  /*7260*/  LDSM.16.M88.4 R4, [R214+0x17000] ;  /* 0x01700000d604783b */ /* 0x000f640000000200 */
[----:B------:R-:W4:Y:S02]  /*7270*/  MUFU.TANH R22, R22 ;  /* 0x0000001600167308 */ /* 0x000f240000002400 */
[----:B---3--:R-:W3:Y:S01]  /*7280*/  LDSM.16.M88.4 R16, [R214+0x17800] ;  /* 0x01780000d610783b */ /* 0x008ee20000000200 */
[----:B------:R-:W-:-:S04]  /*7290*/  DEPBAR.LE SB0, 0x0 ;  /* 0x000080000000791a */ /* 0x000fc80000000000 */
[C---:B-1----:R-:W-:Y:S01]  /*72a0*/  HMMA.16816.F32 R32, R28.reuse, R26, R32 ;  /* 0x0000001a1c20723c */ /* 0x042fe20000001820 */
[----:B------:R-:W1:Y:S07]  /*72b0*/  MUFU.TANH R23, R23 ;  /* 0x0000001700177308 */ /* 0x000e6e0000002400 */
[----:B--2---:R-:W-:Y:S01]  /*72c0*/  HMMA.16816.F32 R200, R28, R180, R200 ;  /* 0x000000b41cc8723c */ /* 0x004fe200000018c8 */
[----:B------:R-:W-:Y:S01]  /*72d0*/  FMUL.FTZ R12, R12, UR4 ;  /* 0x000000040c0c7c20 */ /* 0x000fe20008410000 */
[----:B------:R-:W-:Y:S01]  /*72e0*/  FMUL.FTZ R13, R13, UR4 ;  /* 0x000000040d0d7c20 */ /* 0x000fe20008410000 */
[----:B------:R-:W-:Y:S01]  /*72f0*/  FMUL.FTZ R14, R14, UR4 ;  /* 0x000000040e0e7c20 */ /* 0x000fe20008410000 */
[----:B------:R-:W-:-:S03]  /*7300*/  FMUL.FTZ R15, R15, UR4 ;  /* 0x000000040f0f7c20 */ /* 0x000fc60008410000 */
[----:B------:R-:W2:Y:S01]  /*7310*/  MUFU.TANH R12, R12 ;  /* 0x0000000c000c7308 */ /* 0x000ea20000002400 */
[----:B------:R-:W-:Y:S07]  /*7320*/  HMMA.16816.F32 R196, R28, R182, R196 ;  /* 0x000000b61cc4723c */ /* 0x000fee00000018c4 */
[----:B------:R-:W1:Y:S01]  /*7330*/  MUFU.TANH R13, R13 ;  /* 0x0000000d000d7308 */ /* 0x000e620000002400 */
[----:B----4-:R-:W-:Y:S07]  /*7340*/  HMMA.16816.F32 R176, R8, R184, R176 ;  /* 0x000000b808b0723c */ /* 0x010fee00000018b0 */
[----:B------:R-:W4:Y:S01]  /*7350*/  MUFU.TANH R14, R14 ;  /* 0x0000000e000e7308 */ /* 0x000f220000002400 */
[----:B------:R-:W-:Y:S07]  /*7360*/  HMMA.16816.F32 R168, R28, R24, R168 ;  /* 0x000000181ca8723c */ /* 0x000fee00000018a8 */
[----:B------:R-:W1:Y:S01]  /*7370*/  MUFU.TANH R15, R15 ;  /* 0x0000000f000f7308 */ /* 0x000e620000002400 */
[C---:B------:R-:W-:Y:S03]  /*7380*/  HMMA.16816.F32 R172, R8.reuse, R186, R172 ;  /* 0x000000ba08ac723c */ /* 0x040fe600000018ac */
[----:B------:R-:W-:Y:S01]  /*7390*/  FMUL.FTZ R176, R176, UR4 ;  /* 0x00000004b0b07c20 */ /* 0x000fe20008410000 */
[----:B------:R-:W-:Y:S01]  /*73a0*/  FMUL.FTZ R177, R177, UR4 ;  /* 0x00000004b1b17c20 */ /* 0x000fe20008410000 */
[----:B------:R-:W-:Y:S01]  /*73b0*/  FMUL.FTZ R178, R178, UR4 ;  /* 0x00000004b2b27c20 */ /* 0x000fe20008410000 */
[----:B------:R-:W-:Y:S01]  /*73c0*/  FMUL.FTZ R179, R179, UR4 ;  /* 0x00000004b3b37c20 */ /* 0x000fe20008410000 */
[----:B------:R1:W1:Y:S01]  /*73d0*/  MUFU.TANH R190, R176 ;  /* 0x000000b000be7308 */ /* 0x0002620000002400 */
[C---:B-----5:R-:W-:Y:S07]  /*73e0*/  HMMA.16816.F32 R32, R8.reuse, R6, R32 ;  /* 0x000000060820723c */ /* 0x060fee0000001820 */
[----:B------:R1:W1:Y:S01]  /*73f0*/  MUFU.TANH R250, R177 ;  /* 0x000000b100fa7308 */ /* 0x0002620000002400 */
[----:B---3--:R-:W-:Y:S03]  /*7400*/  HMMA.16816.F32 R200, R8, R16, R200 ;  /* 0x0000001008c8723c */ /* 0x008fe600000018c8 */
[----:B------:R-:W-:-:S04]  /*7410*/  FMUL.FTZ R172, R172, UR4 ;  /* 0x00000004acac7c20 */ /* 0x000fc80008410000 */
[----:B------:R3:W1:Y:S01]  /*7420*/  MUFU.TANH R246, R178 ;  /* 0x000000b200f67308 */ /* 0x0006620000002400 */
[C---:B------:R-:W-:Y:S07]  /*7430*/  HMMA.16816.F32 R196, R8.reuse, R18, R196 ;  /* 0x0000001208c4723c */ /* 0x040fee00000018c4 */
[----:B------:R3:W1:Y:S01]  /*7440*/  MUFU.TANH R194, R179 ;  /* 0x000000b300c27308 */ /* 0x0006620000002400 */
[----:B------:R-:W-:Y:S01]  /*7450*/  HMMA.16816.F32 R168, R8, R4, R168 ;  /* 0x0000000408a8723c */ /* 0x000fe200000018a8 */
[----:B------:R-:W-:Y:S01]  /*7460*/  VIADD R4, R167, 0xffffff80 ;  /* 0xffffff80a7047836 */ /* 0x000fe20000000000 */
[----:B------:R-:W-:Y:S06]  /*7470*/  BAR.SYNC.DEFER_BLOCKING 0x0 ;  /* 0x0000000000007b1d */ /* 0x000fec0000010000 */
[----:B--2-4-:R-:W-:-:S12]  /*7480*/  BRA.U !UP0, `(.L_x_1055) ;  /* 0x0000000108e47547 */ /* 0x014fd8000b800000 */
        /* <DEDUP_REMOVED lines=57> */
.L_x_1055:
[-C--:B------:R-:W-:Y:S01]  /*7820*/  ISETP.GE.AND P6, PT, R4, R217.reuse, PT ;  /* 0x000000d90400720c */ /* 0x080fe20003fc6270 */
[----:B------:R-:W-:Y:S01]  /*7830*/  FMUL.FTZ R7, R174, UR4 ;  /* 0x00000004ae077c20 */ /* 0x000fe20008410000 */
[----:B--2---:R-:W-:Y:S01]  /*7840*/  IADD3 R9, PT, PT, R167, -0x70, RZ ;  /* 0xffffff90a7097810 */ /* 0x004fe20007ffe0ff */
[----:B------:R-:W2:Y:S01]  /*7850*/  MUFU.TANH R248, R172 ;  /* 0x000000ac00f87308 */ /* 0x000ea20000002400 */
[----:B------:R-:W-:Y:S01]  /*7860*/  FSEL R20, R20, -INF , !P6 ;  /* 0xff80000014147808 */ /* 0x000fe20007000000 */
[----:B------:R-:W-:Y:S01]  /*7870*/  FMUL.FTZ R173, R173, UR4 ;  /* 0x00000004adad7c20 */ /* 0x000fe20008410000 */
[-C--:B------:R-:W-:Y:S01]  /*7880*/  ISETP.GE.AND P6, PT, R4, R216.reuse, PT ;  /* 0x000000d80400720c */ /* 0x080fe20003fc6270 */
[----:B------:R-:W-:Y:S01]  /*7890*/  FMUL.FTZ R5, R175, UR4 ;  /* 0x00000004af057c20 */ /* 0x000fe20008410000 */
[----:B------:R-:W-:Y:S01]  /*78a0*/  IADD3 R4, PT, PT, R167, -0x7f, RZ ;  /* 0xffffff81a7047810 */ /* 0x000fe20007ffe0ff */
[----:B------:R-:W-:Y:S01]  /*78b0*/  FMUL.FTZ R168, R168, UR4 ;  /* 0x00000004a8a87c20 */ /* 0x000fe20008410000 */
[----:B------:R-:W-:Y:S01]  /*78c0*/  FSEL R22, R22, -INF , !P6 ;  /* 0xff80000016167808 */ /* 0x000fe20007000000 */
[----:B------:R-:W4:Y:S01]  /*78d0*/  MUFU.TANH R7, R7 ;  /* 0x0000000700077308 */ /* 0x000f220000002400 */
[-C--:B------:R-:W-:Y:S01]  /*78e0*/  ISETP.GE.AND P6, PT, R4, R217.reuse, PT ;  /* 0x000000d90400720c */ /* 0x080fe20003fc6270 */
[----:B------:R-:W-:Y:S01]  /*78f0*/  FMUL.FTZ R170, R170, UR4 ;  /* 0x00000004aaaa7c20 */ /* 0x000fe20008410000 */
[----:B------:R-:W-:Y:S01]  /*7900*/  FMUL.FTZ R169, R169, UR4 ;  /* 0x00000004a9a97c20 */ /* 0x000fe20008410000 */
[----:B------:R-:W-:Y:S01]  /*7910*/  FMUL.FTZ R171, R171, UR4 ;  /* 0x00000004abab7c20 */ /* 0x000fe20008410000 */
[----:B------:R-:W-:Y:S01]  /*7920*/  FSEL R8, R21, -INF , !P6 ;  /* 0xff80000015087808 */ /* 0x000fe20007000000 */
[----:B------:R-:W-:Y:S01]  /*7930*/  FMUL.FTZ R32, R32, UR4 ;  /* 0x0000000420207c20 */ /* 0x000fe20008410000 */
[-C--:B------:R-:W-:Y:S01]  /*7940*/  ISETP.GE.AND P6, PT, R4, R216.reuse, PT ;  /* 0x000000d80400720c */ /* 0x080fe20003fc6270 */
[----:B------:R-:W5:Y:S01]  /*7950*/  MUFU.TANH R192, R173 ;  /* 0x000000ad00c07308 */ /* 0x000f620000002400 */
[----:B------:R-:W-:Y:S01]  /*7960*/  IADD3 R4, PT, PT, R167, -0x78, RZ ;  /* 0xffffff88a7047810 */ /* 0x000fe20007ffe0ff */
[----:B------:R-:W-:Y:S01]  /*7970*/  FMUL.FTZ R34, R34, UR4 ;  /* 0x0000000422227c20 */ /* 0x000fe20008410000 */
[----:B-1----:R-:W-:Y:S01]  /*7980*/  FSEL R6, R23, -INF , !P6 ;  /* 0xff80000017067808 */ /* 0x002fe20007000000 */
[----:B------:R-:W-:Y:S01]  /*7990*/  FMUL.FTZ R33, R33, UR4 ;  /* 0x0000000421217c20 */ /* 0x000fe20008410000 */
[-C--:B------:R-:W-:Y:S01]  /*79a0*/  ISETP.GE.AND P6, PT, R4, R217.reuse, PT ;  /* 0x000000d90400720c */ /* 0x080fe20003fc6270 */
[----:B------:R-:W-:Y:S01]  /*79b0*/  FMUL.FTZ R35, R35, UR4 ;  /* 0x0000000423237c20 */ /* 0x000fe20008410000 */
[----:B------:R-:W-:Y:S01]  /*79c0*/  FMUL.FTZ R200, R200, UR4 ;  /* 0x00000004c8c87c20 */ /* 0x000fe20008410000 */
[----:B------:R-:W1:Y:S01]  /*79d0*/  MUFU.TANH R5, R5 ;  /* 0x0000000500057308 */ /* 0x000e620000002400 */
[----:B------:R-:W-:Y:S01]  /*79e0*/  FSEL R12, R12, -INF , !P6 ;  /* 0xff8000000c0c7808 */ /* 0x000fe20007000000 */
[----:B------:R-:W-:Y:S01]  /*79f0*/  FMUL.FTZ R201, R201, UR4 ;  /* 0x00000004c9c97c20 */ /* 0x000fe20008410000 */
[----:B------:R-:W-:Y:S01]  /*7a00*/  ISETP.GE.AND P6, PT, R4, R216, PT ;  /* 0x000000d80400720c */ /* 0x000fe20003fc6270 */
[----:B------:R-:W-:Y:S01]  /*7a10*/  FMUL.FTZ R196, R196, UR4 ;  /* 0x00000004c4c47c20 */ /* 0x000fe20008410000 */
[----:B------:R-:W-:Y:S01]  /*7a20*/  IADD3 R4, PT, PT, R167, -0x77, RZ ;  /* 0xffffff89a7047810 */ /* 0x000fe20007ffe0ff */
[----:B------:R-:W-:Y:S01]  /*7a30*/  FMUL.FTZ R197, R197, UR4 ;  /* 0x00000004c5c57c20 */ /* 0x000fe20008410000 */
[----:B------:R-:W-:Y:S01]  /*7a40*/  FSEL R14, R14, -INF , !P6 ;  /* 0xff8000000e0e7808 */ /* 0x000fe20007000000 */
[----:B------:R-:W1:Y:S01]  /*7a50*/  MUFU.TANH R238, R168 ;  /* 0x000000a800ee7308 */ /* 0x000e620000002400 */
[----:B------:R-:W-:Y:S01]  /*7a60*/  ISETP.GE.AND P6, PT, R4, R217, PT ;  /* 0x000000d90400720c */ /* 0x000fe20003fc6270 */
[----:B------:R-:W-:Y:S01]  /*7a70*/  FMUL.FTZ R202, R202, UR4 ;  /* 0x00000004caca7c20 */ /* 0x000fe20008410000 */
[----:B------:R-:W-:Y:S01]  /*7a80*/  FMNMX3.FTZ R11, R164, R20, R8, !PT ;  /* 0x00000014a40b7276 */ /* 0x000fe20007810008 */
[----:B------:R-:W-:Y:S01]  /*7a90*/  FMUL.FTZ R198, R198, UR4 ;  /* 0x00000004c6c67c20 */ /* 0x000fe20008410000 */
[----:B------:R-:W-:Y:S01]  /*7aa0*/  FSEL R10, R13, -INF , !P6 ;  /* 0xff8000000d0a7808 */ /* 0x000fe20007000000 */
[----:B---3--:R-:W-:Y:S01]  /*7ab0*/  FMUL.FTZ R178, R199, UR4 ;  /* 0x00000004c7b27c20 */ /* 0x008fe20008410000 */
[----:B------:R-:W-:Y:S01]  /*7ac0*/  ISETP.GE.AND P6, PT, R4, R216, PT ;  /* 0x000000d80400720c */ /* 0x000fe20003fc6270 */
[----:B------:R4:W3:Y:S01]  /*7ad0*/  MUFU.TANH R220, R170 ;  /* 0x000000aa00dc7308 */ /* 0x0008e20000002400 */
[----:B------:R-:W-:Y:S01]  /*7ae0*/  FMNMX3.FTZ R11, R11, R12, R10, !PT ;  /* 0x0000000c0b0b7276 */ /* 0x000fe2000781000a */
[----:B------:R-:W2:Y:S01]  /*7af0*/  S2UR UR5, SR_CgaCtaId ;  /* 0x00000000000579c3 */ /* 0x000ea20000008800 */
[----:B------:R-:W-:-:S02]  /*7b00*/  FSEL R4, R15, -INF , !P6 ;  /* 0xff8000000f047808 */ /* 0x000fc40007000000 */
[-C--:B------:R-:W-:Y:S02]  /*7b10*/  ISETP.GE.AND P6, PT, R9, R217.reuse, PT ;  /* 0x000000d90900720c */ /* 0x080fe40003fc6270 */
[----:B------:R-:W-:Y:S01]  /*7b20*/  SEL R188, R213, 0xffffffe0, !P2 ;  /* 0xffffffe0d5bc7807 */ /* 0x000fe20005000000 */
[----:B------:R-:W3:Y:S01]  /*7b30*/  MUFU.TANH R236, R169 ;  /* 0x000000a900ec7308 */ /* 0x000ee20000002400 */
[----:B------:R-:W-:Y:S02]  /*7b40*/  FSEL R190, R190, -INF , !P6 ;  /* 0xff800000bebe7808 */ /* 0x000fe40007000000 */
[----:B------:R-:W-:Y:S02]  /*7b50*/  ISETP.GE.AND P6, PT, R9, R216, PT ;  /* 0x000000d80900720c */ /* 0x000fe40003fc6270 */
[----:B------:R-:W-:Y:S02]  /*7b60*/  IADD3 R9, PT, PT, R167, -0x6f, RZ ;  /* 0xffffff91a7097810 */ /* 0x000fe40007ffe0ff */
[----:B------:R-:W-:Y:S01]  /*7b70*/  FSEL R246, R246, -INF , !P6 ;  /* 0xff800000f6f67808 */ /* 0x000fe20007000000 */
[----:B------:R-:W3:Y:S01]  /*7b80*/  MUFU.TANH R214, R171 ;  /* 0x000000ab00d67308 */ /* 0x000ee20000002400 */
[----:B------:R-:W-:-:S04]  /*7b90*/  ISETP.GE.AND P6, PT, R9, R217, PT ;  /* 0x000000d90900720c */ /* 0x000fc80003fc6270 */
[----:B------:R-:W-:Y:S02]  /*7ba0*/  FSEL R250, R250, -INF , !P6 ;  /* 0xff800000fafa7808 */ /* 0x000fe40007000000 */
[----:B------:R-:W-:Y:S01]  /*7bb0*/  ISETP.GE.AND P6, PT, R9, R216, PT ;  /* 0x000000d80900720c */ /* 0x000fe20003fc6270 */
[----:B------:R-:W3:Y:S01]  /*7bc0*/  MUFU.TANH R230, R32 ;  /* 0x0000002000e67308 */ /* 0x000ee20000002400 */
[----:B------:R-:W-:Y:S01]  /*7bd0*/  IADD3 R9, PT, PT, R167, -0x68, RZ ;  /* 0xffffff98a7097810 */ /* 0x000fe20007ffe0ff */
[----:B--2---:R-:W-:Y:S01]  /*7be0*/  ULEA UR5, UR5, UR23, 0x18 ;  /* 0x0000001705057291 */ /* 0x004fe2000f8ec0ff */
[----:B------:R-:W-:Y:S02]  /*7bf0*/  FSEL R194, R194, -INF , !P6 ;  /* 0xff800000c2c27808 */ /* 0x000fe40007000000 */
[----:B------:R-:W-:Y:S02]  /*7c00*/  ISETP.GE.AND P6, PT, R9, R217, PT ;  /* 0x000000d90900720c */ /* 0x000fe40003fc6270 */
[----:B------:R-:W-:Y:S01]  /*7c10*/  FMNMX3.FTZ R11, R11, R190, R250, !PT ;  /* 0x000000be0b0b7276 */ /* 0x000fe200078100fa */
[----:B------:R-:W2:Y:S01]  /*7c20*/  MUFU.TANH R174, R34 ;  /* 0x0000002200ae7308 */ /* 0x000ea20000002400 */
[----:B------:R-:W-:-:S02]  /*7c30*/  FSEL R248, R248, -INF , !P6 ;  /* 0xff800000f8f87808 */ /* 0x000fc40007000000 */
[----:B------:R-:W-:Y:S02]  /*7c40*/  ISETP.GE.AND P6, PT, R9, R216, PT ;  /* 0x000000d80900720c */ /* 0x000fe40003fc6270 */
[----:B------:R-:W-:Y:S02]  /*7c50*/  IADD3 R9, PT, PT, R167, -0x67, RZ ;  /* 0xffffff99a7097810 */ /* 0x000fe40007ffe0ff */
[----:B----4-:R-:W-:Y:S01]  /*7c60*/  FSEL R170, R7, -INF , !P6 ;  /* 0xff80000007aa7808 */ /* 0x010fe20007000000 */
[----:B------:R-:W4:Y:S01]  /*7c70*/  MUFU.TANH R226, R33 ;  /* 0x0000002100e27308 */ /* 0x000f220000002400 */
[----:B------:R-:W-:Y:S02]  /*7c80*/  ISETP.GE.AND P6, PT, R9, R217, PT ;  /* 0x000000d90900720c */ /* 0x000fe40003fc6270 */
[----:B------:R-:W-:Y:S02]  /*7c90*/  IADD3 R7, PT, PT, R167, -0x60, RZ ;  /* 0xffffffa0a7077810 */ /* 0x000fe40007ffe0ff */
[----:B-----5:R-:W-:-:S02]  /*7ca0*/  FSEL R192, R192, -INF , !P6 ;  /* 0xff800000c0c07808 */ /* 0x020fc40007000000 */
[----:B------:R-:W-:Y:S01]  /*7cb0*/  ISETP.GE.AND P6, PT, R9, R216, PT ;  /* 0x000000d80900720c */ /* 0x000fe20003fc6270 */
[----:B------:R-:W5:Y:S01]  /*7cc0*/  MUFU.TANH R172, R35 ;  /* 0x0000002300ac7308 */ /* 0x000f620000002400 */
[----:B------:R-:W-:Y:S02]  /*7cd0*/  IADD3 R9, PT, PT, R167, -0x48, RZ ;  /* 0xffffffb8a7097810 */ /* 0x000fe40007ffe0ff */
[----:B-1----:R-:W-:Y:S02]  /*7ce0*/  FSEL R168, R5, -INF , !P6 ;  /* 0xff80000005a87808 */ /* 0x002fe40007000000 */
[----:B------:R-:W-:Y:S02]  /*7cf0*/  ISETP.GE.AND P6, PT, R7, R217, PT ;  /* 0x000000d90700720c */ /* 0x000fe40003fc6270 */
[----:B------:R-:W-:Y:S01]  /*7d00*/  IADD3 R5, PT, PT, R167, -0x5f, RZ ;  /* 0xffffffa1a7057810 */ /* 0x000fe20007ffe0ff */
[----:B------:R1:W5:Y:S01]  /*7d10*/  MUFU.TANH R210, R200 ;  /* 0x000000c800d27308 */ /* 0x0003620000002400 */
[----:B------:R-:W-:-:S02]  /*7d20*/  FSEL R238, R238, -INF , !P6 ;  /* 0xff800000eeee7808 */ /* 0x000fc40007000000 */
[----:B------:R-:W-:Y:S02]  /*7d30*/  ISETP.GE.AND P6, PT, R7, R216, PT ;  /* 0x000000d80700720c */ /* 0x000fe40003fc6270 */
[----:B------:R-:W-:Y:S02]  /*7d40*/  IADD3 R7, PT, PT, R167, -0x4f, RZ ;  /* 0xffffffb1a7077810 */ /* 0x000fe40007ffe0ff */
[----:B---3--:R-:W-:Y:S01]  /*7d50*/  FSEL R220, R220, -INF , !P6 ;  /* 0xff800000dcdc7808 */ /* 0x008fe20007000000 */
[----:B------:R-:W3:Y:S01]  /*7d60*/  MUFU.TANH R208, R201 ;  /* 0x000000c900d07308 */ /* 0x000ee20000002400 */
[----:B------:R-:W-:Y:S02]  /*7d70*/  ISETP.GE.AND P6, PT, R5, R217, PT ;  /* 0x000000d90500720c */ /* 0x000fe40003fc6270 */
[----:B------:R-:W-:Y:S02]  /*7d80*/  FMNMX3.FTZ R11, R11, R248, R192, !PT ;  /* 0x000000f80b0b7276 */ /* 0x000fe400078100c0 */
[----:B------:R-:W-:-:S02]  /*7d90*/  FSEL R236, R236, -INF , !P6 ;  /* 0xff800000ecec7808 */ /* 0x000fc40007000000 */
[----:B------:R-:W-:Y:S01]  /*7da0*/  ISETP.GE.AND P6, PT, R5, R216, PT ;  /* 0x000000d80500720c */ /* 0x000fe20003fc6270 */
[----:B------:R-:W3:Y:S01]  /*7db0*/  MUFU.TANH R206, R196 ;  /* 0x000000c400ce7308 */ /* 0x000ee20000002400 */
[----:B------:R-:W-:Y:S01]  /*7dc0*/  IADD3 R5, PT, PT, R167, -0x58, RZ ;  /* 0xffffffa8a7057810 */ /* 0x000fe20007ffe0ff */
[----:B-1----:R-:W-:Y:S01]  /*7dd0*/  FMUL.FTZ R200, R203, UR4 ;  /* 0x00000004cbc87c20 */ /* 0x002fe20008410000 */
[----:B------:R-:W-:Y:S01]  /*7de0*/  FSEL R214, R214, -INF , !P6 ;  /* 0xff800000d6d67808 */ /* 0x000fe20007000000 */
[----:B------:R-:W1:Y:S01]  /*7df0*/  LDCU UR4, c[0x0][0x45c] ;  /* 0x00008b80ff0477ac */ /* 0x000e620008000800 */
[----:B------:R-:W-:Y:S02]  /*7e00*/  ISETP.GE.AND P6, PT, R5, R217, PT ;  /* 0x000000d90500720c */ /* 0x000fe40003fc6270 */
[----:B------:R-:W-:Y:S01]  /*7e10*/  FMNMX3.FTZ R13, R11, R238, R236, !PT ;  /* 0x000000ee0b0d7276 */ /* 0x000fe200078100ec */
[----:B------:R-:W1:Y:S01]  /*7e20*/  MUFU.TANH R204, R197 ;  /* 0x000000c500cc7308 */ /* 0x000e620000002400 */
[----:B------:R-:W-:-:S02]  /*7e30*/  FSEL R230, R230, -INF , !P6 ;  /* 0xff800000e6e67808 */ /* 0x000fc40007000000 */
[----:B------:R-:W-:Y:S02]  /*7e40*/  ISETP.GE.AND P6, PT, R5, R216, PT ;  /* 0x000000d80500720c */ /* 0x000fe40003fc6270 */
[----:B------:R-:W-:Y:S02]  /*7e50*/  IADD3 R5, PT, PT, R167, -0x57, RZ ;  /* 0xffffffa9a7057810 */ /* 0x000fe40007ffe0ff */
[----:B--2---:R-:W-:Y:S01]  /*7e60*/  FSEL R174, R174, -INF , !P6 ;  /* 0xff800000aeae7808 */ /* 0x004fe20007000000 */
[----:B------:R-:W2:Y:S01]  /*7e70*/  MUFU.TANH R202, R202 ;  /* 0x000000ca00ca7308 */ /* 0x000ea20000002400 */
[----:B------:R-:W-:Y:S02]  /*7e80*/  ISETP.GE.AND P6, PT, R5, R217, PT ;  /* 0x000000d90500720c */ /* 0x000fe40003fc6270 */
[----:B------:R-:W-:Y:S02]  /*7e90*/  FMNMX3.FTZ R11, R3, R22, R6, !PT ;  /* 0x00000016030b7276 */ /* 0x000fe40007810006 */
[----:B----4-:R-:W-:-:S02]  /*7ea0*/  FSEL R226, R226, -INF , !P6 ;  /* 0xff800000e2e27808 */ /* 0x010fc40007000000 */
[----:B------:R-:W-:Y:S01]  /*7eb0*/  ISETP.GE.AND P6, PT, R5, R216, PT ;  /* 0x000000d80500720c */ /* 0x000fe20003fc6270 */
[----:B------:R-:W4:Y:S01]  /*7ec0*/  MUFU.TANH R200, R200 ;  /* 0x000000c800c87308 */ /* 0x000f220000002400 */
[----:B------:R-:W-:Y:S02]  /*7ed0*/  IADD3 R5, PT, PT, R167, -0x50, RZ ;  /* 0xffffffb0a7057810 */ /* 0x000fe40007ffe0ff */
[----:B-----5:R-:W-:Y:S02]  /*7ee0*/  FSEL R172, R172, -INF , !P6 ;  /* 0xff800000acac7808 */ /* 0x020fe40007000000 */
[----:B------:R-:W-:Y:S02]  /*7ef0*/  ISETP.GE.AND P6, PT, R5, R217, PT ;  /* 0x000000d90500720c */ /* 0x000fe40003fc6270 */
[----:B------:R-:W-:Y:S01]  /*7f00*/  IADD3 R167, PT, PT, R167, -0x47, RZ ;  /* 0xffffffb9a7a77810 */ /* 0x000fe20007ffe0ff */
[----:B------:R-:W5:Y:S01]  /*7f10*/  MUFU.TANH R198, R198 ;  /* 0x000000c600c67308 */ /* 0x000f620000002400 */
[----:B------:R-:W-:-:S02]  /*7f20*/  FSEL R210, R210, -INF , !P6 ;  /* 0xff800000d2d27808 */ /* 0x000fc40007000000 */
[-C--:B------:R-:W-:Y:S02]  /*7f30*/  ISETP.GE.AND P6, PT, R7, R217.reuse, PT ;  /* 0x000000d90700720c */ /* 0x080fe40003fc6270 */
[----:B------:R-:W-:Y:S02]  /*7f40*/  FMNMX3.FTZ R11, R11, R14, R4, !PT ;  /* 0x0000000e0b0b7276 */ /* 0x000fe40007810004 */
[----:B---3--:R-:W-:Y:S01]  /*7f50*/  FSEL R208, R208, -INF , !P6 ;  /* 0xff800000d0d07808 */ /* 0x008fe20007000000 */
[----:B------:R-:W3:Y:S01]  /*7f60*/  MUFU.TANH R178, R178 ;  /* 0x000000b200b27308 */ /* 0x000ee20000002400 */
[----:B------:R-:W-:Y:S02]  /*7f70*/  ISETP.GE.AND P6, PT, R9, R217, PT ;  /* 0x000000d90900720c */ /* 0x000fe40003fc6270 */
[----:B------:R-:W-:Y:S02]  /*7f80*/  FMNMX3.FTZ R11, R11, R246, R194, !PT ;  /* 0x000000f60b0b7276 */ /* 0x000fe400078100c2 */
[----:B------:R-:W-:-:S02]  /*7f90*/  FSEL R206, R206, -INF , !P6 ;  /* 0xff800000cece7808 */ /* 0x000fc40007000000 */
[----:B------:R-:W-:Y:S02]  /*7fa0*/  ISETP.GE.AND P6, PT, R167, R217, PT ;  /* 0x000000d9a700720c */ /* 0x000fe40003fc6270 */
[----:B------:R-:W-:Y:S02]  /*7fb0*/  FMNMX3.FTZ R11, R11, R170, R168, !PT ;  /* 0x000000aa0b0b7276 */ /* 0x000fe400078100a8 */
[----:B-1----:R-:W-:Y:S02]  /*7fc0*/  FSEL R204, R204, -INF , !P6 ;  /* 0xff800000cccc7808 */ /* 0x002fe40007000000 */
[----:B------:R-:W-:Y:S02]  /*7fd0*/  ISETP.GE.AND P6, PT, R5, R216, PT ;  /* 0x000000d80500720c */ /* 0x000fe40003fc6270 */
[----:B------:R-:W-:Y:S02]  /*7fe0*/  FMNMX3.FTZ R13, R13, R230, R226, !PT ;  /* 0x000000e60d0d7276 */ /* 0x000fe400078100e2 */
[----:B--2---:R-:W-:-:S02]  /*7ff0*/  FSEL R202, R202, -INF , !P6 ;  /* 0xff800000caca7808 */ /* 0x004fc40007000000 */
[----:B------:R-:W-:Y:S02]  /*8000*/  ISETP.GE.AND P6, PT, R7, R216, PT ;  /* 0x000000d80700720c */ /* 0x000fe40003fc6270 */
[----:B------:R-:W-:Y:S02]  /*8010*/  FMNMX3.FTZ R11, R11, R220, R214, !PT ;  /* 0x000000dc0b0b7276 */ /* 0x000fe400078100d6 */
[----:B----4-:R-:W-:Y:S02]  /*8020*/  FSEL R200, R200, -INF , !P6 ;  /* 0xff800000c8c87808 */ /* 0x010fe40007000000 */
[----:B------:R-:W-:Y:S02]  /*8030*/  ISETP.GE.AND P6, PT, R9, R216, PT ;  /* 0x000000d80900720c */ /* 0x000fe40003fc6270 */
[----:B------:R-:W-:Y:S02]  /*8040*/  FMNMX3.FTZ R13, R13, R210, R208, !PT ;  /* 0x000000d20d0d7276 */ /* 0x000fe400078100d0 */
[----:B-----5:R-:W-:-:S02]  /*8050*/  FSEL R198, R198, -INF , !P6 ;  /* 0xff800000c6c67808 */ /* 0x020fc40007000000 */
[----:B------:R-:W-:Y:S02]  /*8060*/  ISETP.GE.AND P6, PT, R167, R216, PT ;  /* 0x000000d8a700720c */ /* 0x000fe40003fc6270 */
[----:B------:R-:W-:Y:S02]  /*8070*/  FMNMX3.FTZ R11, R11, R174, R172, !PT ;  /* 0x000000ae0b0b7276 */ /* 0x000fe400078100ac */
[----:B------:R-:W-:Y:S02]  /*8080*/  FMNMX3.FTZ R5, R13, R206, R204, !PT ;  /* 0x000000ce0d057276 */ /* 0x000fe400078100cc */
[----:B---3--:R-:W-:Y:S02]  /*8090*/  FSEL R178, R178, -INF , !P6 ;  /* 0xff800000b2b27808 */ /* 0x008fe40007000000 */
[----:B------:R-:W-:Y:S01]  /*80a0*/  FMNMX3.FTZ R11, R11, R202, R200, !PT ;  /* 0x000000ca0b0b7276 */ /* 0x000fe200078100c8 */
[----:B------:R-:W1:Y:S01]  /*80b0*/  SHFL.BFLY PT, R16, R5, 0x2, 0x1f ;  /* 0x0c401f0005107f89 */ /* 0x000e6200000e0000 */
[----:B------:R-:W-:-:S02]  /*80c0*/  LEA R165, R165, UR5, 0x1 ;  /* 0x00000005a5a57c11 */ /* 0x000fc4000f8e08ff */
[----:B------:R-:W-:Y:S02]  /*80d0*/  FMNMX3.FTZ R18, R11, R198, R178, !PT ;  /* 0x000000c60b127276 */ /* 0x000fe400078100b2 */
[----:B------:R-:W-:Y:S02]  /*80e0*/  IADD3 R189, PT, PT, R165, 0x18040, RZ ;  /* 0x00018040a5bd7810 */ /* 0x000fe40007ffe0ff */
[----:B------:R-:W-:Y:S01]  /*80f0*/  IADD3 R176, PT, PT, R188, R165, RZ ;  /* 0x000000a5bcb07210 */ /* 0x000fe20007ffe0ff */
[----:B------:R-:W2:Y:S01]  /*8100*/  SHFL.BFLY PT, R7, R18, 0x2, 0x1f ;  /* 0x0c401f0012077f89 */ /* 0x000ea200000e0000 */
[----:B-1----:R-:W-:-:S05]  /*8110*/  FMNMX.FTZ R16, R5, R16, !PT ;  /* 0x0000001005107209 */ /* 0x002fca0007810000 */
[----:B------:R-:W1:Y:S01]  /*8120*/  SHFL.BFLY PT, R167, R16, 0x1, 0x1f ;  /* 0x0c201f0010a77f89 */ /* 0x000e6200000e0000 */
[----:B--2---:R-:W-:-:S05]  /*8130*/  FMNMX.FTZ R5, R18, R7, !PT ;  /* 0x0000000712057209 */ /* 0x004fca0007810000 */
[----:B------:R-:W2:Y:S01]  /*8140*/  SHFL.BFLY PT, R166, R5, 0x1, 0x1f ;  /* 0x0c201f0005a67f89 */ /* 0x000ea200000e0000 */
[----:B-1----:R-:W-:Y:S02]  /*8150*/  FMNMX.FTZ R167, R16, R167, !PT ;  /* 0x000000a710a77209 */ /* 0x002fe40007810000 */
[----:B------:R-:W-:Y:S02]  /*8160*/  IADD3 R16, PT, PT, R165, 0x18000, RZ ;  /* 0x00018000a5107810 */ /* 0x000fe40007ffe0ff */
[C---:B------:R-:W-:Y:S01]  /*8170*/  FSETP.NEU.FTZ.AND P6, PT, R167.reuse, -INF , PT ;  /* 0xff800000a700780b */ /* 0x040fe20003fdd000 */
[----:B------:R-:W-:Y:S01]  /*8180*/  FMUL.FTZ R179, R167, UR4 ;  /* 0x00000004a7b37c20 */ /* 0x000fe20008410000 */
[----:B------:R-:W-:Y:S02]  /*8190*/  @P0 IADD3 R189, PT, PT, R16, -0x40, RZ ;  /* 0xffffffc010bd0810 */ /* 0x000fe40007ffe0ff */
[----:B--2---:R-:W-:Y:S02]  /*81a0*/  FMNMX.FTZ R166, R5, R166, !PT ;  /* 0x000000a605a67209 */ /* 0x004fe40007810000 */
[----:B------:R-:W-:Y:S01]  /*81b0*/  FSEL R179, R179, RZ, P6 ;  /* 0x000000ffb3b37208 */ /* 0x000fe20003000000 */
[----:B------:R-:W1:Y:S01]  /*81c0*/  LDSM.16.MT88.4 R28, [R189] ;  /* 0x00000000bd1c783b */ /* 0x000e620000004200 */
[----:B------:R-:W-:Y:S01]  /*81d0*/  FSEL R5, R167, RZ, P6 ;  /* 0x000000ffa7057208 */ /* 0x000fe20003000000 */
[C---:B------:R-:W-:Y:S01]  /*81e0*/  FMUL.FTZ R177, R166.reuse, UR4 ;  /* 0x00000004a6b17c20 */ /* 0x040fe20008410000 */
[----:B------:R-:W-:Y:S01]  /*81f0*/  FSETP.NEU.FTZ.AND P6, PT, R166, -INF , PT ;  /* 0xff800000a600780b */ /* 0x000fe20003fdd000 */
[--C-:B------:R-:W-:Y:S01]  /*8200*/  FFMA.FTZ R186, R20, UR4, -R179.reuse ;  /* 0x0000000414ba7c23 */ /* 0x100fe200080108b3 */
[----:B------:R-:W-:Y:S01]  /*8210*/  FFMA.FTZ R183, R8, UR4, -R179 ;  /* 0x0000000408b77c23 */ /* 0x000fe200080108b3 */
[----:B------:R-:W-:Y:S01]  /*8220*/  FADD.FTZ R5, R164, -R5 ;  /* 0x80000005a4057221 */ /* 0x000fe20000010000 */
[----:B------:R-:W-:Y:S01]  /*8230*/  FSEL R177, R177, RZ, P6 ;  /* 0x000000ffb1b17208 */ /* 0x000fe20003000000 */
[--C-:B------:R-:W-:Y:S01]  /*8240*/  FFMA.FTZ R184, R12, UR4, -R179.reuse ;  /* 0x000000040cb87c23 */ /* 0x100fe200080108b3 */
[----:B------:R-:W-:Y:S01]  /*8250*/  FFMA.FTZ R181, R10, UR4, -R179 ;  /* 0x000000040ab57c23 */ /* 0x000fe200080108b3 */
[----:B------:R-:W-:Y:S01]  /*8260*/  FMUL.FTZ R9, R5, UR4 ;  /* 0x0000000405097c20 */ /* 0x000fe20008410000 */
[----:B------:R-:W-:Y:S01]  /*8270*/  MUFU.EX2 R186, R186 ;  /* 0x000000ba00ba7308 */ /* 0x000fe20000000800 */
[--C-:B------:R-:W-:Y:S01]  /*8280*/  FFMA.FTZ R164, R4, UR4, -R177.reuse ;  /* 0x0000000404a47c23 */ /* 0x100fe200080108b1 */
[----:B------:R-:W-:Y:S01]  /*8290*/  FSEL R4, R166, RZ, P6 ;  /* 0x000000ffa6047208 */ /* 0x000fe20003000000 */
[--C-:B------:R-:W-:Y:S01]  /*82a0*/  FFMA.FTZ R182, R22, UR4, -R177.reuse ;  /* 0x0000000416b67c23 */ /* 0x100fe200080108b1 */
[--C-:B------:R-:W-:Y:S01]  /*82b0*/  FFMA.FTZ R180, R6, UR4, -R177.reuse ;  /* 0x0000000406b47c23 */ /* 0x100fe200080108b1 */
[----:B------:R-:W-:Y:S01]  /*82c0*/  FFMA.FTZ R185, R14, UR4, -R177 ;  /* 0x000000040eb97c23 */ /* 0x000fe200080108b1 */
[----:B------:R-:W-:Y:S01]  /*82d0*/  IADD3 R188, PT, PT, R188, R189, RZ ;  /* 0x000000bdbcbc7210 */ /* 0x000fe20007ffe0ff */
[----:B------:R-:W-:Y:S01]  /*82e0*/  FADD.FTZ R4, R3, -R4 ;  /* 0x8000000403047221 */ /* 0x000fe20000010000 */
[----:B------:R-:W2:Y:S01]  /*82f0*/  MUFU.EX2 R183, R183 ;  /* 0x000000b700b77308 */ /* 0x000ea20000000800 */
[----:B------:R-:W-:Y:S01]  /*8300*/  LDSM.16.MT88.4 R20, [R176+0x18000] ;  /* 0x01800000b014783b */ /* 0x000fe20000004200 */
[--C-:B------:R-:W-:Y:S01]  /*8310*/  FFMA.FTZ R190, R190, UR4, -R179.reuse ;  /* 0x00000004bebe7c23 */ /* 0x100fe200080108b3 */
[----:B------:R-:W-:Y:S01]  /*8320*/  FMUL.FTZ R187, R4, UR4 ;  /* 0x0000000404bb7c20 */ /* 0x000fe20008410000 */
[--C-:B------:R-:W-:Y:S01]  /*8330*/  FFMA.FTZ R191, R250, UR4, -R179.reuse ;  /* 0x00000004fabf7c23 */ /* 0x100fe200080108b3 */
[----:B------:R-:W-:Y:S01]  /*8340*/  LDSM.16.MT88.4 R12, [R165+0x18000] ;  /* 0x01800000a50c783b */ /* 0x000fe20000004200 */
[--C-:B------:R-:W-:Y:S01]  /*8350*/  FFMA.FTZ R193, R248, UR4, -R179.reuse ;  /* 0x00000004f8c17c23 */ /* 0x100fe200080108b3 */
[----:B------:R-:W-:Y:S01]  /*8360*/  FFMA.FTZ R192, R192, UR4, -R179 ;  /* 0x00000004c0c07c23 */ /* 0x000fe200080108b3 */
[----:B------:R-:W3:Y:S01]  /*8370*/  MUFU.EX2 R3, R9 ;  /* 0x0000000900037308 */ /* 0x000ee20000000800 */
[--C-:B------:R-:W-:Y:S01]  /*8380*/  FFMA.FTZ R197, R246, UR4, -R177.reuse ;  /* 0x00000004f6c57c23 */ /* 0x100fe200080108b1 */
[--C-:B------:R-:W-:Y:S01]  /*8390*/  FFMA.FTZ R194, R194, UR4, -R177.reuse ;  /* 0x00000004c2c27c23 */ /* 0x100fe200080108b1 */
[--C-:B------:R-:W-:Y:S01]  /*83a0*/  FFMA.FTZ R196, R170, UR4, -R177.reuse ;  /* 0x00000004aac47c23 */ /* 0x100fe200080108b1 */
[--C-:B------:R-:W-:Y:S01]  /*83b0*/  FFMA.FTZ R195, R168, UR4, -R177.reuse ;  /* 0x00000004a8c37c23 */ /* 0x100fe200080108b1 */
[----:B------:R-:W-:Y:S01]  /*83c0*/  FFMA.FTZ R203, R220, UR4, -R177 ;  /* 0x00000004dccb7c23 */ /* 0x000fe200080108b1 */
[----:B------:R-:W-:Y:S01]  /*83d0*/  LDSM.16.MT88.4 R168, [R165+0x1a800] ;  /* 0x01a80000a5a8783b */ /* 0x000fe20000004200 */
[--C-:B------:R-:W-:Y:S01]  /*83e0*/  FFMA.FTZ R199, R238, UR4, -R179.reuse ;  /* 0x00000004eec77c23 */ /* 0x100fe200080108b3 */
[----:B------:R-:W4:Y:S01]  /*83f0*/  MUFU.EX2 R187, R187 ;  /* 0x000000bb00bb7308 */ /* 0x000f220000000800 */
[----:B--2---:R-:W-:Y:S01]  /*8400*/  F2FP.F16.F32.PACK_AB R4, R183, R186 ;  /* 0x000000bab704723e */ /* 0x004fe200000000ff */
[--C-:B------:R-:W-:Y:S01]  /*8410*/  FFMA.FTZ R236, R236, UR4, -R179.reuse ;  /* 0x00000004ecec7c23 */ /* 0x100fe200080108b3 */
[--C-:B------:R-:W-:Y:S01]  /*8420*/  FFMA.FTZ R201, R230, UR4, -R179.reuse ;  /* 0x00000004e6c97c23 */ /* 0x100fe200080108b3 */
[----:B------:R-:W-:Y:S01]  /*8430*/  FFMA.FTZ R226, R226, UR4, -R179 ;  /* 0x00000004e2e27c23 */ /* 0x000fe200080108b3 */
[--C-:B------:R-:W-:Y:S01]  /*8440*/  FFMA.FTZ R214, R214, UR4, -R177.reuse ;  /* 0x00000004d6d67c23 */ /* 0x100fe200080108b1 */
[--C-:B------:R-:W-:Y:S01]  /*8450*/  FFMA.FTZ R205, R174, UR4, -R177.reuse ;  /* 0x00000004aecd7c23 */ /* 0x100fe200080108b1 */
        /* <DEDUP_REMOVED lines=8> */
[----:B------:R-:W-:Y:S01]  /*84e0*/  FMUL.FTZ R40, R40, R3 ;  /* 0x0000000328287220 */ /* 0x000fe20000410000 */
[----:B------:R-:W2:Y:S01]  /*84f0*/  MUFU.EX2 R181, R181 ;  /* 0x000000b500b57308 */ /* 0x000ea20000000800 */
[-C--:B----4-:R-:W-:Y:S01]  /*8500*/  FMUL.FTZ R34, R142, R187.reuse ;  /* 0x000000bb8e227220 */ /* 0x090fe20000410000 */
        /* <DEDUP_REMOVED lines=13> */
[-C--:B------:R-:W-:Y:S01]  /*85e0*/  FMUL.FTZ R46, R46, R187.reuse ;  /* 0x000000bb2e2e7220 */ /* 0x080fe20000410000 */
[----:B------:R-:W5:Y:S01]  /*85f0*/  MUFU.EX2 R180, R180 ;  /* 0x000000b400b47308 */ /* 0x000f620000000800 */
[----:B--2---:R-:W-:Y:S01]  /*8600*/  F2FP.F16.F32.PACK_AB R6, R181, R184 ;  /* 0x000000b8b506723e */ /* 0x004fe200000000ff */
        /* <DEDUP_REMOVED lines=14> */
[----:B------:R-:W2:Y:S01]  /*86f0*/  MUFU.EX2 R164, R164 ;  /* 0x000000a400a47308 */ /* 0x000ea20000000800 */
[----:B-----5:R-:W-:Y:S01]  /*8700*/  F2FP.F16.F32.PACK_AB R5, R180, R182 ;  /* 0x000000b6b405723e */ /* 0x020fe200000000ff */
        /* <DEDUP_REMOVED lines=15> */
[----:B--2---:R-:W-:Y:S01]  /*8800*/  F2FP.F16.F32.PACK_AB R7, R164, R185 ;  /* 0x000000b9a407723e */ /* 0x004fe200000000ff */
[----:B------:R-:W-:Y:S01]  /*8810*/  FMUL.FTZ R75, R75, R187 ;  /* 0x000000bb4b4b7220 */ /* 0x000fe20000410000 */
[-C--:B------:R-:W-:Y:S01]  /*8820*/  FMUL.FTZ R16, R152, R3.reuse ;  /* 0x0000000398107220 */ /* 0x080fe20000410000 */
[----:B------:R-:W-:Y:S01]  /*8830*/  FMUL.FTZ R17, R153, R3 ;  /* 0x0000000399117220 */ /* 0x000fe20000410000 */
[-C--:B------:R-:W-:Y:S01]  /*8840*/  FMUL.FTZ R18, R154, R187.reuse ;  /* 0x000000bb9a127220 */ /* 0x080fe20000410000 */
[----:B------:R-:W-:Y:S01]  /*8850*/  FMUL.FTZ R19, R155, R187 ;  /* 0x000000bb9b137220 */ /* 0x000fe20000410000 */
[-C--:B------:R-:W-:Y:S01]  /*8860*/  FMUL.FTZ R76, R76, R3.reuse ;  /* 0x000000034c4c7220 */ /* 0x080fe20000410000 */
[C---:B-1----:R-:W-:Y:S01]  /*8870*/  HMMA.16816.F32 R24, R4.reuse, R28, R24 ;  /* 0x0000001c0418723c */ /* 0x042fe20000001818 */
[----:B------:R-:W1:Y:S01]  /*8880*/  LDSM.16.MT88.4 R152, [R188] ;  /* 0x00000000bc98783b */ /* 0x000e620000004200 */
        /* <DEDUP_REMOVED lines=12> */
[----:B------:R-:W2:Y:S01]  /*8950*/  LDSM.16.MT88.4 R136, [R176+0x1a000] ;  /* 0x01a00000b088783b */ /* 0x000ea20000004200 */
[-C--:B------:R-:W-:Y:S01]  /*8960*/  FMUL.FTZ R84, R84, R3.reuse ;  /* 0x0000000354547220 */ /* 0x080fe20000410000 */
[C---:B---3--:R-:W-:Y:S01]  /*8970*/  HMMA.16816.F32 R36, R4.reuse, R140, R36 ;  /* 0x0000008c0424723c */ /* 0x048fe20000001824 */
        /* <DEDUP_REMOVED lines=8> */
[----:B------:R-:W3:Y:S01]  /*8a00*/  LDSM.16.MT88.4 R140, [R188+0x2000] ;  /* 0x00200000bc8c783b */ /* 0x000ee20000004200 */
[-C--:B------:R-:W-:Y:S01]  /*8a10*/  FMUL.FTZ R132, R132, R3.reuse ;  /* 0x0000000384847220 */ /* 0x080fe20000410000 */
[----:B------:R-:W-:Y:S01]  /*8a20*/  FMUL.FTZ R133, R133, R3 ;  /* 0x0000000385857220 */ /* 0x000fe20000410000 */
[-C--:B------:R-:W-:Y:S01]  /*8a30*/  FMUL.FTZ R134, R134, R187.reuse ;  /* 0x000000bb86867220 */ /* 0x080fe20000410000 */
[----:B------:R-:W-:Y:S01]  /*8a40*/  FMUL.FTZ R135, R135, R187 ;  /* 0x000000bb87877220 */ /* 0x000fe20000410000 */
[-C--:B------:R-:W-:Y:S01]  /*8a50*/  FMUL.FTZ R92, R92, R3.reuse ;  /* 0x000000035c5c7220 */ /* 0x080fe20000410000 */
[----:B------:R-:W-:Y:S01]  /*8a60*/  FMUL.FTZ R93, R93, R3 ;  /* 0x000000035d5d7220 */ /* 0x000fe20000410000 */
[C---:B----4-:R-:W-:Y:S01]  /*8a70*/  HMMA.16816.F32 R52, R4.reuse, R144, R52 ;  /* 0x000000900434723c */ /* 0x050fe20000001834 */
        /* <DEDUP_REMOVED lines=8> */
[----:B------:R-:W4:Y:S01]  /*8b00*/  LDSM.16.MT88.4 R144, [R176+0x1c000] ;  /* 0x01c00000b090783b */ /* 0x000f220000004200 */
        /* <DEDUP_REMOVED lines=32> */
[----:B------:R-:W-:Y:S01]  /*8d10*/  MUFU.EX2 R190, R190 ;  /* 0x000000be00be7308 */ /* 0x000fe20000000800 */
[-C--:B------:R-:W-:Y:S01]  /*8d20*/  FMUL.FTZ R116, R116, R3.reuse ;  /* 0x0000000374747220 */ /* 0x080fe20000410000 */
[----:B------:R-:W-:Y:S01]  /*8d30*/  FMUL.FTZ R117, R117, R3 ;  /* 0x0000000375757220 */ /* 0x000fe20000410000 */
[-C--:B------:R-:W-:Y:S01]  /*8d40*/  FMUL.FTZ R118, R118, R187.reuse ;  /* 0x000000bb76767220 */ /* 0x080fe20000410000 */
[----:B------:R-:W-:Y:S01]  /*8d50*/  FMUL.FTZ R119, R119, R187 ;  /* 0x000000bb77777220 */ /* 0x000fe20000410000 */
[-C--:B------:R-:W-:Y:S01]  /*8d60*/  FMUL.FTZ R120, R120, R3.reuse ;  /* 0x0000000378787220 */ /* 0x080fe20000410000 */
[C---:B------:R-:W-:Y:S01]  /*8d70*/  HMMA.16816.F32 R64, R4.reuse, R142, R64 ;  /* 0x0000008e0440723c */ /* 0x040fe20000001840 */
[----:B------:R-:W2:Y:S01]  /*8d80*/  LDSM.16.MT88.4 R140, [R189+0x4000] ;  /* 0x00400000bd8c783b */ /* 0x000ea20000004200 */
[----:B------:R-:W3:Y:S01]  /*8d90*/  MUFU.EX2 R191, R191 ;  /* 0x000000bf00bf7308 */ /* 0x000ee20000000800 */
[----:B------:R-:W-:Y:S01]  /*8da0*/  FMUL.FTZ R121, R121, R3 ;  /* 0x0000000379797220 */ /* 0x000fe20000410000 */
[-C--:B------:R-:W-:Y:S01]  /*8db0*/  FMUL.FTZ R122, R122, R187.reuse ;  /* 0x000000bb7a7a7220 */ /* 0x080fe20000410000 */
[----:B------:R-:W-:Y:S01]  /*8dc0*/  FMUL.FTZ R123, R123, R187 ;  /* 0x000000bb7b7b7220 */ /* 0x000fe20000410000 */
[-C--:B------:R-:W-:Y:S01]  /*8dd0*/  FMUL.FTZ R124, R124, R3.reuse ;  /* 0x000000037c7c7220 */ /* 0x080fe20000410000 */
[----:B------:R-:W-:Y:S01]  /*8de0*/  FMUL.FTZ R125, R125, R3 ;  /* 0x000000037d7d7220 */ /* 0x000fe20000410000 */
[C---:B----4-:R-:W-:Y:S01]  /*8df0*/  HMMA.16816.F32 R76, R4.reuse, R144, R76 ;  /* 0x00000090044c723c */ /* 0x050fe2000000184c */
[-C--:B------:R-:W-:Y:S01]  /*8e00*/  FMUL.FTZ R126, R126, R187.reuse ;  /* 0x000000bb7e7e7220 */ /* 0x080fe20000410000 */
[----:B------:R-:W-:Y:S01]  /*8e10*/  MUFU.EX2 R193, R193 ;  /* 0x000000c100c17308 */ /* 0x000fe20000000800 */
[----:B------:R-:W-:Y:S01]  /*8e20*/  FMUL.FTZ R127, R127, R187 ;  /* 0x000000bb7f7f7220 */ /* 0x000fe20000410000 */
[-C--:B------:R-:W-:Y:S01]  /*8e30*/  FMUL.FTZ R128, R128, R3.reuse ;  /* 0x0000000380807220 */ /* 0x080fe20000410000 */
[----:B------:R-:W-:Y:S01]  /*8e40*/  FMUL.FTZ R129, R129, R3 ;  /* 0x0000000381817220 */ /* 0x000fe20000410000 */
[-C--:B------:R-:W-:Y:S01]  /*8e50*/  FMUL.FTZ R130, R130, R187.reuse ;  /* 0x000000bb82827220 */ /* 0x080fe20000410000 */
[----:B------:R-:W-:Y:S01]  /*8e60*/  FMUL.FTZ R131, R131, R187 ;  /* 0x000000bb83837220 */ /* 0x000fe20000410000 */
[C---:B------:R-:W-:Y:S01]  /*8e70*/  HMMA.16816.F32 R80, R4.reuse, R146, R80 ;  /* 0x000000920450723c */ /* 0x040fe20000001850 */
[----:B------:R-:W4:Y:S01]  /*8e80*/  LDSM.16.MT88.4 R144, [R165+0x1e000] ;  /* 0x01e00000a590783b */ /* 0x000f220000004200 */
[----:B------:R-:W-:Y:S01]  /*8e90*/  MUFU.EX2 R192, R192 ;  /* 0x000000c000c07308 */ /* 0x000fe20000000800 */
[--C-:B------:R-:W-:Y:S01]  /*8ea0*/  FFMA.FTZ R207, R210, UR4, -R179.reuse ;  /* 0x00000004d2cf7c23 */ /* 0x100fe200080108b3 */
[--C-:B------:R-:W-:Y:S01]  /*8eb0*/  FFMA.FTZ R208, R208, UR4, -R179.reuse ;  /* 0x00000004d0d07c23 */ /* 0x100fe200080108b3 */
[----:B------:R-:W-:Y:S01]  /*8ec0*/  LDSM.16.MT88.4 R160, [R189+0x2800] ;  /* 0x00280000bda0783b */ /* 0x000fe20000004200 */
[--C-:B------:R-:W-:Y:S01]  /*8ed0*/  FFMA.FTZ R206, R206, UR4, -R179.reuse ;  /* 0x00000004cece7c23 */ /* 0x100fe200080108b3 */
[----:B------:R-:W-:Y:S01]  /*8ee0*/  FFMA.FTZ R209, R204, UR4, -R179 ;  /* 0x00000004ccd17c23 */ /* 0x000fe200080108b3 */
[C---:B------:R-:W-:Y:S01]  /*8ef0*/  HMMA.16816.F32 R132, R4.reuse, R154, R132 ;  /* 0x0000009a0484723c */ /* 0x040fe20000001884 */
[----:B------:R-:W-:Y:S01]  /*8f00*/  LDSM.16.MT88.4 R152, [R188+0x6000] ;  /* 0x00600000bc98783b */ /* 0x000fe20000004200 */
[----:B------:R-:W-:Y:S01]  /*8f10*/  MUFU.EX2 R197, R197 ;  /* 0x000000c500c57308 */ /* 0x000fe20000000800 */
[--C-:B------:R-:W-:Y:S01]  /*8f20*/  FFMA.FTZ R202, R202, UR4, -R177.reuse ;  /* 0x00000004caca7c23 */ /* 0x100fe200080108b1 */
[--C-:B------:R-:W-:Y:S01]  /*8f30*/  FFMA.FTZ R211, R200, UR4, -R177.reuse ;  /* 0x00000004c8d37c23 */ /* 0x100fe200080108b1 */
[----:B------:R-:W-:Y:S01]  /*8f40*/  LDSM.16.MT88.4 R172, [R188+0x1000] ;  /* 0x00100000bcac783b */ /* 0x000fe20000004200 */
[--C-:B------:R-:W-:Y:S01]  /*8f50*/  FFMA.FTZ R198, R198, UR4, -R177.reuse ;  /* 0x00000004c6c67c23 */ /* 0x100fe200080108b1 */
[----:B------:R-:W-:Y:S01]  /*8f60*/  FFMA.FTZ R213, R178, UR4, -R177 ;  /* 0x00000004b2d57c23 */ /* 0x000fe200080108b1 */
[----:B-1----:R-:W-:Y:S01]  /*8f70*/  HMMA.16816.F32 R68, R4, R136, R68 ;  /* 0x000000880444723c */ /* 0x002fe20000001844 */
[----:B------:R-:W-:Y:S01]  /*8f80*/  FFMA.FTZ R186, R243, R3, R186 ;  /* 0x00000003f3ba7223 */ /* 0x000fe200000100ba */
[----:B------:R-:W1:Y:S01]  /*8f90*/  MUFU.EX2 R194, R194 ;  /* 0x000000c200c27308 */ /* 0x000e620000000800 */
[----:B------:R-:W-:Y:S01]  /*8fa0*/  FFMA.FTZ R187, R241, R187, R182 ;  /* 0x000000bbf1bb7223 */ /* 0x000fe200000100b6 */
[----:B------:R-:W-:Y:S01]  /*8fb0*/  MOV R3, R166 ;  /* 0x000000a600037202 */ /* 0x000fe20000000f00 */
[----:B------:R-:W-:-:S02]  /*8fc0*/  FADD.FTZ R183, R183, R186 ;  /* 0x000000bab7b77221 */ /* 0x000fc40000010000 */
[----:B------:R-:W-:Y:S01]  /*8fd0*/  FADD.FTZ R180, R180, R187 ;  /* 0x000000bbb4b47221 */ /* 0x000fe20000010000 */
[----:B------:R-:W-:Y:S01]  /*8fe0*/  HMMA.16816.F32 R72, R4, R138, R72 ;  /* 0x0000008a0448723c */ /* 0x000fe20000001848 */
[----:B------:R-:W5:Y:S01]  /*8ff0*/  LDSM.16.MT88.4 R136, [R188+0x4000] ;  /* 0x00400000bc88783b */ /* 0x000f620000004200 */
[----:B------:R-:W-:Y:S01]  /*9000*/  MUFU.EX2 R196, R196 ;  /* 0x000000c400c47308 */ /* 0x000fe20000000800 */
[----:B------:R-:W-:Y:S01]  /*9010*/  FADD.FTZ R184, R184, R183 ;  /* 0x000000b7b8b87221 */ /* 0x000fe20000010000 */
[----:B------:R-:W-:-:S03]  /*9020*/  FADD.FTZ R185, R185, R180 ;  /* 0x000000b4b9b97221 */ /* 0x000fc60000010000 */
[----:B------:R-:W-:Y:S01]  /*9030*/  FADD.FTZ R181, R181, R184 ;  /* 0x000000b8b5b57221 */ /* 0x000fe20000010000 */
[C---:B--2---:R-:W-:Y:S01]  /*9040*/  HMMA.16816.F32 R84, R4.reuse, R140, R84 ;  /* 0x0000008c0454723c */ /* 0x044fe20000001854 */
[----:B------:R-:W-:Y:S01]  /*9050*/  FADD.FTZ R164, R164, R185 ;  /* 0x000000b9a4a47221 */ /* 0x000fe20000010000 */
[----:B------:R-:W2:Y:S06]  /*9060*/  MUFU.EX2 R195, R195 ;  /* 0x000000c300c37308 */ /* 0x000eac0000000800 */
[C---:B------:R-:W-:Y:S01]  /*9070*/  HMMA.16816.F32 R88, R4.reuse, R142, R88 ;  /* 0x0000008e0458723c */ /* 0x040fe20000001858 */
[----:B------:R-:W3:Y:S01]  /*9080*/  LDSM.16.MT88.4 R140, [R176+0x1e000] ;  /* 0x01e00000b08c783b */ /* 0x000ee20000004200 */
[----:B------:R-:W-:Y:S06]  /*9090*/  MUFU.EX2 R199, R199 ;  /* 0x000000c700c77308 */ /* 0x000fec0000000800 */
[C---:B------:R-:W-:Y:S02]  /*90a0*/  HMMA.16816.F32 R16, R4.reuse, R20, R16 ;  /* 0x000000140410723c */ /* 0x040fe40000001810 */
[----:B------:R-:W2:Y:S06]  /*90b0*/  MUFU.EX2 R236, R236 ;  /* 0x000000ec00ec7308 */ /* 0x000eac0000000800 */
[C---:B------:R-:W-:Y:S01]  /*90c0*/  HMMA.16816.F32 R20, R4.reuse, R22, R148 ;  /* 0x000000160414723c */ /* 0x040fe20000001894 */
[----:B------:R-:W-:Y:S01]  /*90d0*/  LDSM.16.MT88.4 R148, [R176+0x18800] ;  /* 0x01880000b094783b */ /* 0x000fe20000004200 */
[----:B------:R-:W-:Y:S06]  /*90e0*/  MUFU.EX2 R201, R201 ;  /* 0x000000c900c97308 */ /* 0x000fec0000000800 */
[C---:B----4-:R-:W-:Y:S02]  /*90f0*/  HMMA.16816.F32 R100, R4.reuse, R144, R100 ;  /* 0x000000900464723c */ /* 0x050fe40000001864 */
[----:B------:R-:W-:Y:S06]  /*9100*/  MUFU.EX2 R226, R226 ;  /* 0x000000e200e27308 */ /* 0x000fec0000000800 */
[C---:B-----5:R-:W-:Y:S02]  /*9110*/  HMMA.16816.F32 R92, R4.reuse, R136, R92 ;  /* 0x00000088045c723c */ /* 0x060fe4000000185c */
[----:B------:R-:W-:Y:S06]  /*9120*/  MUFU.EX2 R203, R203 ;  /* 0x000000cb00cb7308 */ /* 0x000fec0000000800 */
[C---:B------:R-:W-:Y:S01]  /*9130*/  HMMA.16816.F32 R96, R4.reuse, R138, R96 ;  /* 0x0000008a0460723c */ /* 0x040fe20000001860 */
[----:B------:R-:W4:Y:S01]  /*9140*/  LDSM.16.MT88.4 R136, [R189+0x6000] ;  /* 0x00600000bd88783b */ /* 0x000f220000004200 */
[----:B------:R-:W5:Y:S06]  /*9150*/  MUFU.EX2 R214, R214 ;  /* 0x000000d600d67308 */ /* 0x000f6c0000000800 */
[C---:B------:R-:W-:Y:S01]  /*9160*/  HMMA.16816.F32 R104, R4.reuse, R146, R104 ;  /* 0x000000920468723c */ /* 0x040fe20000001868 */
[----:B------:R-:W5:Y:S01]  /*9170*/  LDSM.16.MT88.4 R144, [R165+0x18800] ;  /* 0x01880000a590783b */ /* 0x000f620000004200 */
[----:B------:R-:W-:Y:S06]  /*9180*/  MUFU.EX2 R205, R205 ;  /* 0x000000cd00cd7308 */ /* 0x000fec0000000800 */
[C---:B---3--:R-:W-:Y:S02]  /*9190*/  HMMA.16816.F32 R108, R4.reuse, R140, R108 ;  /* 0x0000008c046c723c */ /* 0x048fe4000000186c */
[----:B------:R-:W3:Y:S06]  /*91a0*/  MUFU.EX2 R220, R220 ;  /* 0x000000dc00dc7308 */ /* 0x000eec0000000800 */
[C---:B------:R-:W-:Y:S01]  /*91b0*/  HMMA.16816.F32 R112, R4.reuse, R142, R112 ;  /* 0x0000008e0470723c */ /* 0x040fe20000001870 */
[----:B------:R-:W3:Y:S01]  /*91c0*/  LDSM.16.MT88.4 R140, [R189+0x800] ;  /* 0x00080000bd8c783b */ /* 0x000ee20000004200 */
[----:B------:R-:W-:Y:S06]  /*91d0*/  MUFU.EX2 R207, R207 ;  /* 0x000000cf00cf7308 */ /* 0x000fec0000000800 */
[C---:B------:R-:W-:Y:S02]  /*91e0*/  HMMA.16816.F32 R8, R4.reuse, R12, R8 ;  /* 0x0000000c0408723c */ /* 0x040fe40000001808 */
[----:B------:R-:W3:Y:S06]  /*91f0*/  MUFU.EX2 R208, R208 ;  /* 0x000000d000d07308 */ /* 0x000eec0000000800 */
[C---:B------:R-:W-:Y:S01]  /*9200*/  HMMA.16816.F32 R12, R4.reuse, R14, R156 ;  /* 0x0000000e040c723c */ /* 0x040fe2000000189c */
[----:B------:R-:W-:Y:S01]  /*9210*/  LDSM.16.MT88.4 R156, [R188+0x2800] ;  /* 0x00280000bc9c783b */ /* 0x000fe20000004200 */
[----:B------:R-:W-:Y:S06]  /*9220*/  MUFU.EX2 R206, R206 ;  /* 0x000000ce00ce7308 */ /* 0x000fec0000000800 */
[C---:B----4-:R-:W-:Y:S02]  /*9230*/  HMMA.16816.F32 R116, R4.reuse, R136, R116 ;  /* 0x000000880474723c */ /* 0x050fe40000001874 */
[----:B------:R-:W-:Y:S06]  /*9240*/  MUFU.EX2 R209, R209 ;  /* 0x000000d100d17308 */ /* 0x000fec0000000800 */
[C---:B------:R-:W-:Y:S01]  /*9250*/  HMMA.16816.F32 R120, R4.reuse, R138, R120 ;  /* 0x0000008a0478723c */ /* 0x040fe20000001878 */
[----:B------:R-:W4:Y:S01]  /*9260*/  LDSM.16.MT88.4 R136, [R188+0x800] ;  /* 0x00080000bc88783b */ /* 0x000f220000004200 */
[----:B------:R-:W-:Y:S06]  /*9270*/  MUFU.EX2 R202, R202 ;  /* 0x000000ca00ca7308 */ /* 0x000fec0000000800 */
[C---:B------:R-:W-:Y:S02]  /*9280*/  HMMA.16816.F32 R124, R4.reuse, R152, R124 ;  /* 0x00000098047c723c */ /* 0x040fe4000000187c */
[----:B------:R-:W4:Y:S06]  /*9290*/  MUFU.EX2 R211, R211 ;  /* 0x000000d300d37308 */ /* 0x000f2c0000000800 */
[----:B------:R-:W-:Y:S01]  /*92a0*/  HMMA.16816.F32 R4, R4, R154, R128 ;  /* 0x0000009a0404723c */ /* 0x000fe20000001880 */
[----:B------:R-:W-:Y:S01]  /*92b0*/  F2FP.F16.F32.PACK_AB R128, R191, R190 ;  /* 0x000000bebf80723e */ /* 0x000fe200000000ff */
[----:B------:R-:W-:Y:S01]  /*92c0*/  LDSM.16.MT88.4 R152, [R165+0x1c800] ;  /* 0x01c80000a598783b */ /* 0x000fe20000004200 */
[----:B-1----:R-:W-:Y:S01]  /*92d0*/  F2FP.F16.F32.PACK_AB R129, R194, R197 ;  /* 0x000000c5c281723e */ /* 0x002fe200000000ff */
[----:B------:R-:W-:Y:S01]  /*92e0*/  MUFU.EX2 R198, R198 ;  /* 0x000000c600c67308 */ /* 0x000fe20000000800 */
[----:B------:R-:W-:Y:S01]  /*92f0*/  F2FP.F16.F32.PACK_AB R130, R192, R193 ;  /* 0x000000c1c082723e */ /* 0x000fe200000000ff */
[----:B------:R-:W-:Y:S01]  /*9300*/  FADD.FTZ R190, R190, R181 ;  /* 0x000000b5bebe7221 */ /* 0x000fe20000010000 */
[----:B--2---:R-:W-:Y:S01]  /*9310*/  F2FP.F16.F32.PACK_AB R131, R195, R196 ;  /* 0x000000c4c383723e */ /* 0x004fe200000000ff */
[----:B------:R-:W-:Y:S01]  /*9320*/  FADD.FTZ R197, R197, R164 ;  /* 0x000000a4c5c57221 */ /* 0x000fe20000010000 */
[----:B------:R-:W-:Y:S01]  /*9330*/  MOV R164, R167 ;  /* 0x000000a700a47202 */ /* 0x000fe20000000f00 */
[----:B------:R-:W-:-:S02]  /*9340*/  FADD.FTZ R190, R191, R190 ;  /* 0x000000bebfbe7221 */ /* 0x000fc40000010000 */
[----:B------:R-:W1:Y:S01]  /*9350*/  MUFU.EX2 R213, R213 ;  /* 0x000000d500d57308 */ /* 0x000e620000000800 */
[----:B------:R-:W-:Y:S01]  /*9360*/  FADD.FTZ R197, R194, R197 ;  /* 0x000000c5c2c57221 */ /* 0x000fe20000010000 */
[C---:B-----5:R-:W-:Y:S01]  /*9370*/  HMMA.16816.F32 R8, R128.reuse, R144, R8 ;  /* 0x000000908008723c */ /* 0x060fe20000001808 */
[----:B------:R-:W-:Y:S02]  /*9380*/  FADD.FTZ R193, R193, R190 ;  /* 0x000000bec1c17221 */ /* 0x000fe40000010000 */
[----:B------:R-:W-:Y:S02]  /*9390*/  FADD.FTZ R196, R196, R197 ;  /* 0x000000c5c4c47221 */ /* 0x000fe40000010000 */
[----:B------:R-:W-:Y:S02]  /*93a0*/  FADD.FTZ R192, R192, R193 ;  /* 0x000000c1c0c07221 */ /* 0x000fe40000010000 */
[----:B------:R-:W-:Y:S01]  /*93b0*/  FADD.FTZ R196, R195, R196 ;  /* 0x000000c4c3c47221 */ /* 0x000fe20000010000 */
        /* <DEDUP_REMOVED lines=16> */
[----:B------:R-:W1:Y:S07]  /*94c0*/  LDSM.16.MT88.4 R152, [R176+0x1e800] ;  /* 0x01e80000b098783b */ /* 0x000e6e0000004200 */
[C---:B-----5:R-:W-:Y:S08]  /*94d0*/  HMMA.16816.F32 R76, R128.reuse, R148, R76 ;  /* 0x00000094804c723c */ /* 0x060ff0000000184c */
[C---:B------:R-:W-:Y:S01]  /*94e0*/  HMMA.16816.F32 R80, R128.reuse, R150, R80 ;  /* 0x000000968050723c */ /* 0x040fe20000001850 */
[----:B------:R-:W-:Y:S07]  /*94f0*/  LDSM.16.MT88.4 R148, [R188+0x6800] ;  /* 0x00680000bc94783b */ /* 0x000fee0000004200 */
[C---:B---3--:R-:W-:Y:S08]  /*9500*/  HMMA.16816.F32 R84, R128.reuse, R140, R84 ;  /* 0x0000008c8054723c */ /* 0x048ff00000001854 */
[C---:B------:R-:W-:Y:S01]  /*9510*/  HMMA.16816.F32 R88, R128.reuse, R142, R88 ;  /* 0x0000008e8058723c */ /* 0x040fe20000001858 */
[----:B------:R-:W3:Y:S07]  /*9520*/  LDSM.16.MT88.4 R140, [R189+0x6800] ;  /* 0x00680000bd8c783b */ /* 0x000eee0000004200 */
[C---:B------:R-:W-:Y:S08]  /*9530*/  HMMA.16816.F32 R60, R128.reuse, R156, R60 ;  /* 0x0000009c803c723c */ /* 0x040ff0000000183c */
[C---:B------:R-:W-:Y:S01]  /*9540*/  HMMA.16816.F32 R64, R128.reuse, R158, R64 ;  /* 0x0000009e8040723c */ /* 0x040fe20000001840 */
[----:B------:R-:W5:Y:S07]  /*9550*/  LDSM.16.MT88.4 R156, [R165+0x19000] ;  /* 0x01900000a59c783b */ /* 0x000f6e0000004200 */
[C---:B------:R-:W-:Y:S08]  /*9560*/  HMMA.16816.F32 R36, R128.reuse, R168, R36 ;  /* 0x000000a88024723c */ /* 0x040ff00000001824 */
[C---:B------:R-:W-:Y:S01]  /*9570*/  HMMA.16816.F32 R40, R128.reuse, R170, R40 ;  /* 0x000000aa8028723c */ /* 0x040fe20000001828 */
[----:B------:R-:W-:Y:S07]  /*9580*/  LDSM.16.MT88.4 R168, [R165+0x1b000] ;  /* 0x01b00000a5a8783b */ /* 0x000fee0000004200 */
[C---:B------:R-:W-:Y:S08]  /*9590*/  HMMA.16816.F32 R52, R128.reuse, R160, R52 ;  /* 0x000000a08034723c */ /* 0x040ff00000001834 */
[C---:B------:R-:W-:Y:S08]  /*95a0*/  HMMA.16816.F32 R56, R128.reuse, R162, R56 ;  /* 0x000000a28038723c */ /* 0x040ff00000001838 */
[C---:B----4-:R-:W-:Y:S08]  /*95b0*/  HMMA.16816.F32 R92, R128.reuse, R136, R92 ;  /* 0x00000088805c723c */ /* 0x050ff0000000185c */
        /* <DEDUP_REMOVED lines=127> */
[----:B------:R-:W-:-:S15]  /*9db0*/  BRA.U !UP0, `(.L_x_1054) ;  /* 0x0000003d08347547 */ /* 0x000fde000b800000 */
[----:B------:R-:W-:-:S04]  /*9dc0*/  DEPBAR.LE SB0, 0x0 ;  /* 0x000080000000791a */ /* 0x000fc80000000000 */
[----:B------:R-:W-:Y:S01]  /*9dd0*/  UIADD3 UR7, UPT, UPT, UR20, -0x3, URZ ;  /* 0xfffffffd14077890 */ /* 0x000fe2000fffe0ff */
[----:B------:R-:W-:Y:S01]  /*9de0*/  IMAD.SHL.U32 R225, R222, 0x20, RZ ;  /* 0x00000020dee17824 */ /* 0x000fe200078e00ff */
[----:B------:R-:W-:Y:S01]  /*9df0*/  SHF.R.U32.HI R224, RZ, 0x1, R222 ;  /* 0x00000001ffe07819 */ /* 0x000fe200000116de */
[----:B------:R-:W-:Y:S01]  /*9e00*/  IMAD.MOV.U32 R164, RZ, RZ, 0x20 ;  /* 0x00000020ffa47424 */ /* 0x000fe200078e00ff */
[----:B------:R-:W-:Y:S01]  /*9e10*/  UIMAD.WIDE.U32 UR12, UR7, UR8, URZ ;  /* 0x00000008070c72a5 */ /* 0x000fe2000f8e00ff */
[----:B------:R-:W-:Y:S01]  /*9e20*/  VIADD R219, R218, UR5 ;  /* 0x00000005dadb7c36 */ /* 0x000fe20008000000 */
[----:B------:R-:W-:Y:S02]  /*9e30*/  LOP3.LUT R225, R225, 0x7c00, RZ, 0xc0, !PT ;  /* 0x00007c00e1e17812 */ /* 0x000fe400078ec0ff */
[----:B------:R-:W-:Y:S01]  /*9e40*/  UIMAD UR7, UR7, UR9, UR13 ;  /* 0x00000009070772a4 */ /* 0x000fe2000f8e020d */
[----:B------:R-:W-:Y:S01]  /*9e50*/  LOP3.LUT R7, R224, 0x8, RZ, 0xc0, !PT ;  /* 0x00000008e0077812 */ /* 0x000fe200078ec0ff */
        /* <DEDUP_REMOVED lines=8> */
[----:B------:R-:W-:Y:S01]  /*9ee0*/  ULEA.HI.X UR6, UR8, UR6, UR9, 0x5, UP0 ;  /* 0x0000000608067291 */ /* 0x000fe200080f2c09 */
[----:B------:R-:W-:Y:S01]  /*9ef0*/  SEL R164, R164, 0xffffffe0, !P2 ;  /* 0xffffffe0a4a47807 */ /* 0x000fe20005000000 */
[----:B------:R-:W-:Y:S01]  /*9f00*/  IMAD.U32 R5, RZ, RZ, UR4 ;  /* 0x00000004ff057e24 */ /* 0x000fe2000f8e00ff */
[----:B------:R-:W-:Y:S01]  /*9f10*/  LEA.HI.X R9, R4, R228, R3, 0x7, P6 ;  /* 0x000000e404097211 */ /* 0x000fe200030f3c03 */
[----:B------:R-:W-:Y:S01]  /*9f20*/  UISETP.NE.AND UP0, UPT, UR20, 0x3, UPT ;  /* 0x000000031400788c */ /* 0x000fe2000bf05270 */
[----:B------:R-:W-:Y:S01]  /*9f30*/  LOP3.LUT R4, R225, 0x200, R2, 0xf8, !PT ;  /* 0x00000200e1047812 */ /* 0x000fe200078ef802 */
[----:B------:R-:W-:Y:S01]  /*9f40*/  IMAD.U32 R3, RZ, RZ, UR6 ;  /* 0x00000006ff037e24 */ /* 0x000fe2000f8e00ff */
[----:B------:R-:W-:Y:S01]  /*9f50*/  LEA R6, P6, R5, R232, 0x1 ;  /* 0x000000e805067211 */ /* 0x000fe200078c08ff */
[----:B------:R-:W1:Y:S01]  /*9f60*/  LDCU UR4, c[0x0][0x50c] ;  /* 0x0000a180ff0477ac */ /* 0x000e620008000800 */
[----:B------:R-:W-:-:S02]  /*9f70*/  LOP3.LUT R4, R4, R0, R7, 0xf6, !PT ;  /* 0x0000000004047212 */ /* 0x000fc400078ef607 */
[----:B------:R-:W-:Y:S01]  /*9f80*/  LEA.HI.X R7, R5, R228, R3, 0x1, P6 ;  /* 0x000000e405077211 */ /* 0x000fe200030f0c03 */
[C---:B------:R-:W-:Y:S01]  /*9f90*/  IMAD.IADD R3, R219.reuse, 0x1, R164 ;  /* 0x00000001db037824 */ /* 0x040fe200078e02a4 */
[----:B------:R-:W-:Y:S01]  /*9fa0*/  LEA R227, R4, UR5, 0x1 ;  /* 0x0000000504e37c11 */ /* 0x000fe2000f8e08ff */
[----:B------:R-:W-:-:S04]  /*9fb0*/  IMAD.IADD R219, R219, 0x1, R212 ;  /* 0x00000001dbdb7824 */ /* 0x000fc800078e02d4 */
[--C-:B------:R-:W-:Y:S02]  /*9fc0*/  IMAD.IADD R226, R164, 0x1, R227.reuse ;  /* 0x00000001a4e27824 */ /* 0x100fe400078e02e3 */
[----:B------:R-:W-:Y:S01]  /*9fd0*/  IMAD.IADD R221, R212, 0x1, R227 ;  /* 0x00000001d4dd7824 */ /* 0x000fe200078e02e3 */
[----:B------:R-:W-:Y:S01]  /*9fe0*/  @!PT LDS RZ, [RZ] ;  /* 0x00000000fffff984 */ /* 0x000fe20000000800 */
[----:B------:R-:W-:Y:S01]  /*9ff0*/  @!PT LDS RZ, [RZ] ;  /* 0x00000000fffff984 */ /* 0x000fe20000000800 */
[----:B------:R-:W-:Y:S01]  /*a000*/  @!PT LDS RZ, [RZ] ;  /* 0x00000000fffff984 */ /* 0x000fe20000000800 */
[----:B------:R-:W-:Y:S03]  /*a010*/  @!P5 LDGSTS.E.BYPASS.LTC128B.128 [R235+0x18000], desc[UR24][R8.64] ;  /* 0x1800000008ebdfae */ /* 0x000fe6000b981a18 */
        /* <DEDUP_REMOVED lines=44> */
[----:B--2---:R-:W2:Y:S04]  /*a2e0*/  LDSM.16.M88.4 R4, [R3+0x10000] ;  /* 0x010000000304783b */ /* 0x004ea80000000200 */
[----:B------:R-:W2:Y:S04]  /*a2f0*/  LDSM.16.M88.4 R8, [R3+0x10800] ;  /* 0x010800000308783b */ /* 0x000ea80000000200 */
        /* <DEDUP_REMOVED lines=18> */
[C---:B--2---:R-:W-:Y:S08]  /*a420*/  HMMA.16816.F32 R12, R200.reuse, R4, R12 ;  /* 0x00000004c80c723c */ /* 0x044ff0000000180c */
[C---:B------:R-:W-:Y:S01]  /*a430*/  HMMA.16816.F32 R28, R200.reuse, R6, R28 ;  /* 0x00000006c81c723c */ /* 0x040fe2000000181c */
[----:B------:R-:W2:Y:S07]  /*a440*/  LDSM.16.M88.4 R4, [R219+0x10800] ;  /* 0x01080000db04783b */ /* 0x000eae0000000200 */
[C---:B------:R-:W-:Y:S08]  /*a450*/  HMMA.16816.F32 R24, R200.reuse, R8, R24 ;  /* 0x00000008c818723c */ /* 0x040ff00000001818 */
[C---:B------:R-:W-:Y:S01]  /*a460*/  HMMA.16816.F32 R192, R200.reuse, R10, R192 ;  /* 0x0000000ac8c0723c */ /* 0x040fe200000018c0 */
[----:B------:R-:W3:Y:S07]  /*a470*/  LDSM.16.M88.4 R8, [R220] ;  /* 0x00000000dc08783b */ /* 0x000eee0000000200 */
        /* <DEDUP_REMOVED lines=181> */
[----:B------:R5:W3:Y:S01]  /*afd0*/  LDSM.16.M88.4 R12, [R3+0x17800] ;  /* 0x01780000030c783b */ /* 0x000ae20000000200 */
[----:B------:R-:W-:Y:S01]  /*afe0*/  ISETP.GE.AND P6, PT, R18, R217, PT ;  /* 0x000000d91200720c */ /* 0x000fe20003fc6270 */
[----:B------:R-:W3:Y:S05]  /*aff0*/  MUFU.TANH R197, R197 ;  /* 0x000000c500c57308 */ /* 0x000eea0000002400 */
[----:B----4-:R-:W-:Y:S03]  /*b000*/  HMMA.16816.F32 R188, R200, R172, R188 ;  /* 0x000000acc8bc723c */ /* 0x010fe600000018bc */
[----:B------:R4:W-:Y:S05]  /*b010*/  MUFU.TANH R32, R25 ;  /* 0x0000001900207308 */ /* 0x0009ea0000002400 */
[----:B------:R-:W-:Y:S03]  /*b020*/  HMMA.16816.F32 R184, R8, R34, R184 ;  /* 0x0000002208b8723c */ /* 0x000fe600000018b8 */
[----:B------:R-:W3:Y:S01]  /*b030*/  MUFU.TANH R198, R198 ;  /* 0x000000c600c67308 */ /* 0x000ee20000002400 */
[----:B-----5:R-:W-:-:S04]  /*b040*/  VIADD R3, R24, 0xffffff41 ;  /* 0xffffff4118037836 */ /* 0x020fc80000000000 */
[----:B--2---:R-:W-:Y:S01]  /*b050*/  HMMA.16816.F32 R180, R20, R168, R180 ;  /* 0x000000a814b4723c */ /* 0x004fe200000018b4 */
[----:B------:R-:W-:Y:S02]  /*b060*/  FMUL.FTZ R168, R195, UR4 ;  /* 0x00000004c3a87c20 */ /* 0x000fe40008410000 */
[----:B------:R-:W2:Y:S01]  /*b070*/  MUFU.TANH R29, R29 ;  /* 0x0000001d001d7308 */ /* 0x000ea20000002400 */
[----:B----4-:R-:W-:Y:S01]  /*b080*/  FSEL R25, R16, -INF , !P6 ;  /* 0xff80000010197808 */ /* 0x010fe20007000000 */
[----:B------:R-:W-:Y:S01]  /*b090*/  FMUL.FTZ R169, R193, UR4 ;  /* 0x00000004c1a97c20 */ /* 0x000fe20008410000 */
[-C--:B------:R-:W-:Y:S02]  /*b0a0*/  ISETP.GE.AND P6, PT, R18, R216.reuse, PT ;  /* 0x000000d81200720c */ /* 0x080fe40003fc6270 */
[----:B-1----:R-:W-:Y:S02]  /*b0b0*/  HMMA.16816.F32 R188, R204, R4, R188 ;  /* 0x00000004ccbc723c */ /* 0x002fe400000018bc */
[----:B---3--:R-:W-:Y:S01]  /*b0c0*/  FSEL R4, R17, -INF , !P6 ;  /* 0xff80000011047808 */ /* 0x008fe20007000000 */
[----:B------:R-:W1:Y:S01]  /*b0d0*/  MUFU.TANH R28, R28 ;  /* 0x0000001c001c7308 */ /* 0x000e620000002400 */
[C---:B------:R-:W-:Y:S01]  /*b0e0*/  ISETP.GE.AND P6, PT, R3.reuse, R217, PT ;  /* 0x000000d90300720c */ /* 0x040fe20003fc6270 */
[----:B------:R-:W3:Y:S03]  /*b0f0*/  LDSM.16.M88.4 R16, [R219+0x17800] ;  /* 0x01780000db10783b */ /* 0x000ee60000000200 */
[----:B------:R-:W-:Y:S01]  /*b100*/  FSEL R5, R196, -INF , !P6 ;  /* 0xff800000c4057808 */ /* 0x000fe20007000000 */
[----:B------:R-:W-:Y:S01]  /*b110*/  HMMA.16816.F32 R184, R200, R174, R184 ;  /* 0x000000aec8b8723c */ /* 0x000fe200000018b8 */
[----:B------:R-:W-:Y:S01]  /*b120*/  ISETP.GE.AND P6, PT, R3, R216, PT ;  /* 0x000000d80300720c */ /* 0x000fe20003fc6270 */
[----:B------:R-:W-:Y:S01]  /*b130*/  VIADD R3, R24, 0xffffff48 ;  /* 0xffffff4818037836 */ /* 0x000fe20000000000 */
[----:B------:R4:W-:Y:S05]  /*b140*/  MUFU.TANH R33, R26 ;  /* 0x0000001a00217308 */ /* 0x0009ea0000002400 */
[----:B------:R-:W-:Y:S03]  /*b150*/  HMMA.16816.F32 R180, R8, R12, R180 ;  /* 0x0000000c08b4723c */ /* 0x000fe600000018b4 */
[----:B------:R5:W-:Y:S01]  /*b160*/  MUFU.TANH R210, R27 ;  /* 0x0000001b00d27308 */ /* 0x000be20000002400 */
[----:B------:R-:W-:Y:S01]  /*b170*/  FMUL.FTZ R188, R188, UR4 ;  /* 0x00000004bcbc7c20 */ /* 0x000fe20008410000 */
[----:B------:R-:W-:Y:S01]  /*b180*/  FMUL.FTZ R190, R190, UR4 ;  /* 0x00000004bebe7c20 */ /* 0x000fe20008410000 */
[----:B------:R-:W-:-:S02]  /*b190*/  FMUL.FTZ R189, R189, UR4 ;  /* 0x00000004bdbd7c20 */ /* 0x000fc40008410000 */
[----:B------:R-:W-:Y:S01]  /*b1a0*/  HMMA.16816.F32 R176, R20, R170, R176 ;  /* 0x000000aa14b0723c */ /* 0x000fe200000018b0 */
[----:B------:R-:W-:Y:S01]  /*b1b0*/  FMUL.FTZ R171, R192, UR4 ;  /* 0x00000004c0ab7c20 */ /* 0x000fe20008410000 */
[----:B------:R-:W-:Y:S01]  /*b1c0*/  FMUL.FTZ R170, R194, UR4 ;  /* 0x00000004c2aa7c20 */ /* 0x000fe20008410000 */
[----:B------:R-:W3:Y:S01]  /*b1d0*/  MUFU.TANH R30, R30 ;  /* 0x0000001e001e7308 */ /* 0x000ee20000002400 */
[----:B----4-:R-:W-:Y:S01]  /*b1e0*/  FSEL R26, R197, -INF , !P6 ;  /* 0xff800000c51a7808 */ /* 0x010fe20007000000 */
[----:B------:R-:W4:Y:S01]  /*b1f0*/  LDSM.16.M88.4 R20, [R164+0x17800] ;  /* 0x01780000a414783b */ /* 0x000f220000000200 */
[----:B------:R-:W-:Y:S01]  /*b200*/  ISETP.GE.AND P6, PT, R3, R217, PT ;  /* 0x000000d90300720c */ /* 0x000fe20003fc6270 */
[----:B------:R-:W-:-:S04]  /*b210*/  DEPBAR.LE SB0, 0x0 ;  /* 0x000080000000791a */ /* 0x000fc80000000000 */
[----:B------:R-:W3:Y:S01]  /*b220*/  MUFU.TANH R31, R31 ;  /* 0x0000001f001f7308 */ /* 0x000ee20000002400 */
[----:B-----5:R-:W-:Y:S01]  /*b230*/  FSEL R27, R198, -INF , !P6 ;  /* 0xff800000c61b7808 */ /* 0x020fe20007000000 */
[----:B------:R-:W-:Y:S01]  /*b240*/  HMMA.16816.F32 R184, R204, R6, R184 ;  /* 0x00000006ccb8723c */ /* 0x000fe200000018b8 */
[----:B------:R-:W-:Y:S01]  /*b250*/  ISETP.GE.AND P6, PT, R3, R216, PT ;  /* 0x000000d80300720c */ /* 0x000fe20003fc6270 */
[C---:B------:R-:W-:Y:S02]  /*b260*/  VIADD R3, R24.reuse, 0xffffff49 ;  /* 0xffffff4918037836 */ /* 0x040fe40000000000 */
[C---:B------:R-:W-:Y:S01]  /*b270*/  VIADD R6, R24.reuse, 0xffffff51 ;  /* 0xffffff5118067836 */ /* 0x040fe20000000000 */
[----:B--2---:R-:W-:Y:S01]  /*b280*/  FSEL R12, R29, -INF , !P6 ;  /* 0xff8000001d0c7808 */ /* 0x004fe20007000000 */
[----:B------:R-:W2:Y:S01]  /*b290*/  MUFU.TANH R171, R171 ;  /* 0x000000ab00ab7308 */ /* 0x000ea20000002400 */
[----:B------:R-:W-:Y:S01]  /*b2a0*/  ISETP.GE.AND P6, PT, R3, R217, PT ;  /* 0x000000d90300720c */ /* 0x000fe20003fc6270 */
[----:B------:R-:W-:Y:S01]  /*b2b0*/  HMMA.16816.F32 R176, R8, R14, R176 ;  /* 0x0000000e08b0723c */ /* 0x000fe200000018b0 */
[----:B------:R-:W-:Y:S01]  /*b2c0*/  VIADD R7, R24, 0xffffff71 ;  /* 0xffffff7118077836 */ /* 0x000fe20000000000 */
[----:B------:R-:W-:-:S02]  /*b2d0*/  FMNMX3.FTZ R8, R167, R25, R5, !PT ;  /* 0x00000019a7087276 */ /* 0x000fc40007810005 */
[----:B-1----:R-:W-:Y:S02]  /*b2e0*/  FSEL R13, R28, -INF , !P6 ;  /* 0xff8000001c0d7808 */ /* 0x002fe40007000000 */
[-C--:B------:R-:W-:Y:S01]  /*b2f0*/  ISETP.GE.AND P6, PT, R3, R216.reuse, PT ;  /* 0x000000d80300720c */ /* 0x080fe20003fc6270 */
[----:B------:R-:W-:Y:S01]  /*b300*/  VIADD R3, R24, 0xffffff50 ;  /* 0xffffff5018037836 */ /* 0x000fe20000000000 */
[----:B------:R-:W1:Y:S01]  /*b310*/  MUFU.TANH R170, R170 ;  /* 0x000000aa00aa7308 */ /* 0x000e620000002400 */
[C---:B---3--:R-:W-:Y:S01]  /*b320*/  HMMA.16816.F32 R180, R200.reuse, R16, R180 ;  /* 0x00000010c8b4723c */ /* 0x048fe200000018b4 */
[----:B------:R-:W-:Y:S01]  /*b330*/  FSEL R30, R30, -INF , !P6 ;  /* 0xff8000001e1e7808 */ /* 0x000fe20007000000 */
[----:B------:R-:W-:Y:S01]  /*b340*/  FMUL.FTZ R175, R184, UR4 ;  /* 0x00000004b8af7c20 */ /* 0x000fe20008410000 */
[----:B------:R-:W-:Y:S01]  /*b350*/  ISETP.GE.AND P6, PT, R3, R217, PT ;  /* 0x000000d90300720c */ /* 0x000fe20003fc6270 */
[----:B------:R-:W-:Y:S01]  /*b360*/  FMUL.FTZ R174, R186, UR4 ;  /* 0x00000004baae7c20 */ /* 0x000fe20008410000 */
[----:B------:R-:W-:Y:S01]  /*b370*/  FMUL.FTZ R173, R185, UR4 ;  /* 0x00000004b9ad7c20 */ /* 0x000fe20008410000 */
[----:B------:R-:W-:Y:S01]  /*b380*/  FMUL.FTZ R172, R187, UR4 ;  /* 0x00000004bbac7c20 */ /* 0x000fe20008410000 */
[----:B------:R-:W-:Y:S01]  /*b390*/  FSEL R195, R31, -INF , !P6 ;  /* 0xff8000001fc37808 */ /* 0x000fe20007000000 */
[----:B------:R-:W3:Y:S01]  /*b3a0*/  MUFU.TANH R169, R169 ;  /* 0x000000a900a97308 */ /* 0x000ee20000002400 */
[----:B------:R-:W-:Y:S01]  /*b3b0*/  ISETP.GE.AND P6, PT, R3, R216, PT ;  /* 0x000000d80300720c */ /* 0x000fe20003fc6270 */
[----:B------:R-:W-:Y:S01]  /*b3c0*/  FMUL.FTZ R3, R191, UR4 ;  /* 0x00000004bf037c20 */ /* 0x000fe20008410000 */
[----:B------:R-:W-:Y:S01]  /*b3d0*/  HMMA.16816.F32 R176, R200, R18, R176 ;  /* 0x00000012c8b0723c */ /* 0x000fe200000018b0 */
[----:B------:R-:W-:-:S02]  /*b3e0*/  FMNMX3.FTZ R8, R8, R27, R13, !PT ;  /* 0x0000001b08087276 */ /* 0x000fc4000781000d */
[----:B------:R-:W-:Y:S02]  /*b3f0*/  FSEL R198, R33, -INF , !P6 ;  /* 0xff80000021c67808 */ /* 0x000fe40007000000 */
[----:B------:R-:W-:Y:S01]  /*b400*/  ISETP.GE.AND P6, PT, R6, R217, PT ;  /* 0x000000d90600720c */ /* 0x000fe20003fc6270 */
[----:B------:R-:W5:Y:S03]  /*b410*/  MUFU.TANH R168, R168 ;  /* 0x000000a800a87308 */ /* 0x000f660000002400 */
[----:B------:R-:W-:Y:S01]  /*b420*/  FSEL R191, R32, -INF , !P6 ;  /* 0xff80000020bf7808 */ /* 0x000fe20007000000 */
[----:B----4-:R-:W-:Y:S01]  /*b430*/  HMMA.16816.F32 R180, R204, R20, R180 ;  /* 0x00000014ccb4723c */ /* 0x010fe200000018b4 */
[----:B------:R-:W-:Y:S01]  /*b440*/  ISETP.GE.AND P6, PT, R6, R216, PT ;  /* 0x000000d80600720c */ /* 0x000fe20003fc6270 */
[----:B------:R-:W-:Y:S01]  /*b450*/  VIADD R6, R24, 0xffffff58 ;  /* 0xffffff5818067836 */ /* 0x000fe20000000000 */
[----:B------:R-:W-:Y:S01]  /*b460*/  FMNMX3.FTZ R8, R8, R195, R191, !PT ;  /* 0x000000c308087276 */ /* 0x000fe200078100bf */
[----:B------:R-:W4:Y:S01]  /*b470*/  MUFU.TANH R211, R188 ;  /* 0x000000bc00d37308 */ /* 0x000f220000002400 */
[----:B------:R-:W-:-:S02]  /*b480*/  FSEL R210, R210, -INF , !P6 ;  /* 0xff800000d2d27808 */ /* 0x000fc40007000000 */
[----:B------:R-:W-:-:S03]  /*b490*/  ISETP.GE.AND P6, PT, R6, R217, PT ;  /* 0x000000d90600720c */ /* 0x000fc60003fc6270 */
[----:B------:R-:W-:Y:S01]  /*b4a0*/  HMMA.16816.F32 R176, R204, R22, R176 ;  /* 0x00000016ccb0723c */ /* 0x000fe200000018b0 */
[----:B--2---:R-:W-:Y:S01]  /*b4b0*/  FSEL R171, R171, -INF , !P6 ;  /* 0xff800000abab7808 */ /* 0x004fe20007000000 */
[----:B------:R-:W2:Y:S01]  /*b4c0*/  MUFU.TANH R208, R190 ;  /* 0x000000be00d07308 */ /* 0x000ea20000002400 */
[----:B------:R-:W-:Y:S01]  /*b4d0*/  ISETP.GE.AND P6, PT, R6, R216, PT ;  /* 0x000000d80600720c */ /* 0x000fe20003fc6270 */
[----:B------:R-:W-:-:S03]  /*b4e0*/  VIADD R6, R24, 0xffffff59 ;  /* 0xffffff5918067836 */ /* 0x000fc60000000000 */
[----:B-1----:R-:W-:Y:S02]  /*b4f0*/  FSEL R170, R170, -INF , !P6 ;  /* 0xff800000aaaa7808 */ /* 0x002fe40007000000 */
[----:B------:R-:W-:Y:S01]  /*b500*/  ISETP.GE.AND P6, PT, R6, R217, PT ;  /* 0x000000d90600720c */ /* 0x000fe20003fc6270 */
[----:B------:R-:W1:Y:S01]  /*b510*/  MUFU.TANH R209, R189 ;  /* 0x000000bd00d17308 */ /* 0x000e620000002400 */
[----:B------:R-:W-:Y:S01]  /*b520*/  FMUL.FTZ R180, R180, UR4 ;  /* 0x00000004b4b47c20 */ /* 0x000fe20008410000 */
[----:B------:R-:W-:Y:S01]  /*b530*/  FMUL.FTZ R182, R182, UR4 ;  /* 0x00000004b6b67c20 */ /* 0x000fe20008410000 */
[----:B---3--:R-:W-:Y:S01]  /*b540*/  FSEL R169, R169, -INF , !P6 ;  /* 0xff800000a9a97808 */ /* 0x008fe20007000000 */
[----:B------:R-:W-:Y:S01]  /*b550*/  FMUL.FTZ R181, R181, UR4 ;  /* 0x00000004b5b57c20 */ /* 0x000fe20008410000 */
[----:B------:R-:W-:Y:S01]  /*b560*/  ISETP.GE.AND P6, PT, R6, R216, PT ;  /* 0x000000d80600720c */ /* 0x000fe20003fc6270 */
[----:B------:R-:W-:Y:S01]  /*b570*/  VIADD R6, R24, 0xffffff60 ;  /* 0xffffff6018067836 */ /* 0x000fe20000000000 */
[----:B------:R-:W-:Y:S01]  /*b580*/  FMNMX3.FTZ R8, R8, R171, R169, !PT ;  /* 0x000000ab08087276 */ /* 0x000fe200078100a9 */
[----:B------:R-:W3:Y:S01]  /*b590*/  MUFU.TANH R3, R3 ;  /* 0x0000000300037308 */ /* 0x000ee20000002400 */
[----:B-----5:R-:W-:Y:S01]  /*b5a0*/  FSEL R168, R168, -INF , !P6 ;  /* 0xff800000a8a87808 */ /* 0x020fe20007000000 */
[----:B------:R-:W-:Y:S01]  /*b5b0*/  FMUL.FTZ R177, R177, UR4 ;  /* 0x00000004b1b17c20 */ /* 0x000fe20008410000 */
[----:B------:R-:W-:Y:S01]  /*b5c0*/  ISETP.GE.AND P6, PT, R6, R217, PT ;  /* 0x000000d90600720c */ /* 0x000fe20003fc6270 */
[----:B------:R-:W-:Y:S01]  /*b5d0*/  FMUL.FTZ R178, R178, UR4 ;  /* 0x00000004b2b27c20 */ /* 0x000fe20008410000 */
[----:B------:R-:W-:-:S02]  /*b5e0*/  FMUL.FTZ R9, R179, UR4 ;  /* 0x00000004b3097c20 */ /* 0x000fc40008410000 */
[----:B----4-:R-:W-:Y:S01]  /*b5f0*/  FSEL R211, R211, -INF , !P6 ;  /* 0xff800000d3d37808 */ /* 0x010fe20007000000 */
[----:B------:R-:W4:Y:S01]  /*b600*/  MUFU.TANH R175, R175 ;  /* 0x000000af00af7308 */ /* 0x000f220000002400 */
[----:B------:R-:W-:Y:S01]  /*b610*/  ISETP.GE.AND P6, PT, R6, R216, PT ;  /* 0x000000d80600720c */ /* 0x000fe20003fc6270 */
[----:B------:R-:W-:-:S03]  /*b620*/  VIADD R6, R24, 0xffffff61 ;  /* 0xffffff6118067836 */ /* 0x000fc60000000000 */
[----:B--2---:R-:W-:Y:S02]  /*b630*/  FSEL R208, R208, -INF , !P6 ;  /* 0xff800000d0d07808 */ /* 0x004fe40007000000 */
[C---:B------:R-:W-:Y:S01]  /*b640*/  ISETP.GE.AND P6, PT, R6.reuse, R217, PT ;  /* 0x000000d90600720c */ /* 0x040fe20003fc6270 */
[----:B------:R-:W2:Y:S03]  /*b650*/  MUFU.TANH R174, R174 ;  /* 0x000000ae00ae7308 */ /* 0x000ea60000002400 */
[----:B-1----:R-:W-:Y:S02]  /*b660*/  FSEL R209, R209, -INF , !P6 ;  /* 0xff800000d1d17808 */ /* 0x002fe40007000000 */
[----:B------:R-:W-:Y:S01]  /*b670*/  ISETP.GE.AND P6, PT, R6, R216, PT ;  /* 0x000000d80600720c */ /* 0x000fe20003fc6270 */
[----:B------:R-:W-:Y:S01]  /*b680*/  VIADD R6, R24, 0xffffff68 ;  /* 0xffffff6818067836 */ /* 0x000fe20000000000 */
[----:B------:R-:W-:Y:S01]  /*b690*/  FMNMX3.FTZ R8, R8, R211, R209, !PT ;  /* 0x000000d308087276 */ /* 0x000fe200078100d1 */
[----:B------:R-:W1:Y:S01]  /*b6a0*/  MUFU.TANH R173, R173 ;  /* 0x000000ad00ad7308 */ /* 0x000e620000002400 */
[----:B---3--:R-:W-:Y:S01]  /*b6b0*/  FSEL R206, R3, -INF , !P6 ;  /* 0xff80000003ce7808 */ /* 0x008fe20007000000 */
[----:B------:R-:W-:Y:S01]  /*b6c0*/  VIADD R3, R24, 0xffffff69 ;  /* 0xffffff6918037836 */ /* 0x000fe20000000000 */
[----:B------:R-:W-:Y:S01]  /*b6d0*/  BAR.SYNC.DEFER_BLOCKING 0x0 ;  /* 0x0000000000007b1d */ /* 0x000fe20000010000 */
[----:B------:R-:W-:-:S04]  /*b6e0*/  ISETP.GE.AND P6, PT, R6, R217, PT ;  /* 0x000000d90600720c */ /* 0x000fc80003fc6270 */
[----:B----4-:R-:W-:Y:S01]  /*b6f0*/  FSEL R175, R175, -INF , !P6 ;  /* 0xff800000afaf7808 */ /* 0x010fe20007000000 */
[----:B------:R-:W3:Y:S01]  /*b700*/  MUFU.TANH R172, R172 ;  /* 0x000000ac00ac7308 */ /* 0x000ee20000002400 */
[----:B------:R-:W-:Y:S01]  /*b710*/  ISETP.GE.AND P6, PT, R6, R216, PT ;  /* 0x000000d80600720c */ /* 0x000fe20003fc6270 */
[----:B------:R-:W-:-:S03]  /*b720*/  VIADD R6, R24, 0xffffff70 ;  /* 0xffffff7018067836 */ /* 0x000fc60000000000 */
[----:B--2---:R-:W-:Y:S02]  /*b730*/  FSEL R174, R174, -INF , !P6 ;  /* 0xff800000aeae7808 */ /* 0x004fe40007000000 */
[----:B------:R-:W-:Y:S01]  /*b740*/  ISETP.GE.AND P6, PT, R3, R217, PT ;  /* 0x000000d90300720c */ /* 0x000fe20003fc6270 */
[----:B------:R2:W4:Y:S03]  /*b750*/  MUFU.TANH R203, R180 ;  /* 0x000000b400cb7308 */ /* 0x0005260000002400 */
[----:B-1----:R-:W-:Y:S02]  /*b760*/  FSEL R173, R173, -INF , !P6 ;  /* 0xff800000adad7808 */ /* 0x002fe40007000000 */
[----:B------:R-:W-:Y:S01]  /*b770*/  ISETP.GE.AND P6, PT, R3, R216, PT ;  /* 0x000000d80300720c */ /* 0x000fe20003fc6270 */
[----:B------:R-:W-:Y:S01]  /*b780*/  FMUL.FTZ R3, R176, UR4 ;  /* 0x00000004b0037c20 */ /* 0x000fe20008410000 */
[----:B------:R-:W-:Y:S01]  /*b790*/  FMNMX3.FTZ R8, R8, R175, R173, !PT ;  /* 0x000000af08087276 */ /* 0x000fe200078100ad */
[----:B------:R-:W1:Y:S01]  /*b7a0*/  MUFU.TANH R182, R182 ;  /* 0x000000b600b67308 */ /* 0x000e620000002400 */
[----:B---3--:R-:W-:-:S02]  /*b7b0*/  FSEL R172, R172, -INF , !P6 ;  /* 0xff800000acac7808 */ /* 0x008fc40007000000 */
[----:B------:R-:W-:-:S05]  /*b7c0*/  ISETP.GE.AND P6, PT, R6, R217, PT ;  /* 0x000000d90600720c */ /* 0x000fca0003fc6270 */
[----:B------:R-:W3:Y:S01]  /*b7d0*/  MUFU.TANH R181, R181 ;  /* 0x000000b500b57308 */ /* 0x000ee20000002400 */
[----:B--2---:R-:W-:Y:S01]  /*b7e0*/  FMUL.FTZ R180, R183, UR4 ;  /* 0x00000004b7b47c20 */ /* 0x004fe20008410000 */
[----:B----4-:R-:W-:Y:S02]  /*b7f0*/  FSEL R203, R203, -INF , !P6 ;  /* 0xff800000cbcb7808 */ /* 0x010fe40007000000 */
[----:B------:R-:W-:-:S04]  /*b800*/  ISETP.GE.AND P6, PT, R6, R216, PT ;  /* 0x000000d80600720c */ /* 0x000fc80003fc6270 */
[----:B------:R-:W2:Y:S01]  /*b810*/  MUFU.TANH R180, R180 ;  /* 0x000000b400b47308 */ /* 0x000ea20000002400 */
[----:B-1----:R-:W-:Y:S02]  /*b820*/  FSEL R182, R182, -INF , !P6 ;  /* 0xff800000b6b67808 */ /* 0x002fe40007000000 */
[----:B------:R-:W-:-:S05]  /*b830*/  ISETP.GE.AND P6, PT, R7, R217, PT ;  /* 0x000000d90700720c */ /* 0x000fca0003fc6270 */
[----:B------:R-:W1:Y:S01]  /*b840*/  MUFU.TANH R3, R3 ;  /* 0x0000000300037308 */ /* 0x000e620000002400 */
[----:B---3--:R-:W-:Y:S02]  /*b850*/  FSEL R183, R181, -INF , !P6 ;  /* 0xff800000b5b77808 */ /* 0x008fe40007000000 */
[----:B------:R-:W-:Y:S01]  /*b860*/  ISETP.GE.AND P6, PT, R7, R216, PT ;  /* 0x000000d80700720c */ /* 0x000fe20003fc6270 */
[----:B------:R-:W-:Y:S01]  /*b870*/  VIADD R7, R24, 0xffffff78 ;  /* 0xffffff7818077836 */ /* 0x000fe20000000000 */
[----:B------:R-:W-:Y:S01]  /*b880*/  FMNMX3.FTZ R8, R8, R203, R183, !PT ;  /* 0x000000cb08087276 */ /* 0x000fe200078100b7 */
[----:B------:R-:W-:Y:S02]  /*b890*/  VIADD R24, R24, 0xffffff79 ;  /* 0xffffff7918187836 */ /* 0x000fe40000000000 */
[----:B------:R-:W3:Y:S01]  /*b8a0*/  MUFU.TANH R6, R177 ;  /* 0x000000b100067308 */ /* 0x000ee20000002400 */
[----:B--2---:R-:W-:Y:S02]  /*b8b0*/  FSEL R180, R180, -INF , !P6 ;  /* 0xff800000b4b47808 */ /* 0x004fe40007000000 */
[----:B------:R-:W-:-:S05]  /*b8c0*/  ISETP.GE.AND P6, PT, R7, R217, PT ;  /* 0x000000d90700720c */ /* 0x000fca0003fc6270 */
[----:B------:R-:W2:Y:S01]  /*b8d0*/  MUFU.TANH R178, R178 ;  /* 0x000000b200b27308 */ /* 0x000ea20000002400 */
[----:B-1----:R-:W-:Y:S02]  /*b8e0*/  FSEL R181, R3, -INF , !P6 ;  /* 0xff80000003b57808 */ /* 0x002fe40007000000 */
[----:B------:R-:W-:Y:S02]  /*b8f0*/  ISETP.GE.AND P6, PT, R24, R217, PT ;  /* 0x000000d91800720c */ /* 0x000fe40003fc6270 */
[----:B------:R-:W-:-:S03]  /*b900*/  FMNMX3.FTZ R3, R166, R4, R26, !PT ;  /* 0x00000004a6037276 */ /* 0x000fc6000781001a */
[----:B------:R-:W1:Y:S01]  /*b910*/  MUFU.TANH R9, R9 ;  /* 0x0000000900097308 */ /* 0x000e620000002400 */
[----:B---3--:R-:W-:Y:S02]  /*b920*/  FSEL R179, R6, -INF , !P6 ;  /* 0xff80000006b37808 */ /* 0x008fe40007000000 */
[----:B------:R-:W-:Y:S02]  /*b930*/  ISETP.GE.AND P6, PT, R7, R216, PT ;  /* 0x000000d80700720c */ /* 0x000fe40003fc6270 */
[----:B------:R-:W-:Y:S02]  /*b940*/  FMNMX3.FTZ R3, R3, R12, R30, !PT ;  /* 0x0000000c03037276 */ /* 0x000fe4000781001e */
[----:B------:R-:W-:Y:S02]  /*b950*/  FMNMX3.FTZ R8, R8, R181, R179, !PT ;  /* 0x000000b508087276 */ /* 0x000fe400078100b3 */
[----:B--2---:R-:W-:Y:S02]  /*b960*/  FSEL R178, R178, -INF , !P6 ;  /* 0xff800000b2b27808 */ /* 0x004fe40007000000 */
[----:B------:R-:W-:-:S02]  /*b970*/  ISETP.GE.AND P6, PT, R24, R216, PT ;  /* 0x000000d81800720c */ /* 0x000fc40003fc6270 */
[----:B------:R-:W-:Y:S02]  /*b980*/  FMNMX3.FTZ R7, R3, R198, R210, !PT ;  /* 0x000000c603077276 */ /* 0x000fe400078100d2 */
[----:B-1----:R-:W-:Y:S01]  /*b990*/  FSEL R176, R9, -INF , !P6 ;  /* 0xff80000009b07808 */ /* 0x002fe20007000000 */
        /* <DEDUP_REMOVED lines=58> */
.L_x_1056:
[----:B------:R-:W-:Y:S01]  /*bd40*/  FMNMX3.FTZ R9, R7, R170, R168, !PT ;  /* 0x000000aa07097276 */ /* 0x000fe200078100a8 */
[----:B------:R-:W2:Y:S01]  /*bd50*/  LDCU UR4, c[0x0][0x45c] ;  /* 0x00008b80ff0477ac */ /* 0x000ea20008000800 */
[----:B------:R-:W3:Y:S01]  /*bd60*/  SHFL.BFLY PT, R7, R8, 0x2, 0x1f ;  /* 0x0c401f0008077f89 */ /* 0x000ee200000e0000 */
[----:B------:R-:W-:Y:S02]  /*bd70*/  IADD3 R16, PT, PT, R165, 0x18000, RZ ;  /* 0x00018000a5107810 */ /* 0x000fe40007ffe0ff */
        /* <DEDUP_REMOVED lines=9> */
[----:B------:R-:W4:Y:S01]  /*be10*/  SHFL.BFLY PT, R6, R9, 0x2, 0x1f ;  /* 0x0c401f0009067f89 */ /* 0x000f2200000e0000 */
[C---:B------:R-:W-:Y:S02]  /*be20*/  IADD3 R202, PT, PT, R194.reuse, R165, RZ ;  /* 0x000000a5c2ca7210 */ /* 0x040fe40007ffe0ff */
[----:B------:R-:W-:Y:S02]  /*be30*/  IADD3 R194, PT, PT, R194, R201, RZ ;  /* 0x000000c9c2c27210 */ /* 0x000fe40007ffe0ff */
[----:B---3--:R-:W-:Y:S01]  /*be40*/  FMNMX.FTZ R7, R8, R7, !PT ;  /* 0x0000000708077209 */ /* 0x008fe20007810000 */
[----:B------:R-:W-:Y:S04]  /*be50*/  LDSM.16.MT88.4 R20, [R202+0x18000] ;  /* 0x01800000ca14783b */ /* 0x000fe80000004200 */
[----:B------:R-:W3:Y:S01]  /*be60*/  SHFL.BFLY PT, R164, R7, 0x1, 0x1f ;  /* 0x0c201f0007a47f89 */ /* 0x000ee200000e0000 */
[----:B----4-:R-:W-:-:S05]  /*be70*/  FMNMX.FTZ R6, R9, R6, !PT ;  /* 0x0000000609067209 */ /* 0x010fca0007810000 */
[----:B------:R-:W4:Y:S01]  /*be80*/  SHFL.BFLY PT, R3, R6, 0x1, 0x1f ;  /* 0x0c201f0006037f89 */ /* 0x000f2200000e0000 */
        /* <DEDUP_REMOVED lines=8> */
[----:B----4-:R-:W-:Y:S01]  /*bf10*/  FMNMX.FTZ R3, R6, R3, !PT ;  /* 0x0000000306037209 */ /* 0x010fe20007810000 */
        /* <DEDUP_REMOVED lines=10> */
[----:B------:R-:W2:Y:S01]  /*bfc0*/  MUFU.EX2 R190, R190 ;  /* 0x000000be00be7308 */ /* 0x000ea20000000800 */
[--C-:B------:R-:W-:Y:S01]  /*bfd0*/  FFMA.FTZ R207, R175, UR4, -R204.reuse ;  /* 0x00000004afcf7c23 */ /* 0x100fe200080108cc */
[----:B------:R-:W-:Y:S01]  /*bfe0*/  FADD.FTZ R166, R166, -R5 ;  /* 0x80000005a6a67221 */ /* 0x000fe20000010000 */
[----:B------:R-:W-:Y:S01]  /*bff0*/  FFMA.FTZ R212, R173, UR4, -R204 ;  /* 0x00000004add47c23 */ /* 0x000fe200080108cc */
[--C-:B------:R-:W-:Y:S01]  /*c000*/  FFMA.FTZ R186, R4, UR4, -R177.reuse ;  /* 0x0000000404ba7c23 */ /* 0x100fe200080108b1 */
[----:B------:R-:W-:Y:S01]  /*c010*/  FSEL R4, R164, RZ, P3 ;  /* 0x000000ffa4047208 */ /* 0x000fe20001800000 */
[--C-:B------:R-:W-:Y:S01]  /*c020*/  FFMA.FTZ R30, R30, UR4, -R177.reuse ;  /* 0x000000041e1e7c23 */ /* 0x100fe200080108b1 */
[--C-:B------:R-:W-:Y:S01]  /*c030*/  FFMA.FTZ R185, R26, UR4, -R177.reuse ;  /* 0x000000041ab97c23 */ /* 0x100fe200080108b1 */
[--C-:B------:R-:W-:Y:S01]  /*c040*/  FFMA.FTZ R184, R12, UR4, -R177.reuse ;  /* 0x000000040cb87c23 */ /* 0x100fe200080108b1 */
[----:B------:R-:W-:Y:S01]  /*c050*/  FMUL.FTZ R166, R166, UR4 ;  /* 0x00000004a6a67c20 */ /* 0x000fe20008410000 */
[----:B------:R-:W-:Y:S01]  /*c060*/  FADD.FTZ R193, R167, -R4 ;  /* 0x80000004a7c17221 */ /* 0x000fe20000010000 */
[----:B------:R-:W-:Y:S01]  /*c070*/  MUFU.EX2 R188, R188 ;  /* 0x000000bc00bc7308 */ /* 0x000fe20000000800 */
[----:B-1----:R-:W-:Y:S01]  /*c080*/  LDSM.16.MT88.4 R12, [R165+0x18000] ;  /* 0x01800000a50c783b */ /* 0x002fe20000004200 */
[--C-:B------:R-:W-:Y:S01]  /*c090*/  FFMA.FTZ R195, R198, UR4, -R177.reuse ;  /* 0x00000004c6c37c23 */ /* 0x100fe200080108b1 */
[----:B------:R-:W-:Y:S01]  /*c0a0*/  FMUL.FTZ R193, R193, UR4 ;  /* 0x00000004c1c17c20 */ /* 0x000fe20008410000 */
[--C-:B------:R-:W-:Y:S01]  /*c0b0*/  FFMA.FTZ R198, R210, UR4, -R177.reuse ;  /* 0x00000004d2c67c23 */ /* 0x100fe200080108b1 */
[--C-:B------:R-:W-:Y:S01]  /*c0c0*/  FFMA.FTZ R191, R170, UR4, -R177.reuse ;  /* 0x00000004aabf7c23 */ /* 0x100fe200080108b1 */
[----:B--2---:R-:W-:Y:S01]  /*c0d0*/  F2FP.F16.F32.PACK_AB R4, R189, R190 ;  /* 0x000000bebd04723e */ /* 0x004fe200000000ff */
[--C-:B------:R-:W-:Y:S01]  /*c0e0*/  FFMA.FTZ R200, R168, UR4, -R177.reuse ;  /* 0x00000004a8c87c23 */ /* 0x100fe200080108b1 */
[----:B------:R1:W-:Y:S01]  /*c0f0*/  MUFU.EX2 R167, R30 ;  /* 0x0000001e00a77308 */ /* 0x0003e20000000800 */
[----:B------:R-:W-:Y:S01]  /*c100*/  LDSM.16.MT88.4 R168, [R165+0x1a800] ;  /* 0x01a80000a5a8783b */ /* 0x000fe20000004200 */
[--C-:B------:R-:W-:Y:S01]  /*c110*/  FFMA.FTZ R210, R209, UR4, -R204.reuse ;  /* 0x00000004d1d27c23 */ /* 0x100fe200080108cc */
[--C-:B------:R-:W-:Y:S01]  /*c120*/  FFMA.FTZ R209, R206, UR4, -R177.reuse ;  /* 0x00000004ced17c23 */ /* 0x100fe200080108b1 */
[--C-:B------:R-:W-:Y:S01]  /*c130*/  FFMA.FTZ R208, R208, UR4, -R177.reuse ;  /* 0x00000004d0d07c23 */ /* 0x100fe200080108b1 */
[--C-:B------:R-:W-:Y:S01]  /*c140*/  FFMA.FTZ R206, R174, UR4, -R177.reuse ;  /* 0x00000004aece7c23 */ /* 0x100fe200080108b1 */
[--C-:B------:R-:W-:Y:S01]  /*c150*/  FFMA.FTZ R211, R172, UR4, -R177.reuse ;  /* 0x00000004acd37c23 */ /* 0x100fe200080108b1 */
[--C-:B------:R-:W-:Y:S01]  /*c160*/  FFMA.FTZ R203, R203, UR4, -R204.reuse ;  /* 0x00000004cbcb7c23 */ /* 0x100fe200080108cc */
[----:B------:R-:W2:Y:S01]  /*c170*/  MUFU.EX2 R187, R187 ;  /* 0x000000bb00bb7308 */ /* 0x000ea20000000800 */
[----:B------:R-:W-:Y:S01]  /*c180*/  LDSM.16.MT88.4 R172, [R194+0x1000] ;  /* 0x00100000c2ac783b */ /* 0x000fe20000004200 */
[--C-:B------:R-:W-:Y:S01]  /*c190*/  FFMA.FTZ R214, R183, UR4, -R204.reuse ;  /* 0x00000004b7d67c23 */ /* 0x100fe200080108cc */
[--C-:B------:R-:W-:Y:S01]  /*c1a0*/  FFMA.FTZ R213, R181, UR4, -R204.reuse ;  /* 0x00000004b5d57c23 */ /* 0x100fe200080108cc */
[----:B------:R-:W-:Y:S01]  /*c1b0*/  FFMA.FTZ R204, R179, UR4, -R204 ;  /* 0x00000004b3cc7c23 */ /* 0x000fe200080108cc */
[--C-:B------:R-:W-:Y:S01]  /*c1c0*/  FFMA.FTZ R215, R182, UR4, -R177.reuse ;  /* 0x00000004b6d77c23 */ /* 0x100fe200080108b1 */
[--C-:B------:R-:W-:Y:S01]  /*c1d0*/  FFMA.FTZ R216, R180, UR4, -R177.reuse ;  /* 0x00000004b4d87c23 */ /* 0x100fe200080108b1 */
[--C-:B------:R-:W-:Y:S01]  /*c1e0*/  FFMA.FTZ R217, R178, UR4, -R177.reuse ;  /* 0x00000004b2d97c23 */ /* 0x100fe200080108b1 */
[----:B------:R-:W-:Y:S01]  /*c1f0*/  MUFU.EX2 R186, R186 ;  /* 0x000000ba00ba7308 */ /* 0x000fe20000000800 */
[----:B-1----:R-:W1:Y:S01]  /*c200*/  LDSM.16.MT88.4 R28, [R201] ;  /* 0x00000000c91c783b */ /* 0x002e620000004200 */
[----:B------:R-:W-:-:S03]  /*c210*/  FFMA.FTZ R218, R176, UR4, -R177 ;  /* 0x00000004b0da7c23 */ /* 0x000fc600080108b1 */
[----:B------:R-:W-:Y:S03]  /*c220*/  LDSM.16.MT88.4 R180, [R202+0x1b800] ;  /* 0x01b80000cab4783b */ /* 0x000fe60000004200 */
[----:B------:R-:W3:Y:S01]  /*c230*/  MUFU.EX2 R185, R185 ;  /* 0x000000b900b97308 */ /* 0x000ee20000000800 */
[----:B--2---:R-:W-:Y:S01]  /*c240*/  F2FP.F16.F32.PACK_AB R6, R187, R188 ;  /* 0x000000bcbb06723e */ /* 0x004fe200000000ff */
[----:B------:R-:W-:Y:S06]  /*c250*/  LDSM.16.MT88.4 R176, [R202+0x1d800] ;  /* 0x01d80000cab0783b */ /* 0x000fec0000004200 */
[----:B------:R-:W2:Y:S08]  /*c260*/  MUFU.EX2 R184, R184 ;  /* 0x000000b800b87308 */ /* 0x000eb00000000800 */
[----:B------:R-:W4:Y:S01]  /*c270*/  MUFU.EX2 R193, R193 ;  /* 0x000000c100c17308 */ /* 0x000f220000000800 */
[----:B---3--:R-:W-:-:S07]  /*c280*/  F2FP.F16.F32.PACK_AB R5, R185, R186 ;  /* 0x000000bab905723e */ /* 0x008fce00000000ff */
[----:B------:R-:W3:Y:S01]  /*c290*/  MUFU.EX2 R166, R166 ;  /* 0x000000a600a67308 */ /* 0x000ee20000000800 */
[----:B--2---:R-:W-:-:S07]  /*c2a0*/  F2FP.F16.F32.PACK_AB R7, R167, R184 ;  /* 0x000000b8a707723e */ /* 0x004fce00000000ff */
[----:B------:R-:W-:Y:S01]  /*c2b0*/  MUFU.EX2 R199, R199 ;  /* 0x000000c700c77308 */ /* 0x000fe20000000800 */
[-C--:B----4-:R-:W-:Y:S01]  /*c2c0*/  FMUL.FTZ R24, R144, R193.reuse ;  /* 0x000000c190187220 */ /* 0x090fe20000410000 */
        /* <DEDUP_REMOVED lines=11> */
[----:B------:R-:W2:Y:S01]  /*c380*/  LDSM.16.MT88.4 R144, [R201+0x2000] ;  /* 0x00200000c990783b */ /* 0x000ea20000004200 */
[-C--:B------:R-:W-:Y:S01]  /*c390*/  FMUL.FTZ R38, R38, R166.reuse ;  /* 0x000000a626267220 */ /* 0x080fe20000410000 */
[-C--:B------:R-:W-:Y:S01]  /*c3a0*/  FMUL.FTZ R39, R39, R166.reuse ;  /* 0x000000a627277220 */ /* 0x080fe20000410000 */
[-C--:B------:R-:W-:Y:S01]  /*c3b0*/  FMUL.FTZ R42, R42, R166.reuse ;  /* 0x000000a62a2a7220 */ /* 0x080fe20000410000 */
[C---:B-1----:R-:W-:Y:S01]  /*c3c0*/  HMMA.16816.F32 R24, R4.reuse, R28, R24 ;  /* 0x0000001c0418723c */ /* 0x042fe20000001818 */
[----:B------:R-:W1:Y:S01]  /*c3d0*/  LDSM.16.MT88.4 R140, [R165+0x1a000] ;  /* 0x01a00000a58c783b */ /* 0x000e620000004200 */
        /* <DEDUP_REMOVED lines=149> */
[----:B--2---:R-:W-:Y:S02]  /*cd30*/  HMMA.16816.F32 R84, R4, R140, R84 ;  /* 0x0000008c0454723c */ /* 0x004fe40000001854 */
[----:B------:R-:W-:-:S03]  /*cd40*/  FADD.FTZ R188, R188, R189 ;  /* 0x000000bdbcbc7221 */ /* 0x000fc60000010000 */
[----:B------:R-:W-:Y:S01]  /*cd50*/  MUFU.EX2 R205, R205 ;  /* 0x000000cd00cd7308 */ /* 0x000fe20000000800 */
[----:B------:R-:W-:Y:S02]  /*cd60*/  FADD.FTZ R188, R187, R188 ;  /* 0x000000bcbbbc7221 */ /* 0x000fe40000010000 */
        /* <DEDUP_REMOVED lines=43> */
[----:B------:R-:W-:-:S04]  /*d020*/  FADD.FTZ R196, R196, R199 ;  /* 0x000000c7c4c47221 */ /* 0x000fc80000010000 */
[----:B------:R-:W-:Y:S02]  /*d030*/  FADD.FTZ R197, R197, R196 ;  /* 0x000000c4c5c57221 */ /* 0x000fe40000010000 */
[----:B-----5:R-:W-:Y:S02]  /*d040*/  HMMA.16816.F32 R8, R128, R144, R8 ;  /* 0x000000908008723c */ /* 0x020fe40000001808 */
[----:B------:R-:W-:-:S06]  /*d050*/  FADD.FTZ R192, R192, R197 ;  /* 0x000000c5c0c07221 */ /* 0x000fcc0000010000 */
        /* <DEDUP_REMOVED lines=113> */
[----:B------:R-:W4:Y:S07]  /*d770*/  LDSM.16.MT88.4 R12, [R194+0x3800] ;  /* 0x00380000c20c783b */ /* 0x000f2e0000004200 */
[C---:B--2---:R-:W-:Y:S08]  /*d780*/  HMMA.16816.F32 R36, R4.reuse, R140, R36 ;  /* 0x0000008c0424723c */ /* 0x044ff00000001824 */
[C---:B------:R-:W-:Y:S01]  /*d790*/  HMMA.16816.F32 R40, R4.reuse, R142, R40 ;  /* 0x0000008e0428723c */ /* 0x040fe20000001828 */
[----:B------:R-:W-:Y:S07]  /*d7a0*/  LDSM.16.MT88.4 R140, [R201+0x1800] ;  /* 0x00180000c98c783b */ /* 0x000fee0000004200 */
[C---:B-1----:R-:W-:Y:S08]  /*d7b0*/  HMMA.16816.F32 R100, R4.reuse, R152, R100 ;  /* 0x000000980464723c */ /* 0x042ff00000001864 */
[C---:B------:R-:W-:Y:S08]  /*d7c0*/  HMMA.16816.F32 R104, R4.reuse, R154, R104 ;  /* 0x0000009a0468723c */ /* 0x040ff00000001868 */
[C---:B---3--:R-:W-:Y:S08]  /*d7d0*/  HMMA.16816.F32 R136, R4.reuse, R8, R136 ;  /* 0x000000080488723c */ /* 0x048ff00000001888 */
[C---:B------:R-:W-:Y:S01]  /*d7e0*/  HMMA.16816.F32 R132, R4.reuse, R10, R132 ;  /* 0x0000000a0484723c */ /* 0x040fe20000001884 */
[----:B------:R-:W1:Y:S07]  /*d7f0*/  LDSM.16.MT88.4 R8, [R194+0x7800] ;  /* 0x00780000c208783b */ /* 0x000e6e0000004200 */
[C---:B------:R-:W-:Y:S08]  /*d800*/  HMMA.16816.F32 R68, R4.reuse, R32, R68 ;  /* 0x000000200444723c */ /* 0x040ff00000001844 */
[C---:B------:R-:W-:Y:S01]  /*d810*/  HMMA.16816.F32 R72, R4.reuse, R34, R72 ;  /* 0x000000220448723c */ /* 0x040fe20000001848 */
[----:B------:R-:W2:Y:S07]  /*d820*/  LDSM.16.MT88.4 R32, [R201+0x7800] ;  /* 0x00780000c920783b */ /* 0x000eae0000004200 */
[C---:B------:R-:W-:Y:S01]  /*d830*/  HMMA.16816.F32 R152, R4.reuse, R148, R16 ;  /* 0x000000940498723c */ /* 0x040fe20000001810 */
[----:B------:R-:W3:Y:S07]  /*d840*/  LDSM.16.MT88.4 R16, [R194+0x5800] ;  /* 0x00580000c210783b */ /* 0x000eee0000004200 */
[----:B----4-:R-:W-:Y:S01]  /*d850*/  HMMA.16816.F32 R60, R4, R12, R60 ;  /* 0x0000000c043c723c */ /* 0x010fe2000000183c */
[----:B------:R-:W-:-:S04]  /*d860*/  FADD.FTZ R12, R184, R185 ;  /* 0x000000b9b80c7221 */ /* 0x000fc80000010000 */
[----:B------:R-:W-:-:S03]  /*d870*/  FADD.FTZ R12, R167, R12 ;  /* 0x0000000ca70c7221 */ /* 0x000fc60000010000 */
[----:B------:R-:W-:Y:S01]  /*d880*/  HMMA.16816.F32 R108, R4, R144, R108 ;  /* 0x00000090046c723c */ /* 0x000fe2000000186c */
[----:B------:R-:W-:-:S04]  /*d890*/  FADD.FTZ R195, R195, R12 ;  /* 0x0000000cc3c37221 */ /* 0x000fc80000010000 */
[----:B------:R-:W-:-:S03]  /*d8a0*/  FADD.FTZ R198, R198, R195 ;  /* 0x000000c3c6c67221 */ /* 0x000fc60000010000 */
        /* <DEDUP_REMOVED lines=26> */
[C---:B---3--:R-:W-:Y:S08]  /*da50*/  HMMA.16816.F32 R92, R4.reuse, R16, R92 ;  /* 0x00000010045c723c */ /* 0x048ff0000000185c */
[C---:B------:R-:W-:Y:S08]  /*da60*/  HMMA.16816.F32 R96, R4.reuse, R18, R96 ;  /* 0x000000120460723c */ /* 0x040ff00000001860 */
[----:B------:R-:W-:-:S15]  /*da70*/  HMMA.16816.F32 R128, R4, R10, R128 ;  /* 0x0000000a0480723c */ /* 0x000fde0000001880 */
[----:B------:R-:W-:-:S05]  /*da80*/  NOP ;  /* 0x0000000000007918 */ /* 0x000fca0000000000 */
.L_x_1054:
        /* <DEDUP_REMOVED lines=31> */
.L_x_1060:
[----:B------:R-:W2:Y:S01]  /*dc80*/  LDC.64 R2, c[0x0][0x3b8] ;  /* 0x0000ee00ff027b82 */ /* 0x000ea20000000a00 */
[----:B------:R-:W-:Y:S01]  /*dc90*/  UIADD3 UR9, UPT, UPT, UR6, -0x1, URZ ;  /* 0xffffffff06097890 */ /* 0x000fe2000fffe0ff */
[----:B------:R-:W-:Y:S02]  /*dca0*/  LOP3.LUT R11, R239, 0x1f8, RZ, 0xc0, !PT ;  /* 0x000001f8ef0b7812 */ /* 0x000fe400078ec0ff */
[----:B------:R-:W-:Y:S02]  /*dcb0*/  ISETP.GE.AND P1, PT, R223, UR10, PT ;  /* 0x0000000adf007c0c */ /* 0x000fe4000bf26270 */
[----:B------:R-:W-:Y:S04]  /*dcc0*/  LOP3.LUT R8, R11, 0x38, R222, 0x78, !PT ;  /* 0x000000380b087812 */ /* 0x000fe800078e78de */
[----:B------:R-:W-:Y:S04]  /*dcd0*/  LOP3.LUT R8, R8, 0x1e00, R239, 0xf8, !PT ;  /* 0x00001e0008087812 */ /* 0x000fe800078ef8ef */
[----:B------:R-:W-:Y:S01]  /*dce0*/  LEA R235, R8, UR5, 0x1 ;  /* 0x0000000508eb7c11 */ /* 0x000fe2000f8e08ff */
[----:B--2---:R-:W-:Y:S04]  /*dcf0*/  IMAD.WIDE.U32 R14, R2, UR9, RZ ;  /* 0x00000009020e7c25 */ /* 0x004fe8000f8e00ff */
[----:B------:R-:W-:Y:S02]  /*dd00*/  IMAD.SHL.U32 R5, R14, 0x40, RZ ;  /* 0x000000400e057824 */ /* 0x000fe400078e00ff */
[----:B------:R-:W-:Y:S03]  /*dd10*/  IMAD R12, R3, UR9, R15 ;  /* 0x00000009030c7c24 */ /* 0x000fe6000f8e020f */
[----:B------:R-:W-:Y:S02]  /*dd20*/  LEA R4, P5, R2, R5, 0x5 ;  /* 0x0000000502047211 */ /* 0x000fe400078a28ff */
[--C-:B------:R-:W-:Y:S04]  /*dd30*/  SHF.L.U64.HI R5, R14, 0x6, R12.reuse ;  /* 0x000000060e057819 */ /* 0x100fe8000001020c */
        /* <DEDUP_REMOVED lines=47> */
.L_x_1058:
        /* <DEDUP_REMOVED lines=11> */
[C---:B------:R-:W-:Y:S02]  /*e0e0*/  LOP3.LUT R244, R223.reuse, 0x40, RZ, 0xfc, !PT ;  /* 0x00000040dff47812 */ /* 0x040fe400078efcff */
[C-C-:B------:R-:W-:Y:S02]  /*e0f0*/  SHF.L.U64.HI R165, R206.reuse, 0x6, R205.reuse ;  /* 0x00000006cea57819 */ /* 0x140fe400000102cd */
[----:B------:R-:W-:Y:S02]  /*e100*/  LEA.HI.X R205, R206, R228, R205, 0x7, P2 ;  /* 0x000000e4cecd7211 */ /* 0x000fe400010f3ccd */
[----:B------:R-:W-:Y:S02]  /*e110*/  ISETP.GE.AND P4, PT, R244, UR10, PT ;  /* 0x0000000af4007c0c */ /* 0x000fe4000bf86270 */
[C---:B------:R-:W-:Y:S02]  /*e120*/  LOP3.LUT R242, R223.reuse, 0x80, RZ, 0xfc, !PT ;  /* 0x00000080dff27812 */ /* 0x040fe400078efcff */
[C---:B------:R-:W-:Y:S02]  /*e130*/  LOP3.LUT R240, R223.reuse, 0xc0, RZ, 0xfc, !PT ;  /* 0x000000c0dff07812 */ /* 0x040fe400078efcff */
[----:B------:R-:W-:Y:S01]  /*e140*/  ISETP.GE.AND P3, PT, R242, UR10, PT ;  /* 0x0000000af2007c0c */ /* 0x000fe2000bf66270 */
[----:B------:R-:W-:Y:S01]  /*e150*/  @!PT LDS RZ, [RZ] ;  /* 0x00000000fffff984 */ /* 0x000fe20000000800 */
[----:B------:R-:W-:Y:S01]  /*e160*/  @!PT LDS RZ, [RZ] ;  /* 0x00000000fffff984 */ /* 0x000fe20000000800 */
[----:B------:R-:W-:Y:S01]  /*e170*/  @!PT LDS RZ, [RZ] ;  /* 0x00000000fffff984 */ /* 0x000fe20000000800 */
[----:B------:R-:W-:Y:S01]  /*e180*/  @!P1 LDGSTS.E.BYPASS.LTC128B.128 [R235+0x18000], desc[UR24][R204.64] ;  /* 0x18000000cceb9fae */ /* 0x000fe2000b981a18 */
[----:B------:R-:W-:Y:S01]  /*e190*/  ISETP.GE.AND P2, PT, R240, UR10, PT ;  /* 0x0000000af0007c0c */ /* 0x000fe2000bf46270 */
[----:B------:R-:W-:Y:S01]  /*e1a0*/  UMOV UR5, UR8 ;  /* 0x0000000800057c82 */ /* 0x000fe20008000000 */
[C---:B------:R-:W-:Y:S02]  /*e1b0*/  LEA R167, P0, R230.reuse, R167, 0x5 ;  /* 0x000000a7e6a77211 */ /* 0x040fe400078028ff */
[----:B------:R-:W-:Y:S01]  /*e1c0*/  @P1 STS.128 [R235+0x18000], RZ ;  /* 0x018000ffeb001388 */ /* 0x000fe20000000c00 */
[--C-:B------:R-:W-:Y:S02]  /*e1d0*/  LOP3.LUT R171, R223, 0x1c0, R218.reuse, 0xf8, !PT ;  /* 0x000001c0dfab7812 */ /* 0x100fe400078ef8da */
[----:B------:R-:W-:Y:S02]  /*e1e0*/  LEA.HI.X R165, R230, R165, R231, 0x5, P0 ;  /* 0x000000a5e6a57211 */ /* 0x000fe400000f2ce7 */
        /* <DEDUP_REMOVED lines=16> */
[----:B------:R-:W-:Y:S02]  /*e2f0*/  LEA R227, R164, R217, 0x1 ;  /* 0x000000d9a4e37211 */ /* 0x000fe400078e08ff */
[----:B------:R-:W-:Y:S02]  /*e300*/  LEA R229, R2, UR5, 0x1 ;  /* 0x0000000502e57c11 */ /* 0x000fe4000f8e08ff */
[----:B------:R-:W-:Y:S01]  /*e310*/  @!PT LDS RZ, [RZ] ;  /* 0x00000000fffff984 */ /* 0x000fe20000000800 */
[----:B------:R-:W-:Y:S01]  /*e320*/  @!PT LDS RZ, [RZ] ;  /* 0x00000000fffff984 */ /* 0x000fe20000000800 */
[----:B------:R-:W-:Y:S01]  /*e330*/  @!PT LDS RZ, [RZ] ;  /* 0x00000000fffff984 */ /* 0x000fe20000000800 */
[----:B------:R-:W-:Y:S01]  /*e340*/  @!P2 LDGSTS.E.BYPASS.LTC128B.128 [R235+0x1e000], desc[UR24][R204.64+0x180] ;  /* 0x1e000180ccebafae */ /* 0x000fe2000b981a18 */
[----:B------:R-:W-:Y:S01]  /*e350*/  LOP3.LUT P0, RZ, R222, 0x4, RZ, 0xc0, !PT ;  /* 0x00000004deff7812 */ /* 0x000fe2000780c0ff */
[----:B------:R-:W-:Y:S03]  /*e360*/  VIADD R3, R227, UR5 ;  /* 0x00000005e3037c36 */ /* 0x000fe60008000000 */
[----:B------:R-:W-:Y:S01]  /*e370*/  @P2 STS.128 [R235+0x1e000], RZ ;  /* 0x01e000ffeb002388 */ /* 0x000fe20000000c00 */
[--C-:B------:R-:W-:Y:S01]  /*e380*/  IMAD.IADD R226, R216, 0x1, R229.reuse ;  /* 0x00000001d8e27824 */ /* 0x100fe200078e02e5 */
[----:B------:R-:W-:Y:S03]  /*e390*/  SEL R2, R219, 0xffffffc0, !P0 ;  /* 0xffffffc0db027807 */ /* 0x000fe60004000000 */
[----:B------:R-:W-:Y:S01]  /*e3a0*/  @!PT LDS RZ, [RZ] ;  /* 0x00000000fffff984 */ /* 0x000fe20000000800 */
[----:B------:R-:W-:Y:S01]  /*e3b0*/  @!PT LDS RZ, [RZ] ;  /* 0x00000000fffff984 */ /* 0x000fe20000000800 */
[----:B------:R-:W-:Y:S01]  /*e3c0*/  @!PT LDS RZ, [RZ] ;  /* 0x00000000fffff984 */ /* 0x000fe20000000800 */
[----:B------:R-:W-:Y:S01]  /*e3d0*/  @!P1 LDGSTS.E.BYPASS.LTC128B.128 [R235+0x19000], desc[UR24][R166.64] ;  /* 0x19000000a6eb9fae */ /* 0x000fe2000b981a18 */
[C---:B------:R-:W-:Y:S01]  /*e3e0*/  IADD3 R170, PT, PT, R3.reuse, R216, RZ ;  /* 0x000000d803aa7210 */ /* 0x040fe20007ffe0ff */
[----:B------:R-:W-:Y:S03]  /*e3f0*/  IMAD.IADD R171, R2, 0x1, R229 ;  /* 0x0000000102ab7824 */ /* 0x000fe600078e02e5 */
[----:B------:R-:W-:Y:S01]  /*e400*/  @P1 STS.128 [R235+0x19000], RZ ;  /* 0x019000ffeb001388 */ /* 0x000fe20000000c00 */
[----:B------:R-:W-:Y:S01]  /*e410*/  IADD3 R3, PT, PT, R3, R2, RZ ;  /* 0x0000000203037210 */ /* 0x000fe20007ffe0ff */
[C---:B------:R-:W-:Y:S03]  /*e420*/  IMAD.IADD R168, R216.reuse, 0x1, R171 ;  /* 0x00000001d8a87824 */ /* 0x040fe600078e02ab */
[----:B------:R-:W-:Y:S01]  /*e430*/  @!PT LDS RZ, [RZ] ;  /* 0x00000000fffff984 */ /* 0x000fe20000000800 */
[----:B------:R-:W-:Y:S01]  /*e440*/  @!PT LDS RZ, [RZ] ;  /* 0x00000000fffff984 */ /* 0x000fe20000000800 */
[----:B------:R-:W-:Y:S01]  /*e450*/  @!PT LDS RZ, [RZ] ;  /* 0x00000000fffff984 */ /* 0x000fe20000000800 */
[----:B------:R-:W-:Y:S01]  /*e460*/  @!P4 LDGSTS.E.BYPASS.LTC128B.128 [R235+0x1b000], desc[UR24][R166.64+0x80] ;  /* 0x1b000080a6ebcfae */ /* 0x000fe2000b981a18 */
[----:B------:R-:W-:Y:S04]  /*e470*/  IADD3 R2, PT, PT, R216, R3, RZ ;  /* 0x00000003d8027210 */ /* 0x000fe80007ffe0ff */
        /* <DEDUP_REMOVED lines=20> */
[----:B-1----:R-:W-:Y:S01]  /*e5c0*/  LDSM.16.M88.4 R164, [R171] ;  /* 0x00000000aba4783b */ /* 0x002fe20000000200 */
[C---:B--2---:R-:W-:Y:S04]  /*e5d0*/  HMMA.16816.F32 R4, R172.reuse, R176, RZ ;  /* 0x000000b0ac04723c */ /* 0x044fe800000018ff */
[----:B------:R-:W-:Y:S04]  /*e5e0*/  LDSM.16.M88.4 R204, [R2+0x10000] ;  /* 0x0100000002cc783b */ /* 0x000fe80000000200 */
[C---:B------:R-:W-:Y:S01]  /*e5f0*/  HMMA.16816.F32 R8, R172.reuse, R178, RZ ;  /* 0x000000b2ac08723c */ /* 0x040fe200000018ff */
[----:B------:R-:W-:Y:S05]  /*e600*/  LDSM.16.M88.4 R176, [R170+0x11800] ;  /* 0x01180000aab0783b */ /* 0x000fea0000000200 */
[----:B------:R-:W-:Y:S02]  /*e610*/  LDSM.16.M88.4 R208, [R3+0x12000] ;  /* 0x0120000003d0783b */ /* 0x000fe40000000200 */
[C---:B---3--:R-:W-:Y:S03]  /*e620*/  HMMA.16816.F32 R12, R172.reuse, R180, RZ ;  /* 0x000000b4ac0c723c */ /* 0x048fe600000018ff */
[----:B------:R-:W-:Y:S05]  /*e630*/  LDSM.16.M88.4 R212, [R170+0x14000] ;  /* 0x01400000aad4783b */ /* 0x000fea0000000200 */
[C---:B------:R-:W-:Y:S01]  /*e640*/  HMMA.16816.F32 R16, R172.reuse, R182, RZ ;  /* 0x000000b6ac10723c */ /* 0x040fe200000018ff */
[----:B------:R-:W-:Y:S07]  /*e650*/  LDSM.16.M88.4 R180, [R3+0x10000] ;  /* 0x0100000003b4783b */ /* 0x000fee0000000200 */
[C---:B----4-:R-:W-:Y:S08]  /*e660*/  HMMA.16816.F32 R20, R172.reuse, R184, RZ ;  /* 0x000000b8ac14723c */ /* 0x050ff000000018ff */
[C---:B------:R-:W-:Y:S01]  /*e670*/  HMMA.16816.F32 R24, R172.reuse, R186, RZ ;  /* 0x000000baac18723c */ /* 0x040fe200000018ff */
[----:B------:R-:W-:Y:S07]  /*e680*/  LDSM.16.M88.4 R184, [R3+0x10800] ;  /* 0x0108000003b8783b */ /* 0x000fee0000000200 */
[C---:B-----5:R-:W-:Y:S08]  /*e690*/  HMMA.16816.F32 R28, R172.reuse, R188, RZ ;  /* 0x000000bcac1c723c */ /* 0x060ff000000018ff */
        /* <DEDUP_REMOVED lines=189> */
[----:B------:R3:W-:Y:S01]  /*f270*/  MUFU.TANH R193, R208 ;  /* 0x000000d000c17308 */ /* 0x0007e20000002400 */
[C---:B-1----:R-:W-:Y:S03]  /*f280*/  HMMA.16816.F32 R20, R200.reuse, R172, R20 ;  /* 0x000000acc814723c */ /* 0x042fe60000001814 */
[----:B------:R-:W-:Y:S01]  /*f290*/  FMUL.FTZ R251, R12, UR7 ;  /* 0x000000070cfb7c20 */ /* 0x000fe20008410000 */
[----:B------:R-:W-:Y:S01]  /*f2a0*/  FMUL.FTZ R252, R13, UR7 ;  /* 0x000000070dfc7c20 */ /* 0x000fe20008410000 */
[----:B------:R-:W-:Y:S01]  /*f2b0*/  FMUL.FTZ R250, R14, UR7 ;  /* 0x000000070efa7c20 */ /* 0x000fe20008410000 */
[----:B------:R-:W-:Y:S03]  /*f2c0*/  FMUL.FTZ R248, R15, UR7 ;  /* 0x000000070ff87c20 */ /* 0x000fe60008410000 */
[----:B------:R-:W-:Y:S01]  /*f2d0*/  MUFU.TANH R198, R207 ;  /* 0x000000cf00c67308 */ /* 0x000fe20000002400 */
[----:B--2---:R-:W-:Y:S01]  /*f2e0*/  FMUL.FTZ R168, R10, UR7 ;  /* 0x000000070aa87c20 */ /* 0x004fe20008410000 */
[C---:B------:R-:W-:Y:S03]  /*f2f0*/  HMMA.16816.F32 R24, R200.reuse, R174, R24 ;  /* 0x000000aec818723c */ /* 0x040fe60000001818 */
[----:B------:R-:W-:Y:S01]  /*f300*/  FMUL.FTZ R249, R16, UR7 ;  /* 0x0000000710f97c20 */ /* 0x000fe20008410000 */
[----:B------:R-:W-:Y:S01]  /*f310*/  FMUL.FTZ R247, R17, UR7 ;  /* 0x0000000711f77c20 */ /* 0x000fe20008410000 */
[----:B------:R-:W-:Y:S03]  /*f320*/  FMUL.FTZ R246, R18, UR7 ;  /* 0x0000000712f67c20 */ /* 0x000fe60008410000 */
[----:B------:R1:W-:Y:S01]  /*f330*/  MUFU.TANH R10, R165 ;  /* 0x000000a5000a7308 */ /* 0x0003e20000002400 */
[----:B------:R-:W-:Y:S01]  /*f340*/  FMUL.FTZ R214, R19, UR7 ;  /* 0x0000000713d67c20 */ /* 0x000fe20008410000 */
[----:B------:R-:W-:Y:S01]  /*f350*/  FMUL.FTZ R245, R20, UR7 ;  /* 0x0000000714f57c20 */ /* 0x000fe20008410000 */
[----:B------:R-:W-:Y:S01]  /*f360*/  FMUL.FTZ R215, R21, UR7 ;  /* 0x0000000715d77c20 */ /* 0x000fe20008410000 */
[----:B------:R-:W-:Y:S01]  /*f370*/  FMUL.FTZ R212, R22, UR7 ;  /* 0x0000000716d47c20 */ /* 0x000fe20008410000 */
[----:B------:R-:W-:Y:S05]  /*f380*/  FMUL.FTZ R210, R23, UR7 ;  /* 0x0000000717d27c20 */ /* 0x000fea0008410000 */
[----:B------:R2:W4:Y:S01]  /*f390*/  MUFU.TANH R194, R206 ;  /* 0x000000ce00c27308 */ /* 0x0005220000002400 */
[----:B------:R-:W-:Y:S01]  /*f3a0*/  FMUL.FTZ R213, R24, UR7 ;  /* 0x0000000718d57c20 */ /* 0x000fe20008410000 */
[----:B------:R-:W-:Y:S01]  /*f3b0*/  FMUL.FTZ R211, R25, UR7 ;  /* 0x0000000719d37c20 */ /* 0x000fe20008410000 */
[----:B---3--:R-:W-:Y:S07]  /*f3c0*/  FMUL.FTZ R208, R26, UR7 ;  /* 0x000000071ad07c20 */ /* 0x008fee0008410000 */
[----:B------:R-:W-:Y:S01]  /*f3d0*/  MUFU.TANH R199, R204 ;  /* 0x000000cc00c77308 */ /* 0x000fe20000002400 */
[----:B-1----:R-:W1:Y:S01]  /*f3e0*/  LDSM.16.M88.4 R164, [R2+0x17800] ;  /* 0x0178000002a4783b */ /* 0x002e620000000200 */
[----:B------:R-:W-:Y:S08]  /*f3f0*/  DEPBAR.LE SB0, 0x0 ;  /* 0x000080000000791a */ /* 0x000ff00000000000 */
[----:B------:R-:W-:Y:S01]  /*f400*/  MUFU.TANH R197, R205 ;  /* 0x000000cd00c57308 */ /* 0x000fe20000002400 */
[----:B------:R-:W-:Y:S01]  /*f410*/  BAR.SYNC.DEFER_BLOCKING 0x0 ;  /* 0x0000000000007b1d */ /* 0x000fe20000010000 */
[----:B--2---:R-:W-:Y:S08]  /*f420*/  FMUL.FTZ R206, R27, UR7 ;  /* 0x000000071bce7c20 */ /* 0x004ff00008410000 */
[----:B------:R-:W2:Y:S10]  /*f430*/  MUFU.TANH R9, R168 ;  /* 0x000000a800097308 */ /* 0x000eb40000002400 */
[----:B------:R-:W-:Y:S10]  /*f440*/  MUFU.TANH R251, R251 ;  /* 0x000000fb00fb7308 */ /* 0x000ff40000002400 */
[----:B------:R-:W3:Y:S10]  /*f450*/  MUFU.TANH R252, R252 ;  /* 0x000000fc00fc7308 */ /* 0x000ef40000002400 */
[----:B------:R-:W-:Y:S01]  /*f460*/  MUFU.TANH R250, R250 ;  /* 0x000000fa00fa7308 */ /* 0x000fe20000002400 */
[C---:B-1----:R-:W-:Y:S05]  /*f470*/  HMMA.16816.F32 R28, R200.reuse, R164, R28 ;  /* 0x000000a4c81c723c */ /* 0x042fea000000181c */
[----:B----4-:R-:W-:Y:S04]  /*f480*/  FMNMX3.FTZ R165, R0, R198, R194, !PT ;  /* 0x000000c600a57276 */ /* 0x010fe800078100c2 */
[----:B------:R-:W1:Y:S01]  /*f490*/  MUFU.TANH R248, R248 ;  /* 0x000000f800f87308 */ /* 0x000e620000002400 */
[----:B------:R-:W-:Y:S03]  /*f4a0*/  HMMA.16816.F32 R32, R200, R166, R32 ;  /* 0x000000a6c820723c */ /* 0x000fe60000001820 */
[----:B------:R-:W-:Y:S02]  /*f4b0*/  FMNMX3.FTZ R166, R169, R195, R193, !PT ;  /* 0x000000c3a9a67276 */ /* 0x000fe400078100c1 */
[----:B--2---:R-:W-:Y:S04]  /*f4c0*/  FMNMX3.FTZ R165, R165, R9, R10, !PT ;  /* 0x00000009a5a57276 */ /* 0x004fe8000781000a */
[----:B------:R-:W-:Y:S01]  /*f4d0*/  MUFU.TANH R249, R249 ;  /* 0x000000f900f97308 */ /* 0x000fe20000002400 */
[----:B------:R-:W-:Y:S01]  /*f4e0*/  FMNMX3.FTZ R166, R166, R199, R197, !PT ;  /* 0x000000c7a6a67276 */ /* 0x000fe200078100c5 */
[----:B------:R-:W-:Y:S03]  /*f4f0*/  FMUL.FTZ R207, R28, UR7 ;  /* 0x000000071ccf7c20 */ /* 0x000fe60008410000 */
[----:B---3--:R-:W-:Y:S01]  /*f500*/  FMNMX3.FTZ R166, R166, R251, R252, !PT ;  /* 0x000000fba6a67276 */ /* 0x008fe200078100fc */
[----:B------:R-:W-:Y:S01]  /*f510*/  FMUL.FTZ R209, R29, UR7 ;  /* 0x000000071dd17c20 */ /* 0x000fe20008410000 */
[----:B------:R-:W-:Y:S03]  /*f520*/  FMUL.FTZ R168, R30, UR7 ;  /* 0x000000071ea87c20 */ /* 0x000fe60008410000 */
[----:B------:R-:W2:Y:S01]  /*f530*/  MUFU.TANH R247, R247 ;  /* 0x000000f700f77308 */ /* 0x000ea20000002400 */
[----:B-1----:R-:W-:Y:S01]  /*f540*/  FMNMX3.FTZ R7, R165, R250, R248, !PT ;  /* 0x000000faa5077276 */ /* 0x002fe200078100f8 */
[----:B------:R-:W-:Y:S01]  /*f550*/  FMUL.FTZ R167, R31, UR7 ;  /* 0x000000071fa77c20 */ /* 0x000fe20008410000 */
[----:B------:R-:W-:Y:S01]  /*f560*/  FMUL.FTZ R205, R32, UR7 ;  /* 0x0000000720cd7c20 */ /* 0x000fe20008410000 */
[----:B------:R-:W-:Y:S01]  /*f570*/  FMUL.FTZ R204, R33, UR7 ;  /* 0x0000000721cc7c20 */ /* 0x000fe20008410000 */
[----:B------:R-:W-:Y:S01]  /*f580*/  FMUL.FTZ R34, R34, UR7 ;  /* 0x0000000722227c20 */ /* 0x000fe20008410000 */
[----:B------:R-:W-:Y:S04]  /*f590*/  FMUL.FTZ R35, R35, UR7 ;  /* 0x0000000723237c20 */ /* 0x000fe80008410000 */
        /* <DEDUP_REMOVED lines=28> */
.L_x_1059:
[----:B--2---:R-:W2:Y:S01]  /*f760*/  SHFL.BFLY PT, R3, R6, 0x2, 0x1f ;  /* 0x0c401f0006037f89 */ /* 0x004ea200000e0000 */
[----:B---34-:R-:W-:Y:S01]  /*f770*/  FMNMX3.FTZ R7, R7, R166, R165, !PT ;  /* 0x000000a607077276 */ /* 0x018fe200078100a5 */
[----:B------:R-:W-:Y:S01]  /*f780*/  UISETP.NE.AND UP0, UPT, UR6, URZ, UPT ;  /* 0x000000ff0600728c */ /* 0x000fe2000bf05270 */
[----:B------:R-:W-:Y:S05]  /*f790*/  MOV R181, R237 ;  /* 0x000000ed00b57202 */ /* 0x000fea0000000f00 */
[----:B------:R-:W-:Y:S01]  /*f7a0*/  LDSM.16.MT88.4 R12, [R221+0x18000] ;  /* 0x01800000dd0c783b */ /* 0x000fe20000004200 */
[----:B------:R-:W-:Y:S01]  /*f7b0*/  @P0 IADD3 R181, PT, PT, R238, -0x40, RZ ;  /* 0xffffffc0eeb50810 */ /* 0x000fe20007ffe0ff */
[----:B------:R-:W-:Y:S03]  /*f7c0*/  UIADD3 UR6, UPT, UPT, UR6, -0x1, URZ ;  /* 0xffffffff06067890 */ /* 0x000fe6000fffe0ff */
[----:B------:R-:W-:Y:S03]  /*f7d0*/  IADD3 R180, PT, PT, R216, R181, RZ ;  /* 0x000000b5d8b47210 */ /* 0x000fe60007ffe0ff */
[----:B------:R-:W3:Y:S08]  /*f7e0*/  SHFL.BFLY PT, R2, R7, 0x2, 0x1f ;  /* 0x0c401f0007027f89 */ /* 0x000ef000000e0000 */
[----:B------:R-:W-:Y:S08]  /*f7f0*/  LDSM.16.MT88.4 R20, [R220+0x18000] ;  /* 0x01800000dc14783b */ /* 0x000ff00000004200 */
[----:B------:R-:W-:Y:S08]  /*f800*/  LDSM.16.MT88.4 R28, [R181] ;  /* 0x00000000b51c783b */ /* 0x000ff00000004200 */
[----:B------:R-:W-:Y:S08]  /*f810*/  LDSM.16.MT88.4 R172, [R180+0x4800] ;  /* 0x00480000b4ac783b */ /* 0x000ff00000004200 */
[----:B------:R-:W-:Y:S01]  /*f820*/  LDSM.16.MT88.4 R176, [R221+0x1d000] ;  /* 0x01d00000ddb0783b */ /* 0x000fe20000004200 */
[----:B--2---:R-:W-:Y:S02]  /*f830*/  FMNMX.FTZ R11, R6, R3, !PT ;  /* 0x00000003060b7209 */ /* 0x004fe40007810000 */
[----:B---3--:R-:W-:Y:S05]  /*f840*/  FMNMX.FTZ R4, R7, R2, !PT ;  /* 0x0000000207047209 */ /* 0x008fea0007810000 */
[----:B------:R-:W2:Y:S08]  /*f850*/  SHFL.BFLY PT, R164, R11, 0x1, 0x1f ;  /* 0x0c201f000ba47f89 */ /* 0x000eb000000e0000 */
[----:B------:R-:W3:Y:S01]  /*f860*/  SHFL.BFLY PT, R3, R4, 0x1, 0x1f ;  /* 0x0c201f0004037f89 */ /* 0x000ee200000e0000 */
[----:B--2---:R-:W-:Y:S02]  /*f870*/  FMNMX.FTZ R164, R11, R164, !PT ;  /* 0x000000a40ba47209 */ /* 0x004fe40007810000 */
        /* <DEDUP_REMOVED lines=19> */
[----:B------:R-:W2:Y:S01]  /*f9b0*/  MUFU.EX2 R2, R5 ;  /* 0x0000000500027308 */ /* 0x000ea20000000800 */
        /* <DEDUP_REMOVED lines=21> */
[C---:B------:R-:W-:Y:S01]  /*fb10*/  FMUL.FTZ R17, R2.reuse, R149 ;  /* 0x0000009502117220 */ /* 0x040fe20000410000 */
[----:B------:R-:W-:Y:S03]  /*fb20*/  FMUL.FTZ R24, R2, R140 ;  /* 0x0000008c02187220 */ /* 0x000fe60000410000 */
        /* <DEDUP_REMOVED lines=14> */
[C---:B-1----:R-:W-:Y:S01]  /*fc10*/  FMUL.FTZ R34, R0.reuse, R134 ;  /* 0x0000008600227220 */ /* 0x042fe20000410000 */
[----:B------:R-:W-:Y:S03]  /*fc20*/  LDSM.16.MT88.4 R140, [R180+0x2000] ;  /* 0x00200000b48c783b */ /* 0x000fe60000004200 */
[----:B------:R-:W1:Y:S01]  /*fc30*/  MUFU.EX2 R184, R184 ;  /* 0x000000b800b87308 */ /* 0x000e620000000800 */
[----:B--2---:R-:W-:Y:S01]  /*fc40*/  F2FP.F16.F32.PACK_AB R160, R187, R191 ;  /* 0x000000bfbba0723e */ /* 0x004fe200000000ff */
        /* <DEDUP_REMOVED lines=14> */
[----:B------:R-:W2:Y:S01]  /*fd30*/  MUFU.EX2 R185, R185 ;  /* 0x000000b900b97308 */ /* 0x000ea20000000800 */
[----:B-1----:R-:W-:Y:S01]  /*fd40*/  F2FP.F16.F32.PACK_AB R161, R184, R189 ;  /* 0x000000bdb8a1723e */ /* 0x002fe200000000ff */
        /* <DEDUP_REMOVED lines=14> */
[----:B------:R-:W1:Y:S01]  /*fe30*/  MUFU.EX2 R182, R182 ;  /* 0x000000b600b67308 */ /* 0x000e620000000800 */
[----:B--2---:R-:W-:Y:S01]  /*fe40*/  F2FP.F16.F32.PACK_AB R162, R185, R186 ;  /* 0x000000bab9a2723e */ /* 0x004fe200000000ff */
        /* <DEDUP_REMOVED lines=15> */
[----:B-1----:R-:W-:Y:S01]  /*ff40*/  F2FP.F16.F32.PACK_AB R163, R182, R183 ;  /* 0x000000b7b6a3723e */ /* 0x002fe200000000ff */
        /* <DEDUP_REMOVED lines=116> */
[----:B------:R-:W-:Y:S01]  /*10690*/  FFMA.FTZ R189, R0, R241, R189 ;  /* 0x000000f100bd7223 */ /* 0x000fe200000100bd */
[----:B------:R-:W-:Y:S01]  /*106a0*/  MOV R0, R3 ;  /* 0x0000000300007202 */ /* 0x000fe20000000f00 */
[C---:B------:R-:W-:Y:S04]  /*106b0*/  HMMA.16816.F32 R60, R160.reuse, R140, R60 ;  /* 0x0000008ca03c723c */ /* 0x040fe8000000183c */
[----:B------:R-:W-:Y:S01]  /*106c0*/  MUFU.EX2 R202, R202 ;  /* 0x000000ca00ca7308 */ /* 0x000fe20000000800 */
[----:B------:R-:W-:Y:S01]  /*106d0*/  FADD.FTZ R191, R187, R191 ;  /* 0x000000bfbbbf7221 */ /* 0x000fe20000010000 */
[----:B------:R-:W-:Y:S03]  /*106e0*/  FADD.FTZ R184, R184, R189 ;  /* 0x000000bdb8b87221 */ /* 0x000fe60000010000 */
        /* <DEDUP_REMOVED lines=36> */
[----:B------:R-:W3:Y:S07]  /*10930*/  LDSM.16.MT88.4 R140, [R221+0x18800] ;  /* 0x01880000dd8c783b */ /* 0x000eee0000004200 */
        /* <DEDUP_REMOVED lines=176> */
.L_x_1057:
        /* <DEDUP_REMOVED lines=328> */
.L_x_1061:
        /* <DEDUP_REMOVED lines=45> */
.L_x_1063:
[----:B------:R-:W-:Y:S05]  /*12b90*/  BSYNC.RECONVERGENT B0 ;  /* 0x0000000000007941 */ /* 0x000fea0003800200 */
.L_x_1062:
        /* <DEDUP_REMOVED lines=42> */
.L_x_1065:
[----:B------:R-:W-:Y:S05]  /*12e40*/  BSYNC.RECONVERGENT B0 ;  /* 0x0000000000007941 */ /* 0x000fea0003800200 */
.L_x_1064:
        /* <DEDUP_REMOVED lines=27> */
.L_x_1067:
[----:B------:R-:W-:Y:S05]  /*13000*/  BSYNC.RECONVERGENT B0 ;  /* 0x0000000000007941 */ /* 0x000fea0003800200 */
.L_x_1066:
        /* <DEDUP_REMOVED lines=27> */
.L_x_1069:
[----:B------:R-:W-:Y:S05]  /*131c0*/  BSYNC.RECONVERGENT B0 ;  /* 0x0000000000007941 */ /* 0x000fea0003800200 */
.L_x_1068:
        /* <DEDUP_REMOVED lines=27> */
.L_x_1070:
        /* <DEDUP_REMOVED lines=16> */
.L_x_1202:


//--------------------- .text._ZN5flash16flash_fwd_kernelI23Flash_fwd_kernel_traitsILi256ELi128ELi64ELi8ELb0ELb0EN7cutlass6half_tE19Flash_kernel_traitsILi256ELi128ELi64ELi8ES3_EELb1ELb1ELb0ELb1ELb0ELb0ELb0ELb1EEEvNS_16Flash_fwd_paramsE --------------------------
	.section	.text._ZN5flash16flash_fwd_kernelI23Flash_fwd_kernel_traitsILi256ELi128ELi64ELi8ELb0ELb0EN7cutlass6half_tE19Flash_kernel_traitsILi256ELi128ELi64ELi8ES3_EELb1ELb1ELb0ELb1ELb0ELb0ELb0ELb1EEEvNS_16Flash_fwd_paramsE,"ax",@progbits
	.align	128
        .global         _ZN5flash16flash_fwd_kernelI23Flash_fwd_kernel_traitsILi256ELi128ELi64ELi8ELb0ELb0EN7cutlass6half_tE19Flash_kernel_traitsILi256ELi128ELi64ELi8ES3_EELb1ELb1ELb0ELb1ELb0ELb0ELb0ELb1EEEvNS_16Flash_fwd_paramsE
        .type           _ZN5flash16flash_fwd_kernelI23Flash_fwd_kernel_traitsILi256ELi128ELi64ELi8ELb0ELb0EN7cutlass6half_tE19Flash_kernel_traitsILi256ELi128ELi64ELi8ES3_EELb1ELb1ELb0ELb1ELb0ELb0ELb0ELb1EEEvNS_16Flash_fwd_paramsE,@function
        .size           _ZN5flash16flash_fwd_kernelI23Flash_fwd_kernel_traitsILi256ELi128ELi64ELi8ELb0ELb0EN7cutlass6half_tE19Flash_kernel_traitsILi256ELi128ELi64ELi8ES3_EELb1ELb1ELb0ELb1ELb0ELb0ELb0ELb1EEEvNS_16Flash_fwd_paramsE,(.L_x_1203 - _ZN5flash16flash_fwd_kernelI23Flash_fwd_kernel_traitsILi256ELi128ELi64ELi8ELb0ELb0EN7cutlass6half_tE19Flash_kernel_traitsILi256ELi128ELi64ELi8ES3_EELb1ELb1ELb0ELb1ELb0ELb0ELb0ELb1EEEvNS_16Flash_fwd_paramsE)
        .other          _ZN5flash16flash_fwd_kernelI23Flash_fwd_kernel_traitsILi256ELi128ELi64ELi8ELb0ELb0EN7cutlass6half_tE19Flash_kernel_traitsILi256ELi128ELi64ELi8ES3_EELb1ELb1ELb0ELb1ELb0ELb0ELb0ELb1EEEvNS_16Flash_fwd_paramsE,@"STO_CUDA_ENTRY STV_DEFAULT"
_ZN5flash16flash_fwd_kernelI23Flash_fwd_kernel_traitsILi256ELi128ELi64ELi8ELb0ELb0EN7cutlass6half_tE19Flash_kernel_traitsILi256ELi128ELi64ELi8ES3_EELb1ELb1ELb0ELb1ELb0ELb0ELb0ELb1EEEvNS_16Flash_fwd_paramsE:
.text._ZN5flash16flash_fwd_kernelI23Flash_fwd_kernel_traitsILi256ELi128ELi64ELi8ELb0ELb0EN7cutlass6half_tE19Flash_kernel_traitsILi256ELi128ELi64ELi8ES3_EELb1ELb1ELb0ELb1ELb0ELb0ELb0ELb1EEEvNS_16Flash_fwd_paramsE:
        /* <DEDUP_REMOVED lines=100> */
.L_x_1071:
        /* <DEDUP_REMOVED lines=48> */
.L_x_1073:
[----:B------:R-:W2:Y:S01]  /*0940*/  LDCU UR10, c[0x0][0x434] ;  /* 0x00008680ff0a77ac */ /* 0x000ea20008000800 */
[----:B------:R-:W-:Y:S01]  /*0950*/  IMAD.SHL.U32 R0, R207, 0x8, RZ ;  /* 0x00000008cf007824 */ /* 0x000fe200078e00ff */
[----:B------:R-:W-:Y:S01]  /*0960*/  SHF.R.U32.HI R207, RZ, 0x3, R207 ;  /* 0x00000003ffcf7819 */ /* 0x000fe200000116cf */
[----:B------:R-:W-:Y:S01]  /*0970*/  BSSY.RECONVERGENT B0, `(.L_x_1074) ;  /* 0x0000037000007945 */ /* 0x000fe20003800200 */
[----:B------:R-:W-:Y:S01]  /*0980*/  UISETP.NE.AND UP1, UPT, UR11, URZ, !UP1 ;  /* 0x000000ff0b00728c */ /* 0x000fe2000cf25270 */
[----:B------:R-:W3:Y:S01]  /*0990*/  LDCU.64 UR4, c[0x0][0x410] ;  /* 0x00008200ff0477ac */ /* 0x000ee20008000a00 */
[----:B------:R-:W-:Y:S01]  /*09a0*/  LOP3.LUT R0, R0, 0x38, RZ, 0xc0, !PT ;  /* 0x0000003800007812 */ /* 0x000fe200078ec0ff */
[C---:B------:R-:W-:Y:S01]  /*09b0*/  VIADD R9, R207.reuse, 0x20 ;  /* 0x00000020cf097836 */ /* 0x040fe20000000000 */
        /* <DEDUP_REMOVED lines=25> */
[----:B------:R-:W-:Y:S01]  /*0b50*/  UIADD3 UR7, UP1, UP0, UR29, UR7, UR8 ;  /* 0x000000071d077290 */ /* 0x000fe2000f83e008 */
[----:B------:R-:W-:Y:S01]  /*0b60*/  IMAD R17, R16, UR28, R3 ;  /* 0x0000001c10117c24 */ /* 0x000fe2000f8e0203 */
        /* <DEDUP_REMOVED lines=23> */
.L_x_1075:
[----:B------:R-:W-:Y:S05]  /*0ce0*/  BSYNC.RECONVERGENT B0 ;  /* 0x0000000000007941 */ /* 0x000fea0003800200 */
.L_x_1074:
        /* <DEDUP_REMOVED lines=24> */
.L_x_1077:
[----:B------:R-:W-:Y:S05]  /*0e70*/  BSYNC.RECONVERGENT B0 ;  /* 0x0000000000007941 */ /* 0x000fea0003800200 */
.L_x_1076:
        /* <DEDUP_REMOVED lines=24> */
.L_x_1079:
[----:B------:R-:W-:Y:S05]  /*1000*/  BSYNC.RECONVERGENT B0 ;  /* 0x0000000000007941 */ /* 0x000fea0003800200 */
.L_x_1078:
        /* <DEDUP_REMOVED lines=26> */
.L_x_1081:
[----:B------:R-:W-:Y:S05]  /*11b0*/  BSYNC.RECONVERGENT B0 ;  /* 0x0000000000007941 */ /* 0x000fea0003800200 */
.L_x_1080:
        /* <DEDUP_REMOVED lines=10> */
.L_x_1083:
[----:B------:R-:W-:Y:S05]  /*1260*/  BSYNC.RECONVERGENT B0 ;  /* 0x0000000000007941 */ /* 0x000fea0003800200 */
.L_x_1082:
        /* <DEDUP_REMOVED lines=10> */
.L_x_1085:
[----:B------:R-:W-:Y:S05]  /*1310*/  BSYNC.RECONVERGENT B0 ;  /* 0x0000000000007941 */ /* 0x000fea0003800200 */
.L_x_1084:
        /* <DEDUP_REMOVED lines=10> */
.L_x_1087:
[----:B------:R-:W-:Y:S05]  /*13c0*/  BSYNC.RECONVERGENT B0 ;  /* 0x0000000000007941 */ /* 0x000fea0003800200 */
.L_x_1086:
        /* <DEDUP_REMOVED lines=10> */
.L_x_1072:
        /* <DEDUP_REMOVED lines=24> */
.L_x_1088:
[----:B------:R-:W1:Y:S01]  /*15f0*/  LDCU.64 UR10, c[0x0][0x3b8] ;  /* 0x00007700ff0a77ac */ /* 0x000e620008000a00 */
[----:B------:R-:W-:-:S04]  /*1600*/  UIADD3 UR13, UPT, UPT, UR12, UR14, URZ ;  /* 0x0000000e0c0d7290 */ /* 0x000fc8000fffe0ff */
[----:B-1----:R-:W-:Y:S02]  /*1610*/  UIMAD.WIDE.U32 UR16, UR13, UR10, URZ ;  /* 0x0000000a0d1072a5 */ /* 0x002fe4000f8e00ff */
[----:B------:R-:W-:-:S04]  /*1620*/  UIMAD UR13, UR13, UR11, URZ ;  /* 0x0000000b0d0d72a4 */ /* 0x000fc8000f8e02ff */
[----:B------:R-:W-:Y:S02]  /*1630*/  UIADD3 UR13, UPT, UPT, UR17, UR13, URZ ;  /* 0x0000000d110d7290 */ /* 0x000fe4000fffe0ff */
.L_x_1089:
        /* <DEDUP_REMOVED lines=42> */
[----:B------:R-:W-:-:S03]  /*18e0*/  UIMAD UR14, UR27, UR5, UR19 ;  /* 0x000000051b0e72a4 */ /* 0x000fc6000f8e0213 */
[----:B------:R-:W-:Y:S01]  /*18f0*/  UMOV UR12, UR18 ;  /* 0x00000012000c7c82 */ /* 0x000fe20008000000 */
[----:B------:R-:W-:Y:S08]  /*1900*/  BRA `(.L_x_1091) ;  /* 0x0000000000187947 */ /* 0x000ff00003800000 */
.L_x_1090:
[----:B------:R-:W1:Y:S01]  /*1910*/  LDCU.64 UR8, c[0x0][0x3c0] ;  /* 0x00007800ff0877ac */ /* 0x000e620008000a00 */
[----:B------:R-:W-:-:S04]  /*1920*/  UIADD3 UR12, UPT, UPT, UR12, UR14, URZ ;  /* 0x0000000e0c0c7290 */ /* 0x000fc8000fffe0ff */
[----:B-1----:R-:W-:Y:S02]  /*1930*/  UIMAD.WIDE.U32 UR4, UR12, UR8, URZ ;  /* 0x000000080c0472a5 */ /* 0x002fe4000f8e00ff */
[----:B------:R-:W-:-:S04]  /*1940*/  UIMAD UR12, UR12, UR9, URZ ;  /* 0x000000090c0c72a4 */ /* 0x000fc8000f8e02ff */
[----:B------:R-:W-:-:S03]  /*1950*/  UIADD3 UR14, UPT, UPT, UR5, UR12, URZ ;  /* 0x0000000c050e7290 */ /* 0x000fc6000fffe0ff */
[----:B------:R-:W-:-:S09]  /*1960*/  UMOV UR12, UR4 ;  /* 0x00000004000c7c82 */ /* 0x000fd20008000000 */
.L_x_1091:
[C---:B------:R-:W-:Y:S01]  /*1970*/  IMAD.SHL.U32 R5, R207.reuse, 0x8, RZ ;  /* 0x00000008cf057824 */ /* 0x040fe200078e00ff */
[----:B------:R-:W1:Y:S01]  /*1980*/  LDCU.64 UR18, c[0x0][0x3c8] ;  /* 0x00007900ff1277ac */ /* 0x000e620008000a00 */
[--C-:B------:R-:W-:Y:S01]  /*1990*/  SHF.R.U32.HI R6, RZ, 0x3, R207.reuse ;  /* 0x00000003ff067819 */ /* 0x100fe200000116cf */
[----:B------:R-:W-:Y:S01]  /*19a0*/  IMAD.SHL.U32 R184, R207, 0x2, RZ ;  /* 0x00000002cfb87824 */ /* 0x000fe200078e00ff */
[--C-:B------:R-:W-:Y:S01]  /*19b0*/  SHF.R.U32.HI R209, RZ, 0x1, R207.reuse ;  /* 0x00000001ffd17819 */ /* 0x100fe200000116cf */
[----:B------:R2:W-:Y:S01]  /*19c0*/  STL [R1+0x1c], R5 ;  /* 0x00001c0501007387 */ /* 0x0005e20000100800 */
[C---:B------:R-:W-:Y:S01]  /*19d0*/  LOP3.LUT R205, R5.reuse, 0x38, RZ, 0xc0, !PT ;  /* 0x0000003805cd7812 */ /* 0x040fe200078ec0ff */
[----:B------:R-:W-:Y:S01]  /*19e0*/  UIADD3 UR20, UPT, UPT, -UR29, UR33, URZ ;  /* 0x000000211d147290 */ /* 0x000fe2000fffe1ff */
[----:B------:R-:W-:Y:S01]  /*19f0*/  LOP3.LUT R251, R5, 0x1f8, RZ, 0xc0, !PT ;  /* 0x000001f805fb7812 */ /* 0x000fe200078ec0ff */
[----:B------:R-:W-:Y:S01]  /*1a00*/  USHF.R.S32.HI UR39, URZ, 0x1f, UR35 ;  /* 0x0000001fff277899 */ /* 0x000fe20008011423 */
[C---:B------:R-:W-:Y:S01]  /*1a10*/  IADD3 R10, P0, PT, R205.reuse, UR6, RZ ;  /* 0x00000006cd0a7c10 */ /* 0x040fe2000ff1e0ff */
[----:B------:R-:W-:Y:S01]  /*1a20*/  BSSY.RECONVERGENT B0, `(.L_x_1092) ;  /* 0x0000062000007945 */ /* 0x000fe20003800200 */
[----:B------:R-:W-:Y:S01]  /*1a30*/  IADD3 R8, P1, PT, R205, UR16, RZ ;  /* 0x00000010cd087c10 */ /* 0x000fe2000ff3e0ff */
[----:B------:R-:W3:Y:S01]  /*1a40*/  LDCU.64 UR16, c[0x0][0x388] ;  /* 0x00007100ff1077ac */ /* 0x000ee20008000a00 */
[----:B------:R-:W-:Y:S01]  /*1a50*/  LOP3.LUT R7, R5, 0x1e00, RZ, 0xc0, !PT ;  /* 0x00001e0005077812 */ /* 0x000fe200078ec0ff */
[----:B------:R-:W-:Y:S01]  /*1a60*/  IMAD.X R11, RZ, RZ, UR7, P0 ;  /* 0x00000007ff0b7e24 */ /* 0x000fe200080e06ff */
[----:B------:R-:W-:Y:S01]  /*1a70*/  LOP3.LUT R251, R251, 0x38, R207, 0x78, !PT ;  /* 0x00000038fbfb7812 */ /* 0x000fe200078e78cf */
[----:B------:R-:W4:Y:S01]  /*1a80*/  LDCU.128 UR4, c[0x0][0x3d0] ;  /* 0x00007a00ff0477ac */ /* 0x000f220008000c00 */
[----:B------:R-:W-:Y:S01]  /*1a90*/  IMAD.X R9, RZ, RZ, UR13, P1 ;  /* 0x0000000dff097e24 */ /* 0x000fe200088e06ff */
[----:B------:R-:W-:Y:S01]  /*1aa0*/  SHF.R.S32.HI R247, RZ, 0x1f, R4 ;  /* 0x0000001ffff77819 */ /* 0x000fe20000011404 */
[----:B-1----:R-:W-:Y:S01]  /*1ab0*/  IMAD.U32 R12, RZ, RZ, UR18 ;  /* 0x00000012ff0c7e24 */ /* 0x002fe2000f8e00ff */
[----:B------:R-:W-:Y:S01]  /*1ac0*/  LOP3.LUT R251, R251, R7, RZ, 0xfc, !PT ;  /* 0x00000007fbfb7212 */ /* 0x000fe200078efcff */
[C---:B------:R-:W-:Y:S01]  /*1ad0*/  IMAD.WIDE.U32 R8, R6.reuse, UR10, R8 ;  /* 0x0000000a06087c25 */ /* 0x040fe2000f8e0008 */
[----:B------:R-:W-:Y:S01]  /*1ae0*/  IADD3 R14, P0, PT, R205, UR12, RZ ;  /* 0x0000000ccd0e7c10 */ /* 0x000fe2000ff1e0ff */
[----:B------:R-:W1:Y:S01]  /*1af0*/  LDCU.64 UR12, c[0x0][0x418] ;  /* 0x00008300ff0c77ac */ /* 0x000e620008000a00 */
[----:B------:R-:W-:Y:S01]  /*1b00*/  LOP3.LUT R7, R209, 0x70, RZ, 0xc0, !PT ;  /* 0x00000070d1077812 */ /* 0x000fe200078ec0ff */
[----:B------:R-:W5:Y:S01]  /*1b10*/  S2UR UR18, SR_CgaCtaId ;  /* 0x00000000001279c3 */ /* 0x000f620000008800 */
[----:B------:R-:W-:Y:S01]  /*1b20*/  IMAD R9, R6, UR11, R9 ;  /* 0x0000000b06097c24 */ /* 0x000fe2000f8e0209 */
[----:B------:R-:W-:Y:S01]  /*1b30*/  LOP3.LUT R185, R184, 0x6, RZ, 0xc0, !PT ;  /* 0x00000006b8b97812 */ /* 0x000fe200078ec0ff */
[----:B------:R-:W-:Y:S01]  /*1b40*/  IMAD.X R15, RZ, RZ, UR14, P0 ;  /* 0x0000000eff0f7e24 */ /* 0x000fe200080e06ff */
[----:B------:R-:W-:Y:S01]  /*1b50*/  LEA.HI R7, R2, R7, RZ, 0x1e ;  /* 0x0000000702077211 */ /* 0x000fe200078ff0ff */
[----:B------:R-:W1:Y:S01]  /*1b60*/  LDCU.64 UR14, c[0x0][0x390] ;  /* 0x00007200ff0e77ac */ /* 0x000e620008000a00 */
[C---:B------:R-:W-:Y:S01]  /*1b70*/  LOP3.LUT R98, R205.reuse, 0x40, RZ, 0xfc, !PT ;  /* 0x00000040cd627812 */ /* 0x040fe200078efcff */
[----:B------:R-:W-:Y:S01]  /*1b80*/  IMAD.WIDE.U32 R14, R6, UR8, R14 ;  /* 0x00000008060e7c25 */ /* 0x000fe2000f8e000e */
[----:B------:R-:W-:-:S02]  /*1b90*/  LOP3.LUT R97, R205, 0x80, RZ, 0xfc, !PT ;  /* 0x00000080cd617812 */ /* 0x000fc400078efcff */
[----:B------:R-:W-:Y:S01]  /*1ba0*/  LOP3.LUT R96, R205, 0xc0, RZ, 0xfc, !PT ;  /* 0x000000c0cd607812 */ /* 0x000fe200078efcff */
[----:B----4-:R-:W-:Y:S01]  /*1bb0*/  IMAD R249, R247, UR4, RZ ;  /* 0x00000004f7f97c24 */ /* 0x010fe2000f8e02ff */
[----:B------:R4:W-:Y:S01]  /*1bc0*/  STL [R1+0x28], R98 ;  /* 0x0000286201007387 */ /* 0x0009e20000100800 */
[C---:B------:R-:W-:Y:S01]  /*1bd0*/  IMAD.WIDE.U32 R8, R4.reuse, UR4, R8 ;  /* 0x0000000404087c25 */ /* 0x040fe2000f8e0008 */
[----:B------:R-:W-:Y:S02]  /*1be0*/  USHF.L.U64.HI UR4, UR10, 0x6, UR11 ;  /* 0x000000060a047899 */ /* 0x000fe4000801020b */
[----:B------:R4:W-:Y:S01]  /*1bf0*/  STL [R1+0x24], R97 ;  /* 0x0000246101007387 */ /* 0x0009e20000100800 */
[----:B------:R-:W-:Y:S01]  /*1c00*/  IMAD R249, R4, UR5, R249 ;  /* 0x0000000504f97c24 */ /* 0x000fe2000f8e02f9 */
[----:B---3--:R-:W-:Y:S01]  /*1c10*/  LEA R250, P2, R8, UR16, 0x1 ;  /* 0x0000001008fa7c11 */ /* 0x008fe2000f8408ff */
[----:B------:R-:W-:Y:S01]  /*1c20*/  IMAD R7, R7, UR25, R185 ;  /* 0x0000001907077c24 */ /* 0x000fe2000f8e02b9 */
[----:B------:R4:W-:Y:S01]  /*1c30*/  STL [R1+0x20], R96 ;  /* 0x0000206001007387 */ /* 0x0009e20000100800 */
[----:B------:R-:W-:Y:S01]  /*1c40*/  IMAD.IADD R249, R9, 0x1, R249 ;  /* 0x0000000109f97824 */ /* 0x000fe200078e02f9 */
[----:B------:R-:W-:Y:S01]  /*1c50*/  UMOV UR5, 0x400 ;  /* 0x0000040000057882 */ /* 0x000fe20000000000 */
[----:B--2---:R-:W-:Y:S01]  /*1c60*/  VIADD R5, R6, 0x40 ;  /* 0x0000004006057836 */ /* 0x004fe20000000000 */
[----:B-----5:R-:W-:Y:S01]  /*1c70*/  ULEA UR5, UR18, UR5, 0x18 ;  /* 0x0000000512057291 */ /* 0x020fe2000f8ec0ff */
[----:B------:R-:W-:Y:S01]  /*1c80*/  IMAD.WIDE.U32 R12, R12, UR28, R10 ;  /* 0x0000001c0c0c7c25 */ /* 0x000fe2000f8e000a */
[----:B------:R-:W-:-:S02]  /*1c90*/  IADD3 R11, P0, PT, R7, UR35, RZ ;  /* 0x00000023070b7c10 */ /* 0x000fc4000ff1e0ff */
[----:B------:R-:W-:Y:S01]  /*1ca0*/  LEA.HI.X R249, R8, UR17, R249, 0x1, P2 ;  /* 0x0000001108f97c11 */ /* 0x000fe200090f0cf9 */
[----:B------:R-:W-:Y:S01]  /*1cb0*/  IMAD R247, R247, UR6, RZ ;  /* 0x00000006f7f77c24 */ /* 0x000fe2000f8e02ff */
[C---:B------:R-:W-:Y:S01]  /*1cc0*/  ISETP.GE.AND P2, PT, R6.reuse, UR20, PT ;  /* 0x0000001406007c0c */ /* 0x040fe2000bf46270 */
[----:B------:R-:W-:Y:S01]  /*1cd0*/  IMAD R15, R6, UR9, R15 ;  /* 0x00000009060f7c24 */ /* 0x000fe2000f8e020f */
[----:B------:R-:W-:Y:S01]  /*1ce0*/  ISETP.GE.AND P1, PT, R5, UR20, PT ;  /* 0x0000001405007c0c */ /* 0x000fe2000bf26270 */
[C---:B------:R-:W-:Y:S01]  /*1cf0*/  IMAD R247, R4.reuse, UR7, R247 ;  /* 0x0000000704f77c24 */ /* 0x040fe2000f8e02f7 */
[----:B------:R-:W-:Y:S01]  /*1d00*/  LEA.HI.X.SX32 R7, R7, UR39, 0x1, P0 ;  /* 0x0000002707077c11 */ /* 0x000fe200080f0eff */
[----:B------:R-:W-:Y:S01]  /*1d10*/  IMAD.WIDE.U32 R4, R4, UR6, R14 ;  /* 0x0000000604047c25 */ /* 0x000fe2000f8e000e */
[----:B-1----:R-:W-:Y:S01]  /*1d20*/  LEA R10, P0, R11, UR12, 0x1 ;  /* 0x0000000c0b0a7c11 */ /* 0x002fe2000f8008ff */
[----:B------:R-:W-:Y:S01]  /*1d30*/  UIMAD.WIDE.U32 UR38, UR38, 0x80, URZ ;  /* 0x00000080262678a5 */ /* 0x000fe2000f8e00ff */
[----:B------:R-:W-:Y:S01]  /*1d40*/  LEA R251, R251, UR5, 0x1 ;  /* 0x00000005fbfb7c11 */ /* 0x000fe2000f8e08ff */
[----:B------:R-:W-:Y:S01]  /*1d50*/  IMAD.IADD R247, R5, 0x1, R247 ;  /* 0x0000000105f77824 */ /* 0x000fe200078e02f7 */
[----:B------:R-:W-:Y:S01]  /*1d60*/  LEA.HI.X R11, R11, UR13, R7, 0x1, P0 ;  /* 0x0000000d0b0b7c11 */ /* 0x000fe200080f0c07 */
[----:B------:R-:W-:Y:S01]  /*1d70*/  VIADD R5, R6, 0x20 ;  /* 0x0000002006057836 */ /* 0x000fe20000000000 */
[----:B------:R-:W-:Y:S01]  /*1d80*/  LEA R248, P0, R4, UR14, 0x1 ;  /* 0x0000000e04f87c11 */ /* 0x000fe2000f8008ff */
[----:B------:R-:W-:Y:S01]  /*1d90*/  IMAD.U32 R14, RZ, RZ, UR19 ;  /* 0x00000013ff0e7e24 */ /* 0x000fe2000f8e00ff */
[----:B------:R-:W-:Y:S01]  /*1da0*/  USHF.L.U32 UR14, UR10, 0x6, URZ ;  /* 0x000000060a0e7899 */ /* 0x000fe200080006ff */
[----:B------:R-:W-:-:S02]  /*1db0*/  LOP3.LUT R8, R6, UR38, RZ, 0xfc, !PT ;  /* 0x0000002606087c12 */ /* 0x000fc4000f8efcff */
[----:B------:R-:W-:Y:S01]  /*1dc0*/  LEA.HI.X R247, R4, UR15, R247, 0x1, P0 ;  /* 0x0000000f04f77c11 */ /* 0x000fe200080f0cf7 */
[----:B------:R-:W-:Y:S01]  /*1dd0*/  UIADD3 UR15, UPT, UPT, -UR22, UR32, URZ ;  /* 0x00000020160f7290 */ /* 0x000fe2000fffe1ff */
[----:B------:R-:W-:Y:S01]  /*1de0*/  ISETP.GE.AND P0, PT, R5, UR20, PT ;  /* 0x0000001405007c0c */ /* 0x000fe2000bf06270 */
[----:B------:R-:W-:Y:S01]  /*1df0*/  IMAD R15, R14, UR28, R13 ;  /* 0x0000001c0e0f7c24 */ /* 0x000fe2000f8e020d */
[----:B----4-:R-:W-:Y:S11]  /*1e00*/  @P2 BRA `(.L_x_1093) ;  /* 0x00000000008c2947 */ /* 0x010ff60003800000 */
        /* <DEDUP_REMOVED lines=35> */
.L_x_1093:
[----:B------:R-:W-:Y:S05]  /*2040*/  BSYNC.RECONVERGENT B0 ;  /* 0x0000000000007941 */ /* 0x000fea0003800200 */
.L_x_1092:
        /* <DEDUP_REMOVED lines=42> */
.L_x_1095:
[----:B------:R-:W-:Y:S05]  /*22f0*/  BSYNC.RECONVERGENT B0 ;  /* 0x0000000000007941 */ /* 0x000fea0003800200 */
.L_x_1094:
        /* <DEDUP_REMOVED lines=41> */
.L_x_1097:
[----:B------:R-:W-:Y:S05]  /*2590*/  BSYNC.RECONVERGENT B0 ;  /* 0x0000000000007941 */ /* 0x000fea0003800200 */
.L_x_1096:
        /* <DEDUP_REMOVED lines=41> */
.L_x_1099:
[----:B------:R-:W-:Y:S05]  /*2830*/  BSYNC.RECONVERGENT B0 ;  /* 0x0000000000007941 */ /* 0x000fea0003800200 */
.L_x_1098:
        /* <DEDUP_REMOVED lines=34> */
.L_x_1101:
[----:B------:R-:W-:Y:S05]  /*2a60*/  BSYNC.RECONVERGENT B0 ;  /* 0x0000000000007941 */ /* 0x000fea0003800200 */
.L_x_1100:
        /* <DEDUP_REMOVED lines=33> */
.L_x_1103:
[----:B------:R-:W-:Y:S05]  /*2c80*/  BSYNC.RECONVERGENT B0 ;  /* 0x0000000000007941 */ /* 0x000fea0003800200 */
.L_x_1102:
[----:B------:R-:W5:Y:S01]  /*2c90*/  LDCU.64 UR12, c[0x0][0x538] ;  /* 0x0000a700ff0c77ac */ /* 0x000f620008000a00 */
[----:B------:R-:W0:Y:S01]  /*2ca0*/  LDGDEPBAR ;  /* 0x00000000000079af */ /* 0x000e220000000000 */
[----:B-----5:R-:W-:-:S04]  /*2cb0*/  UISETP.NE.U32.AND UP1, UPT, UR12, URZ, UPT ;  /* 0x000000ff0c00728c */ /* 0x020fc8000bf25070 */
[----:B------:R-:W-:Y:S01]  /*2cc0*/  UISETP.NE.AND.EX UP1, UPT, UR13, URZ, UPT, UP1 ;  /* 0x000000ff0d00728c */ /* 0x000fe2000bf25310 */
[----:B------:R-:W5:Y:S01]  /*2cd0*/  S2R R25, SR_CTAID.X ;  /* 0x0000000000197919 */ /* 0x000f620000002500 */
[----:B------:R-:W-:Y:S01]  /*2ce0*/  IMAD.U32 R4, RZ, RZ, UR29 ;  /* 0x0000001dff047e24 */ /* 0x000fe2000f8e00ff */
[----:B---34-:R-:W-:Y:S01]  /*2cf0*/  LOP3.LUT R8, R209, 0x1f0, RZ, 0xc0, !PT ;  /* 0x000001f0d1087812 */ /* 0x018fe200078ec0ff */
[----:B------:R-:W-:Y:S01]  /*2d00*/  IMAD.SHL.U32 R206, R207, 0x20, RZ ;  /* 0x00000020cfce7824 */ /* 0x000fe200078e00ff */
[----:B------:R-:W-:-:S04]  /*2d10*/  DEPBAR.LE SB0, 0x0 ;  /* 0x000080000000791a */ /* 0x000fc80000000000 */
[----:B------:R-:W-:Y:S02]  /*2d20*/  PLOP3.LUT P0, PT, PT, PT, UP1, 0x80, 0x8 ;  /* 0x000000000008781c */ /* 0x000fe40003f0f018 */
[----:B------:R-:W3:Y:S01]  /*2d30*/  @UP1 LDCU.64 UR6, c[0x0][0x540] ;  /* 0x0000a800ff0617ac */ /* 0x000ee20008000a00 */
[----:B------:R-:W-:Y:S01]  /*2d40*/  @UP1 UMOV UR18, UR28 ;  /* 0x0000001c00121c82 */ /* 0x000fe20008000000 */
[----:B------:R-:W-:Y:S02]  /*2d50*/  @UP1 UMOV UR19, URZ ;  /* 0x000000ff00131c82 */ /* 0x000fe40008000000 */
[----:B---3--:R-:W-:Y:S01]  /*2d60*/  @UP1 UIMAD.WIDE.U32 UR18, UR27, UR6, UR18 ;  /* 0x000000061b1212a5 */ /* 0x008fe2000f8e0012 */
[----:B------:R-:W3:Y:S03]  /*2d70*/  @UP1 LDCU UR6, c[0x0][0x458] ;  /* 0x00008b00ff0617ac */ /* 0x000ee60008000800 */
[----:B------:R-:W-:-:S02]  /*2d80*/  @UP1 UIMAD UR7, UR27, UR7, UR19 ;  /* 0x000000071b0712a4 */ /* 0x000fc4000f8e0213 */
[----:B------:R-:W-:-:S04]  /*2d90*/  @UP1 ULEA UR12, UP0, UR18, UR12, 0x2 ;  /* 0x0000000c120c1291 */ /* 0x000fc8000f8010ff */
[----:B------:R-:W-:Y:S02]  /*2da0*/  @UP1 ULEA.HI.X UR13, UR18, UR13, UR7, 0x2, UP0 ;  /* 0x0000000d120d1291 */ /* 0x000fe400080f1407 */
[----:B------:R-:W-:-:S04]  /*2db0*/  IMAD.U32 R6, RZ, RZ, UR12 ;  /* 0x0000000cff067e24 */ /* 0x000fc8000f8e00ff */
[----:B------:R-:W-:-:S05]  /*2dc0*/  IMAD.U32 R7, RZ, RZ, UR13 ;  /* 0x0000000dff077e24 */ /* 0x000fca000f8e00ff */
[----:B------:R3:W4:Y:S01]  /*2dd0*/  @P0 LDG.E R9, desc[UR30][R6.64] ;  /* 0x0000001e06090981 */ /* 0x000722000c1e1900 */
[----:B------:R-:W-:Y:S01]  /*2de0*/  USHF.L.U32 UR12, UR34, 0x5, URZ ;  /* 0x00000005220c7899 */ /* 0x000fe200080006ff */
[----:B------:R-:W-:Y:S01]  /*2df0*/  IADD3 R4, PT, PT, R8, 0x1, R4 ;  /* 0x0000000108047810 */ /* 0x000fe20007ffe004 */
[----:B------:R-:W-:Y:S01]  /*2e00*/  USHF.L.U32 UR18, UR8, 0x6, URZ ;  /* 0x0000000608127899 */ /* 0x000fe200080006ff */
[--C-:B------:R-:W-:Y:S01]  /*2e10*/  SHF.R.U32.HI R8, RZ, 0x5, R207.reuse ;  /* 0x00000005ff087819 */ /* 0x100fe200000116cf */
[----:B------:R-:W-:Y:S01]  /*2e20*/  USHF.L.U64.HI UR7, UR8, 0x6, UR9 ;  /* 0x0000000608077899 */ /* 0x000fe20008010209 */
[----:B------:R-:W-:Y:S01]  /*2e30*/  LOP3.LUT R206, R206, 0x7c00, RZ, 0xc0, !PT ;  /* 0x00007c00cece7812 */ /* 0x000fe200078ec0ff */
[----:B------:R-:W-:Y:S01]  /*2e40*/  UIMAD.WIDE.U32 UR18, UR18, UR23, URZ ;  /* 0x00000017121272a5 */ /* 0x000fe2000f8e00ff */
[----:B------:R-:W-:Y:S01]  /*2e50*/  BAR.SYNC.DEFER_BLOCKING 0x0 ;  /* 0x0000000000007b1d */ /* 0x000fe20000010000 */
[----:B------:R-:W-:Y:S01]  /*2e60*/  IADD3 R3, P2, P1, R3, UR12, R2 ;  /* 0x0000000c03037c10 */ /* 0x000fe2000f95e002 */
[----:B------:R-:W-:Y:S01]  /*2e70*/  USHF.R.S32.HI UR12, URZ, 0x1f, UR12 ;  /* 0x0000001fff0c7899 */ /* 0x000fe2000801140c */
[----:B-----5:R-:W-:Y:S01]  /*2e80*/  IMAD R25, R25, 0x8, R8 ;  /* 0x0000000819197824 */ /* 0x020fe200078e0208 */
[----:B------:R-:W-:Y:S01]  /*2e90*/  UIMAD UR7, UR7, UR23, URZ ;  /* 0x00000017070772a4 */ /* 0x000fe2000f8e02ff */
[----:B------:R-:W-:Y:S01]  /*2ea0*/  IMAD.U32 R2, RZ, RZ, UR32 ;  /* 0x00000020ff027e24 */ /* 0x000fe2000f8e00ff */
[----:B------:R-:W-:Y:S01]  /*2eb0*/  LOP3.LUT R167, R209, 0x8, RZ, 0xc0, !PT ;  /* 0x00000008d1a77812 */ /* 0x000fe200078ec0ff */
[----:B------:R-:W-:Y:S01]  /*2ec0*/  BSSY.RECONVERGENT B0, `(.L_x_1104) ;  /* 0x0000034000007945 */ /* 0x000fe20003800200 */
[----:B------:R-:W-:Y:S01]  /*2ed0*/  UIADD3 UR7, UPT, UPT, UR19, UR7, URZ ;  /* 0x0000000713077290 */ /* 0x000fe2000fffe0ff */
[----:B------:R-:W-:Y:S01]  /*2ee0*/  IADD3.X R0, PT, PT, R0, UR12, RZ, P2, P1 ;  /* 0x0000000c00007c10 */ /* 0x000fe200097e24ff */
[----:B---3--:R-:W4:Y:S01]  /*2ef0*/  @P0 MUFU.RCP R6, UR6 ;  /* 0x0000000600060d08 */ /* 0x008f220008001000 */
[----:B------:R-:W-:Y:S01]  /*2f00*/  SHF.R.U32.HI R7, RZ, 0x2, R207 ;  /* 0x00000002ff077819 */ /* 0x000fe200000116cf */
[----:B------:R-:W-:-:S03]  /*2f10*/  UMOV UR6, URZ ;  /* 0x000000ff00067c82 */ /* 0x000fc60008000000 */
[----:B------:R-:W-:-:S04]  /*2f20*/  LOP3.LUT R7, R7, 0x7, RZ, 0xc0, !PT ;  /* 0x0000000707077812 */ /* 0x000fc800078ec0ff */
[----:B------:R-:W-:-:S04]  /*2f30*/  IADD3 R4, PT, PT, R4, -UR33, R7 ;  /* 0x8000002104047c10 */ /* 0x000fc8000fffe007 */
[----:B------:R-:W-:Y:S01]  /*2f40*/  IADD3 R2, PT, PT, R4, UR26, R2 ;  /* 0x0000001a04027c10 */ /* 0x000fe2000fffe002 */
[----:B----4-:R-:W-:Y:S01]  /*2f50*/  @P0 FMUL.FTZ R6, R9, R6 ;  /* 0x0000000609060220 */ /* 0x010fe20000410000 */
[----:B------:R-:W-:-:S04]  /*2f60*/  IMAD.SHL.U32 R9, R207, 0x40, RZ ;  /* 0x00000040cf097824 */ /* 0x000fc800078e00ff */
[----:B------:R-:W-:Y:S02]  /*2f70*/  @P0 R2UR UR13, R6 ;  /* 0x00000000060d02ca */ /* 0x000fe400000e0000 */
[--C-:B------:R-:W-:Y:S02]  /*2f80*/  LOP3.LUT R8, R205, 0x1c0, R9.reuse, 0xf8, !PT ;  /* 0x000001c0cd087812 */ /* 0x100fe400078ef809 */
[----:B------:R-:W-:Y:S02]  /*2f90*/  LOP3.LUT R35, R206, 0x200, R9, 0xf8, !PT ;  /* 0x00000200ce237812 */ /* 0x000fe400078ef809 */
[----:B------:R-:W-:-:S07]  /*2fa0*/  LOP3.LUT R167, R8, R167, RZ, 0x3c, !PT ;  /* 0x000000a708a77212 */ /* 0x000fce00078e3cff */
[----:B------:R-:W-:Y:S01]  /*2fb0*/  @UP1 UMOV UR6, UR13 ;  /* 0x0000000d00061c82 */ /* 0x000fe20008000000 */
        /* <DEDUP_REMOVED lines=32> */
.L_x_1105:
[----:B------:R4:W-:Y:S04]  /*31c0*/  STS.128 [R251+0x18000], RZ ;  /* 0x018000fffb007388 */ /* 0x0009e80000000c00 */
[----:B------:R4:W-:Y:S04]  /*31d0*/  STS.128 [R251+0x1a000], RZ ;  /* 0x01a000fffb007388 */ /* 0x0009e80000000c00 */
[----:B------:R4:W-:Y:S04]  /*31e0*/  STS.128 [R251+0x1c000], RZ ;  /* 0x01c000fffb007388 */ /* 0x0009e80000000c00 */
[----:B------:R4:W-:Y:S02]  /*31f0*/  STS.128 [R251+0x1e000], RZ ;  /* 0x01e000fffb007388 */ /* 0x0009e40000000c00 */
.L_x_1106:
[----:B------:R-:W-:Y:S05]  /*3200*/  BSYNC.RECONVERGENT B0 ;  /* 0x0000000000007941 */ /* 0x000fea0003800200 */
.L_x_1104:
        /* <DEDUP_REMOVED lines=44> */
.L_x_1108:
[----:B------:R-:W-:Y:S05]  /*34d0*/  BSYNC.RECONVERGENT B0 ;  /* 0x0000000000007941 */ /* 0x000fea0003800200 */
.L_x_1107:
[----:B------:R-:W-:Y:S01]  /*34e0*/  LDSM.16.M88.4 R40, [R33] ;  /* 0x000000002128783b */ /* 0x000fe20000000200 */
[----:B------:R-:W-:Y:S01]  /*34f0*/  IMAD.MOV.U32 R220, RZ, RZ, 0x20 ;  /* 0x00000020ffdc7424 */ /* 0x000fe200078e00ff */
[----:B------:R-:W-:Y:S01]  /*3500*/  LOP3.LUT P0, R164, R207, 0x2, RZ, 0xc0, !PT ;  /* 0x00000002cfa47812 */ /* 0x000fe2000780c0ff */
[----:B------:R-:W-:Y:S01]  /*3510*/  VIADD R165, R32, UR5 ;  /* 0x0000000520a57c36 */ /* 0x000fe20008000000 */
[----:B---3--:R-:W3:Y:S01]  /*3520*/  LDSM.16.M88.4 R12, [R32+UR5+0x11800] ;  /* 0x01180005200c783b */ /* 0x008ee20008000200 */
[----:B------:R-:W-:Y:S01]  /*3530*/  IMAD.MOV.U32 R166, RZ, RZ, 0x40 ;  /* 0x00000040ffa67424 */ /* 0x000fe200078e00ff */
[----:B------:R-:W-:Y:S01]  /*3540*/  SEL R24, R220, 0xffffffe0, !P0 ;  /* 0xffffffe0dc187807 */ /* 0x000fe20004000000 */
[----:B------:R-:W-:Y:S01]  /*3550*/  UISETP.NE.AND UP1, UPT, UR24, 0x1, UPT ;  /* 0x000000011800788c */ /* 0x000fe2000bf25270 */
[----:B------:R-:W5:Y:S01]  /*3560*/  LDSM.16.M88.4 R64, [R32+UR5+0x10000] ;  /* 0x010000052040783b */ /* 0x000f620008000200 */
[----:B------:R-:W2:Y:S02]  /*3570*/  LDCU.U8 UR7, c[0x0][0x4f8] ;  /* 0x00009f00ff0777ac */ /* 0x000ea40008000000 */
[--C-:B------:R-:W-:Y:S01]  /*3580*/  IMAD.IADD R31, R33, 0x1, R24.reuse ;  /* 0x00000001211f7824 */ /* 0x100fe200078e0218 */
[----:B------:R-:W4:Y:S01]  /*3590*/  LDSM.16.M88.4 R56, [R32+UR5+0x10800] ;  /* 0x010800052038783b */ /* 0x000f220008000200 */
[----:B------:R-:W-:-:S03]  /*35a0*/  IMAD.IADD R27, R165, 0x1, R24 ;  /* 0x00000001a51b7824 */ /* 0x000fc600078e0218 */
[----:B------:R-:W4:Y:S04]  /*35b0*/  LDSM.16.M88.4 R48, [R32+UR5+0x11000] ;  /* 0x011000052030783b */ /* 0x000f280008000200 */
[----:B-1----:R-:W-:Y:S04]  /*35c0*/  LDSM.16.M88.4 R4, [R31] ;  /* 0x000000001f04783b */ /* 0x002fe80000000200 */
[----:B------:R-:W1:Y:S04]  /*35d0*/  LDSM.16.M88.4 R20, [R27+0x10800] ;  /* 0x010800001b14783b */ /* 0x000e680000000200 */
[----:B------:R-:W1:Y:S04]  /*35e0*/  LDSM.16.M88.4 R36, [R27+0x10000] ;  /* 0x010000001b24783b */ /* 0x000e680000000200 */
[----:B--2---:R-:W2:Y:S04]  /*35f0*/  LDSM.16.M88.4 R16, [R27+0x11000] ;  /* 0x011000001b10783b */ /* 0x004ea80000000200 */
[----:B------:R-:W0:Y:S01]  /*3600*/  LDGDEPBAR ;  /* 0x00000000000079af */ /* 0x000e220000000000 */
[----:B---3--:R-:W-:Y:S01]  /*3610*/  HMMA.16816.F32 R44, R40, R12, RZ ;  /* 0x0000000c282c723c */ /* 0x008fe200000018ff */
[----:B------:R-:W-:-:S04]  /*3620*/  LOP3.LUT R12, R207, 0x4, RZ, 0xc0, !PT ;  /* 0x00000004cf0c7812 */ /* 0x000fc800078ec0ff */
[----:B------:R-:W-:-:S03]  /*3630*/  ISETP.NE.AND P0, PT, R12, RZ, PT ;  /* 0x000000ff0c00720c */ /* 0x000fc60003f05270 */
[----:B-----5:R-:W-:Y:S01]  /*3640*/  HMMA.16816.F32 R68, R40, R64, RZ ;  /* 0x000000402844723c */ /* 0x020fe200000018ff */
[----:B------:R-:W-:-:S05]  /*3650*/  SEL R166, R166, 0xffffffc0, !P0 ;  /* 0xffffffc0a6a67807 */ /* 0x000fca0004000000 */
[--C-:B------:R-:W-:Y:S02]  /*3660*/  IMAD.IADD R30, R33, 0x1, R166.reuse ;  /* 0x00000001211e7824 */ /* 0x100fe400078e02a6 */
[C---:B----4-:R-:W-:Y:S01]  /*3670*/  HMMA.16816.F32 R60, R40.reuse, R56, RZ ;  /* 0x00000038283c723c */ /* 0x050fe200000018ff */
[----:B------:R-:W-:Y:S02]  /*3680*/  IMAD.IADD R28, R165, 0x1, R166 ;  /* 0x00000001a51c7824 */ /* 0x000fe400078e02a6 */
[----:B------:R-:W-:Y:S01]  /*3690*/  LDSM.16.M88.4 R88, [R30] ;  /* 0x000000001e58783b */ /* 0x000fe20000000200 */
[C---:B------:R-:W-:Y:S02]  /*36a0*/  IMAD.IADD R29, R24.reuse, 0x1, R30 ;  /* 0x00000001181d7824 */ /* 0x040fe400078e021e */
[----:B------:R-:W-:Y:S01]  /*36b0*/  IMAD.IADD R26, R24, 0x1, R28 ;  /* 0x00000001181a7824 */ /* 0x000fe200078e021c */
[----:B------:R-:W-:Y:S01]  /*36c0*/  LDSM.16.M88.4 R80, [R28+0x10800] ;  /* 0x010800001c50783b */ /* 0x000fe20000000200 */
[C---:B------:R-:W-:Y:S03]  /*36d0*/  HMMA.16816.F32 R52, R40.reuse, R48, RZ ;  /* 0x000000302834723c */ /* 0x040fe600000018ff */
[----:B------:R-:W-:Y:S04]  /*36e0*/  LDSM.16.M88.4 R72, [R28+0x11800] ;  /* 0x011800001c48783b */ /* 0x000fe80000000200 */
[----:B------:R-:W-:Y:S01]  /*36f0*/  LDSM.16.M88.4 R76, [R28+0x11000] ;  /* 0x011000001c4c783b */ /* 0x000fe20000000200 */
[C---:B------:R-:W-:Y:S03]  /*3700*/  HMMA.16816.F32 R64, R40.reuse, R66, RZ ;  /* 0x000000422840723c */ /* 0x040fe600000018ff */
[----:B------:R-:W-:Y:S05]  /*3710*/  LDSM.16.M88.4 R84, [R28+0x10000] ;  /* 0x010000001c54783b */ /* 0x000fea0000000200 */
[C---:B------:R-:W-:Y:S08]  /*3720*/  HMMA.16816.F32 R56, R40.reuse, R58, RZ ;  /* 0x0000003a2838723c */ /* 0x040ff000000018ff */
[C---:B------:R-:W-:Y:S08]  /*3730*/  HMMA.16816.F32 R48, R40.reuse, R50, RZ ;  /* 0x000000322830723c */ /* 0x040ff000000018ff */
[----:B------:R-:W-:Y:S01]  /*3740*/  HMMA.16816.F32 R40, R40, R14, RZ ;  /* 0x0000000e2828723c */ /* 0x000fe200000018ff */
[----:B------:R-:W3:Y:S07]  /*3750*/  LDSM.16.M88.4 R12, [R27+0x11800] ;  /* 0x011800001b0c783b */ /* 0x000eee0000000200 */
[C---:B-1----:R-:W-:Y:S08]  /*3760*/  HMMA.16816.F32 R60, R4.reuse, R20, R60 ;  /* 0x00000014043c723c */ /* 0x042ff0000000183c */
[C---:B------:R-:W-:Y:S01]  /*3770*/  HMMA.16816.F32 R56, R4.reuse, R22, R56 ;  /* 0x000000160438723c */ /* 0x040fe20000001838 */
[----:B------:R-:W-:Y:S07]  /*3780*/  LDSM.16.M88.4 R20, [R26+0x10000] ;  /* 0x010000001a14783b */ /* 0x000fee0000000200 */
[C---:B------:R-:W-:Y:S08]  /*3790*/  HMMA.16816.F32 R68, R4.reuse, R36, R68 ;  /* 0x000000240444723c */ /* 0x040ff00000001844 */
[C---:B------:R-:W-:Y:S01]  /*37a0*/  HMMA.16816.F32 R64, R4.reuse, R38, R64 ;  /* 0x000000260440723c */ /* 0x040fe20000001840 */
[----:B------:R-:W-:Y:S07]  /*37b0*/  LDSM.16.M88.4 R36, [R29] ;  /* 0x000000001d24783b */ /* 0x000fee0000000200 */
[C---:B--2---:R-:W-:Y:S08]  /*37c0*/  HMMA.16816.F32 R52, R4.reuse, R16, R52 ;  /* 0x000000100434723c */ /* 0x044ff00000001834 */
[C---:B---3--:R-:W-:Y:S08]  /*37d0*/  HMMA.16816.F32 R44, R4.reuse, R12, R44 ;  /* 0x0000000c042c723c */ /* 0x048ff0000000182c */
[C---:B------:R-:W-:Y:S01]  /*37e0*/  HMMA.16816.F32 R48, R4.reuse, R18, R48 ;  /* 0x000000120430723c */ /* 0x040fe20000001830 */
[----:B------:R-:W1:Y:S07]  /*37f0*/  LDSM.16.M88.4 R16, [R26+0x10800] ;  /* 0x010800001a10783b */ /* 0x000e6e0000000200 */
[----:B------:R-:W-:Y:S01]  /*3800*/  HMMA.16816.F32 R40, R4, R14, R40 ;  /* 0x0000000e0428723c */ /* 0x000fe20000001828 */
[----:B------:R-:W2:Y:S04]  /*3810*/  LDSM.16.M88.4 R12, [R26+0x11000] ;  /* 0x011000001a0c783b */ /* 0x000ea80000000200 */
[----:B------:R-:W3:Y:S03]  /*3820*/  LDSM.16.M88.4 R4, [R26+0x11800] ;  /* 0x011800001a04783b */ /* 0x000ee60000000200 */
[C---:B------:R-:W-:Y:S08]  /*3830*/  HMMA.16816.F32 R60, R88.reuse, R80, R60 ;  /* 0x00000050583c723c */ /* 0x040ff0000000183c */
[C---:B------:R-:W-:Y:S08]  /*3840*/  HMMA.16816.F32 R56, R88.reuse, R82, R56 ;  /* 0x000000525838723c */ /* 0x040ff00000001838 */
[C---:B------:R-:W-:Y:S08]  /*3850*/  HMMA.16816.F32 R44, R88.reuse, R72, R44 ;  /* 0x00000048582c723c */ /* 0x040ff0000000182c */
[C---:B------:R-:W-:Y:S08]  /*3860*/  HMMA.16816.F32 R52, R88.reuse, R76, R52 ;  /* 0x0000004c5834723c */ /* 0x040ff00000001834 */
[C---:B------:R-:W-:Y:S01]  /*3870*/  HMMA.16816.F32 R80, R88.reuse, R78, R48 ;  /* 0x0000004e5850723c */ /* 0x040fe20000001830 */
[----:B------:R-:W-:Y:S04]  /*3880*/  LDSM.16.M88.4 R76, [R33+0x4000] ;  /* 0x00400000214c783b */ /* 0x000fe80000000200 */
[----:B------:R-:W-:Y:S03]  /*3890*/  LDSM.16.M88.4 R48, [R32+UR5+0x12000] ;  /* 0x012000052030783b */ /* 0x000fe60008000200 */
[C---:B------:R-:W-:Y:S01]  /*38a0*/  HMMA.16816.F32 R72, R88.reuse, R74, R40 ;  /* 0x0000004a5848723c */ /* 0x040fe20000001828 */
[----:B------:R-:W4:Y:S07]  /*38b0*/  LDSM.16.M88.4 R40, [R32+UR5+0x12800] ;  /* 0x012800052028783b */ /* 0x000f2e0008000200 */
[C---:B------:R-:W-:Y:S08]  /*38c0*/  HMMA.16816.F32 R68, R88.reuse, R84, R68 ;  /* 0x000000545844723c */ /* 0x040ff00000001844 */
[----:B------:R-:W-:Y:S01]  /*38d0*/  HMMA.16816.F32 R64, R88, R86, R64 ;  /* 0x000000565840723c */ /* 0x000fe20000001840 */
[----:B------:R-:W5:Y:S07]  /*38e0*/  LDSM.16.M88.4 R84, [R32+UR5+0x13000] ;  /* 0x013000052054783b */ /* 0x000f6e0008000200 */
        /* <DEDUP_REMOVED lines=16> */
[C---:B-----5:R-:W-:Y:S08]  /*39f0*/  HMMA.16816.F32 R52, R76.reuse, R84, R52 ;  /* 0x000000544c34723c */ /* 0x060ff00000001834 */
[C---:B------:R-:W-:Y:S08]  /*3a00*/  HMMA.16816.F32 R68, R76.reuse, R48, R68 ;  /* 0x000000304c44723c */ /* 0x040ff00000001844 */
[C---:B------:R-:W-:Y:S01]  /*3a10*/  HMMA.16816.F32 R64, R76.reuse, R50, R64 ;  /* 0x000000324c40723c */ /* 0x040fe20000001840 */
[----:B------:R-:W-:Y:S07]  /*3a20*/  LDSM.16.M88.4 R48, [R28+0x12000] ;  /* 0x012000001c30783b */ /* 0x000fee0000000200 */
[C---:B------:R-:W-:Y:S01]  /*3a30*/  HMMA.16816.F32 R84, R76.reuse, R86, R80 ;  /* 0x000000564c54723c */ /* 0x040fe20000001850 */
[----:B------:R-:W5:Y:S07]  /*3a40*/  LDSM.16.M88.4 R80, [R30+0x4000] ;  /* 0x004000001e50783b */ /* 0x000f6e0000000200 */
[C---:B-1----:R-:W-:Y:S01]  /*3a50*/  HMMA.16816.F32 R88, R76.reuse, R12, R44 ;  /* 0x0000000c4c58723c */ /* 0x042fe2000000182c */
[----:B------:R-:W1:Y:S07]  /*3a60*/  LDSM.16.M88.4 R44, [R28+0x12800] ;  /* 0x012800001c2c783b */ /* 0x000e6e0000000200 */
        /* <DEDUP_REMOVED lines=18> */
[----:B------:R-:W-:Y:S07]  /*3b90*/  LDSM.16.M88.4 R48, [R30+0x8000] ;  /* 0x008000001e30783b */ /* 0x000fee0000000200 */
[C---:B-1----:R-:W-:Y:S08]  /*3ba0*/  HMMA.16816.F32 R60, R80.reuse, R44, R60 ;  /* 0x0000002c503c723c */ /* 0x042ff0000000183c */
[C---:B------:R-:W-:Y:S01]  /*3bb0*/  HMMA.16816.F32 R56, R80.reuse, R46, R56 ;  /* 0x0000002e5038723c */ /* 0x040fe20000001838 */
[----:B------:R-:W-:Y:S07]  /*3bc0*/  LDSM.16.M88.4 R44, [R32+UR5+0x15800] ;  /* 0x01580005202c783b */ /* 0x000fee0008000200 */
[C---:B--2---:R-:W-:Y:S08]  /*3bd0*/  HMMA.16816.F32 R52, R80.reuse, R4, R52 ;  /* 0x000000045034723c */ /* 0x044ff00000001834 */
[C---:B------:R-:W-:Y:S01]  /*3be0*/  HMMA.16816.F32 R84, R80.reuse, R6, R84 ;  /* 0x000000065054723c */ /* 0x040fe20000001854 */
[----:B------:R-:W-:Y:S07]  /*3bf0*/  LDSM.16.M88.4 R4, [R32+UR5+0x14000] ;  /* 0x014000052004783b */ /* 0x000fee0008000200 */
[C---:B------:R-:W-:Y:S08]  /*3c00*/  HMMA.16816.F32 R88, R80.reuse, R76, R88 ;  /* 0x0000004c5058723c */ /* 0x040ff00000001858 */
[----:B------:R-:W-:Y:S01]  /*3c10*/  HMMA.16816.F32 R72, R80, R78, R72 ;  /* 0x0000004e5048723c */ /* 0x000fe20000001848 */
[----:B------:R-:W-:Y:S04]  /*3c20*/  LDSM.16.M88.4 R76, [R28+0x15800] ;  /* 0x015800001c4c783b */ /* 0x000fe80000000200 */
[----:B------:R-:W-:Y:S03]  /*3c30*/  LDSM.16.M88.4 R80, [R26+0x14800] ;  /* 0x014800001a50783b */ /* 0x000fe60000000200 */
[C---:B------:R-:W-:Y:S08]  /*3c40*/  HMMA.16816.F32 R68, R16.reuse, R12, R68 ;  /* 0x0000000c1044723c */ /* 0x040ff00000001844 */
[C---:B------:R-:W-:Y:S01]  /*3c50*/  HMMA.16816.F32 R64, R16.reuse, R14, R64 ;  /* 0x0000000e1040723c */ /* 0x040fe20000001840 */
[----:B------:R-:W1:Y:S07]  /*3c60*/  LDSM.16.M88.4 R12, [R33+0x8000] ;  /* 0x00800000210c783b */ /* 0x000e6e0000000200 */
[C---:B---3--:R-:W-:Y:S08]  /*3c70*/  HMMA.16816.F32 R60, R16.reuse, R20, R60 ;  /* 0x00000014103c723c */ /* 0x048ff0000000183c */
[C---:B------:R-:W-:Y:S01]  /*3c80*/  HMMA.16816.F32 R56, R16.reuse, R22, R56 ;  /* 0x000000161038723c */ /* 0x040fe20000001838 */
[----:B------:R-:W2:Y:S07]  /*3c90*/  LDSM.16.M88.4 R20, [R32+UR5+0x14800] ;  /* 0x014800052014783b */ /* 0x000eae0008000200 */
[C---:B------:R-:W-:Y:S08]  /*3ca0*/  HMMA.16816.F32 R52, R16.reuse, R36, R52 ;  /* 0x000000241034723c */ /* 0x040ff00000001834 */
[C---:B------:R-:W-:Y:S01]  /*3cb0*/  HMMA.16816.F32 R84, R16.reuse, R38, R84 ;  /* 0x000000261054723c */ /* 0x040fe20000001854 */
[----:B------:R-:W3:Y:S07]  /*3cc0*/  LDSM.16.M88.4 R36, [R32+UR5+0x15000] ;  /* 0x015000052024783b */ /* 0x000eee0008000200 */
        /* <DEDUP_REMOVED lines=29> */
[----:B------:R-:W-:Y:S03]  /*3ea0*/  LDSM.16.M88.4 R40, [R33+0xc000] ;  /* 0x00c000002128783b */ /* 0x000fe60000000200 */
[C---:B----4-:R-:W-:Y:S08]  /*3eb0*/  HMMA.16816.F32 R60, R48.reuse, R16, R60 ;  /* 0x00000010303c723c */ /* 0x050ff0000000183c */
[C---:B------:R-:W-:Y:S01]  /*3ec0*/  HMMA.16816.F32 R56, R48.reuse, R18, R56 ;  /* 0x000000123038723c */ /* 0x040fe20000001838 */
[----:B------:R-:W-:Y:S07]  /*3ed0*/  LDSM.16.M88.4 R16, [R32+UR5+0x16000] ;  /* 0x016000052010783b */ /* 0x000fee0008000200 */
[C---:B------:R-:W-:Y:S08]  /*3ee0*/  HMMA.16816.F32 R52, R48.reuse, R12, R52 ;  /* 0x0000000c3034723c */ /* 0x040ff00000001834 */
[C---:B------:R-:W-:Y:S01]  /*3ef0*/  HMMA.16816.F32 R84, R48.reuse, R14, R84 ;  /* 0x0000000e3054723c */ /* 0x040fe20000001854 */
[----:B------:R-:W3:Y:S07]  /*3f00*/  LDSM.16.M88.4 R12, [R26+0x15800] ;  /* 0x015800001a0c783b */ /* 0x000eee0000000200 */
[C---:B------:R-:W-:Y:S08]  /*3f10*/  HMMA.16816.F32 R68, R48.reuse, R44, R68 ;  /* 0x0000002c3044723c */ /* 0x040ff00000001844 */
[C---:B------:R-:W-:Y:S01]  /*3f20*/  HMMA.16816.F32 R64, R48.reuse, R46, R64 ;  /* 0x0000002e3040723c */ /* 0x040fe20000001840 */
[----:B------:R-:W4:Y:S07]  /*3f30*/  LDSM.16.M88.4 R44, [R32+UR5+0x16800] ;  /* 0x01680005202c783b */ /* 0x000f2e0008000200 */
[C---:B------:R-:W-:Y:S08]  /*3f40*/  HMMA.16816.F32 R88, R48.reuse, R76, R88 ;  /* 0x0000004c3058723c */ /* 0x040ff00000001858 */
[----:B------:R-:W-:Y:S01]  /*3f50*/  HMMA.16816.F32 R72, R48, R78, R72 ;  /* 0x0000004e3048723c */ /* 0x000fe20000001848 */
[----:B------:R-:W-:Y:S04]  /*3f60*/  LDSM.16.M88.4 R48, [R32+UR5+0x17800] ;  /* 0x017800052030783b */ /* 0x000fe80008000200 */
[----:B------:R-:W-:Y:S03]  /*3f70*/  LDSM.16.M88.4 R76, [R27+0x16000] ;  /* 0x016000001b4c783b */ /* 0x000fe60000000200 */
[C---:B-1----:R-:W-:Y:S08]  /*3f80*/  HMMA.16816.F32 R68, R20.reuse, R4, R68 ;  /* 0x000000041444723c */ /* 0x042ff00000001844 */
[C---:B------:R-:W-:Y:S01]  /*3f90*/  HMMA.16816.F32 R64, R20.reuse, R6, R64 ;  /* 0x000000061440723c */ /* 0x040fe20000001840 */
[----:B------:R-:W1:Y:S07]  /*3fa0*/  LDSM.16.M88.4 R4, [R32+UR5+0x17000] ;  /* 0x017000052004783b */ /* 0x000e6e0008000200 */
[C---:B------:R-:W-:Y:S08]  /*3fb0*/  HMMA.16816.F32 R60, R20.reuse, R80, R60 ;  /* 0x00000050143c723c */ /* 0x040ff0000000183c */
[C---:B------:R-:W-:Y:S01]  /*3fc0*/  HMMA.16816.F32 R56, R20.reuse, R82, R56 ;  /* 0x000000521438723c */ /* 0x040fe20000001838 */
[----:B------:R5:W-:Y:S07]  /*3fd0*/  LDSM.16.M88.4 R80, [R31+0xc000] ;  /* 0x00c000001f50783b */ /* 0x000bee0000000200 */
[C---:B--2---:R-:W-:Y:S08]  /*3fe0*/  HMMA.16816.F32 R52, R20.reuse, R36, R52 ;  /* 0x000000241434723c */ /* 0x044ff00000001834 */
[C---:B------:R-:W-:Y:S01]  /*3ff0*/  HMMA.16816.F32 R84, R20.reuse, R38, R84 ;  /* 0x000000261454723c */ /* 0x040fe20000001854 */
[----:B------:R-:W2:Y:S07]  /*4000*/  LDSM.16.M88.4 R36, [R27+0x16800] ;  /* 0x016800001b24783b */ /* 0x000eae0000000200 */
[----:B---3--:R-:W-:Y:S01]  /*4010*/  HMMA.16816.F32 R88, R20, R12, R88 ;  /* 0x0000000c1458723c */ /* 0x008fe20000001858 */
[----:B-----5:R-:W-:-:S07]  /*4020*/  VIMNMX R31, PT, PT, R2, UR32, PT ;  /* 0x00000020021f7c48 */ /* 0x020fce000bfe0100 */
[----:B------:R-:W-:Y:S01]  /*4030*/  HMMA.16816.F32 R72, R20, R14, R72 ;  /* 0x0000000e1448723c */ /* 0x000fe20000001848 */
[----:B------:R-:W3:Y:S04]  /*4040*/  LDSM.16.M88.4 R12, [R27+0x17000] ;  /* 0x017000001b0c783b */ /* 0x000ee80000000200 */
[----:B------:R5:W-:Y:S03]  /*4050*/  LDSM.16.M88.4 R20, [R30+0xc000] ;  /* 0x00c000001e14783b */ /* 0x000be60000000200 */
[C---:B------:R-:W-:Y:S08]  /*4060*/  HMMA.16816.F32 R68, R40.reuse, R16, R68 ;  /* 0x000000102844723c */ /* 0x040ff00000001844 */
[C---:B------:R-:W-:Y:S01]  /*4070*/  HMMA.16816.F32 R64, R40.reuse, R18, R64 ;  /* 0x000000122840723c */ /* 0x040fe20000001840 */
[----:B------:R-:W3:Y:S07]  /*4080*/  LDSM.16.M88.4 R16, [R27+0x17800] ;  /* 0x017800001b10783b */ /* 0x000eee0000000200 */
[----:B----4-:R-:W-:Y:S01]  /*4090*/  HMMA.16816.F32 R60, R40, R44, R60 ;  /* 0x0000002c283c723c */ /* 0x010fe2000000183c */
[----:B-----5:R-:W-:-:S07]  /*40a0*/  IMAD.U32 R30, RZ, RZ, UR32 ;  /* 0x00000020ff1e7e24 */ /* 0x020fce000f8e00ff */
[----:B------:R-:W-:Y:S01]  /*40b0*/  HMMA.16816.F32 R56, R40, R46, R56 ;  /* 0x0000002e2838723c */ /* 0x000fe20000001838 */
[----:B------:R-:W-:Y:S01]  /*40c0*/  LDSM.16.M88.4 R44, [R28+0x17800] ;  /* 0x017800001c2c783b */ /* 0x000fe20000000200 */
[----:B------:R-:W-:-:S06]  /*40d0*/  VIADDMNMX R30, R2, 0x8, R30, PT ;  /* 0x00000008021e7846 */ /* 0x000fcc000380011e */
        /* <DEDUP_REMOVED lines=16> */
[C---:B------:R-:W-:Y:S01]  /*41e0*/  HMMA.16816.F32 R92, R80.reuse, R16, R88 ;  /* 0x00000010505c723c */ /* 0x040fe20000001858 */
[----:B------:R-:W-:Y:S07]  /*41f0*/  LDSM.16.M88.4 R88, [R26+0x17000] ;  /* 0x017000001a58783b */ /* 0x000fee0000000200 */
[----:B------:R-:W-:Y:S01]  /*4200*/  HMMA.16816.F32 R72, R80, R18, R72 ;  /* 0x000000125048723c */ /* 0x000fe20000001848 */
[----:B------:R-:W5:Y:S01]  /*4210*/  LDSM.16.M88.4 R16, [R26+0x17800] ;  /* 0x017800001a10783b */ /* 0x000f620000000200 */
[----:B------:R-:W-:-:S06]  /*4220*/  DEPBAR.LE SB0, 0x0 ;  /* 0x000080000000791a */ /* 0x000fcc0000000000 */
[C---:B-1----:R-:W-:Y:S08]  /*4230*/  HMMA.16816.F32 R64, R20.reuse, R6, R64 ;  /* 0x000000061440723c */ /* 0x042ff00000001840 */
[C---:B------:R-:W-:Y:S08]  /*4240*/  HMMA.16816.F32 R68, R20.reuse, R4, R68 ;  /* 0x000000041444723c */ /* 0x040ff00000001844 */
[C---:B------:R-:W-:Y:S08]  /*4250*/  HMMA.16816.F32 R72, R20.reuse, R46, R72 ;  /* 0x0000002e1448723c */ /* 0x040ff00000001848 */
[C---:B----4-:R-:W-:Y:S08]  /*4260*/  HMMA.16816.F32 R60, R20.reuse, R40, R60 ;  /* 0x00000028143c723c */ /* 0x050ff0000000183c */
[C---:B------:R-:W-:Y:S08]  /*4270*/  HMMA.16816.F32 R56, R20.reuse, R42, R56 ;  /* 0x0000002a1438723c */ /* 0x040ff00000001838 */
[C---:B--2---:R-:W-:Y:S08]  /*4280*/  HMMA.16816.F32 R52, R20.reuse, R36, R52 ;  /* 0x000000241434723c */ /* 0x044ff00000001834 */
[C---:B------:R-:W-:Y:S08]  /*4290*/  HMMA.16816.F32 R84, R20.reuse, R38, R84 ;  /* 0x000000261454723c */ /* 0x040ff00000001854 */
[----:B------:R-:W-:Y:S01]  /*42a0*/  HMMA.16816.F32 R92, R20, R44, R92 ;  /* 0x0000002c145c723c */ /* 0x000fe2000000185c */
[----:B------:R-:W-:-:S04]  /*42b0*/  VIADD R23, R185, UR22 ;  /* 0x00000016b9177c36 */ /* 0x000fc80008000000 */
[C---:B------:R-:W-:Y:S02]  /*42c0*/  VIADD R38, R23.reuse, 0x38 ;  /* 0x0000003817267836 */ /* 0x040fe40000000000 */
[C---:B------:R-:W-:Y:S01]  /*42d0*/  VIADD R20, R23.reuse, 0x1 ;  /* 0x0000000117147836 */ /* 0x040fe20000000000 */
[C---:B---3--:R-:W-:Y:S01]  /*42e0*/  HMMA.16816.F32 R64, R12.reuse, R78, R64 ;  /* 0x0000004e0c40723c */ /* 0x048fe20000001840 */
[C---:B------:R-:W-:Y:S01]  /*42f0*/  VIADD R22, R23.reuse, 0x18 ;  /* 0x0000001817167836 */ /* 0x040fe20000000000 */
[CC--:B------:R-:W-:Y:S01]  /*4300*/  ISETP.GE.AND P1, PT, R38.reuse, R31.reuse, PT ;  /* 0x0000001f2600720c */ /* 0x0c0fe20003f26270 */
[C---:B------:R-:W-:Y:S01]  /*4310*/  VIADD R46, R23.reuse, 0x29 ;  /* 0x00000029172e7836 */ /* 0x040fe20000000000 */
[----:B------:R-:W-:Y:S01]  /*4320*/  ISETP.GE.AND P4, PT, R38, R30, PT ;  /* 0x0000001e2600720c */ /* 0x000fe20003f86270 */
[C---:B------:R-:W-:Y:S01]  /*4330*/  VIADD R44, R23.reuse, 0x30 ;  /* 0x00000030172c7836 */ /* 0x040fe20000000000 */
[----:B------:R-:W-:Y:S01]  /*4340*/  I2FP.F32.U32 R38, R38 ;  /* 0x0000002600267245 */ /* 0x000fe20000201000 */
[C---:B------:R-:W-:Y:S01]  /*4350*/  VIADD R43, R23.reuse, 0x31 ;  /* 0x00000031172b7836 */ /* 0x040fe20000000000 */
[----:B-----5:R-:W-:Y:S01]  /*4360*/  HMMA.16816.F32 R4, R12, R18, R72 ;  /* 0x000000120c04723c */ /* 0x020fe20000001848 */
[C---:B------:R-:W-:Y:S01]  /*4370*/  VIADD R18, R23.reuse, 0x8 ;  /* 0x0000000817127836 */ /* 0x040fe20000000000 */
[----:B------:R-:W-:Y:S01]  /*4380*/  I2FP.F32.U32 R19, R20 ;  /* 0x0000001400137245 */ /* 0x000fe20000201000 */
[----:B------:R-:W-:Y:S01]  /*4390*/  VIADD R45, R23, 0x39 ;  /* 0x00000039172d7836 */ /* 0x000fe20000000000 */
[----:B------:R-:W-:-:S02]  /*43a0*/  ISETP.GE.AND P5, PT, R20, R31, PT ;  /* 0x0000001f1400720c */ /* 0x000fc40003fa6270 */
[C---:B------:R-:W-:Y:S02]  /*43b0*/  ISETP.GE.AND P3, PT, R18.reuse, R31, PT ;  /* 0x0000001f1200720c */ /* 0x040fe40003f66270 */
[C---:B------:R-:W-:Y:S01]  /*43c0*/  HMMA.16816.F32 R68, R12.reuse, R76, R68 ;  /* 0x0000004c0c44723c */ /* 0x040fe20000001844 */
[----:B------:R-:W-:Y:S02]  /*43d0*/  ISETP.GE.AND P0, PT, R18, R30, PT ;  /* 0x0000001e1200720c */ /* 0x000fe40003f06270 */
[----:B------:R-:W-:Y:S02]  /*43e0*/  I2FP.F32.U32 R18, R18 ;  /* 0x0000001200127245 */ /* 0x000fe40000201000 */
[----:B------:R-:W-:Y:S02]  /*43f0*/  ISETP.GE.AND P2, PT, R20, R30, PT ;  /* 0x0000001e1400720c */ /* 0x000fe40003f46270 */
[----:B------:R-:W-:Y:S01]  /*4400*/  P2R R2, PR, RZ, 0x1 ;  /* 0x00000001ff027803 */ /* 0x000fe20000000000 */
[----:B------:R-:W-:Y:S01]  /*4410*/  HMMA.16816.F32 R60, R12, R48, R60 ;  /* 0x000000300c3c723c */ /* 0x000fe2000000183c */
[----:B------:R-:W-:Y:S01]  /*4420*/  FFMA.FTZ R40, R18, UR6, R64 ;  /* 0x0000000612287c23 */ /* 0x000fe20008010040 */
[----:B------:R-:W-:-:S02]  /*4430*/  VIADD R64, R23, 0x21 ;  /* 0x0000002117407836 */ /* 0x000fc40000000000 */
[----:B------:R-:W-:Y:S01]  /*4440*/  FFMA.FTZ R4, R38, UR6, R4 ;  /* 0x0000000626047c23 */ /* 0x000fe20008010004 */
[C---:B------:R-:W-:Y:S02]  /*4450*/  ISETP.GE.AND P0, PT, R23.reuse, R31, PT ;  /* 0x0000001f1700720c */ /* 0x040fe40003f06270 */
[----:B------:R-:W-:Y:S01]  /*4460*/  FSEL R40, R40, -INF , !P3 ;  /* 0xff80000028287808 */ /* 0x000fe20005800000 */
[C---:B------:R-:W-:Y:S01]  /*4470*/  HMMA.16816.F32 R48, R12.reuse, R50, R56 ;  /* 0x000000320c30723c */ /* 0x040fe20000001838 */
[----:B------:R-:W-:Y:S01]  /*4480*/  FSEL R26, R4, -INF , !P1 ;  /* 0xff800000041a7808 */ /* 0x000fe20004800000 */
[----:B------:R-:W-:Y:S02]  /*4490*/  VIADD R57, R23, 0x11 ;  /* 0x0000001117397836 */ /* 0x000fe40000000000 */
[----:B------:R-:W-:Y:S01]  /*44a0*/  FFMA.FTZ R41, R19, UR6, R69 ;  /* 0x0000000613297c23 */ /* 0x000fe20008010045 */
[----:B------:R-:W-:Y:S01]  /*44b0*/  I2FP.F32.U32 R47, R64 ;  /* 0x00000040002f7245 */ /* 0x000fe20000201000 */
[----:B------:R-:W-:Y:S01]  /*44c0*/  VIADD R58, R23, 0x28 ;  /* 0x00000028173a7836 */ /* 0x000fe20000000000 */
[----:B------:R-:W-:Y:S01]  /*44d0*/  I2FP.F32.U32 R36, R57 ;  /* 0x0000003900247245 */ /* 0x000fe20000201000 */
[----:B------:R-:W-:Y:S01]  /*44e0*/  HMMA.16816.F32 R52, R12, R88, R52 ;  /* 0x000000580c34723c */ /* 0x000fe20000001834 */
[----:B------:R-:W-:-:S03]  /*44f0*/  FSEL R41, R41, -INF , !P5 ;  /* 0xff80000029297808 */ /* 0x000fc60006800000 */
[----:B------:R-:W-:-:S04]  /*4500*/  FFMA.FTZ R33, R36, UR6, R61 ;  /* 0x0000000624217c23 */ /* 0x000fc8000801003d */
[C---:B------:R-:W-:Y:S08]  /*4510*/  HMMA.16816.F32 R84, R12.reuse, R90, R84 ;  /* 0x0000005a0c54723c */ /* 0x040ff00000001854 */
[----:B------:R-:W-:Y:S01]  /*4520*/  HMMA.16816.F32 R92, R12, R16, R92 ;  /* 0x000000100c5c723c */ /* 0x000fe2000000185c */
[----:B------:R-:W-:Y:S01]  /*4530*/  FFMA.FTZ R13, R18, UR6, R66 ;  /* 0x00000006120d7c23 */ /* 0x000fe20008010042 */
[----:B------:R-:W-:-:S02]  /*4540*/  VIADD R66, R23, 0x9 ;  /* 0x0000000917427836 */ /* 0x000fc40000000000 */
[----:B------:R-:W-:Y:S01]  /*4550*/  FFMA.FTZ R17, R19, UR6, R71 ;  /* 0x0000000613117c23 */ /* 0x000fe20008010047 */
[C---:B------:R-:W-:Y:S01]  /*4560*/  VIADD R14, R23.reuse, 0x10 ;  /* 0x00000010170e7836 */ /* 0x040fe20000000000 */
[----:B------:R-:W-:Y:S01]  /*4570*/  I2FP.F32.U32 R16, R23 ;  /* 0x0000001700107245 */ /* 0x000fe20000201000 */
[C---:B------:R-:W-:Y:S01]  /*4580*/  VIADD R15, R23.reuse, 0x19 ;  /* 0x00000019170f7836 */ /* 0x040fe20000000000 */
[----:B------:R-:W-:Y:S01]  /*4590*/  BAR.SYNC.DEFER_BLOCKING 0x0 ;  /* 0x0000000000007b1d */ /* 0x000fe20000010000 */
[C---:B------:R-:W-:Y:S01]  /*45a0*/  ISETP.GE.AND P1, PT, R66.reuse, R31, PT ;  /* 0x0000001f4200720c */ /* 0x040fe20003f26270 */
[----:B------:R-:W-:Y:S01]  /*45b0*/  VIADD R12, R23, 0x20 ;  /* 0x00000020170c7836 */ /* 0x000fe20000000000 */
[----:B------:R-:W-:Y:S01]  /*45c0*/  ISETP.GE.AND P6, PT, R66, R30, PT ;  /* 0x0000001e4200720c */ /* 0x000fe20003fc6270 */
[----:B------:R-:W-:Y:S01]  /*45d0*/  FFMA.FTZ R27, R47, UR6, R53 ;  /* 0x000000062f1b7c23 */ /* 0x000fe20008010035 */
[----:B------:R-:W-:Y:S01]  /*45e0*/  I2FP.F32.U32 R66, R66 ;  /* 0x0000004200427245 */ /* 0x000fe20000201000 */
[----:B------:R-:W-:Y:S01]  /*45f0*/  FFMA.FTZ R42, R16, UR6, R68 ;  /* 0x00000006102a7c23 */ /* 0x000fe20008010044 */
[----:B------:R-:W-:-:S02]  /*4600*/  FSEL R17, R17, -INF , !P2 ;  /* 0xff80000011117808 */ /* 0x000fc40005000000 */
[----:B------:R-:W-:Y:S01]  /*4610*/  ISETP.GE.AND P2, PT, R14, R31, PT ;  /* 0x0000001f0e00720c */ /* 0x000fe20003f46270 */
[----:B------:R-:W-:Y:S01]  /*4620*/  FFMA.FTZ R34, R66, UR6, R65 ;  /* 0x0000000642227c23 */ /* 0x000fe20008010041 */
[----:B------:R-:W-:Y:S02]  /*4630*/  ISETP.GE.AND P5, PT, R14, R30, PT ;  /* 0x0000001e0e00720c */ /* 0x000fe40003fa6270 */
[----:B------:R-:W-:Y:S02]  /*4640*/  I2FP.F32.U32 R14, R14 ;  /* 0x0000000e000e7245 */ /* 0x000fe40000201000 */
[----:B------:R-:W-:Y:S02]  /*4650*/  FSEL R34, R34, -INF , !P1 ;  /* 0xff80000022227808 */ /* 0x000fe40004800000 */
[----:B------:R-:W-:Y:S01]  /*4660*/  I2FP.F32.U32 R65, R22 ;  /* 0x0000001600417245 */ /* 0x000fe20000201000 */
[----:B------:R-:W-:Y:S01]  /*4670*/  FFMA.FTZ R32, R14, UR6, R60 ;  /* 0x000000060e207c23 */ /* 0x000fe2000801003c */
[----:B------:R-:W-:-:S02]  /*4680*/  I2FP.F32.U32 R60, R15 ;  /* 0x0000000f003c7245 */ /* 0x000fc40000201000 */
[-C--:B------:R-:W-:Y:S01]  /*4690*/  ISETP.GE.AND P1, PT, R57, R31.reuse, PT ;  /* 0x0000001f3900720c */ /* 0x080fe20003f26270 */
[----:B------:R-:W-:Y:S01]  /*46a0*/  FFMA.FTZ R21, R65, UR6, R48 ;  /* 0x0000000641157c23 */ /* 0x000fe20008010030 */
[----:B------:R-:W-:Y:S01]  /*46b0*/  FSEL R32, R32, -INF , !P2 ;  /* 0xff80000020207808 */ /* 0x000fe20005000000 */
[----:B------:R-:W-:Y:S01]  /*46c0*/  FFMA.FTZ R49, R60, UR6, R49 ;  /* 0x000000063c317c23 */ /* 0x000fe20008010031 */
[----:B------:R-:W-:Y:S02]  /*46d0*/  I2FP.F32.U32 R56, R12 ;  /* 0x0000000c00387245 */ /* 0x000fe40000201000 */
[----:B------:R-:W-:Y:S02]  /*46e0*/  FSEL R33, R33, -INF , !P1 ;  /* 0xff80000021217808 */ /* 0x000fe40004800000 */
[-C--:B------:R-:W-:Y:S01]  /*46f0*/  ISETP.GE.AND P2, PT, R22, R31.reuse, PT ;  /* 0x0000001f1600720c */ /* 0x080fe20003f46270 */
[----:B------:R-:W-:Y:S01]  /*4700*/  FFMA.FTZ R29, R56, UR6, R52 ;  /* 0x00000006381d7c23 */ /* 0x000fe20008010034 */
[----:B------:R-:W-:-:S02]  /*4710*/  ISETP.GE.AND P1, PT, R15, R31, PT ;  /* 0x0000001f0f00720c */ /* 0x000fc40003f26270 */
[----:B------:R-:W-:Y:S02]  /*4720*/  FSEL R21, R21, -INF , !P2 ;  /* 0xff80000015157808 */ /* 0x000fe40005000000 */
[----:B------:R-:W-:Y:S02]  /*4730*/  FSEL R223, R49, -INF , !P1 ;  /* 0xff80000031df7808 */ /* 0x000fe40004800000 */
[-C--:B------:R-:W-:Y:S02]  /*4740*/  ISETP.GE.AND P2, PT, R12, R31.reuse, PT ;  /* 0x0000001f0c00720c */ /* 0x080fe40003f46270 */
[----:B------:R-:W-:Y:S02]  /*4750*/  ISETP.GE.AND P1, PT, R64, R31, PT ;  /* 0x0000001f4000720c */ /* 0x000fe40003f26270 */
[----:B------:R-:W-:Y:S02]  /*4760*/  FSEL R29, R29, -INF , !P2 ;  /* 0xff8000001d1d7808 */ /* 0x000fe40005000000 */
[----:B------:R-:W-:-:S02]  /*4770*/  FSEL R27, R27, -INF , !P1 ;  /* 0xff8000001b1b7808 */ /* 0x000fc40004800000 */
[----:B------:R-:W-:Y:S02]  /*4780*/  I2FP.F32.U32 R48, R58 ;  /* 0x0000003a00307245 */ /* 0x000fe40000201000 */
[-C--:B------:R-:W-:Y:S02]  /*4790*/  ISETP.GE.AND P2, PT, R58, R31.reuse, PT ;  /* 0x0000001f3a00720c */ /* 0x080fe40003f46270 */
[----:B------:R-:W-:Y:S01]  /*47a0*/  ISETP.GE.AND P1, PT, R46, R31, PT ;  /* 0x0000001f2e00720c */ /* 0x000fe20003f26270 */
[----:B------:R-:W-:Y:S01]  /*47b0*/  FFMA.FTZ R39, R48, UR6, R84 ;  /* 0x0000000630277c23 */ /* 0x000fe20008010054 */
[----:B------:R-:W-:Y:S02]  /*47c0*/  P2R R18, PR, RZ, 0x4 ;  /* 0x00000004ff127803 */ /* 0x000fe40000000000 */
[----:B------:R-:W-:Y:S02]  /*47d0*/  P2R R4, PR, RZ, 0x2 ;  /* 0x00000002ff047803 */ /* 0x000fe40000000000 */
[----:B------:R-:W-:Y:S01]  /*47e0*/  FSEL R42, R42, -INF , !P0 ;  /* 0xff8000002a2a7808 */ /* 0x000fe20004000000 */
[----:B------:R-:W-:Y:S06]  /*47f0*/  BRA.U !UP1, `(.L_x_1109) ;  /* 0x0000000109f47547 */ /* 0x000fec000b800000 */
[----:B------:R-:W-:-:S04]  /*4800*/  UIADD3 UR12, UPT, UPT, UR24, -0x2, URZ ;  /* 0xfffffffe180c7890 */ /* 0x000fc8000fffe0ff */
[----:B------:R-:W-:Y:S02]  /*4810*/  UIMAD.WIDE.U32 UR14, UR14, UR12, URZ ;  /* 0x0000000c0e0e72a5 */ /* 0x000fe4000f8e00ff */
[----:B------:R-:W-:Y:S01]  /*4820*/  UIMAD UR12, UR4, UR12, URZ ;  /* 0x0000000c040c72a4 */ /* 0x000fe2000f8e02ff */
[----:B------:R-:W1:Y:S03]  /*4830*/  LDCU UR4, c[0x0][0x440] ;  /* 0x00008800ff0477ac */ /* 0x000e660008000800 */
[----:B------:R-:W-:Y:S01]  /*4840*/  IMAD.U32 R68, RZ, RZ, UR14 ;  /* 0x0000000eff447e24 */ /* 0x000fe2000f8e00ff */
[----:B------:R-:W-:Y:S01]  /*4850*/  UIADD3 UR12, UPT, UPT, UR15, UR12, URZ ;  /* 0x0000000c0f0c7290 */ /* 0x000fe2000fffe0ff */
[----:B------:R-:W-:Y:S01]  /*4860*/  IMAD.U32 R69, RZ, RZ, UR15 ;  /* 0x0000000fff457e24 */ /* 0x000fe2000f8e00ff */
[----:B------:R-:W-:Y:S02]  /*4870*/  UIADD3 UR17, UP0, UPT, UR17, UR14, URZ ;  /* 0x0000000e11117290 */ /* 0x000fe4000ff1e0ff */
[----:B------:R-:W-:-:S02]  /*4880*/  LEA R52, P0, R68, R250, 0x1 ;  /* 0x000000fa44347211 */ /* 0x000fc400078008ff */
[----:B------:R-:W-:Y:S01]  /*4890*/  UIADD3.X UR16, UPT, UPT, UR16, UR12, URZ, UP0, !UPT ;  /* 0x0000000c10107290 */ /* 0x000fe200087fe4ff */
[----:B------:R-:W-:Y:S02]  /*48a0*/  IMAD.U32 R19, RZ, RZ, UR12 ;  /* 0x0000000cff137e24 */ /* 0x000fe4000f8e00ff */
        /* <DEDUP_REMOVED lines=50> */
.L_x_1109:
[----:B------:R-:W-:Y:S01]  /*4bd0*/  ISETP.NE.AND P2, PT, R4, RZ, PT ;  /* 0x000000ff0400720c */ /* 0x000fe20003f45270 */
[----:B------:R-:W-:Y:S01]  /*4be0*/  FFMA.FTZ R16, R16, UR6, R70 ;  /* 0x0000000610107c23 */ /* 0x000fe20008010046 */
[----:B------:R-:W-:Y:S01]  /*4bf0*/  FMNMX3.FTZ R4, R42, R41, R40, !PT ;  /* 0x000000292a047276 */ /* 0x000fe20007810028 */
[----:B------:R-:W-:Y:S01]  /*4c00*/  FFMA.FTZ R14, R14, UR6, R62 ;  /* 0x000000060e0e7c23 */ /* 0x000fe2000801003e */
[----:B------:R-:W-:Y:S01]  /*4c10*/  I2FP.F32.U32 R20, R46 ;  /* 0x0000002e00147245 */ /* 0x000fe20000201000 */
        /* <DEDUP_REMOVED lines=11> */
[----:B------:R-:W-:Y:S01]  /*4cd0*/  ISETP.GE.AND P0, PT, R44, R31, PT ;  /* 0x0000001f2c00720c */ /* 0x000fe20003f06270 */
[----:B------:R-:W-:Y:S01]  /*4ce0*/  FFMA.FTZ R20, R20, UR6, R87 ;  /* 0x0000000614147c23 */ /* 0x000fe20008010057 */
[----:B------:R-:W-:Y:S01]  /*4cf0*/  FSEL R39, R39, -INF , !P1 ;  /* 0xff80000027277808 */ /* 0x000fe20004800000 */
[----:B------:R-:W-:Y:S01]  /*4d00*/  FFMA.FTZ R59, R18, UR6, R93 ;  /* 0x00000006123b7c23 */ /* 0x000fe2000801005d */
[----:B------:R-:W-:Y:S01]  /*4d10*/  FMNMX3.FTZ R4, R4, R223, R29, !PT ;  /* 0x000000df04047276 */ /* 0x000fe2000781001d */
[----:B------:R-:W-:Y:S01]  /*4d20*/  FFMA.FTZ R56, R19, UR6, R94 ;  /* 0x0000000613387c23 */ /* 0x000fe2000801005e */
[----:B------:R-:W-:Y:S01]  /*4d30*/  ISETP.NE.AND P3, PT, R2, RZ, PT ;  /* 0x000000ff0200720c */ /* 0x000fe20003f65270 */
[----:B------:R-:W-:Y:S01]  /*4d40*/  IMAD.WIDE.U32 R134, R25, -0x326172a9, RZ ;  /* 0xcd9e8d5719867825 */ /* 0x000fe200078e00ff */
[----:B------:R-:W-:Y:S01]  /*4d50*/  I2FP.F32.U32 R2, R45 ;  /* 0x0000002d00027245 */ /* 0x000fe20000201000 */
[----:B------:R-:W-:Y:S01]  /*4d60*/  USHF.L.U32 UR23, UR23, 0x1, URZ ;  /* 0x0000000117177899 */ /* 0x000fe200080006ff */
[----:B------:R-:W-:Y:S01]  /*4d70*/  ISETP.GE.AND P1, PT, R43, R31, PT ;  /* 0x0000001f2b00720c */ /* 0x000fe20003f26270 */
[----:B------:R-:W-:Y:S01]  /*4d80*/  IMAD.WIDE.U32 R136, R3, -0x2daee0ad, RZ ;  /* 0xd2511f5303887825 */ /* 0x000fe200078e00ff */
[----:B------:R-:W-:-:S03]  /*4d90*/  FSEL R37, R37, -INF , !P2 ;  /* 0xff80000025257808 */ /* 0x000fc60005000000 */
[C---:B------:R-:W-:Y:S01]  /*4da0*/  FFMA.FTZ R5, R2.reuse, UR6, R5 ;  /* 0x0000000602057c23 */ /* 0x040fe20008010005 */
[----:B------:R-:W-:Y:S01]  /*4db0*/  FSEL R75, R75, -INF , !P0 ;  /* 0xff8000004b4b7808 */ /* 0x000fe20004000000 */
[----:B------:R-:W-:Y:S01]  /*4dc0*/  FFMA.FTZ R7, R2, UR6, R7 ;  /* 0x0000000602077c23 */ /* 0x000fe20008010007 */
[----:B------:R-:W-:Y:S01]  /*4dd0*/  FMNMX3.FTZ R4, R4, R27, R39, !PT ;  /* 0x0000001b04047276 */ /* 0x000fe20007810027 */
[----:B------:R-:W-:Y:S01]  /*4de0*/  UIADD3 UR12, UPT, UPT, UR37, -0x4498517b, URZ ;  /* 0xbb67ae85250c7890 */ /* 0x000fe2000fffe0ff */
[----:B------:R-:W-:Y:S01]  /*4df0*/  ISETP.GE.AND P0, PT, R45, R31, PT ;  /* 0x0000001f2d00720c */ /* 0x000fe20003f06270 */
[----:B------:R-:W-:Y:S01]  /*4e00*/  UIADD3 UR18, UPT, UPT, UR36, -0x61c88647, URZ ;  /* 0x9e3779b924127890 */ /* 0x000fe2000fffe0ff */
[----:B------:R-:W-:Y:S01]  /*4e10*/  FSEL R59, R59, -INF , !P1 ;  /* 0xff8000003b3b7808 */ /* 0x000fe20004800000 */
[----:B------:R-:W-:Y:S01]  /*4e20*/  UIADD3 UR17, UPT, UPT, UR36, 0x3c6ef372, URZ ;  /* 0x3c6ef37224117890 */ /* 0x000fe2000fffe0ff */
[----:B------:R-:W-:Y:S01]  /*4e30*/  FMNMX3.FTZ R4, R4, R37, R75, !PT ;  /* 0x0000002504047276 */ /* 0x000fe2000781004b */
[----:B------:R-:W-:Y:S01]  /*4e40*/  UIADD3 UR27, UPT, UPT, UR37, 0x76cf5d0a, URZ ;  /* 0x76cf5d0a251b7890 */ /* 0x000fe2000fffe0ff */
[-C--:B------:R-:W-:Y:S01]  /*4e50*/  ISETP.GE.AND P2, PT, R57, R30.reuse, PT ;  /* 0x0000001e3900720c */ /* 0x080fe20003f46270 */
[----:B------:R-:W2:Y:S01]  /*4e60*/  LDCU UR4, c[0x0][0x45c] ;  /* 0x00008b80ff0477ac */ /* 0x000ea20008000800 */
[-C--:B------:R-:W-:Y:S01]  /*4e70*/  ISETP.GE.AND P1, PT, R22, R30.reuse, PT ;  /* 0x0000001e1600720c */ /* 0x080fe20003f26270 */
[----:B------:R-:W-:Y:S01]  /*4e80*/  STL.64 [R1+0x48], R184 ;  /* 0x000048b801007387 */ /* 0x000fe20000100a00 */
[----:B------:R-:W-:Y:S01]  /*4e90*/  FSEL R57, R5, -INF , !P0 ;  /* 0xff80000005397808 */ /* 0x000fe20004000000 */
[----:B------:R-:W-:Y:S01]  /*4ea0*/  FFMA.FTZ R5, R65, UR6, R50 ;  /* 0x0000000641057c23 */ /* 0x000fe20008010032 */
[----:B------:R-:W-:Y:S01]  /*4eb0*/  FMNMX3.FTZ R22, R4, R59, R26, !PT ;  /* 0x0000003b04167276 */ /* 0x000fe2000781001a */
[----:B------:R-:W-:Y:S01]  /*4ec0*/  FFMA.FTZ R4, R60, UR6, R51 ;  /* 0x000000063c047c23 */ /* 0x000fe20008010033 */
[----:B------:R-:W-:Y:S01]  /*4ed0*/  ISETP.GE.AND P0, PT, R12, R30, PT ;  /* 0x0000001e0c00720c */ /* 0x000fe20003f06270 */
[----:B------:R-:W-:Y:S01]  /*4ee0*/  FFMA.FTZ R12, R36, UR6, R63 ;  /* 0x00000006240c7c23 */ /* 0x000fe2000801003f */
[----:B------:R-:W-:Y:S01]  /*4ef0*/  FMNMX.FTZ R22, R57, R22, !PT ;  /* 0x0000001639167209 */ /* 0x000fe20007810000 */
[----:B------:R-:W-:Y:S01]  /*4f00*/  IMAD.U32 R60, RZ, RZ, UR37 ;  /* 0x00000025ff3c7e24 */ /* 0x000fe2000f8e00ff */
[----:B------:R-:W-:Y:S01]  /*4f10*/  FSEL R13, R13, -INF , !P3 ;  /* 0xff8000000d0d7808 */ /* 0x000fe20005800000 */
[----:B------:R-:W-:Y:S01]  /*4f20*/  UIADD3 UR26, UPT, UPT, UR37, 0x32370b8f, URZ ;  /* 0x32370b8f251a7890 */ /* 0x000fe2000fffe0ff */
[----:B------:R-:W-:Y:S01]  /*4f30*/  FSEL R12, R12, -INF , !P2 ;  /* 0xff8000000c0c7808 */ /* 0x000fe20005000000 */
[----:B------:R-:W3:Y:S01]  /*4f40*/  SHFL.BFLY PT, R36, R22, 0x2, 0x1f ;  /* 0x0c401f0016247f89 */ /* 0x000ee200000e0000 */
[-C--:B------:R-:W-:Y:S01]  /*4f50*/  ISETP.GE.AND P2, PT, R23, R30.reuse, PT ;  /* 0x0000001e1700720c */ /* 0x080fe20003f46270 */
[----:B------:R-:W-:Y:S01]  /*4f60*/  UIADD3 UR16, UPT, UPT, UR36, -0x255992d5, URZ ;  /* 0xdaa66d2b24107890 */ /* 0x000fe2000fffe0ff */
[-C--:B------:R-:W-:Y:S01]  /*4f70*/  ISETP.GE.AND P3, PT, R15, R30.reuse, PT ;  /* 0x0000001e0f00720c */ /* 0x080fe20003f66270 */
[----:B------:R-:W-:Y:S01]  /*4f80*/  FFMA.FTZ R15, R66, UR6, R67 ;  /* 0x00000006420f7c23 */ /* 0x000fe20008010043 */
[----:B------:R-:W-:Y:S01]  /*4f90*/  FSEL R16, R16, -INF , !P2 ;  /* 0xff80000010107808 */ /* 0x000fe20005000000 */
        /* <DEDUP_REMOVED lines=16> */
[----:B------:R-:W-:Y:S02]  /*50a0*/  FSEL R121, R54, -INF , !P0 ;  /* 0xff80000036797808 */ /* 0x000fe40004000000 */
[----:B------:R-:W-:Y:S02]  /*50b0*/  FMNMX3.FTZ R23, R23, R12, R5, !PT ;  /* 0x0000000c17177276 */ /* 0x000fe40007810005 */
[-C--:B------:R-:W-:Y:S02]  /*50c0*/  ISETP.GE.AND P1, PT, R46, R30.reuse, PT ;  /* 0x0000001e2e00720c */ /* 0x080fe40003f26270 */
[----:B------:R-:W-:Y:S02]  /*50d0*/  ISETP.GE.AND P2, PT, R44, R30, PT ;  /* 0x0000001e2c00720c */ /* 0x000fe40003f46270 */
[----:B------:R-:W-:Y:S01]  /*50e0*/  FSEL R67, R55, -INF , !P6 ;  /* 0xff80000037437808 */ /* 0x000fe20007000000 */
[----:B------:R-:W-:Y:S01]  /*50f0*/  FFMA.FTZ R55, R18, UR6, R95 ;  /* 0x0000000612377c23 */ /* 0x000fe2000801005f */
[----:B------:R-:W-:-:S02]  /*5100*/  FSEL R38, R38, -INF , !P5 ;  /* 0xff80000026267808 */ /* 0x000fc40006800000 */
[----:B------:R-:W-:Y:S02]  /*5110*/  FMNMX3.FTZ R23, R23, R4, R121, !PT ;  /* 0x0000000417177276 */ /* 0x000fe40007810079 */
[----:B---3--:R-:W-:Y:S02]  /*5120*/  FMNMX.FTZ R22, R22, R36, !PT ;  /* 0x0000002416167209 */ /* 0x008fe40007810000 */
[----:B------:R-:W-:Y:S02]  /*5130*/  ISETP.GE.AND P3, PT, R43, R30, PT ;  /* 0x0000001e2b00720c */ /* 0x000fe40003f66270 */
[----:B------:R-:W-:Y:S01]  /*5140*/  FSEL R36, R20, -INF , !P1 ;  /* 0xff80000014247808 */ /* 0x000fe20004800000 */
[----:B------:R-:W3:Y:S01]  /*5150*/  SHFL.BFLY PT, R19, R22, 0x1, 0x1f ;  /* 0x0c201f0016137f89 */ /* 0x000ee200000e0000 */
[----:B------:R-:W-:Y:S02]  /*5160*/  FSEL R56, R56, -INF , !P2 ;  /* 0xff80000038387808 */ /* 0x000fe40005000000 */
[----:B------:R-:W-:-:S02]  /*5170*/  FMNMX3.FTZ R23, R23, R67, R38, !PT ;  /* 0x0000004317177276 */ /* 0x000fc40007810026 */
[----:B------:R-:W-:Y:S02]  /*5180*/  ISETP.GE.AND P0, PT, R45, R30, PT ;  /* 0x0000001e2d00720c */ /* 0x000fe40003f06270 */
[----:B-1----:R-:W-:Y:S02]  /*5190*/  FSEL R53, R6, -INF , !P4 ;  /* 0xff80000006357808 */ /* 0x002fe40006000000 */
[----:B------:R-:W-:Y:S02]  /*51a0*/  FSEL R55, R55, -INF , !P3 ;  /* 0xff80000037377808 */ /* 0x000fe40005800000 */
[----:B------:R-:W-:Y:S02]  /*51b0*/  FMNMX3.FTZ R23, R23, R36, R56, !PT ;  /* 0x0000002417177276 */ /* 0x000fe40007810038 */
[----:B------:R-:W-:Y:S02]  /*51c0*/  FSEL R52, R7, -INF , !P0 ;  /* 0xff80000007347808 */ /* 0x000fe40004000000 */
[----:B------:R-:W-:-:S02]  /*51d0*/  FMNMX3.FTZ R7, R23, R55, R53, !PT ;  /* 0x0000003717077276 */ /* 0x000fc40007810035 */
[----:B------:R-:W-:Y:S02]  /*51e0*/  LOP3.LUT R0, R0, UR36, R135, 0x96, !PT ;  /* 0x0000002400007c12 */ /* 0x000fe4000f8e9687 */
[----:B------:R-:W-:Y:S02]  /*51f0*/  FMNMX.FTZ R7, R52, R7, !PT ;  /* 0x0000000734077209 */ /* 0x000fe40007810000 */
[----:B------:R-:W-:Y:S01]  /*5200*/  LOP3.LUT R60, R60, UR23, R137, 0x96, !PT ;  /* 0x000000173c3c7c12 */ /* 0x000fe2000f8e9689 */
[----:B------:R-:W-:Y:S02]  /*5210*/  IMAD.WIDE.U32 R132, R0, -0x2daee0ad, RZ ;  /* 0xd2511f5300847825 */ /* 0x000fe400078e00ff */
[----:B------:R-:W1:Y:S01]  /*5220*/  SHFL.BFLY PT, R6, R7, 0x2, 0x1f ;  /* 0x0c401f0007067f89 */ /* 0x000e6200000e0000 */
[----:B---3--:R-:W-:Y:S01]  /*5230*/  FMNMX.FTZ R2, R22, R19, !PT ;  /* 0x0000001316027209 */ /* 0x008fe20007810000 */
[----:B------:R-:W-:Y:S01]  /*5240*/  IMAD.WIDE.U32 R60, R60, -0x326172a9, RZ ;  /* 0xcd9e8d573c3c7825 */ /* 0x000fe200078e00ff */
[----:B------:R-:W-:Y:S01]  /*5250*/  LOP3.LUT R18, R136, UR12, R133, 0x96, !PT ;  /* 0x0000000c88127c12 */ /* 0x000fe2000f8e9685 */
[----:B------:R-:W-:Y:S01]  /*5260*/  UIADD3 UR12, UPT, UPT, UR37, 0x646e171e, URZ ;  /* 0x646e171e250c7890 */ /* 0x000fe2000fffe0ff */
[C---:B------:R-:W-:Y:S01]  /*5270*/  FSETP.NEU.FTZ.AND P0, PT, R2.reuse, -INF , PT ;  /* 0xff8000000200780b */ /* 0x040fe20003f1d000 */
[----:B--2---:R-:W-:Y:S01]  /*5280*/  FMUL.FTZ R58, R2, UR4 ;  /* 0x00000004023a7c20 */ /* 0x004fe20008410000 */
[----:B------:R-:W-:Y:S01]  /*5290*/  LOP3.LUT R3, R134, UR18, R61, 0x96, !PT ;  /* 0x0000001286037c12 */ /* 0x000fe2000f8e963d */
[----:B------:R-:W-:Y:S01]  /*52a0*/  IMAD.WIDE.U32 R122, R18, -0x326172a9, RZ ;  /* 0xcd9e8d57127a7825 */ /* 0x000fe200078e00ff */
[----:B------:R-:W-:Y:S02]  /*52b0*/  STL.64 [R1+0x8], R132 ;  /* 0x0000088401007387 */ /* 0x000fe40000100a00 */
[----:B------:R-:W-:-:S02]  /*52c0*/  FSEL R58, R58, RZ, P0 ;  /* 0x000000ff3a3a7208 */ /* 0x000fc40000000000 */
[----:B------:R-:W-:Y:S01]  /*52d0*/  LOP3.LUT R60, R60, UR17, R123, 0x96, !PT ;  /* 0x000000113c3c7c12 */ /* 0x000fe2000f8e967b */
[----:B------:R-:W-:Y:S02]  /*52e0*/  STL.64 [R1], R122 ;  /* 0x0000007a01007387 */ /* 0x000fe40000100a00 */
[--C-:B------:R-:W-:Y:S01]  /*52f0*/  FFMA.FTZ R105, R42, UR4, -R58.reuse ;  /* 0x000000042a697c23 */ /* 0x100fe2000801083a */
[----:B------:R-:W-:Y:S01]  /*5300*/  FFMA.FTZ R104, R41, UR4, -R58 ;  /* 0x0000000429687c23 */ /* 0x000fe2000801083a */
[----:B------:R-:W-:-:S04]  /*5310*/  IMAD.WIDE.U32 R60, R60, -0x2daee0ad, RZ ;  /* 0xd2511f533c3c7825 */ /* 0x000fc800078e00ff */
[--C-:B------:R-:W-:Y:S01]  /*5320*/  FFMA.FTZ R235, R40, UR4, -R58.reuse ;  /* 0x0000000428eb7c23 */ /* 0x100fe2000801083a */
[--C-:B------:R-:W-:Y:S01]  /*5330*/  FFMA.FTZ R127, R34, UR4, -R58.reuse ;  /* 0x00000004227f7c23 */ /* 0x100fe2000801083a */
[--C-:B------:R-:W-:Y:S01]  /*5340*/  FFMA.FTZ R233, R32, UR4, -R58.reuse ;  /* 0x0000000420e97c23 */ /* 0x100fe2000801083a */
[----:B------:R-:W-:Y:S01]  /*5350*/  MUFU.EX2 R105, R105 ;  /* 0x0000006900697308 */ /* 0x000fe20000000800 */
[--C-:B------:R-:W-:Y:S01]  /*5360*/  FFMA.FTZ R229, R33, UR4, -R58.reuse ;  /* 0x0000000421e57c23 */ /* 0x100fe2000801083a */
[----:B-1----:R-:W-:Y:S01]  /*5370*/  FMNMX.FTZ R6, R7, R6, !PT ;  /* 0x0000000607067209 */ /* 0x002fe20007810000 */
[--C-:B------:R-:W-:Y:S01]  /*5380*/  FFMA.FTZ R226, R21, UR4, -R58.reuse ;  /* 0x0000000415e27c23 */ /* 0x100fe2000801083a */
[--C-:B------:R-:W-:Y:S01]  /*5390*/  FFMA.FTZ R223, R223, UR4, -R58.reuse ;  /* 0x00000004dfdf7c23 */ /* 0x100fe2000801083a */
[--C-:B------:R-:W-:Y:S01]  /*53a0*/  FFMA.FTZ R218, R29, UR4, -R58.reuse ;  /* 0x000000041dda7c23 */ /* 0x100fe2000801083a */
[--C-:B------:R-:W-:Y:S01]  /*53b0*/  FFMA.FTZ R213, R27, UR4, -R58.reuse ;  /* 0x000000041bd57c23 */ /* 0x100fe2000801083a */
[----:B------:R-:W1:Y:S01]  /*53c0*/  SHFL.BFLY PT, R7, R6, 0x1, 0x1f ;  /* 0x0c201f0006077f89 */ /* 0x000e6200000e0000 */
[----:B------:R-:W2:Y:S01]  /*53d0*/  MUFU.EX2 R104, R104 ;  /* 0x0000006800687308 */ /* 0x000ea20000000800 */
[--C-:B------:R-:W-:Y:S01]  /*53e0*/  FFMA.FTZ R212, R39, UR4, -R58.reuse ;  /* 0x0000000427d47c23 */ /* 0x100fe2000801083a */
[--C-:B------:R-:W-:Y:S01]  /*53f0*/  FFMA.FTZ R202, R37, UR4, -R58.reuse ;  /* 0x0000000425ca7c23 */ /* 0x100fe2000801083a */
[--C-:B------:R-:W-:Y:S01]  /*5400*/  FFMA.FTZ R172, R26, UR4, -R58.reuse ;  /* 0x000000041aac7c23 */ /* 0x100fe2000801083a */
[--C-:B------:R-:W-:Y:S01]  /*5410*/  FFMA.FTZ R170, R57, UR4, -R58.reuse ;  /* 0x0000000439aa7c23 */ /* 0x100fe2000801083a */
[--C-:B------:R-:W-:Y:S01]  /*5420*/  FFMA.FTZ R179, R75, UR4, -R58.reuse ;  /* 0x000000044bb37c23 */ /* 0x100fe2000801083a */
[----:B------:R-:W-:-:S02]  /*5430*/  FFMA.FTZ R173, R59, UR4, -R58 ;  /* 0x000000043bad7c23 */ /* 0x000fc4000801083a */
[----:B------:R-:W-:Y:S08]  /*5440*/  MUFU.EX2 R235, R235 ;  /* 0x000000eb00eb7308 */ /* 0x000ff00000000800 */
[----:B------:R-:W3:Y:S01]  /*5450*/  MUFU.EX2 R127, R127 ;  /* 0x0000007f007f7308 */ /* 0x000ee20000000800 */
[----:B--2---:R-:W-:-:S04]  /*5460*/  F2FP.F16.F32.PACK_AB R227, R104, R105 ;  /* 0x0000006968e3723e */ /* 0x004fc800000000ff */
[----:B------:R-:W-:Y:S02]  /*5470*/  PRMT R224, R227, 0x7632, R224 ;  /* 0x00007632e3e07816 */ /* 0x000fe400000000e0 */
[----:B-1----:R-:W-:Y:S01]  /*5480*/  FMNMX.FTZ R0, R6, R7, !PT ;  /* 0x0000000706007209 */ /* 0x002fe20007810000 */
[----:B------:R-:W-:Y:S01]  /*5490*/  IMAD.WIDE.U32 R6, R3, -0x2daee0ad, RZ ;  /* 0xd2511f5303067825 */ /* 0x000fe200078e00ff */
[----:B------:R-:W-:Y:S01]  /*54a0*/  MUFU.EX2 R233, R233 ;  /* 0x000000e900e97308 */ /* 0x000fe20000000800 */
[----:B------:R-:W1:Y:S01]  /*54b0*/  LDC R3, c[0x0][0x4f8] ;  /* 0x00013e00ff037b82 */ /* 0x000e620000000800 */
[C---:B------:R-:W-:Y:S01]  /*54c0*/  FSETP.NEU.FTZ.AND P0, PT, R0.reuse, -INF , PT ;  /* 0xff8000000000780b */ /* 0x040fe20003f1d000 */
[----:B------:R-:W-:Y:S01]  /*54d0*/  FMUL.FTZ R54, R0, UR4 ;  /* 0x0000000400367c20 */ /* 0x000fe20008410000 */
[----:B------:R-:W-:Y:S02]  /*54e0*/  LOP3.LUT R106, R132, UR27, R7, 0x96, !PT ;  /* 0x0000001b846a7c12 */ /* 0x000fe4000f8e9607 */
[----:B------:R-:W-:-:S02]  /*54f0*/  LOP3.LUT R6, R6, UR26, R61, 0x96, !PT ;  /* 0x0000001a06067c12 */ /* 0x000fc4000f8e963d */
[----:B------:R-:W-:Y:S01]  /*5500*/  FSEL R54, R54, RZ, P0 ;  /* 0x000000ff36367208 */ /* 0x000fe20000000000 */
[----:B------:R-:W-:Y:S01]  /*5510*/  IMAD.WIDE.U32 R106, R106, -0x326172a9, RZ ;  /* 0xcd9e8d576a6a7825 */ /* 0x000fe200078e00ff */
[----:B------:R-:W-:Y:S01]  /*5520*/  MUFU.EX2 R229, R229 ;  /* 0x000000e500e57308 */ /* 0x000fe20000000800 */
[----:B---3--:R-:W-:Y:S02]  /*5530*/  F2FP.F16.F32.PACK_AB R215, R127, R235 ;  /* 0x000000eb7fd7723e */ /* 0x008fe400000000ff */
        /* <DEDUP_REMOVED lines=8> */
[----:B------:R-:W-:Y:S01]  /*55c0*/  MUFU.EX2 R120, R120 ;  /* 0x0000007800787308 */ /* 0x000fe20000000800 */
[----:B------:R-:W-:Y:S01]  /*55d0*/  FFMA.FTZ R225, R5, UR4, -R54 ;  /* 0x0000000405e17c23 */ /* 0x000fe20008010836 */
[----:B------:R-:W-:Y:S01]  /*55e0*/  IMAD.WIDE.U32 R106, R106, -0x2daee0ad, RZ ;  /* 0xd2511f536a6a7825 */ /* 0x000fe200078e00ff */
[----:B------:R-:W-:-:S03]  /*55f0*/  LOP3.LUT R60, R60, UR22, R65, 0x96, !PT ;  /* 0x000000163c3c7c12 */ /* 0x000fc6000f8e9641 */
[--C-:B------:R-:W-:Y:S01]  /*5600*/  FFMA.FTZ R217, R4, UR4, -R54.reuse ;  /* 0x0000000404d97c23 */ /* 0x100fe20008010836 */
[----:B-1----:R-:W-:Y:S01]  /*5610*/  LOP3.LUT R66, R3, 0xff, RZ, 0xc0, !PT ;  /* 0x000000ff03427812 */ /* 0x002fe200078ec0ff */
[--C-:B------:R-:W-:Y:S01]  /*5620*/  FFMA.FTZ R231, R14, UR4, -R54.reuse ;  /* 0x000000040ee77c23 */ /* 0x100fe20008010836 */
[----:B------:R-:W-:Y:S01]  /*5630*/  LOP3.LUT R64, R64, UR19, R107, 0x96, !PT ;  /* 0x0000001340407c12 */ /* 0x000fe2000f8e966b */
[----:B------:R-:W-:Y:S01]  /*5640*/  IMAD.WIDE.U32 R60, R60, -0x326172a9, RZ ;  /* 0xcd9e8d573c3c7825 */ /* 0x000fe200078e00ff */
[----:B------:R-:W1:Y:S03]  /*5650*/  MUFU.EX2 R103, R103 ;  /* 0x0000006700677308 */ /* 0x000e660000000800 */
[----:B------:R-:W-:Y:S01]  /*5660*/  FFMA.FTZ R228, R12, UR4, -R54 ;  /* 0x000000040ce47c23 */ /* 0x000fe20008010836 */
[----:B------:R-:W-:Y:S01]  /*5670*/  PRMT R214, R215, 0x7632, R214 ;  /* 0x00007632d7d67816 */ /* 0x000fe200000000d6 */
[----:B------:R-:W-:Y:S01]  /*5680*/  IMAD.WIDE.U32 R64, R64, -0x326172a9, RZ ;  /* 0xcd9e8d5740407825 */ /* 0x000fe200078e00ff */
[----:B------:R-:W-:-:S03]  /*5690*/  LOP3.LUT R6, R6, UR14, R61, 0x96, !PT ;  /* 0x0000000e06067c12 */ /* 0x000fc6000f8e963d */
[----:B------:R-:W-:Y:S01]  /*56a0*/  FFMA.FTZ R216, R121, UR4, -R54 ;  /* 0x0000000479d87c23 */ /* 0x000fe20008010836 */
[----:B------:R-:W-:Y:S01]  /*56b0*/  PRMT R130, R215, 0x5410, R214 ;  /* 0x00005410d7827816 */ /* 0x000fe200000000d6 */
[----:B------:R-:W-:Y:S01]  /*56c0*/  IMAD R66, R66, 0x10000, R66 ;  /* 0x0001000042427824 */ /* 0x000fe200078e0242 */
[----:B------:R-:W-:Y:S01]  /*56d0*/  LOP3.LUT R60, R60, UR13, R65, 0x96, !PT ;  /* 0x0000000d3c3c7c12 */ /* 0x000fe2000f8e9641 */
[----:B------:R-:W-:Y:S01]  /*56e0*/  IMAD.WIDE.U32 R184, R6, -0x2daee0ad, RZ ;  /* 0xd2511f5306b87825 */ /* 0x000fe200078e00ff */
[----:B------:R-:W-:Y:S01]  /*56f0*/  LOP3.LUT R6, R167, 0x200, R9, 0xf8, !PT ;  /* 0x00000200a7067812 */ /* 0x000fe200078ef809 */
[----:B------:R-:W-:Y:S01]  /*5700*/  MUFU.EX2 R234, R234 ;  /* 0x000000ea00ea7308 */ /* 0x000fe20000000800 */
[----:B------:R-:W-:Y:S01]  /*5710*/  LOP3.LUT R73, R60, 0xffff, RZ, 0xc0, !PT ;  /* 0x0000ffff3c497812 */ /* 0x000fe200078ec0ff */
[----:B------:R-:W-:Y:S01]  /*5720*/  IMAD.MOV.U32 R5, RZ, RZ, R64 ;  /* 0x000000ffff057224 */ /* 0x000fe200078e0040 */
[----:B------:R-:W-:Y:S01]  /*5730*/  LEA R3, R6, UR5, 0x1 ;  /* 0x0000000506037c11 */ /* 0x000fe2000f8e08ff */
[----:B------:R-:W-:Y:S01]  /*5740*/  IMAD.MOV.U32 R18, RZ, RZ, R184 ;  /* 0x000000ffff127224 */ /* 0x000fe200078e00b8 */
[----:B------:R-:W-:Y:S01]  /*5750*/  LOP3.LUT R74, R60, 0xff, RZ, 0xc0, !PT ;  /* 0x000000ff3c4a7812 */ /* 0x000fe200078ec0ff */
[--C-:B------:R-:W-:Y:S01]  /*5760*/  FFMA.FTZ R211, R67, UR4, -R54.reuse ;  /* 0x0000000443d37c23 */ /* 0x100fe20008010836 */
[----:B------:R-:W-:Y:S01]  /*5770*/  SHF.R.U32.HI R73, RZ, 0x8, R73 ;  /* 0x00000008ff497819 */ /* 0x000fe20000011649 */
[----:B------:R-:W2:Y:S01]  /*5780*/  MUFU.EX2 R126, R126 ;  /* 0x0000007e007e7308 */ /* 0x000ea20000000800 */
[----:B------:R-:W-:Y:S01]  /*5790*/  IMAD.IADD R65, R24, 0x1, R3 ;  /* 0x0000000118417824 */ /* 0x000fe200078e0203 */
[----:B------:R-:W-:Y:S01]  /*57a0*/  PRMT R63, R64, 0x7773, RZ ;  /* 0x00007773403f7816 */ /* 0x000fe200000000ff */
[----:B------:R-:W-:Y:S01]  /*57b0*/  LDSM.16.MT88.4 R156, [R3+0x18000] ;  /* 0x01800000039c783b */ /* 0x000fe20000004200 */
[----:B------:R-:W-:Y:S01]  /*57c0*/  PRMT R128, R74, 0x5410, R73 ;  /* 0x000054104a807816 */ /* 0x000fe20000000049 */
[----:B------:R-:W-:Y:S01]  /*57d0*/  FFMA.FTZ R201, R38, UR4, -R54 ;  /* 0x0000000426c97c23 */ /* 0x000fe20008010836 */
[----:B------:R-:W-:Y:S01]  /*57e0*/  PRMT R62, R64, 0x7772, RZ ;  /* 0x00007772403e7816 */ /* 0x000fe200000000ff */
[----:B------:R-:W3:Y:S01]  /*57f0*/  LDSM.16.MT88.4 R48, [R65+0x1a000] ;  /* 0x01a000004130783b */ /* 0x000ee20000004200 */
[----:B------:R-:W-:Y:S01]  /*5800*/  PRMT R72, R60, 0x7632, R72 ;  /* 0x000076323c487816 */ /* 0x000fe20000000048 */
[----:B------:R-:W-:Y:S01]  /*5810*/  MUFU.EX2 R231, R231 ;  /* 0x000000e700e77308 */ /* 0x000fe20000000800 */
[--C-:B------:R-:W-:Y:S01]  /*5820*/  HSET2.LE.AND R128, R128, R66.reuse, PT ;  /* 0x0000004280807233 */ /* 0x100fe20003803000 */
[----:B------:R-:W4:Y:S01]  /*5830*/  LDSM.16.MT88.4 R80, [R65+0x1c000] ;  /* 0x01c000004150783b */ /* 0x000f220000004200 */
[----:B------:R-:W-:Y:S01]  /*5840*/  PRMT R6, R227, 0x5410, R224 ;  /* 0x00005410e3067816 */ /* 0x000fe200000000e0 */
[----:B------:R-:W-:Y:S01]  /*5850*/  FFMA.FTZ R200, R36, UR4, -R54 ;  /* 0x0000000424c87c23 */ /* 0x000fe20008010836 */
[----:B------:R-:W-:Y:S01]  /*5860*/  SHF.R.U32.HI R60, RZ, 0x18, R60 ;  /* 0x00000018ff3c7819 */ /* 0x000fe2000001163c */
[----:B------:R-:W4:Y:S01]  /*5870*/  LDSM.16.MT88.4 R112, [R65+0x1e000] ;  /* 0x01e000004170783b */ /* 0x000f220000004200 */
[----:B------:R-:W-:Y:S01]  /*5880*/  LOP3.LUT R72, R72, 0xff, RZ, 0xc0, !PT ;  /* 0x000000ff48487812 */ /* 0x000fe200078ec0ff */
[----:B------:R-:W3:Y:S01]  /*5890*/  MUFU.EX2 R228, R228 ;  /* 0x000000e400e47308 */ /* 0x000ee20000000800 */
[----:B------:R-:W-:Y:S01]  /*58a0*/  PRMT R61, R64, 0x7771, RZ ;  /* 0x00007771403d7816 */ /* 0x000fe200000000ff */
[----:B------:R-:W4:Y:S01]  /*58b0*/  LDSM.16.MT88.4 R148, [R65+0x18000] ;  /* 0x018000004194783b */ /* 0x000f220000004200 */
[----:B------:R-:W-:Y:S01]  /*58c0*/  LOP3.LUT R5, R5, 0xff, RZ, 0xc0, !PT ;  /* 0x000000ff05057812 */ /* 0x000fe200078ec0ff */
[--C-:B------:R-:W-:Y:S01]  /*58d0*/  FFMA.FTZ R169, R53, UR4, -R54.reuse ;  /* 0x0000000435a97c23 */ /* 0x100fe20008010836 */
[----:B------:R-:W-:Y:S01]  /*58e0*/  PRMT R4, R62, 0x5410, R63 ;  /* 0x000054103e047816 */ /* 0x000fe2000000003f */
[----:B------:R-:W-:Y:S01]  /*58f0*/  LDSM.16.MT88.4 R20, [R65+0x18800] ;  /* 0x018800004114783b */ /* 0x000fe20000004200 */
[----:B-1----:R-:W-:Y:S01]  /*5900*/  F2FP.F16.F32.PACK_AB R222, R103, R120 ;  /* 0x0000007867de723e */ /* 0x002fe200000000ff */
[----:B------:R-:W-:Y:S01]  /*5910*/  MUFU.EX2 R226, R226 ;  /* 0x000000e200e27308 */ /* 0x000fe20000000800 */
[----:B--2---:R-:W-:Y:S01]  /*5920*/  F2FP.F16.F32.PACK_AB R210, R126, R234 ;  /* 0x000000ea7ed2723e */ /* 0x004fe200000000ff */
[--C-:B------:R-:W-:Y:S01]  /*5930*/  FFMA.FTZ R168, R52, UR4, -R54.reuse ;  /* 0x0000000434a87c23 */ /* 0x100fe20008010836 */
[----:B------:R-:W-:Y:S01]  /*5940*/  LOP3.LUT R128, R6, R128, RZ, 0xc0, !PT ;  /* 0x0000008006807212 */ /* 0x000fe200078ec0ff */
[----:B------:R-:W-:Y:S01]  /*5950*/  FFMA.FTZ R178, R56, UR4, -R54 ;  /* 0x0000000438b27c23 */ /* 0x000fe20008010836 */
[----:B------:R-:W-:Y:S01]  /*5960*/  PRMT R6, R72, 0x5410, R60 ;  /* 0x0000541048067816 */ /* 0x000fe2000000003c */
[----:B------:R-:W-:Y:S01]  /*5970*/  LDSM.16.MT88.4 R56, [R65+0x1f000] ;  /* 0x01f000004138783b */ /* 0x000fe20000004200 */
[----:B------:R-:W-:Y:S01]  /*5980*/  LOP3.LUT R4, R4, 0xff00ff, RZ, 0xc0, !PT ;  /* 0x00ff00ff04047812 */ /* 0x000fe200078ec0ff */
[----:B------:R-:W1:Y:S01]  /*5990*/  MUFU.EX2 R223, R223 ;  /* 0x000000df00df7308 */ /* 0x000e620000000800 */
[----:B------:R-:W-:Y:S01]  /*59a0*/  PRMT R5, R5, 0x5410, R61 ;  /* 0x0000541005057816 */ /* 0x000fe2000000003d */
[----:B------:R-:W-:Y:S01]  /*59b0*/  FFMA.FTZ R171, R55, UR4, -R54 ;  /* 0x0000000437ab7c23 */ /* 0x000fe20008010836 */
[----:B------:R-:W-:Y:S01]  /*59c0*/  PRMT R221, R222, 0x7632, R221 ;  /* 0x00007632dedd7816 */ /* 0x000fe200000000dd */
[----:B------:R-:W-:Y:S01]  /*59d0*/  LDSM.16.MT88.4 R36, [R65+0x19000] ;  /* 0x019000004124783b */ /* 0x000fe20000004200 */
[----:B------:R-:W-:Y:S01]  /*59e0*/  PRMT R208, R210, 0x7632, R208 ;  /* 0x00007632d2d07816 */ /* 0x000fe200000000d0 */
[----:B------:R-:W-:Y:S01]  /*59f0*/  IMAD.IADD R232, R166, 0x1, R3 ;  /* 0x00000001a6e87824 */ /* 0x000fe200078e0203 */
[----:B------:R-:W-:Y:S01]  /*5a00*/  LOP3.LUT R106, R106, UR12, R185, 0x96, !PT ;  /* 0x0000000c6a6a7c12 */ /* 0x000fe2000f8e96b9 */
[----:B------:R-:W-:Y:S01]  /*5a10*/  MUFU.EX2 R225, R225 ;  /* 0x000000e100e17308 */ /* 0x000fe20000000800 */
[--C-:B------:R-:W-:Y:S01]  /*5a20*/  HSET2.LE.AND R6, R6, R66.reuse, PT ;  /* 0x0000004206067233 */ /* 0x100fe20003803000 */
[----:B------:R-:W-:Y:S01]  /*5a30*/  IMAD.IADD R219, R24, 0x1, R232 ;  /* 0x0000000118db7824 */ /* 0x000fe200078e02e8 */
[--C-:B------:R-:W-:Y:S01]  /*5a40*/  HSET2.LE.AND R5, R5, R66.reuse, PT ;  /* 0x0000004205057233 */ /* 0x100fe20003803000 */
[----:B------:R-:W-:Y:S01]  /*5a50*/  LDSM.16.MT88.4 R52, [R65+0x19800] ;  /* 0x019800004134783b */ /* 0x000fe20000004200 */
[----:B------:R-:W-:-:S02]  /*5a60*/  HSET2.LE.AND R4, R4, R66, PT ;  /* 0x0000004204047233 */ /* 0x000fc40003803000 */
[----:B------:R-:W-:Y:S01]  /*5a70*/  PRMT R129, R222, 0x5410, R221 ;  /* 0x00005410de817816 */ /* 0x000fe200000000dd */
[----:B------:R-:W2:Y:S01]  /*5a80*/  MUFU.EX2 R217, R217 ;  /* 0x000000d900d97308 */ /* 0x000ea20000000800 */
[----:B------:R-:W-:Y:S01]  /*5a90*/  PRMT R131, R210, 0x5410, R208 ;  /* 0x00005410d2837816 */ /* 0x000fe200000000d0 */
[----:B------:R-:W-:Y:S01]  /*5aa0*/  LDSM.16.MT88.4 R140, [R232+0x18000] ;  /* 0x01800000e88c783b */ /* 0x000fe20000004200 */
[----:B------:R-:W-:Y:S02]  /*5ab0*/  LOP3.LUT R90, R106, 0xffff, RZ, 0xc0, !PT ;  /* 0x0000ffff6a5a7812 */ /* 0x000fe400078ec0ff */
[----:B------:R-:W-:Y:S02]  /*5ac0*/  LOP3.LUT R129, R129, R6, RZ, 0xc0, !PT ;  /* 0x0000000681817212 */ /* 0x000fe400078ec0ff */
[----:B------:R-:W-:Y:S01]  /*5ad0*/  LOP3.LUT R130, R130, R5, RZ, 0xc0, !PT ;  /* 0x0000000582827212 */ /* 0x000fe200078ec0ff */
[----:B------:R-:W-:Y:S01]  /*5ae0*/  MUFU.EX2 R216, R216 ;  /* 0x000000d800d87308 */ /* 0x000fe20000000800 */
[----:B------:R-:W-:-:S02]  /*5af0*/  LOP3.LUT R131, R131, R4, RZ, 0xc0, !PT ;  /* 0x0000000483837212 */ /* 0x000fc400078ec0ff */
[----:B------:R-:W2:Y:S01]  /*5b00*/  LDSM.16.MT88.4 R4, [R65+0x1a800] ;  /* 0x01a800004104783b */ /* 0x000ea20000004200 */
[C---:B------:R-:W-:Y:S02]  /*5b10*/  LOP3.LUT R91, R106.reuse, 0xff, RZ, 0xc0, !PT ;  /* 0x000000ff6a5b7812 */ /* 0x040fe400078ec0ff */
[----:B------:R-:W-:Y:S02]  /*5b20*/  SHF.R.U32.HI R90, RZ, 0x8, R90 ;  /* 0x00000008ff5a7819 */ /* 0x000fe4000001165a */
[----:B------:R-:W-:Y:S01]  /*5b30*/  F2FP.F16.F32.PACK_AB R204, R229, R233 ;  /* 0x000000e9e5cc723e */ /* 0x000fe200000000ff */
[----:B---3--:R-:W-:Y:S01]  /*5b40*/  HMMA.16816.F32 R44, R128, R48, RZ ;  /* 0x00000030802c723c */ /* 0x008fe200000018ff */
[----:B------:R-:W-:Y:S01]  /*5b50*/  PRMT R97, R106, 0x7632, R97 ;  /* 0x000076326a617816 */ /* 0x000fe20000000061 */
[----:B------:R-:W3:Y:S01]  /*5b60*/  MUFU.EX2 R211, R211 ;  /* 0x000000d300d37308 */ /* 0x000ee20000000800 */
[----:B------:R-:W-:Y:S02]  /*5b70*/  PRMT R16, R91, 0x5410, R90 ;  /* 0x000054105b107816 */ /* 0x000fe4000000005a */
[----:B------:R-:W-:-:S02]  /*5b80*/  PRMT R203, R204, 0x7632, R203 ;  /* 0x00007632cccb7816 */ /* 0x000fc400000000cb */
[----:B------:R-:W-:Y:S01]  /*5b90*/  SHF.R.U32.HI R106, RZ, 0x18, R106 ;  /* 0x00000018ff6a7819 */ /* 0x000fe2000001166a */
[C---:B------:R-:W-:Y:S01]  /*5ba0*/  HMMA.16816.F32 R48, R128.reuse, R50, RZ ;  /* 0x000000328030723c */ /* 0x040fe200000018ff */
[----:B------:R-:W-:Y:S01]  /*5bb0*/  LOP3.LUT R97, R97, 0xff, RZ, 0xc0, !PT ;  /* 0x000000ff61617812 */ /* 0x000fe200078ec0ff */
[----:B------:R-:W-:Y:S01]  /*5bc0*/  MUFU.EX2 R218, R218 ;  /* 0x000000da00da7308 */ /* 0x000fe20000000800 */
[----:B------:R-:W-:Y:S02]  /*5bd0*/  F2FP.F16.F32.PACK_AB R199, R228, R231 ;  /* 0x000000e7e4c7723e */ /* 0x000fe400000000ff */
[----:B------:R-:W-:Y:S02]  /*5be0*/  HSET2.LE.AND R16, R16, R66, PT ;  /* 0x0000004210107233 */ /* 0x000fe40003803000 */
[----:B------:R-:W-:Y:S01]  /*5bf0*/  PRMT R12, R204, 0x5410, R203 ;  /* 0x00005410cc0c7816 */ /* 0x000fe200000000cb */
[----:B----4-:R-:W-:Y:S01]  /*5c00*/  HMMA.16816.F32 R76, R128, R80, RZ ;  /* 0x00000050804c723c */ /* 0x010fe200000018ff */
[----:B------:R-:W-:Y:S01]  /*5c10*/  PRMT R17, R97, 0x5410, R106 ;  /* 0x0000541061117816 */ /* 0x000fe2000000006a */
[----:B------:R-:W4:Y:S01]  /*5c20*/  MUFU.EX2 R213, R213 ;  /* 0x000000d500d57308 */ /* 0x000f220000000800 */
[----:B------:R-:W-:-:S02]  /*5c30*/  PRMT R198, R199, 0x7632, R198 ;  /* 0x00007632c7c67816 */ /* 0x000fc400000000c6 */
[----:B------:R-:W-:Y:S02]  /*5c40*/  PRMT R107, R184, 0x7771, RZ ;  /* 0x00007771b86b7816 */ /* 0x000fe400000000ff */
[----:B------:R-:W-:Y:S01]  /*5c50*/  LOP3.LUT R18, R18, 0xff, RZ, 0xc0, !PT ;  /* 0x000000ff12127812 */ /* 0x000fe200078ec0ff */
[C---:B------:R-:W-:Y:S01]  /*5c60*/  HMMA.16816.F32 R108, R128.reuse, R112, RZ ;  /* 0x00000070806c723c */ /* 0x040fe200000018ff */
[----:B------:R-:W-:Y:S01]  /*5c70*/  LOP3.LUT R16, R12, R16, RZ, 0xc0, !PT ;  /* 0x000000100c107212 */ /* 0x000fe200078ec0ff */
[----:B------:R-:W-:Y:S01]  /*5c80*/  MUFU.EX2 R212, R212 ;  /* 0x000000d400d47308 */ /* 0x000fe20000000800 */
[C---:B------:R-:W-:Y:S01]  /*5c90*/  PRMT R99, R184.reuse, 0x7772, RZ ;  /* 0x00007772b8637816 */ /* 0x040fe200000000ff */
[----:B------:R-:W4:Y:S01]  /*5ca0*/  LDSM.16.MT88.4 R12, [R65+0x1c800] ;  /* 0x01c80000410c783b */ /* 0x000f220000004200 */
[----:B------:R-:W-:Y:S02]  /*5cb0*/  PRMT R98, R184, 0x7773, RZ ;  /* 0x00007773b8627816 */ /* 0x000fe400000000ff */
[----:B-1----:R-:W-:Y:S01]  /*5cc0*/  F2FP.F16.F32.PACK_AB R197, R223, R226 ;  /* 0x000000e2dfc5723e */ /* 0x002fe200000000ff */
[----:B------:R-:W-:Y:S01]  /*5cd0*/  HMMA.16816.F32 R160, R128, R156, RZ ;  /* 0x0000009c80a0723c */ /* 0x000fe200000018ff */
[----:B------:R-:W-:Y:S01]  /*5ce0*/  HSET2.LE.AND R17, R17, R66, PT ;  /* 0x0000004211117233 */ /* 0x000fe20003803000 */
[----:B------:R-:W1:Y:S01]  /*5cf0*/  MUFU.EX2 R202, R202 ;  /* 0x000000ca00ca7308 */ /* 0x000e620000000800 */
[----:B------:R-:W-:-:S02]  /*5d00*/  PRMT R40, R199, 0x5410, R198 ;  /* 0x00005410c7287816 */ /* 0x000fc400000000c6 */
[----:B------:R-:W-:Y:S02]  /*5d10*/  PRMT R18, R18, 0x5410, R107 ;  /* 0x0000541012127816 */ /* 0x000fe4000000006b */
[----:B------:R-:W-:Y:S01]  /*5d20*/  PRMT R19, R99, 0x5410, R98 ;  /* 0x0000541063137816 */ /* 0x000fe20000000062 */
[C---:B------:R-:W-:Y:S01]  /*5d30*/  HMMA.16816.F32 R80, R128.reuse, R82, RZ ;  /* 0x000000528050723c */ /* 0x040fe200000018ff */
[----:B------:R-:W-:Y:S01]  /*5d40*/  PRMT R196, R197, 0x7632, R196 ;  /* 0x00007632c5c47816 */ /* 0x000fe200000000c4 */
[----:B------:R-:W-:Y:S01]  /*5d50*/  MUFU.EX2 R201, R201 ;  /* 0x000000c900c97308 */ /* 0x000fe20000000800 */
[----:B--2---:R-:W-:Y:S02]  /*5d60*/  F2FP.F16.F32.PACK_AB R195, R217, R225 ;  /* 0x000000e1d9c3723e */ /* 0x004fe400000000ff */
[----:B------:R-:W-:Y:S02]  /*5d70*/  LOP3.LUT R17, R40, R17, RZ, 0xc0, !PT ;  /* 0x0000001128117212 */ /* 0x000fe400078ec0ff */
[----:B------:R-:W-:Y:S01]  /*5d80*/  LOP3.LUT R19, R19, 0xff00ff, RZ, 0xc0, !PT ;  /* 0x00ff00ff13137812 */ /* 0x000fe200078ec0ff */
[----:B------:R-:W-:Y:S01]  /*5d90*/  HMMA.16816.F32 R112, R128, R114, RZ ;  /* 0x000000728070723c */ /* 0x000fe200000018ff */
[----:B------:R-:W-:Y:S01]  /*5da0*/  HSET2.LE.AND R40, R18, R66, PT ;  /* 0x0000004212287233 */ /* 0x000fe20003803000 */
[----:B------:R-:W2:Y:S01]  /*5db0*/  MUFU.EX2 R200, R200 ;  /* 0x000000c800c87308 */ /* 0x000ea20000000800 */
[----:B------:R-:W-:-:S02]  /*5dc0*/  PRMT R18, R197, 0x5410, R196 ;  /* 0x00005410c5127816 */ /* 0x000fc400000000c4 */
[C---:B------:R-:W-:Y:S02]  /*5dd0*/  PRMT R194, R195.reuse, 0x7632, R194 ;  /* 0x00007632c3c27816 */ /* 0x040fe400000000c2 */
[----:B------:R-:W-:Y:S01]  /*5de0*/  HSET2.LE.AND R19, R19, R66, PT ;  /* 0x0000004213137233 */ /* 0x000fe20003803000 */
[C---:B------:R-:W-:Y:S01]  /*5df0*/  HMMA.16816.F32 R152, R128.reuse, R148, RZ ;  /* 0x000000948098723c */ /* 0x040fe200000018ff */
[----:B------:R-:W-:Y:S01]  /*5e00*/  LOP3.LUT R18, R18, R40, RZ, 0xc0, !PT ;  /* 0x0000002812127212 */ /* 0x000fe200078ec0ff */
[----:B------:R-:W-:Y:S01]  /*5e10*/  MUFU.EX2 R172, R172 ;  /* 0x000000ac00ac7308 */ /* 0x000fe20000000800 */
[----:B------:R-:W-:Y:S02]  /*5e20*/  PRMT R40, R195, 0x5410, R194 ;  /* 0x00005410c3287816 */ /* 0x000fe400000000c2 */
[----:B---3--:R-:W-:Y:S02]  /*5e30*/  F2FP.F16.F32.PACK_AB R191, R211, R216 ;  /* 0x000000d8d3bf723e */ /* 0x008fe400000000ff */
[----:B------:R-:W-:Y:S01]  /*5e40*/  LOP3.LUT R19, R40, R19, RZ, 0xc0, !PT ;  /* 0x0000001328137212 */ /* 0x000fe200078ec0ff */
[----:B------:R-:W-:Y:S01]  /*5e50*/  HMMA.16816.F32 R148, R128, R150, RZ ;  /* 0x000000968094723c */ /* 0x000fe200000018ff */
[----:B------:R-:W3:Y:S01]  /*5e60*/  LDSM.16.MT88.4 R40, [R3+0x18800] ;  /* 0x018800000328783b */ /* 0x000ee20000004200 */
[----:B------:R-:W-:Y:S01]  /*5e70*/  PRMT R190, R191, 0x7632, R190 ;  /* 0x00007632bfbe7816 */ /* 0x000fe200000000be */
[----:B------:R-:W2:Y:S01]  /*5e80*/  MUFU.EX2 R170, R170 ;  /* 0x000000aa00aa7308 */ /* 0x000ea20000000800 */
[----:B----4-:R-:W-:-:S02]  /*5e90*/  F2FP.F16.F32.PACK_AB R193, R213, R218 ;  /* 0x000000dad5c1723e */ /* 0x010fc400000000ff */
[----:B-1----:R-:W-:Y:S02]  /*5ea0*/  F2FP.F16.F32.PACK_AB R189, R202, R212 ;  /* 0x000000d4cabd723e */ /* 0x002fe400000000ff */
[C---:B------:R-:W-:Y:S01]  /*5eb0*/  HMMA.16816.F32 R44, R16.reuse, R4, R44 ;  /* 0x00000004102c723c */ /* 0x040fe2000000182c */
[----:B------:R-:W-:Y:S02]  /*5ec0*/  PRMT R192, R193, 0x7632, R192 ;  /* 0x00007632c1c07816 */ /* 0x000fe400000000c0 */
[----:B------:R-:W-:Y:S01]  /*5ed0*/  PRMT R188, R189, 0x7632, R188 ;  /* 0x00007632bdbc7816 */ /* 0x000fe200000000bc */
[----:B------:R-:W-:Y:S01]  /*5ee0*/  MUFU.EX2 R169, R169 ;  /* 0x000000a900a97308 */ /* 0x000fe20000000800 */
[----:B--2---:R-:W-:Y:S02]  /*5ef0*/  F2FP.F16.F32.PACK_AB R187, R200, R201 ;  /* 0x000000c9c8bb723e */ /* 0x004fe400000000ff */
[----:B------:R-:W-:Y:S01]  /*5f00*/  PRMT R64, R64, 0x7770, RZ ;  /* 0x0000777040407816 */ /* 0x000fe200000000ff */
[----:B------:R-:W-:Y:S01]  /*5f10*/  HMMA.16816.F32 R48, R16, R6, R48 ;  /* 0x000000061030723c */ /* 0x000fe20000001830 */
[----:B------:R-:W1:Y:S01]  /*5f20*/  LDSM.16.MT88.4 R4, [R65+0x1e800] ;  /* 0x01e800004104783b */ /* 0x000e620000004200 */
[----:B------:R-:W-:-:S02]  /*5f30*/  PRMT R186, R187, 0x7632, R186 ;  /* 0x00007632bbba7816 */ /* 0x000fc400000000ba */
[----:B------:R-:W2:Y:S01]  /*5f40*/  MUFU.EX2 R168, R168 ;  /* 0x000000a800a87308 */ /* 0x000ea20000000800 */
[----:B------:R-:W-:-:S03]  /*5f50*/  F2FP.F16.F32.PACK_AB R177, R170, R172 ;  /* 0x000000acaab1723e */ /* 0x000fc600000000ff */
[C---:B------:R-:W-:Y:S01]  /*5f60*/  HMMA.16816.F32 R76, R16.reuse, R12, R76 ;  /* 0x0000000c104c723c */ /* 0x040fe2000000184c */
[----:B------:R-:W-:Y:S01]  /*5f70*/  IMAD.U32 R12, RZ, RZ, UR28 ;  /* 0x0000001cff0c7e24 */ /* 0x000fe2000f8e00ff */
[----:B------:R-:W-:Y:S02]  /*5f80*/  PRMT R176, R177, 0x7632, R176 ;  /* 0x00007632b1b07816 */ /* 0x000fe400000000b0 */
[----:B------:R-:W-:Y:S02]  /*5f90*/  MUFU.EX2 R179, R179 ;  /* 0x000000b300b37308 */ /* 0x000fe40000000800 */
[----:B------:R-:W-:Y:S02]  /*5fa0*/  LOP3.LUT R12, R12, UR37, R137, 0x96, !PT ;  /* 0x000000250c0c7c12 */ /* 0x000fe4000f8e9689 */
[----:B------:R-:W-:Y:S03]  /*5fb0*/  HMMA.16816.F32 R80, R16, R14, R80 ;  /* 0x0000000e1050723c */ /* 0x000fe60000001850 */
[----:B------:R-:W-:Y:S01]  /*5fc0*/  IMAD.WIDE.U32 R12, R12, -0x326172a9, RZ ;  /* 0xcd9e8d570c0c7825 */ /* 0x000fe200078e00ff */
[----:B------:R-:W4:Y:S01]  /*5fd0*/  MUFU.EX2 R173, R173 ;  /* 0x000000ad00ad7308 */ /* 0x000f220000000800 */
[----:B--2---:R-:W-:-:S03]  /*5fe0*/  F2FP.F16.F32.PACK_AB R175, R168, R169 ;  /* 0x000000a9a8af723e */ /* 0x004fc600000000ff */
[----:B------:R-:W-:Y:S01]  /*5ff0*/  LOP3.LUT R134, R134, UR18, R13, 0x96, !PT ;  /* 0x0000001286867c12 */ /* 0x000fe2000f8e960d */
[C---:B---3--:R-:W-:Y:S01]  /*6000*/  HMMA.16816.F32 R160, R16.reuse, R40, R160 ;  /* 0x0000002810a0723c */ /* 0x048fe200000018a0 */
[----:B------:R-:W-:Y:S02]  /*6010*/  LOP3.LUT R12, R12, UR17, R123, 0x96, !PT ;  /* 0x000000110c0c7c12 */ /* 0x000fe4000f8e967b */
[----:B------:R-:W-:Y:S01]  /*6020*/  PRMT R174, R175, 0x7632, R174 ;  /* 0x00007632afae7816 */ /* 0x000fe200000000ae */
[----:B------:R-:W-:Y:S01]  /*6030*/  IMAD.WIDE.U32 R134, R134, -0x2daee0ad, RZ ;  /* 0xd2511f5386867825 */ /* 0x000fe200078e00ff */
[----:B------:R-:W-:Y:S03]  /*6040*/  MUFU.EX2 R178, R178 ;  /* 0x000000b200b27308 */ /* 0x000fe60000000800 */
[----:B------:R-:W-:Y:S01]  /*6050*/  IMAD.WIDE.U32 R12, R12, -0x2daee0ad, RZ ;  /* 0xd2511f530c0c7825 */ /* 0x000fe200078e00ff */
[----:B------:R-:W-:Y:S01]  /*6060*/  HMMA.16816.F32 R152, R16, R20, R152 ;  /* 0x000000141098723c */ /* 0x000fe20000001898 */
[----:B----4-:R-:W-:-:S03]  /*6070*/  F2FP.F16.F32.PACK_AB R183, R173, R179 ;  /* 0x000000b3adb7723e */ /* 0x010fc600000000ff */
[----:B------:R-:W2:Y:S01]  /*6080*/  MUFU.EX2 R171, R171 ;  /* 0x000000ab00ab7308 */ /* 0x000ea20000000800 */
[----:B------:R-:W-:Y:S02]  /*6090*/  LOP3.LUT R134, R134, UR26, R13, 0x96, !PT ;  /* 0x0000001a86867c12 */ /* 0x000fe4000f8e960d */
[----:B------:R-:W-:Y:S01]  /*60a0*/  PRMT R13, R191, 0x5410, R190 ;  /* 0x00005410bf0d7816 */ /* 0x000fe200000000be */
[----:B-1----:R-:W-:Y:S01]  /*60b0*/  HMMA.16816.F32 R108, R16, R4, R108 ;  /* 0x00000004106c723c */ /* 0x002fe2000000186c */
[----:B------:R-:W-:Y:S01]  /*60c0*/  LOP3.LUT R4, R132, UR27, R135, 0x96, !PT ;  /* 0x0000001b84047c12 */ /* 0x000fe2000f8e9687 */
[----:B------:R-:W-:Y:S01]  /*60d0*/  IMAD.WIDE.U32 R134, R134, -0x326172a9, RZ ;  /* 0xcd9e8d5786867825 */ /* 0x000fe200078e00ff */
[----:B------:R-:W-:-:S03]  /*60e0*/  PRMT R182, R183, 0x7632, R182 ;  /* 0x00007632b7b67816 */ /* 0x000fc600000000b6 */
[----:B------:R-:W-:Y:S02]  /*60f0*/  IMAD.WIDE.U32 R132, R4, -0x326172a9, RZ ;  /* 0xcd9e8d5704847825 */ /* 0x000fe400078e00ff */
[C---:B------:R-:W-:Y:S03]  /*6100*/  HMMA.16816.F32 R112, R16.reuse, R6, R112 ;  /* 0x000000061070723c */ /* 0x040fe60000001870 */
[----:B------:R-:W-:Y:S02]  /*6110*/  LOP3.LUT R4, R122, UR16, R133, 0x96, !PT ;  /* 0x000000107a047c12 */ /* 0x000fe4000f8e9685 */
[----:B------:R-:W-:Y:S02]  /*6120*/  LOP3.LUT R132, R132, UR15, R135, 0x96, !PT ;  /* 0x0000000f84847c12 */ /* 0x000fe4000f8e9687 */
[----:B--2---:R-:W-:Y:S01]  /*6130*/  F2FP.F16.F32.PACK_AB R181, R171, R178 ;  /* 0x000000b2abb5723e */ /* 0x004fe200000000ff */
[----:B------:R-:W-:Y:S01]  /*6140*/  IMAD.WIDE.U32 R4, R4, -0x2daee0ad, RZ ;  /* 0xd2511f5304047825 */ /* 0x000fe200078e00ff */
[----:B------:R-:W-:Y:S01]  /*6150*/  HMMA.16816.F32 R148, R16, R22, R148 ;  /* 0x000000161094723c */ /* 0x000fe20000001894 */
[----:B------:R-:W1:Y:S01]  /*6160*/  LDSM.16.MT88.4 R20, [R65+0x1b000] ;  /* 0x01b000004114783b */ /* 0x000e620000004200 */
[----:B------:R-:W-:Y:S01]  /*6170*/  PRMT R180, R181, 0x7632, R180 ;  /* 0x00007632b5b47816 */ /* 0x000fe200000000b4 */
[----:B------:R-:W-:Y:S01]  /*6180*/  IMAD.WIDE.U32 R132, R132, -0x2daee0ad, RZ ;  /* 0xd2511f5384847825 */ /* 0x000fe200078e00ff */
[----:B------:R-:W-:-:S02]  /*6190*/  LOP3.LUT R5, R12, UR22, R5, 0x96, !PT ;  /* 0x000000160c057c12 */ /* 0x000fc4000f8e9605 */
[----:B------:R-:W-:Y:S02]  /*61a0*/  PRMT R12, R193, 0x5410, R192 ;  /* 0x00005410c10c7816 */ /* 0x000fe400000000c0 */
[----:B------:R-:W-:Y:S01]  /*61b0*/  LOP3.LUT R4, R4, UR19, R133, 0x96, !PT ;  /* 0x0000001304047c12 */ /* 0x000fe2000f8e9685 */
[----:B------:R-:W-:Y:S01]  /*61c0*/  IMAD.WIDE.U32 R40, R5, -0x326172a9, RZ ;  /* 0xcd9e8d5705287825 */ /* 0x000fe200078e00ff */
[----:B------:R-:W-:Y:S03]  /*61d0*/  HMMA.16816.F32 R156, R128, R158, RZ ;  /* 0x0000009e809c723c */ /* 0x000fe600000018ff */
[----:B------:R-:W-:-:S04]  /*61e0*/  IMAD.WIDE.U32 R136, R4, -0x326172a9, RZ ;  /* 0xcd9e8d5704887825 */ /* 0x000fc800078e00ff */
[--C-:B------:R-:W-:Y:S01]  /*61f0*/  IMAD.MOV.U32 R67, RZ, RZ, R137.reuse ;  /* 0x000000ffff437224 */ /* 0x100fe200078e0089 */
[----:B------:R-:W-:Y:S01]  /*6200*/  LOP3.LUT R241, R40, UR13, R137, 0x96, !PT ;  /* 0x0000000d28f17c12 */ /* 0x000fe2000f8e9689 */
[C---:B------:R-:W-:Y:S01]  /*6210*/  HMMA.16816.F32 R144, R128.reuse, R140, RZ ;  /* 0x0000008c8090723c */ /* 0x040fe200000018ff */
[----:B------:R-:W-:Y:S02]  /*6220*/  PRMT R245, R136, 0x7771, RZ ;  /* 0x0000777188f57816 */ /* 0x000fe400000000ff */
[C---:B------:R-:W-:Y:S02]  /*6230*/  PRMT R121, R241.reuse, 0x7632, R121 ;  /* 0x00007632f1797816 */ /* 0x040fe40000000079 */
[C---:B------:R-:W-:Y:S02]  /*6240*/  LOP3.LUT R122, R241.reuse, 0xffff, RZ, 0xc0, !PT ;  /* 0x0000fffff17a7812 */ /* 0x040fe400078ec0ff */
[----:B------:R-:W-:Y:S01]  /*6250*/  LOP3.LUT R242, R241, 0xff, RZ, 0xc0, !PT ;  /* 0x000000fff1f27812 */ /* 0x000fe200078ec0ff */
[----:B------:R-:W-:Y:S01]  /*6260*/  HMMA.16816.F32 R140, R128, R142, RZ ;  /* 0x0000008e808c723c */ /* 0x000fe200000018ff */
[----:B------:R-:W-:-:S02]  /*6270*/  SHF.R.U32.HI R241, RZ, 0x18, R241 ;  /* 0x00000018fff17819 */ /* 0x000fc400000116f1 */
[----:B------:R-:W-:Y:S02]  /*6280*/  LOP3.LUT R121, R121, 0xff, RZ, 0xc0, !PT ;  /* 0x000000ff79797812 */ /* 0x000fe400078ec0ff */
[----:B------:R-:W-:Y:S02]  /*6290*/  SHF.R.U32.HI R122, RZ, 0x8, R122 ;  /* 0x00000008ff7a7819 */ /* 0x000fe4000001167a */
[----:B------:R-:W-:Y:S01]  /*62a0*/  PRMT R4, R121, 0x5410, R241 ;  /* 0x0000541079047816 */ /* 0x000fe200000000f1 */
[----:B------:R-:W-:Y:S01]  /*62b0*/  HMMA.16816.F32 R156, R16, R42, R156 ;  /* 0x0000002a109c723c */ /* 0x000fe2000000189c */
[----:B------:R-:W-:Y:S02]  /*62c0*/  PRMT R5, R242, 0x5410, R122 ;  /* 0x00005410f2057816 */ /* 0x000fe4000000007a */
[----:B------:R-:W-:Y:S02]  /*62d0*/  PRMT R244, R136, 0x7773, RZ ;  /* 0x0000777388f47816 */ /* 0x000fe400000000ff */
[----:B------:R-:W-:-:S02]  /*62e0*/  HSET2.LE.AND R4, R4, R66, PT ;  /* 0x0000004204047233 */ /* 0x000fc40003803000 */
[----:B------:R-:W-:Y:S02]  /*62f0*/  HSET2.LE.AND R5, R5, R66, PT ;  /* 0x0000004205057233 */ /* 0x000fe40003803000 */
[----:B------:R-:W-:Y:S02]  /*6300*/  PRMT R243, R136, 0x7772, RZ ;  /* 0x0000777288f37816 */ /* 0x000fe400000000ff */
[----:B------:R-:W-:Y:S01]  /*6310*/  LOP3.LUT R13, R13, R4, RZ, 0xc0, !PT ;  /* 0x000000040d0d7212 */ /* 0x000fe200078ec0ff */
[----:B------:R-:W-:Y:S01]  /*6320*/  IMAD.MOV.U32 R4, RZ, RZ, R136 ;  /* 0x000000ffff047224 */ /* 0x000fe200078e0088 */
[----:B------:R-:W-:Y:S02]  /*6330*/  LOP3.LUT R12, R12, R5, RZ, 0xc0, !PT ;  /* 0x000000050c0c7212 */ /* 0x000fe400078ec0ff */
[----:B------:R-:W-:Y:S02]  /*6340*/  PRMT R15, R243, 0x5410, R244 ;  /* 0x00005410f30f7816 */ /* 0x000fe400000000f4 */
[----:B------:R-:W-:-:S02]  /*6350*/  LOP3.LUT R4, R4, 0xff, RZ, 0xc0, !PT ;  /* 0x000000ff04047812 */ /* 0x000fc400078ec0ff */
[----:B------:R-:W-:Y:S02]  /*6360*/  LOP3.LUT R15, R15, 0xff00ff, RZ, 0xc0, !PT ;  /* 0x00ff00ff0f0f7812 */ /* 0x000fe400078ec0ff */
[----:B------:R-:W-:Y:S02]  /*6370*/  PRMT R4, R4, 0x5410, R245 ;  /* 0x0000541004047816 */ /* 0x000fe400000000f5 */
[----:B------:R-:W-:Y:S02]  /*6380*/  PRMT R40, R189, 0x5410, R188 ;  /* 0x00005410bd287816 */ /* 0x000fe400000000bc */
[--C-:B------:R-:W-:Y:S02]  /*6390*/  HSET2.LE.AND R15, R15, R66.reuse, PT ;  /* 0x000000420f0f7233 */ /* 0x100fe40003803000 */
[----:B------:R-:W-:Y:S02]  /*63a0*/  HSET2.LE.AND R14, R4, R66, PT ;  /* 0x00000042040e7233 */ /* 0x000fe40003803000 */
[----:B------:R-:W2:Y:S03]  /*63b0*/  LDSM.16.MT88.4 R4, [R65+0x1d000] ;  /* 0x01d000004104783b */ /* 0x000ea60000004200 */
[----:B------:R-:W-:-:S02]  /*63c0*/  LOP3.LUT R14, R40, R14, RZ, 0xc0, !PT ;  /* 0x0000000e280e7212 */ /* 0x000fc400078ec0ff */
[----:B------:R-:W-:-:S04]  /*63d0*/  PRMT R40, R187, 0x5410, R186 ;  /* 0x00005410bb287816 */ /* 0x000fc800000000ba */
[----:B------:R-:W-:Y:S02]  /*63e0*/  LOP3.LUT R15, R40, R15, RZ, 0xc0, !PT ;  /* 0x0000000f280f7212 */ /* 0x000fe400078ec0ff */
[----:B------:R-:W-:-:S05]  /*63f0*/  LOP3.LUT R40, R134, UR14, R41, 0x96, !PT ;  /* 0x0000000e86287c12 */ /* 0x000fca000f8e9629 */
[----:B------:R-:W-:Y:S01]  /*6400*/  IMAD.WIDE.U32 R164, R40, -0x2daee0ad, RZ ;  /* 0xd2511f5328a47825 */ /* 0x000fe200078e00ff */
[C---:B-1----:R-:W-:Y:S01]  /*6410*/  HMMA.16816.F32 R44, R12.reuse, R20, R44 ;  /* 0x000000140c2c723c */ /* 0x042fe2000000182c */
[----:B------:R-:W-:Y:S01]  /*6420*/  PRMT R20, R177, 0x5410, R176 ;  /* 0x00005410b1147816 */ /* 0x000fe200000000b0 */
[----:B------:R-:W-:Y:S01]  /*6430*/  LDSM.16.MT88.4 R40, [R65+0x1b800] ;  /* 0x01b800004128783b */ /* 0x000fe20000004200 */
[C---:B------:R-:W-:Y:S02]  /*6440*/  PRMT R123, R164.reuse, 0x7771, RZ ;  /* 0x00007771a47b7816 */ /* 0x040fe400000000ff */
[C---:B------:R-:W-:Y:S02]  /*6450*/  PRMT R239, R164.reuse, 0x7772, RZ ;  /* 0x00007772a4ef7816 */ /* 0x040fe400000000ff */
[----:B------:R-:W-:Y:S01]  /*6460*/  PRMT R240, R164, 0x7773, RZ ;  /* 0x00007773a4f07816 */ /* 0x000fe200000000ff */
[----:B------:R-:W-:Y:S01]  /*6470*/  HMMA.16816.F32 R48, R12, R22, R48 ;  /* 0x000000160c30723c */ /* 0x000fe20000001830 */
[----:B------:R-:W-:-:S04]  /*6480*/  LOP3.LUT R132, R132, UR12, R165, 0x96, !PT ;  /* 0x0000000c84847c12 */ /* 0x000fc8000f8e96a5 */
[C---:B------:R-:W-:Y:S02]  /*6490*/  LOP3.LUT R230, R132.reuse, 0xffff, RZ, 0xc0, !PT ;  /* 0x0000ffff84e67812 */ /* 0x040fe400078ec0ff */
[C---:B------:R-:W-:Y:S01]  /*64a0*/  LOP3.LUT R238, R132.reuse, 0xff, RZ, 0xc0, !PT ;  /* 0x000000ff84ee7812 */ /* 0x040fe200078ec0ff */
[C---:B------:R-:W-:Y:S01]  /*64b0*/  HMMA.16816.F32 R108, R12.reuse, R56, R108 ;  /* 0x000000380c6c723c */ /* 0x040fe2000000186c */
[----:B------:R-:W-:Y:S02]  /*64c0*/  SHF.R.U32.HI R230, RZ, 0x8, R230 ;  /* 0x00000008ffe67819 */ /* 0x000fe400000116e6 */
[----:B------:R-:W-:Y:S02]  /*64d0*/  PRMT R236, R132, 0x7632, R236 ;  /* 0x0000763284ec7816 */ /* 0x000fe400000000ec */
[----:B------:R-:W-:Y:S02]  /*64e0*/  SHF.R.U32.HI R237, RZ, 0x18, R132 ;  /* 0x00000018ffed7819 */ /* 0x000fe40000011684 */
[----:B------:R-:W-:Y:S01]  /*64f0*/  LOP3.LUT R236, R236, 0xff, RZ, 0xc0, !PT ;  /* 0x000000ffecec7812 */ /* 0x000fe200078ec0ff */
[----:B--2---:R-:W-:Y:S01]  /*6500*/  HMMA.16816.F32 R76, R12, R4, R76 ;  /* 0x000000040c4c723c */ /* 0x004fe2000000184c */
[----:B------:R-:W-:Y:S01]  /*6510*/  IMAD.MOV.U32 R4, RZ, RZ, R164 ;  /* 0x000000ffff047224 */ /* 0x000fe200078e00a4 */
[----:B------:R-:W1:Y:S01]  /*6520*/  LDSM.16.MT88.4 R132, [R219+0x18000] ;  /* 0x01800000db84783b */ /* 0x000e620000004200 */
[----:B------:R-:W-:-:S02]  /*6530*/  PRMT R5, R236, 0x5410, R237 ;  /* 0x00005410ec057816 */ /* 0x000fc400000000ed */
[----:B------:R-:W-:-:S03]  /*6540*/  PRMT R56, R183, 0x5410, R182 ;  /* 0x00005410b7387816 */ /* 0x000fc600000000b6 */
[C---:B------:R-:W-:Y:S01]  /*6550*/  HMMA.16816.F32 R80, R12.reuse, R6, R80 ;  /* 0x000000060c50723c */ /* 0x040fe20000001850 */
[----:B------:R-:W-:Y:S02]  /*6560*/  LOP3.LUT R6, R4, 0xff, RZ, 0xc0, !PT ;  /* 0x000000ff04067812 */ /* 0x000fe400078ec0ff */
[----:B------:R-:W-:Y:S02]  /*6570*/  PRMT R7, R239, 0x5410, R240 ;  /* 0x00005410ef077816 */ /* 0x000fe400000000f0 */
[----:B------:R-:W-:Y:S02]  /*6580*/  PRMT R6, R6, 0x5410, R123 ;  /* 0x0000541006067816 */ /* 0x000fe4000000007b */
[----:B------:R-:W-:Y:S01]  /*6590*/  LOP3.LUT R7, R7, 0xff00ff, RZ, 0xc0, !PT ;  /* 0x00ff00ff07077812 */ /* 0x000fe200078ec0ff */
[----:B------:R-:W-:Y:S01]  /*65a0*/  HMMA.16816.F32 R112, R12, R58, R112 ;  /* 0x0000003a0c70723c */ /* 0x000fe20000001870 */
[----:B------:R-:W-:Y:S02]  /*65b0*/  PRMT R4, R238, 0x5410, R230 ;  /* 0x00005410ee047816 */ /* 0x000fe400000000e6 */
[----:B------:R-:W-:-:S02]  /*65c0*/  HSET2.LE.AND R6, R6, R66, PT ;  /* 0x0000004206067233 */ /* 0x000fc40003803000 */
[--C-:B------:R-:W-:Y:S02]  /*65d0*/  HSET2.LE.AND R7, R7, R66.reuse, PT ;  /* 0x0000004207077233 */ /* 0x100fe40003803000 */
[--C-:B------:R-:W-:Y:S01]  /*65e0*/  HSET2.LE.AND R4, R4, R66.reuse, PT ;  /* 0x0000004204047233 */ /* 0x100fe20003803000 */
[C---:B------:R-:W-:Y:S01]  /*65f0*/  HMMA.16816.F32 R152, R12.reuse, R36, R152 ;  /* 0x000000240c98723c */ /* 0x040fe20000001898 */
[----:B------:R-:W-:Y:S02]  /*6600*/  LOP3.LUT R6, R20, R6, RZ, 0xc0, !PT ;  /* 0x0000000614067212 */ /* 0x000fe400078ec0ff */
[----:B------:R-:W-:Y:S02]  /*6610*/  PRMT R20, R175, 0x5410, R174 ;  /* 0x00005410af147816 */ /* 0x000fe400000000ae */
[----:B------:R-:W-:Y:S01]  /*6620*/  HSET2.LE.AND R5, R5, R66, PT ;  /* 0x0000004205057233 */ /* 0x000fe20003803000 */
[----:B------:R-:W-:Y:S01]  /*6630*/  IMAD.MOV.U32 R66, RZ, RZ, R136 ;  /* 0x000000ffff427224 */ /* 0x000fe200078e0088 */
[----:B------:R-:W-:Y:S01]  /*6640*/  LOP3.LUT R7, R20, R7, RZ, 0xc0, !PT ;  /* 0x0000000714077212 */ /* 0x000fe200078ec0ff */
[----:B------:R-:W-:Y:S01]  /*6650*/  HMMA.16816.F32 R148, R12, R38, R148 ;  /* 0x000000260c94723c */ /* 0x000fe20000001894 */
[----:B------:R-:W2:Y:S01]  /*6660*/  LDSM.16.MT88.4 R20, [R65+0x1f800] ;  /* 0x01f800004114783b */ /* 0x000ea20000004200 */
[----:B------:R-:W-:-:S02]  /*6670*/  LOP3.LUT R4, R56, R4, RZ, 0xc0, !PT ;  /* 0x0000000438047212 */ /* 0x000fc400078ec0ff */
[----:B------:R-:W-:Y:S01]  /*6680*/  PRMT R56, R181, 0x5410, R180 ;  /* 0x00005410b5387816 */ /* 0x000fe200000000b4 */
[----:B------:R-:W3:Y:S03]  /*6690*/  LDSM.16.MT88.4 R36, [R65+0x1d800] ;  /* 0x01d800004124783b */ /* 0x000ee60000004200 */
[----:B------:R-:W-:Y:S01]  /*66a0*/  LOP3.LUT R5, R56, R5, RZ, 0xc0, !PT ;  /* 0x0000000538057212 */ /* 0x000fe200078ec0ff */
[----:B-1----:R-:W-:Y:S01]  /*66b0*/  HMMA.16816.F32 R136, R128, R132, RZ ;  /* 0x000000848088723c */ /* 0x002fe200000018ff */
[----:B------:R-:W-:Y:S07]  /*66c0*/  LDSM.16.MT88.4 R56, [R232+0x18800] ;  /* 0x01880000e838783b */ /* 0x000fee0000004200 */
[C---:B------:R-:W-:Y:S08]  /*66d0*/  HMMA.16816.F32 R152, R4.reuse, R52, R152 ;  /* 0x000000340498723c */ /* 0x040ff00000001898 */
[----:B------:R-:W-:Y:S01]  /*66e0*/  HMMA.16816.F32 R148, R4, R54, R148 ;  /* 0x000000360494723c */ /* 0x000fe20000001894 */
[----:B------:R-:W1:Y:S07]  /*66f0*/  LDSM.16.MT88.4 R52, [R3+0x1a000] ;  /* 0x01a000000334783b */ /* 0x000e6e0000004200 */
[----:B------:R-:W-:Y:S08]  /*6700*/  HMMA.16816.F32 R132, R128, R134, RZ ;  /* 0x000000868084723c */ /* 0x000ff000000018ff */
[C---:B--2---:R-:W-:Y:S08]  /*6710*/  HMMA.16816.F32 R108, R4.reuse, R20, R108 ;  /* 0x00000014046c723c */ /* 0x044ff0000000186c */
[C---:B------:R-:W-:Y:S01]  /*6720*/  HMMA.16816.F32 R112, R4.reuse, R22, R112 ;  /* 0x000000160470723c */ /* 0x040fe20000001870 */
[----:B------:R-:W2:Y:S07]  /*6730*/  LDSM.16.MT88.4 R20, [R219+0x18800] ;  /* 0x01880000db14783b */ /* 0x000eae0000004200 */
[C---:B------:R-:W-:Y:S08]  /*6740*/  HMMA.16816.F32 R44, R4.reuse, R40, R44 ;  /* 0x00000028042c723c */ /* 0x040ff0000000182c */
[C---:B------:R-:W-:Y:S01]  /*6750*/  HMMA.16816.F32 R48, R4.reuse, R42, R48 ;  /* 0x0000002a0430723c */ /* 0x040fe20000001830 */
[----:B------:R-:W4:Y:S07]  /*6760*/  LDSM.16.MT88.4 R40, [R3+0x1a800] ;  /* 0x01a800000328783b */ /* 0x000f2e0000004200 */
[C---:B---3--:R-:W-:Y:S08]  /*6770*/  HMMA.16816.F32 R76, R4.reuse, R36, R76 ;  /* 0x00000024044c723c */ /* 0x048ff0000000184c */
[----:B------:R-:W-:Y:S08]  /*6780*/  HMMA.16816.F32 R80, R4, R38, R80 ;  /* 0x000000260450723c */ /* 0x000ff00000001850 */
[----:B-1----:R-:W-:Y:S08]  /*6790*/  HMMA.16816.F32 R36, R128, R52, RZ ;  /* 0x000000348024723c */ /* 0x002ff000000018ff */
[C---:B--2---:R-:W-:Y:S08]  /*67a0*/  HMMA.16816.F32 R136, R16.reuse, R20, R136 ;  /* 0x000000141088723c */ /* 0x044ff00000001888 */
[C---:B------:R-:W-:Y:S01]  /*67b0*/  HMMA.16816.F32 R132, R16.reuse, R22, R132 ;  /* 0x000000161084723c */ /* 0x040fe20000001884 */
[----:B------:R-:W1:Y:S07]  /*67c0*/  LDSM.16.MT88.4 R20, [R232+0x1a000] ;  /* 0x01a00000e814783b */ /* 0x000e6e0000004200 */
[C---:B------:R-:W-:Y:S08]  /*67d0*/  HMMA.16816.F32 R144, R16.reuse, R56, R144 ;  /* 0x000000381090723c */ /* 0x040ff00000001890 */
[----:B------:R-:W-:Y:S01]  /*67e0*/  HMMA.16816.F32 R140, R16, R58, R140 ;  /* 0x0000003a108c723c */ /* 0x000fe2000000188c */
[----:B------:R-:W2:Y:S07]  /*67f0*/  LDSM.16.MT88.4 R56, [R232+0x1a800] ;  /* 0x01a80000e838783b */ /* 0x000eae0000004200 */
[----:B------:R-:W-:Y:S08]  /*6800*/  HMMA.16816.F32 R52, R128, R54, RZ ;  /* 0x000000368034723c */ /* 0x000ff000000018ff */
[----:B----4-:R-:W-:-:S12]  /*6810*/  HMMA.16816.F32 R36, R16, R40, R36 ;  /* 0x000000281024723c */ /* 0x010fd80000001824 */
[----:B------:R-:W-:Y:S08]  /*6820*/  HMMA.16816.F32 R40, R16, R42, R52 ;  /* 0x0000002a1028723c */ /* 0x000ff00000001834 */
[C---:B-1----:R-:W-:Y:S08]  /*6830*/  HMMA.16816.F32 R52, R128.reuse, R20, RZ ;  /* 0x000000148034723c */ /* 0x042ff000000018ff */
[----:B------:R-:W-:Y:S01]  /*6840*/  HMMA.16816.F32 R20, R128, R22, RZ ;  /* 0x000000168014723c */ /* 0x000fe200000018ff */
[----:B------:R-:W-:-:S11]  /*6850*/  ISETP.LE.U32.AND P0, PT, R64, UR7, PT ;  /* 0x0000000740007c0c */ /* 0x000fd6000bf03070 */
[C---:B--2---:R-:W-:Y:S08]  /*6860*/  HMMA.16816.F32 R52, R16.reuse, R56, R52 ;  /* 0x000000381034723c */ /* 0x044ff00000001834 */
[----:B------:R-:W-:Y:S01]  /*6870*/  HMMA.16816.F32 R56, R16, R58, R20 ;  /* 0x0000003a1038723c */ /* 0x000fe20000001814 */
[----:B------:R-:W-:Y:S02]  /*6880*/  IMAD.MOV.U32 R22, RZ, RZ, R66 ;  /* 0x000000ffff167224 */ /* 0x000fe400078e0042 */
[----:B------:R-:W-:-:S02]  /*6890*/  IMAD.MOV.U32 R23, RZ, RZ, R67 ;  /* 0x000000ffff177224 */ /* 0x000fc400078e0043 */
[----:B------:R-:W1:Y:S01]  /*68a0*/  LDSM.16.MT88.4 R64, [R219+0x1a000] ;  /* 0x01a00000db40783b */ /* 0x000e620000004200 */
[----:B------:R-:W-:Y:S02]  /*68b0*/  IMAD.MOV.U32 R20, RZ, RZ, R184 ;  /* 0x000000ffff147224 */ /* 0x000fe400078e00b8 */
[----:B------:R-:W-:Y:S01]  /*68c0*/  IMAD.MOV.U32 R21, RZ, RZ, R185 ;  /* 0x000000ffff157224 */ /* 0x000fe200078e00b9 */
[----:B------:R-:W-:Y:S01]  /*68d0*/  ISETP.GT.U32.AND P2, PT, R63, UR7, PT ;  /* 0x000000073f007c0c */ /* 0x000fe2000bf44070 */
[----:B------:R-:W-:Y:S01]  /*68e0*/  IMAD.MOV.U32 R75, RZ, RZ, R23 ;  /* 0x000000ffff4b7224 */ /* 0x000fe200078e0017 */
[----:B------:R-:W-:Y:S01]  /*68f0*/  ISETP.GT.U32.AND P4, PT, R62, UR7, PT ;  /* 0x000000073e007c0c */ /* 0x000fe2000bf84070 */
[----:B------:R-:W-:Y:S01]  /*6900*/  IMAD.MOV.U32 R62, RZ, RZ, R20 ;  /* 0x000000ffff3e7224 */ /* 0x000fe200078e0014 */
[----:B------:R-:W-:Y:S01]  /*6910*/  ISETP.LE.U32.AND P3, PT, R74, UR7, PT ;  /* 0x000000074a007c0c */ /* 0x000fe2000bf63070 */
[----:B------:R-:W-:Y:S01]  /*6920*/  IMAD.MOV.U32 R63, RZ, RZ, R21 ;  /* 0x000000ffff3f7224 */ /* 0x000fe200078e0015 */
[----:B------:R-:W-:Y:S01]  /*6930*/  ISETP.GT.U32.AND P1, PT, R61, UR7, PT ;  /* 0x000000073d007c0c */ /* 0x000fe2000bf24070 */
[----:B------:R-:W-:Y:S01]  /*6940*/  IMAD.MOV.U32 R74, RZ, RZ, R22 ;  /* 0x000000ffff4a7224 */ /* 0x000fe200078e0016 */
[----:B------:R-:W-:Y:S01]  /*6950*/  ISETP.LE.U32.AND P6, PT, R60, UR7, PT ;  /* 0x000000073c007c0c */ /* 0x000fe2000bfc3070 */
[----:B------:R-:W2:Y:S01]  /*6960*/  LDSM.16.MT88.4 R20, [R219+0x1a800] ;  /* 0x01a80000db14783b */ /* 0x000ea20000004200 */
[----:B------:R-:W-:-:S02]  /*6970*/  PRMT R252, R62, 0x7770, RZ ;  /* 0x000077703efc7816 */ /* 0x000fc400000000ff */
[----:B------:R-:W-:Y:S01]  /*6980*/  LOP3.LUT R73, R73, 0xffff, RZ, 0xc0, !PT ;  /* 0x0000ffff49497812 */ /* 0x000fe200078ec0ff */
[----:B------:R-:W-:Y:S01]  /*6990*/  @!P0 HADD2 R89, -R215.H0_H0, -RZ.H0_H0 ;  /* 0xa00000ffd7598230 */ /* 0x000fe20000000900 */
[----:B------:R-:W-:Y:S01]  /*69a0*/  LOP3.LUT R90, R90, 0xffff, RZ, 0xc0, !PT ;  /* 0x0000ffff5a5a7812 */ /* 0x000fe200078ec0ff */
[----:B------:R-:W-:Y:S01]  /*69b0*/  USHF.L.U32 UR25, UR25, 0x3, URZ ;  /* 0x0000000319197899 */ /* 0x000fe200080006ff */
[----:B------:R-:W-:Y:S01]  /*69c0*/  LOP3.LUT R122, R122, 0xffff, RZ, 0xc0, !PT ;  /* 0x0000ffff7a7a7812 */ /* 0x000fe200078ec0ff */
[----:B------:R-:W-:Y:S01]  /*69d0*/  @!P3 HADD2 R71, -R227.H0_H0, -RZ.H0_H0 ;  /* 0xa00000ffe347b230 */ /* 0x000fe20000000900 */
[----:B------:R-:W-:Y:S01]  /*69e0*/  LOP3.LUT R230, R230, 0xffff, RZ, 0xc0, !PT ;  /* 0x0000ffffe6e67812 */ /* 0x000fe200078ec0ff */
[----:B------:R3:W5:Y:S01]  /*69f0*/  LDL.LU.64 R184, [R1+0x48] ;  /* 0x0000480001b87983 */ /* 0x0007620000300a00 */
[----:B------:R-:W-:Y:S01]  /*6a00*/  ISETP.LE.U32.AND P5, PT, R73, UR7, PT ;  /* 0x0000000749007c0c */ /* 0x000fe2000bfa3070 */
[----:B------:R-:W-:Y:S01]  /*6a10*/  @!P6 HADD2 R68, -R221.H0_H0, -RZ.H0_H0 ;  /* 0xa00000ffdd44e230 */ /* 0x000fe20000000900 */
[----:B------:R-:W-:-:S02]  /*6a20*/  @!P3 PRMT R227, R71, 0x5410, RZ ;  /* 0x0000541047e3b816 */ /* 0x000fc400000000ff */
[----:B------:R-:W-:Y:S02]  /*6a30*/  ISETP.LE.U32.AND P3, PT, R72, UR7, PT ;  /* 0x0000000748007c0c */ /* 0x000fe4000bf63070 */
[----:B------:R-:W-:Y:S01]  /*6a40*/  @!P6 PRMT R221, R68, 0x5410, RZ ;  /* 0x0000541044dde816 */ /* 0x000fe200000000ff */
[C---:B-1----:R-:W-:Y:S06]  /*6a50*/  HMMA.16816.F32 R60, R128.reuse, R64, RZ ;  /* 0x00000040803c723c */ /* 0x042fec00000018ff */
[----:B------:R-:W-:Y:S02]  /*6a60*/  @!P5 HADD2 R70, -R224.H0_H0, -RZ.H0_H0 ;  /* 0xa00000ffe046d230 */ /* 0x000fe40000000900 */
[----:B------:R-:W-:Y:S01]  /*6a70*/  @P1 HADD2 R88, -R214.H0_H0, -RZ.H0_H0 ;  /* 0xa00000ffd6581230 */ /* 0x000fe20000000900 */
[----:B------:R-:W-:Y:S01]  /*6a80*/  @!P0 PRMT R215, R89, 0x5410, RZ ;  /* 0x0000541059d78816 */ /* 0x000fe200000000ff */
[----:B------:R-:W-:Y:S01]  /*6a90*/  @!P3 HADD2 R69, -R222.H0_H0, -RZ.H0_H0 ;  /* 0xa00000ffde45b230 */ /* 0x000fe20000000900 */
[----:B------:R-:W-:Y:S01]  /*6aa0*/  @!P5 PRMT R224, R70, 0x5410, RZ ;  /* 0x0000541046e0d816 */ /* 0x000fe200000000ff */
[----:B------:R-:W-:Y:S01]  /*6ab0*/  HMMA.16816.F32 R64, R128, R66, RZ ;  /* 0x000000428040723c */ /* 0x000fe200000018ff */
[----:B------:R-:W-:-:S02]  /*6ac0*/  ISETP.LE.U32.AND P6, PT, R91, UR7, PT ;  /* 0x000000075b007c0c */ /* 0x000fc4000bfc3070 */
[----:B------:R-:W-:-:S05]  /*6ad0*/  @!P3 PRMT R222, R69, 0x5410, RZ ;  /* 0x0000541045deb816 */ /* 0x000fca00000000ff */
[----:B--2---:R-:W-:Y:S01]  /*6ae0*/  HMMA.16816.F32 R60, R16, R20, R60 ;  /* 0x00000014103c723c */ /* 0x004fe2000000183c */
[----:B------:R-:W-:Y:S01]  /*6af0*/  IMAD.MOV.U32 R20, RZ, RZ, R74 ;  /* 0x000000ffff147224 */ /* 0x000fe200078e004a */
[----:B------:R-:W-:Y:S01]  /*6b00*/  ISETP.LE.U32.AND P0, PT, R90, UR7, PT ;  /* 0x000000075a007c0c */ /* 0x000fe2000bf03070 */
[----:B------:R-:W-:Y:S01]  /*6b10*/  IMAD.MOV.U32 R21, RZ, RZ, R75 ;  /* 0x000000ffff157224 */ /* 0x000fe200078e004b */
[----:B------:R-:W-:Y:S01]  /*6b20*/  @P1 PRMT R214, R88, 0x5410, RZ ;  /* 0x0000541058d61816 */ /* 0x000fe200000000ff */
[----:B------:R-:W1:Y:S01]  /*6b30*/  LDSM.16.MT88.4 R72, [R3+0x1c000] ;  /* 0x01c000000348783b */ /* 0x000e620000004200 */
[----:B------:R-:W-:-:S06]  /*6b40*/  PRMT R246, R20, 0x7770, RZ ;  /* 0x0000777014f67816 */ /* 0x000fcc00000000ff */
[----:B------:R-:W-:Y:S01]  /*6b50*/  HMMA.16816.F32 R64, R16, R22, R64 ;  /* 0x000000161040723c */ /* 0x000fe20000001840 */
[----:B------:R-:W2:Y:S01]  /*6b60*/  LDSM.16.MT88.4 R20, [R3+0x1c800] ;  /* 0x01c800000314783b */ /* 0x000ea20000004200 */
[----:B------:R-:W-:Y:S01]  /*6b70*/  @P4 HADD2 R87, -R210.H0_H0, -RZ.H0_H0 ;  /* 0xa00000ffd2574230 */ /* 0x000fe20000000900 */
[----:B------:R-:W-:Y:S02]  /*6b80*/  ISETP.GT.U32.AND P3, PT, R107, UR7, PT ;  /* 0x000000076b007c0c */ /* 0x000fe4000bf64070 */
[----:B------:R-:W4:Y:S01]  /*6b90*/  LDSM.16.MT88.4 R88, [R232+0x1c000] ;  /* 0x01c00000e858783b */ /* 0x000f220000004200 */
[----:B------:R-:W-:Y:S01]  /*6ba0*/  @P2 HADD2 R86, -R208.H0_H0, -RZ.H0_H0 ;  /* 0xa00000ffd0562230 */ /* 0x000fe20000000900 */
[----:B------:R-:W-:Y:S01]  /*6bb0*/  ISETP.LE.U32.AND P5, PT, R252, UR7, PT ;  /* 0x00000007fc007c0c */ /* 0x000fe2000bfa3070 */
[----:B-1----:R-:W-:Y:S01]  /*6bc0*/  HMMA.16816.F32 R68, R128, R72, RZ ;  /* 0x000000488044723c */ /* 0x002fe200000018ff */
[----:B------:R-:W-:Y:S02]  /*6bd0*/  IMAD.MOV.U32 R72, RZ, RZ, R164 ;  /* 0x000000ffff487224 */ /* 0x000fe400078e00a4 */
[----:B------:R-:W-:-:S02]  /*6be0*/  IMAD.MOV.U32 R73, RZ, RZ, R165 ;  /* 0x000000ffff497224 */ /* 0x000fc400078e00a5 */
[----:B------:R-:W-:Y:S01]  /*6bf0*/  @!P6 HADD2 R85, -R204.H0_H0, -RZ.H0_H0 ;  /* 0xa00000ffcc55e230 */ /* 0x000fe20000000900 */
[----:B------:R-:W-:Y:S01]  /*6c00*/  @P4 PRMT R210, R87, 0x5410, RZ ;  /* 0x0000541057d24816 */ /* 0x000fe200000000ff */
[----:B------:R-:W-:-:S13]  /*6c10*/  @!P0 HADD2 R84, -R203.H0_H0, -RZ.H0_H0 ;  /* 0xa00000ffcb548230 */ /* 0x000fda0000000900 */
[----:B--2---:R-:W-:Y:S01]  /*6c20*/  HMMA.16816.F32 R68, R16, R20, R68 ;  /* 0x000000141044723c */ /* 0x004fe20000001844 */
[----:B------:R-:W-:Y:S01]  /*6c30*/  IMAD.MOV.U32 R20, RZ, RZ, R72 ;  /* 0x000000ffff147224 */ /* 0x000fe200078e0048 */
[----:B------:R-:W-:Y:S01]  /*6c40*/  @P2 PRMT R208, R86, 0x5410, RZ ;  /* 0x0000541056d02816 */ /* 0x000fe200000000ff */
[----:B------:R-:W-:Y:S01]  /*6c50*/  IMAD.MOV.U32 R21, RZ, RZ, R73 ;  /* 0x000000ffff157224 */ /* 0x000fe200078e0049 */
[----:B------:R-:W-:Y:S01]  /*6c60*/  ISETP.GT.U32.AND P1, PT, R99, UR7, PT ;  /* 0x0000000763007c0c */ /* 0x000fe2000bf24070 */
[----:B------:R-:W-:Y:S01]  /*6c70*/  @!P5 HADD2 R94, -R197.H0_H0, -RZ.H0_H0 ;  /* 0xa00000ffc55ed230 */ /* 0x000fe20000000900 */
[----:B------:R-:W-:Y:S02]  /*6c80*/  STG.E.U16 desc[UR30][R10.64], R227 ;  /* 0x000000e30a007986 */ /* 0x000fe4000c10151e */
[C---:B------:R-:W-:Y:S01]  /*6c90*/  HMMA.16816.F32 R72, R128.reuse, R74, RZ ;  /* 0x0000004a8048723c */ /* 0x040fe200000018ff */
[----:B------:R-:W-:Y:S01]  /*6ca0*/  ISETP.LE.U32.AND P4, PT, R106, UR7, PT ;  /* 0x000000076a007c0c */ /* 0x000fe2000bf83070 */
[----:B------:R-:W-:Y:S01]  /*6cb0*/  IMAD.MOV.U32 R106, RZ, RZ, R20 ;  /* 0x000000ffff6a7224 */ /* 0x000fe200078e0014 */
[----:B------:R-:W-:Y:S01]  /*6cc0*/  @!P6 PRMT R204, R85, 0x5410, RZ ;  /* 0x0000541055cce816 */ /* 0x000fe200000000ff */
[----:B------:R-:W-:Y:S01]  /*6cd0*/  IMAD.MOV.U32 R107, RZ, RZ, R21 ;  /* 0x000000ffff6b7224 */ /* 0x000fe200078e0015 */
[----:B------:R-:W-:Y:S01]  /*6ce0*/  ISETP.LE.U32.AND P6, PT, R97, UR7, PT ;  /* 0x0000000761007c0c */ /* 0x000fe2000bfc3070 */
[----:B------:R-:W-:Y:S01]  /*6cf0*/  @P3 HADD2 R93, -R196.H0_H0, -RZ.H0_H0 ;  /* 0xa00000ffc45d3230 */ /* 0x000fe20000000900 */
[----:B------:R-:W-:Y:S04]  /*6d00*/  STG.E.U16 desc[UR30][R10.64+0x2], R224 ;  /* 0x000002e00a007986 */ /* 0x000fe8000c10151e */
[----:B------:R3:W5:Y:S01]  /*6d10*/  LDL.LU.64 R164, [R1+0x40] ;  /* 0x0000400001a47983 */ /* 0x0007620000300a00 */
[----:B------:R-:W-:Y:S01]  /*6d20*/  @!P0 PRMT R203, R84, 0x5410, RZ ;  /* 0x0000541054cb8816 */ /* 0x000fe200000000ff */
[----:B------:R-:W-:Y:S01]  /*6d30*/  @P1 HADD2 R92, -R195.H0_H0, -RZ.H0_H0 ;  /* 0xa00000ffc35c1230 */ /* 0x000fe20000000900 */
[----:B------:R-:W-:Y:S01]  /*6d40*/  ISETP.GT.U32.AND P2, PT, R98, UR7, PT ;  /* 0x0000000762007c0c */ /* 0x000fe2000bf44070 */
[----:B----4-:R-:W-:Y:S01]  /*6d50*/  HMMA.16816.F32 R84, R128, R88, RZ ;  /* 0x000000588054723c */ /* 0x010fe200000018ff */
[----:B------:R-:W-:Y:S01]  /*6d60*/  @!P4 HADD2 R95, -R198.H0_H0, -RZ.H0_H0 ;  /* 0xa00000ffc65fc230 */ /* 0x000fe20000000900 */
[----:B------:R-:W-:Y:S01]  /*6d70*/  @!P5 PRMT R197, R94, 0x5410, RZ ;  /* 0x000054105ec5d816 */ /* 0x000fe200000000ff */
[----:B------:R-:W-:Y:S01]  /*6d80*/  @!P6 HADD2 R96, -R199.H0_H0, -RZ.H0_H0 ;  /* 0xa00000ffc760e230 */ /* 0x000fe20000000900 */
[----:B------:R-:W-:Y:S01]  /*6d90*/  @P1 PRMT R195, R92, 0x5410, RZ ;  /* 0x000054105cc31816 */ /* 0x000fe200000000ff */
[----:B------:R-:W-:Y:S01]  /*6da0*/  UMOV UR19, 0xffffffff ;  /* 0xffffffff00137882 */ /* 0x000fe20000000000 */
[----:B------:R-:W-:-:S02]  /*6db0*/  @!P4 PRMT R198, R95, 0x5410, RZ ;  /* 0x000054105fc6c816 */ /* 0x000fc400000000ff */
[----:B------:R-:W-:Y:S01]  /*6dc0*/  HMMA.16816.F32 R72, R16, R22, R72 ;  /* 0x000000161048723c */ /* 0x000fe20000001848 */
[----:B------:R-:W1:Y:S01]  /*6dd0*/  LDSM.16.MT88.4 R20, [R232+0x1c800] ;  /* 0x01c80000e814783b */ /* 0x000e620000004200 */
[----:B------:R-:W-:Y:S02]  /*6de0*/  @!P6 PRMT R199, R96, 0x5410, RZ ;  /* 0x0000541060c7e816 */ /* 0x000fe400000000ff */
[----:B------:R-:W-:Y:S01]  /*6df0*/  ISETP.GT.U32.AND P5, PT, R243, UR7, PT ;  /* 0x00000007f3007c0c */ /* 0x000fe2000bfa4070 */
[----:B------:R-:W2:Y:S01]  /*6e00*/  LDSM.16.MT88.4 R96, [R219+0x1c000] ;  /* 0x01c00000db60783b */ /* 0x000ea20000004200 */
[----:B------:R-:W-:Y:S01]  /*6e10*/  @P3 PRMT R196, R93, 0x5410, RZ ;  /* 0x000054105dc43816 */ /* 0x000fe200000000ff */
[----:B------:R-:W-:Y:S01]  /*6e20*/  @P2 HADD2 R102, -R194.H0_H0, -RZ.H0_H0 ;  /* 0xa00000ffc2662230 */ /* 0x000fe20000000900 */
[----:B------:R-:W-:Y:S01]  /*6e30*/  HMMA.16816.F32 R88, R128, R90, RZ ;  /* 0x0000005a8058723c */ /* 0x000fe200000018ff */
[----:B------:R-:W-:Y:S01]  /*6e40*/  ISETP.LE.U32.AND P1, PT, R241, UR7, PT ;  /* 0x00000007f1007c0c */ /* 0x000fe2000bf23070 */
[----:B------:R-:W-:Y:S01]  /*6e50*/  FADD.FTZ R241, R105, R104 ;  /* 0x0000006869f17221 */ /* 0x000fe20000010000 */
[----:B------:R-:W-:-:S02]  /*6e60*/  PRMT R243, R106, 0x7770, RZ ;  /* 0x000077706af37816 */ /* 0x000fc400000000ff */
[----:B------:R-:W4:Y:S01]  /*6e70*/  LDSM.16.MT88.4 R104, [R3+0x1e000] ;  /* 0x01e000000368783b */ /* 0x000f220000004200 */
[----:B------:R-:W-:Y:S01]  /*6e80*/  ISETP.LE.U32.AND P3, PT, R242, UR7, PT ;  /* 0x00000007f2007c0c */ /* 0x000fe2000bf63070 */
[----:B------:R-:W-:Y:S01]  /*6e90*/  FADD.FTZ R242, R120, R103 ;  /* 0x0000006778f27221 */ /* 0x000fe20000010000 */
[----:B------:R-:W-:Y:S01]  /*6ea0*/  @P2 PRMT R194, R102, 0x5410, RZ ;  /* 0x0000541066c22816 */ /* 0x000fe200000000ff */
[----:B------:R-:W-:Y:S01]  /*6eb0*/  @P5 HADD2 R124, -R187.H0_H0, -RZ.H0_H0 ;  /* 0xa00000ffbb7c5230 */ /* 0x000fe20000000900 */
[----:B------:R-:W-:Y:S01]  /*6ec0*/  ISETP.LE.U32.AND P2, PT, R121, UR7, PT ;  /* 0x0000000779007c0c */ /* 0x000fe2000bf43070 */
[----:B------:R-:W-:Y:S01]  /*6ed0*/  FADD.FTZ R241, R235, R241 ;  /* 0x000000f1ebf17221 */ /* 0x000fe20000010000 */
[----:B------:R-:W-:Y:S01]  /*6ee0*/  ISETP.LE.U32.AND P0, PT, R246, UR7, PT ;  /* 0x00000007f6007c0c */ /* 0x000fe2000bf03070 */
[----:B------:R-:W-:Y:S01]  /*6ef0*/  FADD.FTZ R234, R234, R242 ;  /* 0x000000f2eaea7221 */ /* 0x000fe20000010000 */
[----:B------:R-:W-:Y:S01]  /*6f00*/  ISETP.GT.U32.AND P6, PT, R245, UR7, PT ;  /* 0x00000007f5007c0c */ /* 0x000fe2000bfc4070 */
[----:B------:R-:W-:Y:S01]  /*6f10*/  @!P1 HADD2 R118, -R190.H0_H0, -RZ.H0_H0 ;  /* 0xa00000ffbe769230 */ /* 0x000fe20000000900 */
[----:B------:R-:W-:Y:S01]  /*6f20*/  ISETP.GT.U32.AND P4, PT, R244, UR7, PT ;  /* 0x00000007f4007c0c */ /* 0x000fe2000bf84070 */
[----:B------:R-:W-:Y:S01]  /*6f30*/  FADD.FTZ R241, R127, R241 ;  /* 0x000000f17ff17221 */ /* 0x000fe20000010000 */
[----:B------:R-:W-:Y:S01]  /*6f40*/  FADD.FTZ R234, R126, R234 ;  /* 0x000000ea7eea7221 */ /* 0x000fe20000010000 */
[----:B------:R-:W-:Y:S01]  /*6f50*/  @!P3 HADD2 R101, -R193.H0_H0, -RZ.H0_H0 ;  /* 0xa00000ffc165b230 */ /* 0x000fe20000000900 */
[----:B------:R-:W-:Y:S01]  /*6f60*/  @!P1 PRMT R190, R118, 0x5410, RZ ;  /* 0x0000541076be9816 */ /* 0x000fe200000000ff */
[----:B------:R-:W-:Y:S01]  /*6f70*/  FADD.FTZ R233, R233, R241 ;  /* 0x000000f1e9e97221 */ /* 0x000fe20000010000 */
[----:B------:R-:W-:Y:S01]  /*6f80*/  @P5 PRMT R187, R124, 0x5410, RZ ;  /* 0x000054107cbb5816 */ /* 0x000fe200000000ff */
[----:B------:R-:W-:Y:S01]  /*6f90*/  @!P2 HADD2 R119, -R191.H0_H0, -RZ.H0_H0 ;  /* 0xa00000ffbf77a230 */ /* 0x000fe20000000900 */
[----:B------:R-:W-:Y:S01]  /*6fa0*/  @!P3 PRMT R193, R101, 0x5410, RZ ;  /* 0x0000541065c1b816 */ /* 0x000fe200000000ff */
[----:B------:R-:W-:Y:S01]  /*6fb0*/  @!P0 HADD2 R117, -R189.H0_H0, -RZ.H0_H0 ;  /* 0xa00000ffbd758230 */ /* 0x000fe20000000900 */
[----:B------:R-:W-:Y:S01]  /*6fc0*/  ISETP.LE.U32.AND P3, PT, R122, UR7, PT ;  /* 0x000000077a007c0c */ /* 0x000fe2000bf63070 */
[----:B------:R-:W-:Y:S01]  /*6fd0*/  @P6 HADD2 R116, -R188.H0_H0, -RZ.H0_H0 ;  /* 0xa00000ffbc746230 */ /* 0x000fe20000000900 */
[----:B------:R-:W-:Y:S01]  /*6fe0*/  @!P2 PRMT R191, R119, 0x5410, RZ ;  /* 0x0000541077bfa816 */ /* 0x000fe200000000ff */
[----:B------:R-:W-:Y:S01]  /*6ff0*/  @P4 HADD2 R125, -R186.H0_H0, -RZ.H0_H0 ;  /* 0xa00000ffba7d4230 */ /* 0x000fe20000000900 */
[----:B------:R-:W-:Y:S01]  /*7000*/  ISETP.GT.U32.AND P2, PT, R123, UR7, PT ;  /* 0x000000077b007c0c */ /* 0x000fe2000bf44070 */
[----:B------:R-:W-:Y:S01]  /*7010*/  FADD.FTZ R234, R231, R234 ;  /* 0x000000eae7ea7221 */ /* 0x000fe20000010000 */
[----:B------:R-:W3:Y:S01]  /*7020*/  LDSM.16.MT88.4 R120, [R232+0x1e000] ;  /* 0x01e00000e878783b */ /* 0x000ee20000004200 */
[C---:B-1----:R-:W-:Y:S01]  /*7030*/  HMMA.16816.F32 R84, R16.reuse, R20, R84 ;  /* 0x000000141054723c */ /* 0x042fe20000001854 */
[----:B------:R-:W-:Y:S01]  /*7040*/  @!P0 PRMT R189, R117, 0x5410, RZ ;  /* 0x0000541075bd8816 */ /* 0x000fe200000000ff */
[----:B------:R-:W-:Y:S01]  /*7050*/  FADD.FTZ R233, R229, R233 ;  /* 0x000000e9e5e97221 */ /* 0x000fe20000010000 */
[----:B------:R-:W-:Y:S01]  /*7060*/  @P6 PRMT R188, R116, 0x5410, RZ ;  /* 0x0000541074bc6816 */ /* 0x000fe200000000ff */
[----:B------:R-:W-:Y:S01]  /*7070*/  FADD.FTZ R234, R228, R234 ;  /* 0x000000eae4ea7221 */ /* 0x000fe20000010000 */
[----:B------:R-:W-:Y:S01]  /*7080*/  @P4 PRMT R186, R125, 0x5410, RZ ;  /* 0x000054107dba4816 */ /* 0x000fe200000000ff */
[----:B------:R-:W-:Y:S01]  /*7090*/  @!P3 HADD2 R100, -R192.H0_H0, -RZ.H0_H0 ;  /* 0xa00000ffc064b230 */ /* 0x000fe20000000900 */
[----:B------:R-:W-:Y:S01]  /*70a0*/  ISETP.LE.U32.AND P6, PT, R238, UR7, PT ;  /* 0x00000007ee007c0c */ /* 0x000fe2000bfc3070 */
[----:B------:R-:W-:Y:S01]  /*70b0*/  HMMA.16816.F32 R88, R16, R22, R88 ;  /* 0x000000161058723c */ /* 0x000fe20000001858 */
[----:B------:R-:W1:Y:S01]  /*70c0*/  LDSM.16.MT88.4 R20, [R219+0x1c800] ;  /* 0x01c80000db14783b */ /* 0x000e620000004200 */
[----:B------:R-:W-:Y:S01]  /*70d0*/  FADD.FTZ R226, R226, R233 ;  /* 0x000000e9e2e27221 */ /* 0x000fe20000010000 */
[----:B------:R-:W-:Y:S01]  /*70e0*/  @!P3 PRMT R192, R100, 0x5410, RZ ;  /* 0x0000541064c0b816 */ /* 0x000fe200000000ff */
[----:B------:R-:W-:Y:S01]  /*70f0*/  FADD.FTZ R225, R225, R234 ;  /* 0x000000eae1e17221 */ /* 0x000fe20000010000 */
[----:B------:R-:W-:Y:S01]  /*7100*/  ISETP.GT.U32.AND P0, PT, R240, UR7, PT ;  /* 0x00000007f0007c0c */ /* 0x000fe2000bf04070 */
[----:B------:R-:W-:Y:S01]  /*7110*/  FADD.FTZ R226, R223, R226 ;  /* 0x000000e2dfe27221 */ /* 0x000fe20000010000 */
[----:B------:R-:W-:Y:S01]  /*7120*/  ISETP.GT.U32.AND P1, PT, R239, UR7, PT ;  /* 0x00000007ef007c0c */ /* 0x000fe2000bf24070 */
[----:B--2---:R-:W-:Y:S01]  /*7130*/  HMMA.16816.F32 R92, R128, R96, RZ ;  /* 0x00000060805c723c */ /* 0x004fe200000018ff */
[----:B------:R-:W-:Y:S01]  /*7140*/  FADD.FTZ R225, R217, R225 ;  /* 0x000000e1d9e17221 */ /* 0x000fe20000010000 */
[----:B------:R-:W-:Y:S01]  /*7150*/  FADD.FTZ R226, R218, R226 ;  /* 0x000000e2dae27221 */ /* 0x000fe20000010000 */
[----:B------:R-:W-:Y:S01]  /*7160*/  ISETP.LE.U32.AND P4, PT, R237, UR7, PT ;  /* 0x00000007ed007c0c */ /* 0x000fe2000bf83070 */
[----:B------:R-:W-:-:S02]  /*7170*/  @!P6 HADD2 R34, -R183.H0_H0, -RZ.H0_H0 ;  /* 0xa00000ffb722e230 */ /* 0x000fc40000000900 */
[----:B------:R-:W-:Y:S01]  /*7180*/  FADD.FTZ R225, R216, R225 ;  /* 0x000000e1d8e17221 */ /* 0x000fe20000010000 */
[----:B------:R-:W-:Y:S01]  /*7190*/  FADD.FTZ R226, R213, R226 ;  /* 0x000000e2d5e27221 */ /* 0x000fe20000010000 */
[----:B------:R-:W-:Y:S01]  /*71a0*/  ISETP.LE.U32.AND P5, PT, R236, UR7, PT ;  /* 0x00000007ec007c0c */ /* 0x000fe2000bfa3070 */
[C---:B------:R-:W-:Y:S01]  /*71b0*/  HMMA.16816.F32 R96, R128.reuse, R98, RZ ;  /* 0x000000628060723c */ /* 0x040fe200000018ff */
[----:B------:R-:W-:Y:S01]  /*71c0*/  FADD.FTZ R225, R211, R225 ;  /* 0x000000e1d3e17221 */ /* 0x000fe20000010000 */
[----:B------:R-:W-:Y:S01]  /*71d0*/  @P0 HADD2 R26, -R174.H0_H0, -RZ.H0_H0 ;  /* 0xa00000ffae1a0230 */ /* 0x000fe20000000900 */
[----:B------:R-:W-:Y:S01]  /*71e0*/  @!P6 PRMT R183, R34, 0x5410, RZ ;  /* 0x0000541022b7e816 */ /* 0x000fe200000000ff */
[----:B------:R-:W-:Y:S01]  /*71f0*/  FADD.FTZ R226, R212, R226 ;  /* 0x000000e2d4e27221 */ /* 0x000fe20000010000 */
[----:B------:R-:W-:Y:S01]  /*7200*/  ISETP.LE.U32.AND P6, PT, R230, UR7, PT ;  /* 0x00000007e6007c0c */ /* 0x000fe2000bfc3070 */
[----:B------:R-:W-:Y:S02]  /*7210*/  @P1 HADD2 R27, -R175.H0_H0, -RZ.H0_H0 ;  /* 0xa00000ffaf1b1230 */ /* 0x000fe40000000900 */
[----:B------:R-:W-:Y:S01]  /*7220*/  FADD.FTZ R225, R201, R225 ;  /* 0x000000e1c9e17221 */ /* 0x000fe20000010000 */
[----:B----4-:R-:W-:Y:S01]  /*7230*/  HMMA.16816.F32 R100, R128, R104, RZ ;  /* 0x000000688064723c */ /* 0x010fe200000018ff */
[----:B------:R-:W-:Y:S01]  /*7240*/  ISETP.LE.U32.AND P3, PT, R243, UR7, PT ;  /* 0x00000007f3007c0c */ /* 0x000fe2000bf63070 */
[----:B------:R-:W-:Y:S01]  /*7250*/  FADD.FTZ R202, R202, R226 ;  /* 0x000000e2caca7221 */ /* 0x000fe20000010000 */
[----:B------:R-:W-:Y:S01]  /*7260*/  @P0 PRMT R174, R26, 0x5410, RZ ;  /* 0x000054101aae0816 */ /* 0x000fe200000000ff */
[----:B------:R-:W-:-:S02]  /*7270*/  IMAD.U32 R26, RZ, RZ, UR25 ;  /* 0x00000019ff1a7e24 */ /* 0x000fc4000f8e00ff */
[----:B------:R-:W-:Y:S01]  /*7280*/  FADD.FTZ R200, R200, R225 ;  /* 0x000000e1c8c87221 */ /* 0x000fe20000010000 */
[----:B------:R-:W-:Y:S01]  /*7290*/  @P1 PRMT R175, R27, 0x5410, RZ ;  /* 0x000054101baf1816 */ /* 0x000fe200000000ff */
[----:B------:R-:W-:Y:S01]  /*72a0*/  FADD.FTZ R202, R179, R202 ;  /* 0x000000cab3ca7221 */ /* 0x000fe20000010000 */
[----:B------:R-:W-:Y:S01]  /*72b0*/  HMMA.16816.F32 R104, R128, R106, RZ ;  /* 0x0000006a8068723c */ /* 0x000fe200000018ff */
[----:B------:R-:W-:-:S04]  /*72c0*/  IMAD.WIDE R26, R26, 0x2, R10 ;  /* 0x000000021a1a7825 */ /* 0x000fc800078e020a */
[----:B------:R-:W-:Y:S01]  /*72d0*/  FADD.FTZ R200, R178, R200 ;  /* 0x000000c8b2c87221 */ /* 0x000fe20000010000 */
[----:B------:R-:W-:Y:S01]  /*72e0*/  FADD.FTZ R202, R173, R202 ;  /* 0x000000caadca7221 */ /* 0x000fe20000010000 */
[----:B------:R-:W-:Y:S01]  /*72f0*/  @!P6 HADD2 R25, -R182.H0_H0, -RZ.H0_H0 ;  /* 0xa00000ffb619e230 */ /* 0x000fe20000000900 */
[----:B------:R-:W-:Y:S01]  /*7300*/  STG.E.U16 desc[UR30][R26.64], R222 ;  /* 0x000000de1a007986 */ /* 0x000fe2000c10151e */
[----:B------:R-:W-:Y:S01]  /*7310*/  FADD.FTZ R200, R171, R200 ;  /* 0x000000c8abc87221 */ /* 0x000fe20000010000 */
[----:B---3--:R-:W-:Y:S01]  /*7320*/  HMMA.16816.F32 R116, R128, R120, RZ ;  /* 0x000000788074723c */ /* 0x008fe200000018ff */
[----:B------:R-:W-:Y:S01]  /*7330*/  @!P4 HADD2 R33, -R180.H0_H0, -RZ.H0_H0 ;  /* 0xa00000ffb421c230 */ /* 0x000fe20000000900 */
[----:B------:R-:W-:Y:S01]  /*7340*/  STG.E.U16 desc[UR30][R26.64+0x2], R221 ;  /* 0x000002dd1a007986 */ /* 0x000fe2000c10151e */
[----:B------:R-:W-:Y:S02]  /*7350*/  @!P5 HADD2 R24, -R181.H0_H0, -RZ.H0_H0 ;  /* 0xa00000ffb518d230 */ /* 0x000fe40000000900 */
[----:B------:R-:W-:Y:S01]  /*7360*/  FADD.FTZ R202, R172, R202 ;  /* 0x000000caacca7221 */ /* 0x000fe20000010000 */
[----:B------:R-:W-:Y:S01]  /*7370*/  @!P3 HADD2 R32, -R177.H0_H0, -RZ.H0_H0 ;  /* 0xa00000ffb120b230 */ /* 0x000fe20000000900 */
[----:B------:R-:W-:Y:S01]  /*7380*/  STG.E.U16 desc[UR30][R10.64+0x10], R215 ;  /* 0x000010d70a007986 */ /* 0x000fe2000c10151e */
[----:B------:R-:W-:Y:S01]  /*7390*/  @P2 HADD2 R29, -R176.H0_H0, -RZ.H0_H0 ;  /* 0xa00000ffb01d2230 */ /* 0x000fe20000000900 */
[C---:B-1----:R-:W-:Y:S01]  /*73a0*/  HMMA.16816.F32 R92, R16.reuse, R20, R92 ;  /* 0x00000014105c723c */ /* 0x042fe2000000185c */
[----:B------:R-:W-:Y:S01]  /*73b0*/  FADD.FTZ R200, R169, R200 ;  /* 0x000000c8a9c87221 */ /* 0x000fe20000010000 */
[----:B------:R-:W-:Y:S01]  /*73c0*/  STG.E.U16 desc[UR30][R10.64+0x12], R214 ;  /* 0x000012d60a007986 */ /* 0x000fe2000c10151e */
[----:B------:R-:W-:Y:S01]  /*73d0*/  @!P6 PRMT R182, R25, 0x5410, RZ ;  /* 0x0000541019b6e816 */ /* 0x000fe200000000ff */
[----:B------:R-:W-:Y:S01]  /*73e0*/  FADD.FTZ R246, R170, R202 ;  /* 0x000000caaaf67221 */ /* 0x000fe20000010000 */
[----:B------:R-:W-:Y:S01]  /*73f0*/  @!P4 PRMT R180, R33, 0x5410, RZ ;  /* 0x0000541021b4c816 */ /* 0x000fe200000000ff */
[----:B------:R-:W-:Y:S01]  /*7400*/  STG.E.U16 desc[UR30][R26.64+0x12], R208 ;  /* 0x000012d01a007986 */ /* 0x000fe2000c10151e */
[----:B------:R-:W-:Y:S01]  /*7410*/  @!P5 PRMT R181, R24, 0x5410, RZ ;  /* 0x0000541018b5d816 */ /* 0x000fe200000000ff */
[----:B------:R-:W-:Y:S01]  /*7420*/  HMMA.16816.F32 R96, R16, R22, R96 ;  /* 0x000000161060723c */ /* 0x000fe20000001860 */
[----:B------:R-:W-:Y:S01]  /*7430*/  @!P3 PRMT R177, R32, 0x5410, RZ ;  /* 0x0000541020b1b816 */ /* 0x000fe200000000ff */
[----:B------:R-:W1:Y:S01]  /*7440*/  LDSM.16.MT88.4 R20, [R3+0x1e800] ;  /* 0x01e800000314783b */ /* 0x000e620000004200 */
[----:B------:R-:W-:Y:S01]  /*7450*/  @P2 PRMT R176, R29, 0x5410, RZ ;  /* 0x000054101db02816 */ /* 0x000fe200000000ff */
[----:B------:R-:W-:-:S02]  /*7460*/  FADD.FTZ R234, R168, R200 ;  /* 0x000000c8a8ea7221 */ /* 0x000fc40000010000 */
[----:B------:R-:W-:Y:S02]  /*7470*/  STG.E.U16 desc[UR30][R26.64+0x10], R210 ;  /* 0x000010d21a007986 */ /* 0x000fe4000c10151e */
[----:B------:R-:W-:Y:S02]  /*7480*/  HMMA.16816.F32 R120, R128, R122, RZ ;  /* 0x0000007a8078723c */ /* 0x000fe400000018ff */
        /* <DEDUP_REMOVED lines=25> */
[----:B------:R-:W-:Y:S03]  /*7620*/  HMMA.16816.F32 R120, R16, R22, R120 ;  /* 0x000000161078723c */ /* 0x000fe60000001878 */
[----:B------:R-:W1:Y:S04]  /*7630*/  LDSM.16.MT88.4 R20, [R219+0x1e000] ;  /* 0x01e00000db14783b */ /* 0x000e680000004200 */
[----:B------:R-:W-:Y:S04]  /*7640*/  STG.E.U16 desc[UR30][R10.64+0x72], R176 ;  /* 0x000072b00a007986 */ /* 0x000fe8000c10151e */
[----:B------:R-:W-:Y:S04]  /*7650*/  STG.E.U16 desc[UR30][R26.64+0x70], R175 ;  /* 0x000070af1a007986 */ /* 0x000fe8000c10151e */
[----:B------:R-:W-:Y:S01]  /*7660*/  STG.E.U16 desc[UR30][R26.64+0x72], R174 ;  /* 0x000072ae1a007986 */ /* 0x000fe2000c10151e */
        /* <DEDUP_REMOVED lines=42> */
[----:B------:R-:W2:Y:S04]  /*7910*/  LDSM.16.MT88.4 R12, [R232+0x1b800] ;  /* 0x01b80000e80c783b */ /* 0x000ea80000004200 */
[----:B------:R-:W3:Y:S03]  /*7920*/  LDSM.16.MT88.4 R16, [R232+0x19800] ;  /* 0x01980000e810783b */ /* 0x000ee60000004200 */
        /* <DEDUP_REMOVED lines=19> */
[C---:B------:R-:W-:Y:S08]  /*7a60*/  HMMA.16816.F32 R96, R4.reuse, R22, R96 ;  /* 0x000000160460723c */ /* 0x040ff00000001860 */
[C---:B--2---:R-:W-:Y:S08]  /*7a70*/  HMMA.16816.F32 R60, R4.reuse, R12, R60 ;  /* 0x0000000c043c723c */ /* 0x044ff0000000183c */
[C---:B------:R-:W-:Y:S01]  /*7a80*/  HMMA.16816.F32 R64, R4.reuse, R14, R64 ;  /* 0x0000000e0440723c */ /* 0x040fe20000001840 */
[----:B------:R-:W1:Y:S07]  /*7a90*/  LDSM.16.MT88.4 R12, [R3+0x1d800] ;  /* 0x01d80000030c783b */ /* 0x000e6e0000004200 */
[C---:B---3--:R-:W-:Y:S08]  /*7aa0*/  HMMA.16816.F32 R36, R4.reuse, R16, R36 ;  /* 0x000000100424723c */ /* 0x048ff00000001824 */
        /* <DEDUP_REMOVED lines=24> */
[----:B-----5:R-:W-:Y:S02]  /*7c30*/  ISETP.NE.AND P4, PT, R164, RZ, PT ;  /* 0x000000ffa400720c */ /* 0x020fe40003f85270 */
[----:B------:R-:W-:Y:S01]  /*7c40*/  LEA R35, R35, UR5, 0x1 ;  /* 0x0000000523237c11 */ /* 0x000fe2000f8e08ff */
[----:B------:R-:W-:Y:S01]  /*7c50*/  UIMAD UR27, UR27, UR9, UR29 ;  /* 0x000000091b1b72a4 */ /* 0x000fe2000f8e021d */
[----:B------:R-:W-:Y:S01]  /*7c60*/  IMAD.U32 R14, RZ, RZ, UR28 ;  /* 0x0000001cff0e7e24 */ /* 0x000fe2000f8e00ff */
[----:B------:R-:W-:Y:S01]  /*7c70*/  USHF.L.U32 UR25, UR28, 0x6, URZ ;  /* 0x000000061c197899 */ /* 0x000fe200080006ff */
[----:B------:R-:W-:Y:S01]  /*7c80*/  SEL R164, R220, 0xffffffe0, !P4 ;  /* 0xffffffe0dca47807 */ /* 0x000fe20006000000 */
[----:B------:R-:W-:Y:S01]  /*7c90*/  USHF.L.U64.HI UR26, UR28, 0x6, UR27 ;  /* 0x000000061c1a7899 */ /* 0x000fe2000801021b */
[----:B------:R-:W-:Y:S01]  /*7ca0*/  IMAD.U32 R15, RZ, RZ, UR29 ;  /* 0x0000001dff0f7e24 */ /* 0x000fe2000f8e00ff */
[----:B------:R-:W-:Y:S01]  /*7cb0*/  ULEA UR25, UP0, UR8, UR25, 0x5 ;  /* 0x0000001908197291 */ /* 0x000fe2000f8028ff */
[----:B------:R-:W-:Y:S01]  /*7cc0*/  IMAD.U32 R6, RZ, RZ, UR27 ;  /* 0x0000001bff067e24 */ /* 0x000fe2000f8e00ff */
[-C--:B------:R-:W-:Y:S01]  /*7cd0*/  LEA R12, P1, R14, R248.reuse, 0x7 ;  /* 0x000000f80e0c7211 */ /* 0x080fe200078238ff */
[C---:B------:R-:W-:Y:S01]  /*7ce0*/  IMAD.IADD R34, R164.reuse, 0x1, R35 ;  /* 0x00000001a4227824 */ /* 0x040fe200078e0223 */
[----:B------:R-:W-:Y:S01]  /*7cf0*/  ULEA.HI.X UR26, UR8, UR26, UR9, 0x5, UP0 ;  /* 0x0000001a081a7291 */ /* 0x000fe200080f2c09 */
[----:B------:R-:W-:Y:S01]  /*7d00*/  IMAD.IADD R29, R164, 0x1, R28 ;  /* 0x00000001a41d7824 */ /* 0x000fe200078e021c */
[----:B------:R-:W-:Y:S01]  /*7d10*/  LEA.HI.X R13, R14, R247, R6, 0x7, P1 ;  /* 0x000000f70e0d7211 */ /* 0x000fe200008f3c06 */
[----:B------:R-:W-:Y:S01]  /*7d20*/  IMAD.U32 R5, RZ, RZ, UR25 ;  /* 0x00000019ff057e24 */ /* 0x000fe2000f8e00ff */
[----:B------:R-:W-:Y:S01]  /*7d30*/  BAR.SYNC.DEFER_BLOCKING 0x0 ;  /* 0x0000000000007b1d */ /* 0x000fe20000010000 */
[----:B-1----:R-:W-:Y:S01]  /*7d40*/  ISETP.GE.AND P3, PT, R205, UR22, PT ;  /* 0x00000016cd007c0c */ /* 0x002fe2000bf66270 */
[----:B--2---:R-:W-:Y:S01]  /*7d50*/  IMAD.U32 R4, RZ, RZ, UR26 ;  /* 0x0000001aff047e24 */ /* 0x004fe2000f8e00ff */
[----:B------:R-:W-:Y:S01]  /*7d60*/  UISETP.GE.U32.AND UP1, UPT, UR24, 0x3, UPT ;  /* 0x000000031800788c */ /* 0x000fe2000bf26070 */
[----:B------:R-:W-:-:S04]  /*7d70*/  LEA R32, P0, R5, R248, 0x1 ;  /* 0x000000f805207211 */ /* 0x000fc800078008ff */
[----:B------:R-:W-:-:S06]  /*7d80*/  LEA.HI.X R33, R5, R247, R4, 0x1, P0 ;  /* 0x000000f705217211 */ /* 0x000fcc00000f0c04 */
        /* <DEDUP_REMOVED lines=47> */
[----:B------:R-:W4:Y:S01]  /*8080*/  LDSM.16.M88.4 R24, [R165+0x11800] ;  /* 0x01180000a518783b */ /* 0x000f220000000200 */
[----:B-1----:R-:W-:-:S03]  /*8090*/  IMAD.IADD R32, R165, 0x1, R164 ;  /* 0x00000001a5207824 */ /* 0x002fc600078e02a4 */
[----:B------:R-:W-:Y:S01]  /*80a0*/  LDSM.16.M88.4 R168, [R34] ;  /* 0x0000000022a8783b */ /* 0x000fe20000000200 */
[----:B------:R-:W-:-:S03]  /*80b0*/  IMAD.IADD R33, R166, 0x1, R35 ;  /* 0x00000001a6217824 */ /* 0x000fc600078e0223 */
[----:B------:R-:W1:Y:S01]  /*80c0*/  LDSM.16.M88.4 R216, [R32+0x10000] ;  /* 0x0100000020d8783b */ /* 0x000e620000000200 */
[----:B------:R-:W-:-:S03]  /*80d0*/  IMAD.IADD R166, R164, 0x1, R33 ;  /* 0x00000001a4a67824 */ /* 0x000fc600078e0221 */
[----:B------:R-:W1:Y:S04]  /*80e0*/  LDSM.16.M88.4 R212, [R32+0x10800] ;  /* 0x0108000020d4783b */ /* 0x000e680000000200 */
[----:B------:R-:W1:Y:S04]  /*80f0*/  LDSM.16.M88.4 R200, [R32+0x11000] ;  /* 0x0110000020c8783b */ /* 0x000e680000000200 */
[----:B------:R-:W1:Y:S04]  /*8100*/  LDSM.16.M88.4 R176, [R32+0x11800] ;  /* 0x0118000020b0783b */ /* 0x000e680000000200 */
[----:B------:R-:W-:Y:S01]  /*8110*/  LDSM.16.M88.4 R172, [R33] ;  /* 0x0000000021ac783b */ /* 0x000fe20000000200 */
[C---:B--2---:R-:W-:Y:S03]  /*8120*/  HMMA.16816.F32 R20, R180.reuse, R16, RZ ;  /* 0x00000010b414723c */ /* 0x044fe600000018ff */
[----:B------:R-:W0:Y:S05]  /*8130*/  LDGDEPBAR ;  /* 0x00000000000079af */ /* 0x000e2a0000000000 */
[C---:B---3--:R-:W-:Y:S08]  /*8140*/  HMMA.16816.F32 R12, R180.reuse, R4, RZ ;  /* 0x00000004b40c723c */ /* 0x048ff000000018ff */
[C---:B----4-:R-:W-:Y:S08]  /*8150*/  HMMA.16816.F32 R196, R180.reuse, R192, RZ ;  /* 0x000000c0b4c4723c */ /* 0x050ff000000018ff */
[C---:B------:R-:W-:Y:S08]  /*8160*/  HMMA.16816.F32 R16, R180.reuse, R18, RZ ;  /* 0x00000012b410723c */ /* 0x040ff000000018ff */
[C---:B------:R-:W-:Y:S08]  /*8170*/  HMMA.16816.F32 R4, R180.reuse, R6, RZ ;  /* 0x00000006b404723c */ /* 0x040ff000000018ff */
[C---:B------:R-:W-:Y:S08]  /*8180*/  HMMA.16816.F32 R192, R180.reuse, R194, RZ ;  /* 0x000000c2b4c0723c */ /* 0x040ff000000018ff */
[C---:B------:R-:W-:Y:S08]  /*8190*/  HMMA.16816.F32 R188, R180.reuse, R24, RZ ;  /* 0x00000018b4bc723c */ /* 0x040ff000000018ff */
[----:B------:R-:W-:Y:S01]  /*81a0*/  HMMA.16816.F32 R180, R180, R26, RZ ;  /* 0x0000001ab4b4723c */ /* 0x000fe200000018ff */
[----:B------:R-:W2:Y:S07]  /*81b0*/  LDSM.16.M88.4 R24, [R28+0x10000] ;  /* 0x010000001c18783b */ /* 0x000eae0000000200 */
[C---:B-1----:R-:W-:Y:S08]  /*81c0*/  HMMA.16816.F32 R20, R168.reuse, R216, R20 ;  /* 0x000000d8a814723c */ /* 0x042ff00000001814 */
[C---:B------:R-:W-:Y:S01]  /*81d0*/  HMMA.16816.F32 R16, R168.reuse, R218, R16 ;  /* 0x000000daa810723c */ /* 0x040fe20000001810 */
[----:B------:R-:W1:Y:S07]  /*81e0*/  LDSM.16.M88.4 R216, [R28+0x10800] ;  /* 0x010800001cd8783b */ /* 0x000e6e0000000200 */
        /* <DEDUP_REMOVED lines=17> */
[----:B------:R-:W-:Y:S01]  /*8300*/  HMMA.16816.F32 R192, R172, R214, R192 ;  /* 0x000000d6acc0723c */ /* 0x000fe200000018c0 */
[----:B------:R-:W-:Y:S07]  /*8310*/  LDSM.16.M88.4 R212, [R35+0x4000] ;  /* 0x0040000023d4783b */ /* 0x000fee0000000200 */
[C---:B----4-:R-:W-:Y:S08]  /*8320*/  HMMA.16816.F32 R20, R176.reuse, R168, R20 ;  /* 0x000000a8b014723c */ /* 0x050ff00000001814 */
[C---:B------:R-:W-:Y:S01]  /*8330*/  HMMA.16816.F32 R16, R176.reuse, R170, R16 ;  /* 0x000000aab010723c */ /* 0x040fe20000001810 */
[----:B------:R-:W3:Y:S07]  /*8340*/  LDSM.16.M88.4 R168, [R165+0x12800] ;  /* 0x01280000a5a8783b */ /* 0x000eee0000000200 */
[C---:B--2---:R-:W-:Y:S08]  /*8350*/  HMMA.16816.F32 R12, R176.reuse, R24, R12 ;  /* 0x00000018b00c723c */ /* 0x044ff0000000180c */
[----:B------:R-:W-:Y:S01]  /*8360*/  HMMA.16816.F32 R4, R176, R26, R4 ;  /* 0x0000001ab004723c */ /* 0x000fe20000001804 */
[----:B------:R-:W2:Y:S07]  /*8370*/  LDSM.16.M88.4 R24, [R165+0x13000] ;  /* 0x01300000a518783b */ /* 0x000eae0000000200 */
[C---:B------:R-:W-:Y:S08]  /*8380*/  HMMA.16816.F32 R188, R172.reuse, R200, R188 ;  /* 0x000000c8acbc723c */ /* 0x040ff000000018bc */
[----:B------:R-:W-:Y:S01]  /*8390*/  HMMA.16816.F32 R180, R172, R202, R180 ;  /* 0x000000caacb4723c */ /* 0x000fe200000018b4 */
[----:B------:R-:W4:Y:S04]  /*83a0*/  LDSM.16.M88.4 R200, [R29+0x11800] ;  /* 0x011800001dc8783b */ /* 0x000f280000000200 */
[----:B------:R-:W4:Y:S03]  /*83b0*/  LDSM.16.M88.4 R172, [R165+0x12000] ;  /* 0x01200000a5ac783b */ /* 0x000f260000000200 */
[C---:B-1----:R-:W-:Y:S08]  /*83c0*/  HMMA.16816.F32 R196, R176.reuse, R216, R196 ;  /* 0x000000d8b0c4723c */ /* 0x042ff000000018c4 */
[----:B------:R-:W-:Y:S01]  /*83d0*/  HMMA.16816.F32 R192, R176, R218, R192 ;  /* 0x000000dab0c0723c */ /* 0x000fe200000018c0 */
[----:B------:R-:W1:Y:S07]  /*83e0*/  LDSM.16.M88.4 R216, [R165+0x13800] ;  /* 0x01380000a5d8783b */ /* 0x000e6e0000000200 */
[C---:B---3--:R-:W-:Y:S08]  /*83f0*/  HMMA.16816.F32 R12, R212.reuse, R168, R12 ;  /* 0x000000a8d40c723c */ /* 0x048ff0000000180c */
[C---:B------:R-:W-:Y:S01]  /*8400*/  HMMA.16816.F32 R4, R212.reuse, R170, R4 ;  /* 0x000000aad404723c */ /* 0x040fe20000001804 */
[----:B------:R-:W-:Y:S07]  /*8410*/  LDSM.16.M88.4 R168, [R32+0x13800] ;  /* 0x0138000020a8783b */ /* 0x000fee0000000200 */
[C---:B--2---:R-:W-:Y:S08]  /*8420*/  HMMA.16816.F32 R196, R212.reuse, R24, R196 ;  /* 0x00000018d4c4723c */ /* 0x044ff000000018c4 */
[----:B------:R-:W-:Y:S01]  /*8430*/  HMMA.16816.F32 R192, R212, R26, R192 ;  /* 0x0000001ad4c0723c */ /* 0x000fe200000018c0 */
[----:B------:R-:W-:Y:S07]  /*8440*/  LDSM.16.M88.4 R24, [R34+0x4000] ;  /* 0x004000002218783b */ /* 0x000fee0000000200 */
[C---:B----4-:R-:W-:Y:S08]  /*8450*/  HMMA.16816.F32 R188, R176.reuse, R200, R188 ;  /* 0x000000c8b0bc723c */ /* 0x050ff000000018bc */
[----:B------:R-:W-:Y:S01]  /*8460*/  HMMA.16816.F32 R180, R176, R202, R180 ;  /* 0x000000cab0b4723c */ /* 0x000fe200000018b4 */
[----:B------:R-:W2:Y:S04]  /*8470*/  LDSM.16.M88.4 R200, [R32+0x12000] ;  /* 0x0120000020c8783b */ /* 0x000ea80000000200 */
[----:B------:R-:W3:Y:S03]  /*8480*/  LDSM.16.M88.4 R176, [R32+0x12800] ;  /* 0x0128000020b0783b */ /* 0x000ee60000000200 */
[C---:B------:R-:W-:Y:S08]  /*8490*/  HMMA.16816.F32 R20, R212.reuse, R172, R20 ;  /* 0x000000acd414723c */ /* 0x040ff00000001814 */
[C---:B------:R-:W-:Y:S01]  /*84a0*/  HMMA.16816.F32 R16, R212.reuse, R174, R16 ;  /* 0x000000aed410723c */ /* 0x040fe20000001810 */
[----:B------:R-:W4:Y:S07]  /*84b0*/  LDSM.16.M88.4 R172, [R32+0x13000] ;  /* 0x0130000020ac783b */ /* 0x000f2e0000000200 */
[C---:B-1----:R-:W-:Y:S08]  /*84c0*/  HMMA.16816.F32 R188, R212.reuse, R216, R188 ;  /* 0x000000d8d4bc723c */ /* 0x042ff000000018bc */
[----:B------:R-:W-:Y:S01]  /*84d0*/  HMMA.16816.F32 R180, R212, R218, R180 ;  /* 0x000000dad4b4723c */ /* 0x000fe200000018b4 */
[----:B------:R-:W-:Y:S04]  /*84e0*/  LDSM.16.M88.4 R216, [R28+0x12000] ;  /* 0x012000001cd8783b */ /* 0x000fe80000000200 */
[----:B------:R-:W-:Y:S03]  /*84f0*/  LDSM.16.M88.4 R212, [R28+0x12800] ;  /* 0x012800001cd4783b */ /* 0x000fe60000000200 */
[C---:B--2---:R-:W-:Y:S08]  /*8500*/  HMMA.16816.F32 R20, R24.reuse, R200, R20 ;  /* 0x000000c81814723c */ /* 0x044ff00000001814 */
[C---:B------:R-:W-:Y:S08]  /*8510*/  HMMA.16816.F32 R188, R24.reuse, R168, R188 ;  /* 0x000000a818bc723c */ /* 0x040ff000000018bc */
[C---:B------:R-:W-:Y:S01]  /*8520*/  HMMA.16816.F32 R180, R24.reuse, R170, R180 ;  /* 0x000000aa18b4723c */ /* 0x040fe200000018b4 */
[----:B------:R-:W1:Y:S07]  /*8530*/  LDSM.16.M88.4 R168, [R33+0x4000] ;  /* 0x0040000021a8783b */ /* 0x000e6e0000000200 */
        /* <DEDUP_REMOVED lines=73> */
[----:B------:R-:W2:Y:S03]  /*89d0*/  LDSM.16.M88.4 R24, [R165+0x16000] ;  /* 0x01600000a518783b */ /* 0x000ea60000000200 */
[C---:B-1----:R-:W-:Y:S08]  /*89e0*/  HMMA.16816.F32 R20, R168.reuse, R216, R20 ;  /* 0x000000d8a814723c */ /* 0x042ff00000001814 */
[C---:B------:R-:W-:Y:S01]  /*89f0*/  HMMA.16816.F32 R16, R168.reuse, R218, R16 ;  /* 0x000000daa810723c */ /* 0x040fe20000001810 */
[----:B------:R-:W-:Y:S07]  /*8a00*/  LDSM.16.M88.4 R216, [R34+0xc000] ;  /* 0x00c0000022d8783b */ /* 0x000fee0000000200 */
[C---:B------:R-:W-:Y:S08]  /*8a10*/  HMMA.16816.F32 R12, R168.reuse, R212, R12 ;  /* 0x000000d4a80c723c */ /* 0x040ff0000000180c */
        /* <DEDUP_REMOVED lines=19> */
[C---:B------:R-:W-:Y:S08]  /*8b50*/  HMMA.16816.F32 R20, R216.reuse, R168, R20 ;  /* 0x000000a8d814723c */ /* 0x040ff00000001814 */
[----:B------:R-:W-:Y:S01]  /*8b60*/  HMMA.16816.F32 R16, R216, R170, R16 ;  /* 0x000000aad810723c */ /* 0x000fe20000001810 */
[----:B------:R-:W3:Y:S07]  /*8b70*/  LDSM.16.M88.4 R168, [R28+0x16800] ;  /* 0x016800001ca8783b */ /* 0x000eee0000000200 */
[----:B------:R-:W-:Y:S01]  /*8b80*/  HMMA.16816.F32 R192, R172, R202, R192 ;  /* 0x000000caacc0723c */ /* 0x000fe200000018c0 */
[----:B------:R-:W4:Y:S04]  /*8b90*/  LDSM.16.M88.4 R200, [R32+0x17800] ;  /* 0x0178000020c8783b */ /* 0x000f280000000200 */
[----:B------:R-:W4:Y:S03]  /*8ba0*/  LDSM.16.M88.4 R172, [R28+0x16000] ;  /* 0x016000001cac783b */ /* 0x000f260000000200 */
[C---:B--2---:R-:W-:Y:S08]  /*8bb0*/  HMMA.16816.F32 R12, R216.reuse, R24, R12 ;  /* 0x00000018d80c723c */ /* 0x044ff0000000180c */
[C---:B------:R-:W-:Y:S01]  /*8bc0*/  HMMA.16816.F32 R4, R216.reuse, R26, R4 ;  /* 0x0000001ad804723c */ /* 0x040fe20000001804 */
[----:B------:R-:W2:Y:S07]  /*8bd0*/  LDSM.16.M88.4 R24, [R28+0x17000] ;  /* 0x017000001c18783b */ /* 0x000eae0000000200 */
[C---:B-1----:R-:W-:Y:S08]  /*8be0*/  HMMA.16816.F32 R196, R216.reuse, R212, R196 ;  /* 0x000000d4d8c4723c */ /* 0x042ff000000018c4 */
[----:B------:R-:W-:Y:S08]  /*8bf0*/  HMMA.16816.F32 R192, R216, R214, R192 ;  /* 0x000000d6d8c0723c */ /* 0x000ff000000018c0 */
[C---:B---3--:R-:W-:Y:S08]  /*8c00*/  HMMA.16816.F32 R12, R176.reuse, R168, R12 ;  /* 0x000000a8b00c723c */ /* 0x048ff0000000180c */
[----:B------:R-:W-:Y:S01]  /*8c10*/  HMMA.16816.F32 R4, R176, R170, R4 ;  /* 0x000000aab004723c */ /* 0x000fe20000001804 */
[----:B------:R-:W1:Y:S07]  /*8c20*/  LDSM.16.M88.4 R168, [R28+0x17800] ;  /* 0x017800001ca8783b */ /* 0x000e6e0000000200 */
[C---:B----4-:R-:W-:Y:S08]  /*8c30*/  HMMA.16816.F32 R188, R216.reuse, R200, R188 ;  /* 0x000000c8d8bc723c */ /* 0x050ff000000018bc */
[----:B------:R-:W-:Y:S01]  /*8c40*/  HMMA.16816.F32 R180, R216, R202, R180 ;  /* 0x000000cad8b4723c */ /* 0x000fe200000018b4 */
[----:B------:R3:W-:Y:S07]  /*8c50*/  LDSM.16.M88.4 R200, [R166+0xc000] ;  /* 0x00c00000a6c8783b */ /* 0x0007ee0000000200 */
[C---:B------:R-:W-:Y:S08]  /*8c60*/  HMMA.16816.F32 R20, R176.reuse, R172, R20 ;  /* 0x000000acb014723c */ /* 0x040ff00000001814 */
[C---:B------:R-:W-:Y:S01]  /*8c70*/  HMMA.16816.F32 R16, R176.reuse, R174, R16 ;  /* 0x000000aeb010723c */ /* 0x040fe20000001810 */
[----:B------:R-:W4:Y:S07]  /*8c80*/  LDSM.16.M88.4 R172, [R29+0x16000] ;  /* 0x016000001dac783b */ /* 0x000f2e0000000200 */
[----:B--2---:R-:W-:Y:S01]  /*8c90*/  HMMA.16816.F32 R196, R176, R24, R196 ;  /* 0x00000018b0c4723c */ /* 0x004fe200000018c4 */
[----:B---3--:R-:W-:-:S04]  /*8ca0*/  IMAD.U32 R166, RZ, RZ, UR24 ;  /* 0x00000018ffa67e24 */ /* 0x008fc8000f8e00ff */
[----:B------:R-:W-:-:S03]  /*8cb0*/  IMAD R166, R166, 0x40, R185 ;  /* 0x00000040a6a67824 */ /* 0x000fc600078e02b9 */
[----:B------:R-:W-:Y:S01]  /*8cc0*/  HMMA.16816.F32 R192, R176, R26, R192 ;  /* 0x0000001ab0c0723c */ /* 0x000fe200000018c0 */
[----:B------:R-:W2:Y:S01]  /*8cd0*/  LDSM.16.M88.4 R24, [R29+0x17800] ;  /* 0x017800001d18783b */ /* 0x000ea20000000200 */
[C---:B------:R-:W-:Y:S02]  /*8ce0*/  VIADD R28, R166.reuse, 0xffffff80 ;  /* 0xffffff80a61c7836 */ /* 0x040fe40000000000 */
[----:B------:R-:W-:-:S03]  /*8cf0*/  VIADD R33, R166, 0xffffffb8 ;  /* 0xffffffb8a6217836 */ /* 0x000fc60000000000 */
[CC--:B------:R-:W-:Y:S01]  /*8d00*/  ISETP.GE.AND P5, PT, R28.reuse, R31.reuse, PT ;  /* 0x0000001f1c00720c */ /* 0x0c0fe20003fa6270 */
[----:B-1----:R-:W-:Y:S01]  /*8d10*/  HMMA.16816.F32 R180, R176, R170, R180 ;  /* 0x000000aab0b4723c */ /* 0x002fe200000018b4 */
[----:B------:R-:W-:Y:S02]  /*8d20*/  ISETP.GE.AND P6, PT, R28, R30, PT ;  /* 0x0000001e1c00720c */ /* 0x000fe40003fc6270 */
[----:B------:R-:W-:-:S05]  /*8d30*/  ISETP.GE.AND P4, PT, R33, R31, PT ;  /* 0x0000001f2100720c */ /* 0x000fca0003f86270 */
[----:B------:R-:W-:Y:S01]  /*8d40*/  HMMA.16816.F32 R188, R176, R168, R188 ;  /* 0x000000a8b0bc723c */ /* 0x000fe200000018bc */
[----:B------:R-:W1:Y:S01]  /*8d50*/  LDSM.16.M88.4 R168, [R29+0x16800] ;  /* 0x016800001da8783b */ /* 0x000e620000000200 */
[----:B------:R-:W-:-:S06]  /*8d60*/  VIADD R176, R166, 0xffffffa1 ;  /* 0xffffffa1a6b07836 */ /* 0x000fcc0000000000 */
[C---:B----4-:R-:W-:Y:S08]  /*8d70*/  HMMA.16816.F32 R20, R200.reuse, R172, R20 ;  /* 0x000000acc814723c */ /* 0x050ff00000001814 */
[----:B------:R-:W-:Y:S01]  /*8d80*/  HMMA.16816.F32 R16, R200, R174, R16 ;  /* 0x000000aec810723c */ /* 0x000fe20000001810 */
[----:B------:R3:W4:Y:S01]  /*8d90*/  LDSM.16.M88.4 R172, [R29+0x17000] ;  /* 0x017000001dac783b */ /* 0x0007220000000200 */
[----:B------:R-:W-:-:S06]  /*8da0*/  DEPBAR.LE SB0, 0x0 ;  /* 0x000080000000791a */ /* 0x000fcc0000000000 */
[----:B--2---:R-:W-:Y:S01]  /*8db0*/  HMMA.16816.F32 R180, R200, R26, R180 ;  /* 0x0000001ac8b4723c */ /* 0x004fe200000018b4 */
[----:B------:R-:W-:Y:S01]  /*8dc0*/  I2FP.F32.U32 R26, R28 ;  /* 0x0000001c001a7245 */ /* 0x000fe20000201000 */
[----:B------:R-:W-:-:S04]  /*8dd0*/  VIADD R27, R166, 0xffffff88 ;  /* 0xffffff88a61b7836 */ /* 0x000fc80000000000 */
[C---:B------:R-:W-:Y:S01]  /*8de0*/  FFMA.FTZ R20, R26.reuse, UR6, R20 ;  /* 0x000000061a147c23 */ /* 0x040fe20008010014 */
[----:B------:R-:W-:Y:S01]  /*8df0*/  FFMA.FTZ R22, R26, UR6, R22 ;  /* 0x000000061a167c23 */ /* 0x000fe20008010016 */
[C---:B------:R-:W-:Y:S01]  /*8e00*/  VIADD R26, R166.reuse, 0xffffff81 ;  /* 0xffffff81a61a7836 */ /* 0x040fe20000000000 */
[C---:B------:R-:W-:Y:S01]  /*8e10*/  HMMA.16816.F32 R188, R200.reuse, R24, R188 ;  /* 0x00000018c8bc723c */ /* 0x040fe200000018bc */
[----:B------:R-:W-:Y:S01]  /*8e20*/  VIADD R25, R166, 0xffffffb1 ;  /* 0xffffffb1a6197836 */ /* 0x000fe20000000000 */
[----:B------:R-:W-:Y:S02]  /*8e30*/  FSEL R28, R20, -INF , !P5 ;  /* 0xff800000141c7808 */ /* 0x000fe40006800000 */
[----:B------:R-:W-:Y:S02]  /*8e40*/  ISETP.GE.AND P5, PT, R33, R30, PT ;  /* 0x0000001e2100720c */ /* 0x000fe40003fa6270 */
[----:B------:R-:W-:Y:S01]  /*8e50*/  I2FP.F32.U32 R33, R33 ;  /* 0x0000002100217245 */ /* 0x000fe20000201000 */
[----:B---3--:R-:W-:Y:S01]  /*8e60*/  VIADD R29, R166, 0xffffffa9 ;  /* 0xffffffa9a61d7836 */ /* 0x008fe20000000000 */
[----:B------:R-:W-:Y:S01]  /*8e70*/  I2FP.F32.U32 R20, R26 ;  /* 0x0000001a00147245 */ /* 0x000fe20000201000 */
[C---:B-1----:R-:W-:Y:S01]  /*8e80*/  HMMA.16816.F32 R12, R200.reuse, R168, R12 ;  /* 0x000000a8c80c723c */ /* 0x042fe2000000180c */
[----:B------:R-:W-:Y:S01]  /*8e90*/  FSEL R22, R22, -INF , !P6 ;  /* 0xff80000016167808 */ /* 0x000fe20007000000 */
[----:B------:R-:W-:Y:S01]  /*8ea0*/  FFMA.FTZ R180, R33, UR6, R180 ;  /* 0x0000000621b47c23 */ /* 0x000fe200080100b4 */
[----:B------:R-:W-:Y:S01]  /*8eb0*/  ISETP.GE.AND P6, PT, R26, R31, PT ;  /* 0x0000001f1a00720c */ /* 0x000fe20003fc6270 */
[----:B------:R-:W-:Y:S01]  /*8ec0*/  FFMA.FTZ R167, R20, UR6, R21 ;  /* 0x0000000614a77c23 */ /* 0x000fe20008010015 */
[C---:B------:R-:W-:Y:S01]  /*8ed0*/  VIADD R21, R166.reuse, 0xffffff89 ;  /* 0xffffff89a6157836 */ /* 0x040fe20000000000 */
[----:B------:R-:W-:Y:S01]  /*8ee0*/  I2FP.F32.U32 R169, R25 ;  /* 0x0000001900a97245 */ /* 0x000fe20000201000 */
[----:B------:R-:W-:Y:S01]  /*8ef0*/  VIADD R168, R166, 0xffffffa0 ;  /* 0xffffffa0a6a87836 */ /* 0x000fe20000000000 */
[----:B------:R-:W-:Y:S01]  /*8f00*/  FSEL R224, R180, -INF , !P4 ;  /* 0xff800000b4e07808 */ /* 0x000fe20006000000 */
[C---:B------:R-:W-:Y:S01]  /*8f10*/  HMMA.16816.F32 R4, R200.reuse, R170, R4 ;  /* 0x000000aac804723c */ /* 0x040fe20000001804 */
[----:B------:R-:W-:Y:S01]  /*8f20*/  BAR.SYNC.DEFER_BLOCKING 0x0 ;  /* 0x0000000000007b1d */ /* 0x000fe20000010000 */
[-C--:B------:R-:W-:Y:S01]  /*8f30*/  ISETP.GE.AND P4, PT, R26, R30.reuse, PT ;  /* 0x0000001e1a00720c */ /* 0x080fe20003f86270 */
[----:B------:R-:W-:Y:S01]  /*8f40*/  FFMA.FTZ R26, R20, UR6, R23 ;  /* 0x00000006141a7c23 */ /* 0x000fe20008010017 */
[----:B------:R-:W-:Y:S01]  /*8f50*/  I2FP.F32.U32 R23, R27 ;  /* 0x0000001b00177245 */ /* 0x000fe20000201000 */
[----:B------:R-:W-:Y:S01]  /*8f60*/  VIADD R170, R166, 0xffffffb0 ;  /* 0xffffffb0a6aa7836 */ /* 0x000fe20000000000 */
[----:B------:R-:W-:Y:S01]  /*8f70*/  FSEL R167, R167, -INF , !P6 ;  /* 0xff800000a7a77808 */ /* 0x000fe20007000000 */
[----:B------:R-:W-:Y:S01]  /*8f80*/  FFMA.FTZ R189, R169, UR6, R189 ;  /* 0x00000006a9bd7c23 */ /* 0x000fe200080100bd */
[----:B------:R-:W-:Y:S01]  /*8f90*/  I2FP.F32.U32 R20, R21 ;  /* 0x0000001500147245 */ /* 0x000fe20000201000 */
[----:B------:R-:W-:Y:S01]  /*8fa0*/  FFMA.FTZ R16, R23, UR6, R16 ;  /* 0x0000000617107c23 */ /* 0x000fe20008010010 */
[-C--:B------:R-:W-:Y:S01]  /*8fb0*/  ISETP.GE.AND P6, PT, R27, R31.reuse, PT ;  /* 0x0000001f1b00720c */ /* 0x080fe20003fc6270 */
[----:B------:R-:W-:Y:S01]  /*8fc0*/  FFMA.FTZ R23, R23, UR6, R18 ;  /* 0x0000000617177c23 */ /* 0x000fe20008010012 */
[----:B------:R-:W-:Y:S01]  /*8fd0*/  FSEL R26, R26, -INF , !P4 ;  /* 0xff8000001a1a7808 */ /* 0x000fe20006000000 */
[----:B------:R-:W-:Y:S01]  /*8fe0*/  VIADD R18, R166, 0xffffff90 ;  /* 0xffffff90a6127836 */ /* 0x000fe20000000000 */
[----:B------:R-:W-:Y:S01]  /*8ff0*/  ISETP.GE.AND P4, PT, R27, R30, PT ;  /* 0x0000001e1b00720c */ /* 0x000fe20003f86270 */
[C---:B------:R-:W-:Y:S01]  /*9000*/  FFMA.FTZ R17, R20.reuse, UR6, R17 ;  /* 0x0000000614117c23 */ /* 0x040fe20008010011 */
[----:B------:R-:W-:Y:S01]  /*9010*/  FFMA.FTZ R19, R20, UR6, R19 ;  /* 0x0000000614137c23 */ /* 0x000fe20008010013 */
[----:B------:R-:W-:Y:S01]  /*9020*/  FSEL R27, R16, -INF , !P6 ;  /* 0xff800000101b7808 */ /* 0x000fe20007000000 */
[----:B----4-:R-:W-:Y:S01]  /*9030*/  HMMA.16816.F32 R196, R200, R172, R196 ;  /* 0x000000acc8c4723c */ /* 0x010fe200000018c4 */
[----:B------:R-:W-:Y:S01]  /*9040*/  ISETP.GE.AND P6, PT, R21, R31, PT ;  /* 0x0000001f1500720c */ /* 0x000fe20003fc6270 */
[----:B------:R-:W-:Y:S01]  /*9050*/  VIADD R172, R166, 0xffffffa8 ;  /* 0xffffffa8a6ac7836 */ /* 0x000fe20000000000 */
[----:B------:R-:W-:-:S02]  /*9060*/  FSEL R20, R23, -INF , !P4 ;  /* 0xff80000017147808 */ /* 0x000fc40006000000 */
[----:B------:R-:W-:Y:S01]  /*9070*/  ISETP.GE.AND P4, PT, R21, R30, PT ;  /* 0x0000001e1500720c */ /* 0x000fe20003f86270 */
[----:B------:R-:W-:Y:S01]  /*9080*/  VIADD R21, R166, 0xffffff91 ;  /* 0xffffff91a6157836 */ /* 0x000fe20000000000 */
[----:B------:R-:W-:Y:S01]  /*9090*/  I2FP.F32.U32 R16, R18 ;  /* 0x0000001200107245 */ /* 0x000fe20000201000 */
[----:B------:R-:W-:Y:S01]  /*90a0*/  HMMA.16816.F32 R192, R200, R174, R192 ;  /* 0x000000aec8c0723c */ /* 0x000fe200000018c0 */
[----:B------:R-:W-:Y:S02]  /*90b0*/  FSEL R23, R17, -INF , !P6 ;  /* 0xff80000011177808 */ /* 0x000fe40007000000 */
[----:B------:R-:W-:Y:S01]  /*90c0*/  FSEL R17, R19, -INF , !P4 ;  /* 0xff80000013117808 */ /* 0x000fe20006000000 */
[----:B------:R-:W-:Y:S01]  /*90d0*/  FFMA.FTZ R14, R16, UR6, R14 ;  /* 0x00000006100e7c23 */ /* 0x000fe2000801000e */
[C---:B------:R-:W-:Y:S02]  /*90e0*/  ISETP.GE.AND P6, PT, R18.reuse, R31, PT ;  /* 0x0000001f1200720c */ /* 0x040fe40003fc6270 */
[----:B------:R-:W-:Y:S01]  /*90f0*/  ISETP.GE.AND P4, PT, R18, R30, PT ;  /* 0x0000001e1200720c */ /* 0x000fe20003f86270 */
[----:B------:R-:W-:Y:S01]  /*9100*/  FFMA.FTZ R18, R16, UR6, R12 ;  /* 0x0000000610127c23 */ /* 0x000fe2000801000c */
[----:B------:R-:W-:Y:S01]  /*9110*/  VIADD R12, R166, 0xffffff98 ;  /* 0xffffff98a60c7836 */ /* 0x000fe20000000000 */
[----:B------:R-:W-:-:S02]  /*9120*/  I2FP.F32.U32 R19, R21 ;  /* 0x0000001500137245 */ /* 0x000fc40000201000 */
[----:B------:R-:W-:Y:S02]  /*9130*/  FSEL R14, R14, -INF , !P4 ;  /* 0xff8000000e0e7808 */ /* 0x000fe40006000000 */
[----:B------:R-:W-:Y:S02]  /*9140*/  FSEL R18, R18, -INF , !P6 ;  /* 0xff80000012127808 */ /* 0x000fe40007000000 */
[C---:B------:R-:W-:Y:S02]  /*9150*/  ISETP.GE.AND P6, PT, R21.reuse, R31, PT ;  /* 0x0000001f1500720c */ /* 0x040fe40003fc6270 */
[----:B------:R-:W-:Y:S01]  /*9160*/  ISETP.GE.AND P4, PT, R21, R30, PT ;  /* 0x0000001e1500720c */ /* 0x000fe20003f86270 */
[C---:B------:R-:W-:Y:S01]  /*9170*/  FFMA.FTZ R21, R19.reuse, UR6, R13 ;  /* 0x0000000613157c23 */ /* 0x040fe2000801000d */
[----:B------:R-:W-:Y:S01]  /*9180*/  I2FP.F32.U32 R16, R12 ;  /* 0x0000000c00107245 */ /* 0x000fe20000201000 */
[----:B------:R-:W-:Y:S01]  /*9190*/  FFMA.FTZ R19, R19, UR6, R15 ;  /* 0x0000000613137c23 */ /* 0x000fe2000801000f */
[C---:B------:R-:W-:Y:S01]  /*91a0*/  VIADD R13, R166.reuse, 0xffffff99 ;  /* 0xffffff99a60d7836 */ /* 0x040fe20000000000 */
[----:B------:R-:W-:Y:S01]  /*91b0*/  I2FP.F32.U32 R175, R176 ;  /* 0x000000b000af7245 */ /* 0x000fe20000201000 */
[----:B------:R-:W-:-:S02]  /*91c0*/  VIADD R166, R166, 0xffffffb9 ;  /* 0xffffffb9a6a67836 */ /* 0x000fc40000000000 */
[C---:B------:R-:W-:Y:S01]  /*91d0*/  FFMA.FTZ R4, R16.reuse, UR6, R4 ;  /* 0x0000000610047c23 */ /* 0x040fe20008010004 */
[----:B------:R-:W-:Y:S01]  /*91e0*/  FFMA.FTZ R15, R16, UR6, R6 ;  /* 0x00000006100f7c23 */ /* 0x000fe20008010006 */
[----:B------:R-:W-:Y:S02]  /*91f0*/  FSEL R21, R21, -INF , !P6 ;  /* 0xff80000015157808 */ /* 0x000fe40007000000 */
[C---:B------:R-:W-:Y:S02]  /*9200*/  ISETP.GE.AND P6, PT, R12.reuse, R31, PT ;  /* 0x0000001f0c00720c */ /* 0x040fe40003fc6270 */
[----:B------:R-:W-:Y:S02]  /*9210*/  FSEL R16, R19, -INF , !P4 ;  /* 0xff80000013107808 */ /* 0x000fe40006000000 */
[----:B------:R-:W-:Y:S02]  /*9220*/  ISETP.GE.AND P4, PT, R12, R30, PT ;  /* 0x0000001e0c00720c */ /* 0x000fe40003f86270 */
[----:B------:R-:W-:-:S02]  /*9230*/  I2FP.F32.U32 R6, R13 ;  /* 0x0000000d00067245 */ /* 0x000fc40000201000 */
[----:B------:R-:W-:Y:S02]  /*9240*/  FSEL R12, R4, -INF , !P6 ;  /* 0xff800000040c7808 */ /* 0x000fe40007000000 */
[----:B------:R-:W-:Y:S01]  /*9250*/  FSEL R4, R15, -INF , !P4 ;  /* 0xff8000000f047808 */ /* 0x000fe20006000000 */
[C---:B------:R-:W-:Y:S01]  /*9260*/  FFMA.FTZ R19, R6.reuse, UR6, R5 ;  /* 0x0000000606137c23 */ /* 0x040fe20008010005 */
[C---:B------:R-:W-:Y:S01]  /*9270*/  ISETP.GE.AND P6, PT, R13.reuse, R31, PT ;  /* 0x0000001f0d00720c */ /* 0x040fe20003fc6270 */
[----:B------:R-:W-:Y:S01]  /*9280*/  FFMA.FTZ R5, R6, UR6, R7 ;  /* 0x0000000606057c23 */ /* 0x000fe20008010007 */
[----:B------:R-:W-:Y:S01]  /*9290*/  ISETP.GE.AND P4, PT, R13, R30, PT ;  /* 0x0000001e0d00720c */ /* 0x000fe20003f86270 */
[----:B------:R-:W-:Y:S01]  /*92a0*/  FFMA.FTZ R6, R175, UR6, R197 ;  /* 0x00000006af067c23 */ /* 0x000fe200080100c5 */
[----:B------:R-:W-:Y:S02]  /*92b0*/  I2FP.F32.U32 R13, R168 ;  /* 0x000000a8000d7245 */ /* 0x000fe40000201000 */
[----:B------:R-:W-:-:S02]  /*92c0*/  FSEL R19, R19, -INF , !P6 ;  /* 0xff80000013137808 */ /* 0x000fc40007000000 */
[----:B------:R-:W-:Y:S01]  /*92d0*/  I2FP.F32.U32 R174, R172 ;  /* 0x000000ac00ae7245 */ /* 0x000fe20000201000 */
[C---:B------:R-:W-:Y:S01]  /*92e0*/  FFMA.FTZ R7, R13.reuse, UR6, R196 ;  /* 0x000000060d077c23 */ /* 0x040fe200080100c4 */
[----:B------:R-:W-:Y:S01]  /*92f0*/  ISETP.GE.AND P6, PT, R168, R31, PT ;  /* 0x0000001fa800720c */ /* 0x000fe20003fc6270 */
[----:B------:R-:W-:Y:S01]  /*9300*/  FFMA.FTZ R198, R13, UR6, R198 ;  /* 0x000000060dc67c23 */ /* 0x000fe200080100c6 */
[----:B------:R-:W-:Y:S01]  /*9310*/  FMNMX3.FTZ R177, R2, R28, R167, !PT ;  /* 0x0000001c02b17276 */ /* 0x000fe200078100a7 */
[----:B------:R-:W-:Y:S01]  /*9320*/  FFMA.FTZ R15, R174, UR6, R192 ;  /* 0x00000006ae0f7c23 */ /* 0x000fe200080100c0 */
[----:B------:R-:W-:Y:S02]  /*9330*/  FSEL R5, R5, -INF , !P4 ;  /* 0xff80000005057808 */ /* 0x000fe40006000000 */
[----:B------:R-:W-:Y:S02]  /*9340*/  FSEL R7, R7, -INF , !P6 ;  /* 0xff80000007077808 */ /* 0x000fe40007000000 */
[----:B------:R-:W-:-:S02]  /*9350*/  I2FP.F32.U32 R173, R29 ;  /* 0x0000001d00ad7245 */ /* 0x000fc40000201000 */
[----:B------:R-:W-:Y:S02]  /*9360*/  I2FP.F32.U32 R171, R170 ;  /* 0x000000aa00ab7245 */ /* 0x000fe40000201000 */
[----:B------:R-:W-:Y:S01]  /*9370*/  FMNMX3.FTZ R177, R177, R27, R23, !PT ;  /* 0x0000001bb1b17276 */ /* 0x000fe20007810017 */
[----:B------:R-:W-:Y:S01]  /*9380*/  FFMA.FTZ R193, R173, UR6, R193 ;  /* 0x00000006adc17c23 */ /* 0x000fe200080100c1 */
[-C--:B------:R-:W-:Y:S01]  /*9390*/  ISETP.GE.AND P4, PT, R176, R31.reuse, PT ;  /* 0x0000001fb000720c */ /* 0x080fe20003f86270 */
[----:B------:R-:W-:Y:S01]  /*93a0*/  FFMA.FTZ R188, R171, UR6, R188 ;  /* 0x00000006abbc7c23 */ /* 0x000fe200080100bc */
        /* <DEDUP_REMOVED lines=8> */
[----:B------:R-:W-:-:S02]  /*9430*/  I2FP.F32.U32 R24, R166 ;  /* 0x000000a600187245 */ /* 0x000fc40000201000 */
[----:B------:R-:W-:Y:S02]  /*9440*/  FSEL R210, R188, -INF , !P6 ;  /* 0xff800000bcd27808 */ /* 0x000fe40007000000 */
[----:B------:R-:W-:Y:S01]  /*9450*/  ISETP.GE.AND P4, PT, R25, R31, PT ;  /* 0x0000001f1900720c */ /* 0x000fe20003f86270 */
[----:B------:R-:W-:Y:S01]  /*9460*/  FFMA.FTZ R181, R24, UR6, R181 ;  /* 0x0000000618b57c23 */ /* 0x000fe200080100b5 */
[----:B------:R-:W-:Y:S02]  /*9470*/  ISETP.GE.AND P6, PT, R168, R30, PT ;  /* 0x0000001ea800720c */ /* 0x000fe40003fc6270 */
[----:B------:R-:W-:Y:S02]  /*9480*/  FMNMX3.FTZ R168, R177, R7, R6, !PT ;  /* 0x00000007b1a87276 */ /* 0x000fe40007810006 */
[----:B------:R-:W-:Y:S02]  /*9490*/  FSEL R226, R189, -INF , !P4 ;  /* 0xff800000bde27808 */ /* 0x000fe40006000000 */
[----:B------:R-:W-:-:S02]  /*94a0*/  ISETP.GE.AND P4, PT, R166, R31, PT ;  /* 0x0000001fa600720c */ /* 0x000fc40003f86270 */
[----:B------:R-:W-:Y:S02]  /*94b0*/  FMNMX3.FTZ R168, R168, R15, R218, !PT ;  /* 0x0000000fa8a87276 */ /* 0x000fe400078100da */
[----:B------:R-:W-:Y:S02]  /*94c0*/  FSEL R13, R181, -INF , !P4 ;  /* 0xff800000b50d7808 */ /* 0x000fe40006000000 */
[----:B------:R-:W-:-:S04]  /*94d0*/  FMNMX3.FTZ R168, R168, R210, R226, !PT ;  /* 0x000000d2a8a87276 */ /* 0x000fc800078100e2 */
[----:B------:R-:W-:Y:S01]  /*94e0*/  FMNMX3.FTZ R168, R168, R224, R13, !PT ;  /* 0x000000e0a8a87276 */ /* 0x000fe2000781000d */
[----:B------:R-:W-:Y:S06]  /*94f0*/  BRA.U !UP1, `(.L_x_1111) ;  /* 0x0000000109e47547 */ /* 0x000fec000b800000 */
        /* <DEDUP_REMOVED lines=8> */
[----:B------:R-:W-:Y:S02]  /*9580*/  MOV R177, UR26 ;  /* 0x0000001a00b17c02 */ /* 0x000fe40008000f00 */
[----:B------:R-:W-:Y:S01]  /*9590*/  LEA R180, P4, R178, R250, 0x7 ;  /* 0x000000fab2b47211 */ /* 0x000fe200078838ff */
[----:B------:R-:W-:-:S03]  /*95a0*/  ULEA.HI.X UR25, UR10, UR25, UR11, 0x5, UP0 ;  /* 0x000000190a197291 */ /* 0x000fc600080f2c0b */
[----:B------:R-:W-:Y:S01]  /*95b0*/  LEA.HI.X R181, R178, R249, R177, 0x7, P4 ;  /* 0x000000f9b2b57211 */ /* 0x000fe200020f3cb1 */
[----:B------:R-:W-:Y:S02]  /*95c0*/  IMAD.U32 R178, RZ, RZ, UR22 ;  /* 0x00000016ffb27e24 */ /* 0x000fe4000f8e00ff */
[----:B------:R-:W-:Y:S02]  /*95d0*/  MOV R177, UR25 ;  /* 0x0000001900b17c02 */ /* 0x000fe40008000f00 */
[----:B------:R-:W-:Y:S01]  /*95e0*/  @!PT LDS RZ, [RZ] ;  /* 0x00000000fffff984 */ /* 0x000fe20000000800 */
[----:B------:R-:W-:Y:S01]  /*95f0*/  @!PT LDS RZ, [RZ] ;  /* 0x00000000fffff984 */ /* 0x000fe20000000800 */
[----:B------:R-:W-:Y:S01]  /*9600*/  @!PT LDS RZ, [RZ] ;  /* 0x00000000fffff984 */ /* 0x000fe20000000800 */
[----:B------:R1:W-:Y:S01]  /*9610*/  @!P3 LDGSTS.E.BYPASS.LTC128B.128 [R251+0x10000], desc[UR30][R180.64] ;  /* 0x10000000b4fbbfae */ /* 0x0003e2000b981a1e */
[----:B------:R-:W-:-:S03]  /*9620*/  LEA R186, P4, R178, R250, 0x1 ;  /* 0x000000fab2ba7211 */ /* 0x000fc600078808ff */
[----:B------:R1:W-:Y:S01]  /*9630*/  @P3 STS.128 [R251+0x10000], RZ ;  /* 0x010000fffb003388 */ /* 0x0003e20000000c00 */
[----:B------:R-:W-:-:S03]  /*9640*/  LEA.HI.X R187, R178, R249, R177, 0x1, P4 ;  /* 0x000000f9b2bb7211 */ /* 0x000fc600020f0cb1 */
        /* <DEDUP_REMOVED lines=36> */
.L_x_1111:
[----:B------:R-:W2:Y:S04]  /*9890*/  LDL.64 R230, [R1+0x10] ;  /* 0x0000100001e67983 */ /* 0x000ea80000100a00 */
[----:B------:R-:W3:Y:S04]  /*98a0*/  LDL.64 R244, [R1] ;  /* 0x0000000001f47983 */ /* 0x000ee80000100a00 */
[----:B------:R-:W4:Y:S01]  /*98b0*/  LDL.64 R232, [R1+0x8] ;  /* 0x0000080001e87983 */ /* 0x000f220000100a00 */
[----:B------:R-:W-:Y:S01]  /*98c0*/  FFMA.FTZ R199, R175, UR6, R199 ;  /* 0x00000006afc77c23 */ /* 0x000fe200080100c7 */
[----:B------:R-:W5:Y:S01]  /*98d0*/  S2R R214, SR_CTAID.X ;  /* 0x0000000000d67919 */ /* 0x000f620000002500 */
[----:B------:R-:W-:Y:S01]  /*98e0*/  ISETP.GE.AND P4, PT, R176, R30, PT ;  /* 0x0000001eb000720c */ /* 0x000fe20003f86270 */
[----:B------:R-:W1:Y:S03]  /*98f0*/  SHFL.BFLY PT, R178, R168, 0x2, 0x1f ;  /* 0x0c401f00a8b27f89 */ /* 0x000e6600000e0000 */
[----:B------:R-:W-:-:S02]  /*9900*/  FSEL R216, R199, -INF , !P4 ;  /* 0xff800000c7d87808 */ /* 0x000fc40006000000 */
[----:B------:R-:W-:Y:S02]  /*9910*/  ISETP.GE.AND P4, PT, R29, R30, PT ;  /* 0x0000001e1d00720c */ /* 0x000fe40003f86270 */
[----:B------:R-:W-:-:S04]  /*9920*/  FMNMX3.FTZ R29, R0, R22, R26, !PT ;  /* 0x00000016001d7276 */ /* 0x000fc8000781001a */
[----:B------:R-:W-:Y:S01]  /*9930*/  FMNMX3.FTZ R29, R29, R20, R17, !PT ;  /* 0x000000141d1d7276 */ /* 0x000fe20007810011 */
[----:B------:R-:W-:Y:S01]  /*9940*/  FFMA.FTZ R194, R174, UR6, R194 ;  /* 0x00000006aec27c23 */ /* 0x000fe200080100c2 */
[----:B------:R-:W-:Y:S02]  /*9950*/  FSEL R211, R198, -INF , !P6 ;  /* 0xff800000c6d37808 */ /* 0x000fe40007000000 */
[----:B------:R-:W-:Y:S01]  /*9960*/  FMNMX3.FTZ R29, R29, R14, R16, !PT ;  /* 0x0000000e1d1d7276 */ /* 0x000fe20007810010 */
[----:B------:R-:W-:Y:S01]  /*9970*/  FFMA.FTZ R195, R173, UR6, R195 ;  /* 0x00000006adc37c23 */ /* 0x000fe200080100c3 */
[----:B------:R-:W-:Y:S02]  /*9980*/  ISETP.GE.AND P6, PT, R172, R30, PT ;  /* 0x0000001eac00720c */ /* 0x000fe40003fc6270 */
[----:B------:R-:W-:Y:S01]  /*9990*/  FMNMX3.FTZ R174, R29, R4, R5, !PT ;  /* 0x000000041dae7276 */ /* 0x000fe20007810005 */
[----:B------:R-:W-:Y:S01]  /*99a0*/  FFMA.FTZ R190, R171, UR6, R190 ;  /* 0x00000006abbe7c23 */ /* 0x000fe200080100be */
[----:B------:R-:W-:Y:S01]  /*99b0*/  FSEL R219, R194, -INF , !P6 ;  /* 0xff800000c2db7808 */ /* 0x000fe20007000000 */
[----:B------:R-:W-:Y:S01]  /*99c0*/  FFMA.FTZ R191, R169, UR6, R191 ;  /* 0x00000006a9bf7c23 */ /* 0x000fe200080100bf */
[-C--:B------:R-:W-:Y:S01]  /*99d0*/  ISETP.GE.AND P6, PT, R170, R30.reuse, PT ;  /* 0x0000001eaa00720c */ /* 0x080fe20003fc6270 */
[----:B------:R-:W-:Y:S01]  /*99e0*/  UIADD3 UR22, UPT, UPT, UR23, -0x2, URZ ;  /* 0xfffffffe17167890 */ /* 0x000fe2000fffe0ff */
[----:B------:R-:W-:Y:S01]  /*99f0*/  FSEL R217, R195, -INF , !P4 ;  /* 0xff800000c3d97808 */ /* 0x000fe20006000000 */
[----:B------:R-:W-:Y:S01]  /*9a00*/  IMAD.U32 R173, RZ, RZ, UR37 ;  /* 0x00000025ffad7e24 */ /* 0x000fe2000f8e00ff */
[----:B------:R-:W-:-:S02]  /*9a10*/  ISETP.GE.AND P4, PT, R25, R30, PT ;  /* 0x0000001e1900720c */ /* 0x000fc40003f86270 */
[----:B------:R-:W-:Y:S02]  /*9a20*/  FMNMX3.FTZ R174, R174, R211, R216, !PT ;  /* 0x000000d3aeae7276 */ /* 0x000fe400078100d8 */
[----:B-1----:R-:W-:Y:S01]  /*9a30*/  FMNMX.FTZ R178, R168, R178, !PT ;  /* 0x000000b2a8b27209 */ /* 0x002fe20007810000 */
[----:B------:R-:W-:Y:S01]  /*9a40*/  FFMA.FTZ R221, R33, UR6, R182 ;  /* 0x0000000621dd7c23 */ /* 0x000fe200080100b6 */
[----:B------:R-:W-:Y:S01]  /*9a50*/  SHF.R.U32.HI R192, RZ, 0x5, R207 ;  /* 0x00000005ffc07819 */ /* 0x000fe200000116cf */
[----:B------:R-:W-:Y:S01]  /*9a60*/  FFMA.FTZ R183, R24, UR6, R183 ;  /* 0x0000000618b77c23 */ /* 0x000fe200080100b7 */
[----:B------:R-:W-:Y:S02]  /*9a70*/  FSEL R193, R190, -INF , !P6 ;  /* 0xff800000bec17808 */ /* 0x000fe40007000000 */
[----:B------:R-:W-:Y:S02]  /*9a80*/  ISETP.GE.AND P6, PT, R166, R30, PT ;  /* 0x0000001ea600720c */ /* 0x000fe40003fc6270 */
[----:B------:R-:W-:-:S02]  /*9a90*/  FSEL R229, R191, -INF , !P4 ;  /* 0xff800000bfe57808 */ /* 0x000fc40006000000 */
[----:B------:R-:W-:Y:S01]  /*9aa0*/  FMNMX3.FTZ R174, R174, R219, R217, !PT ;  /* 0x000000dbaeae7276 */ /* 0x000fe200078100d9 */
[----:B------:R-:W1:Y:S01]  /*9ab0*/  SHFL.BFLY PT, R29, R178, 0x1, 0x1f ;  /* 0x0c201f00b21d7f89 */ /* 0x000e6200000e0000 */
[----:B-----5:R-:W-:Y:S01]  /*9ac0*/  IMAD R214, R214, 0x8, R192 ;  /* 0x00000008d6d67824 */ /* 0x020fe200078e02c0 */
[----:B------:R-:W-:Y:S02]  /*9ad0*/  FSEL R221, R221, -INF , !P5 ;  /* 0xff800000dddd7808 */ /* 0x000fe40006800000 */
[----:B------:R-:W-:Y:S02]  /*9ae0*/  FSEL R187, R183, -INF , !P6 ;  /* 0xff800000b7bb7808 */ /* 0x000fe40007000000 */
[----:B------:R-:W-:Y:S01]  /*9af0*/  FMNMX3.FTZ R174, R174, R193, R229, !PT ;  /* 0x000000c1aeae7276 */ /* 0x000fe200078100e5 */
[----:B------:R-:W-:-:S03]  /*9b00*/  IMAD.WIDE.U32 R214, R214, -0x326172a9, RZ ;  /* 0xcd9e8d57d6d67825 */ /* 0x000fc600078e00ff */
[----:B------:R-:W-:Y:S01]  /*9b10*/  FMNMX3.FTZ R175, R174, R221, R187, !PT ;  /* 0x000000ddaeaf7276 */ /* 0x000fe200078100bb */
[----:B------:R-:W-:Y:S02]  /*9b20*/  UIADD3 UR26, UPT, UPT, UR37, 0x76cf5d0a, URZ ;  /* 0x76cf5d0a251a7890 */ /* 0x000fe4000fffe0ff */
[----:B------:R-:W-:Y:S01]  /*9b30*/  UIADD3 UR25, UPT, UPT, UR37, 0x32370b8f, URZ ;  /* 0x32370b8f25197890 */ /* 0x000fe2000fffe0ff */
[----:B-1----:R-:W-:-:S04]  /*9b40*/  FMNMX.FTZ R29, R178, R29, !PT ;  /* 0x0000001db21d7209 */ /* 0x002fc80007810000 */
[C---:B------:R-:W-:Y:S01]  /*9b50*/  FSETP.NEU.FTZ.AND P6, PT, R29.reuse, -INF , PT ;  /* 0xff8000001d00780b */ /* 0x040fe20003fdd000 */
[----:B------:R-:W-:Y:S01]  /*9b60*/  FMUL.FTZ R191, R29, UR4 ;  /* 0x000000041dbf7c20 */ /* 0x000fe20008410000 */
[----:B------:R-:W-:-:S04]  /*9b70*/  UIADD3 UR27, UPT, UPT, UR37, -0x56f99767, URZ ;  /* 0xa9066899251b7890 */ /* 0x000fc8000fffe0ff */
        /* <DEDUP_REMOVED lines=15> */
[----:B------:R-:W-:Y:S02]  /*9c70*/  LOP3.LUT R174, R214, UR18, R177, 0x96, !PT ;  /* 0x00000012d6ae7c12 */ /* 0x000fe4000f8e96b1 */
[----:B---3--:R-:W-:-:S03]  /*9c80*/  LOP3.LUT R176, R176, UR17, R245, 0x96, !PT ;  /* 0x00000011b0b07c12 */ /* 0x008fc6000f8e96f5 */
[----:B------:R-:W-:-:S04]  /*9c90*/  IMAD.WIDE.U32 R238, R174, -0x2daee0ad, RZ ;  /* 0xd2511f53aeee7825 */ /* 0x000fc800078e00ff */
[----:B------:R-:W-:Y:S01]  /*9ca0*/  IMAD.WIDE.U32 R176, R176, -0x2daee0ad, RZ ;  /* 0xd2511f53b0b07825 */ /* 0x000fe200078e00ff */
[----:B----4-:R-:W-:-:S04]  /*9cb0*/  LOP3.LUT R174, R232, UR26, R239, 0x96, !PT ;  /* 0x0000001ae8ae7c12 */ /* 0x010fc8000f8e96ef */
[----:B------:R-:W-:Y:S01]  /*9cc0*/  LOP3.LUT R238, R238, UR25, R177, 0x96, !PT ;  /* 0x00000019eeee7c12 */ /* 0x000fe2000f8e96b1 */
[----:B------:R-:W-:-:S04]  /*9cd0*/  IMAD.WIDE.U32 R194, R174, -0x326172a9, RZ ;  /* 0xcd9e8d57aec27825 */ /* 0x000fc800078e00ff */
[----:B------:R-:W-:Y:S01]  /*9ce0*/  IMAD.WIDE.U32 R238, R238, -0x326172a9, RZ ;  /* 0xcd9e8d57eeee7825 */ /* 0x000fe200078e00ff */
[----:B------:R-:W-:-:S04]  /*9cf0*/  LOP3.LUT R174, R244, UR16, R195, 0x96, !PT ;  /* 0x00000010f4ae7c12 */ /* 0x000fc8000f8e96c3 */
[----:B------:R-:W-:Y:S01]  /*9d00*/  LOP3.LUT R194, R194, UR15, R239, 0x96, !PT ;  /* 0x0000000fc2c27c12 */ /* 0x000fe2000f8e96ef */
[----:B------:R-:W-:Y:S01]  /*9d10*/  UIADD3 UR22, UPT, UPT, UR37, -0x126145ec, URZ ;  /* 0xed9eba1425167890 */ /* 0x000fe2000fffe0ff */
[----:B-1----:R-:W-:Y:S01]  /*9d20*/  FMNMX.FTZ R173, R175, R173, !PT ;  /* 0x000000adafad7209 */ /* 0x002fe20007810000 */
[----:B------:R-:W-:-:S04]  /*9d30*/  IMAD.WIDE.U32 R222, R174, -0x2daee0ad, RZ ;  /* 0xd2511f53aede7825 */ /* 0x000fc800078e00ff */
[----:B------:R-:W-:Y:S01]  /*9d40*/  IMAD.WIDE.U32 R194, R194, -0x2daee0ad, RZ ;  /* 0xd2511f53c2c27825 */ /* 0x000fe200078e00ff */
[----:B------:R-:W1:Y:S01]  /*9d50*/  SHFL.BFLY PT, R28, R173, 0x1, 0x1f ;  /* 0x0c201f00ad1c7f89 */ /* 0x000e6200000e0000 */
[----:B------:R-:W-:-:S03]  /*9d60*/  LOP3.LUT R174, R176, UR22, R223, 0x96, !PT ;  /* 0x00000016b0ae7c12 */ /* 0x000fc6000f8e96df */
[----:B------:R-:W-:Y:S02]  /*9d70*/  LOP3.LUT R222, R222, UR27, R195, 0x96, !PT ;  /* 0x0000001bdede7c12 */ /* 0x000fe4000f8e96c3 */
        /* <DEDUP_REMOVED lines=38> */
[----:B------:R-:W-:-:S07]  /*9fe0*/  PRMT R176, R177, 0x7632, R176 ;  /* 0x00007632b1b07816 */ /* 0x000fce00000000b0 */
[----:B------:R-:W-:Y:S01]  /*9ff0*/  @!P5 HADD2 R168, -R177.H0_H0, -RZ.H0_H0 ;  /* 0xa00000ffb1a8d230 */ /* 0x000fe20000000900 */
[----:B------:R-:W-:-:S04]  /*a000*/  PRMT R235, R177, 0x5410, R176 ;  /* 0x00005410b1eb7816 */ /* 0x000fc800000000b0 */
[----:B------:R-:W-:Y:S02]  /*a010*/  @!P5 PRMT R177, R168, 0x5410, RZ ;  /* 0x00005410a8b1d816 */ /* 0x000fe400000000ff */
[----:B------:R-:W-:Y:S01]  /*a020*/  ISETP.GT.U32.AND P5, PT, R169, UR7, PT ;  /* 0x00000007a9007c0c */ /* 0x000fe2000bfa4070 */
[--C-:B------:R-:W-:Y:S01]  /*a030*/  FFMA.FTZ R204, R20, UR4, -R213.reuse ;  /* 0x0000000414cc7c23 */ /* 0x100fe200080108d5 */
[----:B------:R-:W-:-:S05]  /*a040*/  FFMA.FTZ R188, R17, UR4, -R213 ;  /* 0x0000000411bc7c23 */ /* 0x000fca00080108d5 */
[----:B------:R-:W-:Y:S01]  /*a050*/  MUFU.EX2 R204, R204 ;  /* 0x000000cc00cc7308 */ /* 0x000fe20000000800 */
[----:B------:R-:W-:-:S07]  /*a060*/  PRMT R168, R222, 0x7772, RZ ;  /* 0x00007772dea87816 */ /* 0x000fce00000000ff */
[----:B------:R-:W1:Y:S01]  /*a070*/  MUFU.EX2 R188, R188 ;  /* 0x000000bc00bc7308 */ /* 0x000e620000000800 */
[----:B------:R-:W-:-:S05]  /*a080*/  @P5 HADD2 R167, -R176.H0_H0, -RZ.H0_H0 ;  /* 0xa00000ffb0a75230 */ /* 0x000fca0000000900 */
[----:B------:R-:W-:Y:S02]  /*a090*/  @P5 PRMT R176, R167, 0x5410, RZ ;  /* 0x00005410a7b05816 */ /* 0x000fe400000000ff */
[----:B------:R-:W-:Y:S02]  /*a0a0*/  ISETP.GT.U32.AND P5, PT, R168, UR7, PT ;  /* 0x00000007a8007c0c */ /* 0x000fe4000bfa4070 */
[----:B------:R-:W-:Y:S02]  /*a0b0*/  LOP3.LUT R238, R238, UR14, R175, 0x96, !PT ;  /* 0x0000000eeeee7c12 */ /* 0x000fe4000f8e96af */
[----:B-1----:R-:W-:Y:S02]  /*a0c0*/  F2FP.F16.F32.PACK_AB R175, R188, R204 ;  /* 0x000000ccbcaf723e */ /* 0x002fe400000000ff */
[----:B------:R-:W-:Y:S02]  /*a0d0*/  PRMT R167, R222, 0x7773, RZ ;  /* 0x00007773dea77816 */ /* 0x000fe400000000ff */
[----:B------:R-:W-:-:S05]  /*a0e0*/  PRMT R174, R175, 0x7632, R174 ;  /* 0x00007632afae7816 */ /* 0x000fca00000000ae */
[----:B------:R-:W-:Y:S01]  /*a0f0*/  @P5 HADD2 R17, -R175.H0_H0, -RZ.H0_H0 ;  /* 0xa00000ffaf115230 */ /* 0x000fe20000000900 */
[----:B------:R-:W-:-:S04]  /*a100*/  PRMT R225, R175, 0x5410, R174 ;  /* 0x00005410afe17816 */ /* 0x000fc800000000ae */
[----:B------:R-:W-:Y:S02]  /*a110*/  @P5 PRMT R175, R17, 0x5410, RZ ;  /* 0x0000541011af5816 */ /* 0x000fe400000000ff */
[----:B------:R-:W-:Y:S01]  /*a120*/  ISETP.GT.U32.AND P5, PT, R167, UR7, PT ;  /* 0x00000007a7007c0c */ /* 0x000fe2000bfa4070 */
[--C-:B------:R-:W-:Y:S01]  /*a130*/  FFMA.FTZ R198, R18, UR4, -R191.reuse ;  /* 0x0000000412c67c23 */ /* 0x100fe200080108bf */
[----:B------:R-:W-:Y:S01]  /*a140*/  FFMA.FTZ R197, R21, UR4, -R191 ;  /* 0x0000000415c57c23 */ /* 0x000fe200080108bf */
[----:B------:R-:W-:-:S04]  /*a150*/  IMAD.WIDE.U32 R238, R238, -0x2daee0ad, RZ ;  /* 0xd2511f53eeee7825 */ /* 0x000fc800078e00ff */
[----:B------:R-:W-:Y:S01]  /*a160*/  MUFU.EX2 R198, R198 ;  /* 0x000000c600c67308 */ /* 0x000fe20000000800 */
[----:B------:R-:W-:-:S05]  /*a170*/  LOP3.LUT R17, R194, UR12, R239, 0x96, !PT ;  /* 0x0000000cc2117c12 */ /* 0x000fca000f8e96ef */
[----:B------:R-:W-:Y:S02]  /*a180*/  @P5 HADD2 R18, -R174.H0_H0, -RZ.H0_H0 ;  /* 0xa00000ffae125230 */ /* 0x000fe40000000900 */
[----:B------:R-:W1:Y:S03]  /*a190*/  MUFU.EX2 R197, R197 ;  /* 0x000000c500c57308 */ /* 0x000e660000000800 */
[----:B------:R-:W-:Y:S02]  /*a1a0*/  @P5 PRMT R174, R18, 0x5410, RZ ;  /* 0x0000541012ae5816 */ /* 0x000fe400000000ff */
[----:B------:R-:W-:-:S04]  /*a1b0*/  LOP3.LUT R18, R17, 0xff, RZ, 0xc0, !PT ;  /* 0x000000ff11127812 */ /* 0x000fc800078ec0ff */
[----:B------:R-:W-:Y:S02]  /*a1c0*/  ISETP.LE.U32.AND P5, PT, R18, UR7, PT ;  /* 0x0000000712007c0c */ /* 0x000fe4000bfa3070 */
[----:B------:R-:W-:Y:S02]  /*a1d0*/  LOP3.LUT R18, R17, 0xffff, RZ, 0xc0, !PT ;  /* 0x0000ffff11127812 */ /* 0x000fe400078ec0ff */
[----:B-1----:R-:W-:Y:S02]  /*a1e0*/  F2FP.F16.F32.PACK_AB R173, R197, R198 ;  /* 0x000000c6c5ad723e */ /* 0x002fe400000000ff */
[----:B------:R-:W-:Y:S02]  /*a1f0*/  SHF.R.U32.HI R18, RZ, 0x8, R18 ;  /* 0x00000008ff127819 */ /* 0x000fe40000011612 */
[----:B------:R-:W-:-:S05]  /*a200*/  PRMT R172, R173, 0x7632, R172 ;  /* 0x00007632adac7816 */ /* 0x000fca00000000ac */
[----:B------:R-:W-:Y:S01]  /*a210*/  @!P5 HADD2 R166, -R173.H0_H0, -RZ.H0_H0 ;  /* 0xa00000ffada6d230 */ /* 0x000fe20000000900 */
[----:B------:R-:W-:Y:S02]  /*a220*/  LOP3.LUT R167, R18, 0xffff, RZ, 0xc0, !PT ;  /* 0x0000ffff12a77812 */ /* 0x000fe400078ec0ff */
[----:B------:R-:W-:Y:S02]  /*a230*/  PRMT R18, R173, 0x5410, R172 ;  /* 0x00005410ad127816 */ /* 0x000fe400000000ac */
        /* <DEDUP_REMOVED lines=18> */
[--C-:B------:R-:W-:Y:S01]  /*a360*/  FFMA.FTZ R228, R12, UR4, -R191.reuse ;  /* 0x000000040ce47c23 */ /* 0x100fe200080108bf */
[----:B------:R-:W-:Y:S01]  /*a370*/  FFMA.FTZ R26, R19, UR4, -R191 ;  /* 0x00000004131a7c23 */ /* 0x000fe200080108bf */
[----:B------:R-:W-:-:S04]  /*a380*/  IMAD.MOV.U32 R166, RZ, RZ, R238 ;  /* 0x000000ffffa67224 */ /* 0x000fc800078e00ee */
[----:B------:R-:W-:Y:S01]  /*a390*/  MUFU.EX2 R228, R228 ;  /* 0x000000e400e47308 */ /* 0x000fe20000000800 */
[----:B------:R-:W-:-:S07]  /*a3a0*/  LOP3.LUT R166, R166, 0xff, RZ, 0xc0, !PT ;  /* 0x000000ffa6a67812 */ /* 0x000fce00078ec0ff */
[----:B------:R-:W1:Y:S01]  /*a3b0*/  MUFU.EX2 R26, R26 ;  /* 0x0000001a001a7308 */ /* 0x000e620000000800 */
[----:B------:R-:W-:-:S05]  /*a3c0*/  @!P5 HADD2 R21, -R170.H0_H0, -RZ.H0_H0 ;  /* 0xa00000ffaa15d230 */ /* 0x000fca0000000900 */
[----:B------:R-:W-:Y:S02]  /*a3d0*/  @!P5 PRMT R170, R21, 0x5410, RZ ;  /* 0x0000541015aad816 */ /* 0x000fe400000000ff */
[----:B------:R-:W-:Y:S02]  /*a3e0*/  ISETP.LE.U32.AND P5, PT, R166, UR7, PT ;  /* 0x00000007a6007c0c */ /* 0x000fe4000bfa3070 */
[----:B-1----:R-:W-:-:S04]  /*a3f0*/  F2FP.F16.F32.PACK_AB R169, R26, R228 ;  /* 0x000000e41aa9723e */ /* 0x002fc800000000ff */
[----:B------:R-:W-:-:S07]  /*a400*/  PRMT R168, R169, 0x7632, R168 ;  /* 0x00007632a9a87816 */ /* 0x000fce00000000a8 */
[----:B------:R-:W-:Y:S01]  /*a410*/  @!P5 HADD2 R25, -R169.H0_H0, -RZ.H0_H0 ;  /* 0xa00000ffa919d230 */ /* 0x000fe20000000900 */
[----:B------:R-:W-:Y:S01]  /*a420*/  PRMT R166, R238, 0x7771, RZ ;  /* 0x00007771eea67816 */ /* 0x000fe200000000ff */
[----:B------:R-:W-:Y:S01]  /*a430*/  UIADD3 UR23, UPT, UPT, UR23, -0x1, URZ ;  /* 0xffffffff17177890 */ /* 0x000fe2000fffe0ff */
[----:B------:R-:W-:Y:S02]  /*a440*/  PRMT R21, R169, 0x5410, R168 ;  /* 0x00005410a9157816 */ /* 0x000fe400000000a8 */
[----:B------:R-:W-:Y:S01]  /*a450*/  @!P5 PRMT R169, R25, 0x5410, RZ ;  /* 0x0000541019a9d816 */ /* 0x000fe200000000ff */
[----:B------:R-:W-:Y:S01]  /*a460*/  IMAD.U32 R25, RZ, RZ, UR37 ;  /* 0x00000025ff197e24 */ /* 0x000fe2000f8e00ff */
[----:B------:R-:W-:-:S04]  /*a470*/  ISETP.GT.U32.AND P5, PT, R166, UR7, PT ;  /* 0x00000007a6007c0c */ /* 0x000fc8000bfa4070 */
[----:B------:R-:W-:Y:S01]  /*a480*/  LOP3.LUT R25, R25, UR23, R231, 0x96, !PT ;  /* 0x0000001719197c12 */ /* 0x000fe2000f8e96e7 */
[----:B------:R-:W-:-:S04]  /*a490*/  FFMA.FTZ R227, R4, UR4, -R213 ;  /* 0x0000000404e37c23 */ /* 0x000fc800080108d5 */
[----:B------:R-:W-:-:S04]  /*a4a0*/  IMAD.WIDE.U32 R166, R25, -0x326172a9, RZ ;  /* 0xcd9e8d5719a67825 */ /* 0x000fc800078e00ff */
[----:B------:R-:W-:Y:S01]  /*a4b0*/  FFMA.FTZ R25, R5, UR4, -R213 ;  /* 0x0000000405197c23 */ /* 0x000fe200080108d5 */
[----:B------:R-:W-:Y:S01]  /*a4c0*/  MUFU.EX2 R227, R227 ;  /* 0x000000e300e37308 */ /* 0x000fe20000000800 */
[----:B------:R-:W-:Y:S01]  /*a4d0*/  @P5 HADD2 R20, -R168.H0_H0, -RZ.H0_H0 ;  /* 0xa00000ffa8145230 */ /* 0x000fe20000000900 */
[----:B------:R-:W-:-:S06]  /*a4e0*/  LOP3.LUT R167, R214, UR18, R167, 0x96, !PT ;  /* 0x00000012d6a77c12 */ /* 0x000fcc000f8e96a7 */
[----:B------:R-:W1:Y:S01]  /*a4f0*/  MUFU.EX2 R25, R25 ;  /* 0x0000001900197308 */ /* 0x000e620000000800 */
[----:B------:R-:W-:Y:S02]  /*a500*/  @P5 PRMT R168, R20, 0x5410, RZ ;  /* 0x0000541014a85816 */ /* 0x000fe400000000ff */
[----:B------:R-:W-:Y:S01]  /*a510*/  PRMT R20, R238, 0x7772, RZ ;  /* 0x00007772ee147816 */ /* 0x000fe200000000ff */
[----:B------:R-:W-:-:S03]  /*a520*/  IMAD.WIDE.U32 R194, R167, -0x2daee0ad, RZ ;  /* 0xd2511f53a7c27825 */ /* 0x000fc600078e00ff */
[----:B------:R-:W-:Y:S02]  /*a530*/  ISETP.GT.U32.AND P5, PT, R20, UR7, PT ;  /* 0x0000000714007c0c */ /* 0x000fe4000bfa4070 */
[----:B------:R-:W-:Y:S02]  /*a540*/  LOP3.LUT R166, R166, UR17, R245, 0x96, !PT ;  /* 0x00000011a6a67c12 */ /* 0x000fe4000f8e96f5 */
[----:B------:R-:W-:-:S03]  /*a550*/  LOP3.LUT R20, R232, UR26, R195, 0x96, !PT ;  /* 0x0000001ae8147c12 */ /* 0x000fc6000f8e96c3 */
[----:B------:R-:W-:Y:S01]  /*a560*/  IMAD.WIDE.U32 R230, R166, -0x2daee0ad, RZ ;  /* 0xd2511f53a6e67825 */ /* 0x000fe200078e00ff */
[----:B-1----:R-:W-:-:S03]  /*a570*/  F2FP.F16.F32.PACK_AB R167, R25, R227 ;  /* 0x000000e319a7723e */ /* 0x002fc600000000ff */
[----:B------:R-:W-:-:S04]  /*a580*/  IMAD.WIDE.U32 R232, R20, -0x326172a9, RZ ;  /* 0xcd9e8d5714e87825 */ /* 0x000fc800078e00ff */
[--C-:B------:R-:W-:Y:S01]  /*a590*/  FFMA.FTZ R201, R7, UR4, -R191.reuse ;  /* 0x0000000407c97c23 */ /* 0x100fe200080108bf */
[--C-:B------:R-:W-:Y:S01]  /*a5a0*/  FFMA.FTZ R215, R6, UR4, -R191.reuse ;  /* 0x0000000406d77c23 */ /* 0x100fe200080108bf */
[--C-:B------:R-:W-:Y:S01]  /*a5b0*/  FFMA.FTZ R214, R15, UR4, -R191.reuse ;  /* 0x000000040fd67c23 */ /* 0x100fe200080108bf */
[--C-:B------:R-:W-:Y:S01]  /*a5c0*/  FFMA.FTZ R218, R218, UR4, -R191.reuse ;  /* 0x00000004dada7c23 */ /* 0x100fe200080108bf */
[--C-:B------:R-:W-:Y:S01]  /*a5d0*/  FFMA.FTZ R210, R210, UR4, -R191.reuse ;  /* 0x00000004d2d27c23 */ /* 0x100fe200080108bf */
[--C-:B------:R-:W-:Y:S01]  /*a5e0*/  FFMA.FTZ R226, R226, UR4, -R191.reuse ;  /* 0x00000004e2e27c23 */ /* 0x100fe200080108bf */
[--C-:B------:R-:W-:Y:S01]  /*a5f0*/  FFMA.FTZ R224, R224, UR4, -R191.reuse ;  /* 0x00000004e0e07c23 */ /* 0x100fe200080108bf */
[----:B------:R-:W-:Y:S01]  /*a600*/  FFMA.FTZ R223, R13, UR4, -R191 ;  /* 0x000000040ddf7c23 */ /* 0x000fe200080108bf */
[----:B------:R-:W-:Y:S01]  /*a610*/  @P5 HADD2 R182, -R167.H0_H0, -RZ.H0_H0 ;  /* 0xa00000ffa7b65230 */ /* 0x000fe20000000900 */
[----:B------:R-:W-:Y:S02]  /*a620*/  PRMT R166, R167, 0x7632, R166 ;  /* 0x00007632a7a67816 */ /* 0x000fe400000000a6 */
[----:B------:R-:W-:-:S02]  /*a630*/  LOP3.LUT R191, R194, UR25, R231, 0x96, !PT ;  /* 0x00000019c2bf7c12 */ /* 0x000fc4000f8e96e7 */
[----:B------:R-:W-:Y:S02]  /*a640*/  LOP3.LUT R192, R244, UR16, R233, 0x96, !PT ;  /* 0x00000010f4c07c12 */ /* 0x000fe4000f8e96e9 */
[----:B------:R-:W-:Y:S02]  /*a650*/  PRMT R194, R238, 0x7773, RZ ;  /* 0x00007773eec27816 */ /* 0x000fe400000000ff */
[----:B------:R-:W-:Y:S02]  /*a660*/  PRMT R20, R167, 0x5410, R166 ;  /* 0x00005410a7147816 */ /* 0x000fe400000000a6 */
[----:B------:R-:W-:Y:S02]  /*a670*/  @P5 PRMT R167, R182, 0x5410, RZ ;  /* 0x00005410b6a75816 */ /* 0x000fe400000000ff */
[----:B------:R-:W-:Y:S01]  /*a680*/  ISETP.GT.U32.AND P5, PT, R194, UR7, PT ;  /* 0x00000007c2007c0c */ /* 0x000fe2000bfa4070 */
[----:B------:R-:W-:-:S04]  /*a690*/  IMAD.WIDE.U32 R194, R192, -0x2daee0ad, RZ ;  /* 0xd2511f53c0c27825 */ /* 0x000fc800078e00ff */
[----:B------:R-:W-:Y:S01]  /*a6a0*/  IMAD.WIDE.U32 R240, R191, -0x326172a9, RZ ;  /* 0xcd9e8d57bff07825 */ /* 0x000fe200078e00ff */
[----:B------:R-:W-:-:S04]  /*a6b0*/  LOP3.LUT R182, R230, UR22, R195, 0x96, !PT ;  /* 0x00000016e6b67c12 */ /* 0x000fc8000f8e96c3 */
[----:B------:R-:W-:-:S05]  /*a6c0*/  LOP3.LUT R230, R232, UR15, R241, 0x96, !PT ;  /* 0x0000000fe8e67c12 */ /* 0x000fca000f8e96f1 */
[----:B------:R-:W-:-:S05]  /*a6d0*/  IMAD.WIDE.U32 R230, R230, -0x2daee0ad, RZ ;  /* 0xd2511f53e6e67825 */ /* 0x000fca00078e00ff */
[----:B------:R-:W-:Y:S01]  /*a6e0*/  LOP3.LUT R194, R194, UR27, R231, 0x96, !PT ;  /* 0x0000001bc2c27c12 */ /* 0x000fe2000f8e96e7 */
[----:B------:R-:W-:Y:S01]  /*a6f0*/  IMAD.WIDE.U32 R242, R182, -0x326172a9, RZ ;  /* 0xcd9e8d57b6f27825 */ /* 0x000fe200078e00ff */
[----:B------:R-:W-:-:S03]  /*a700*/  FSEL R212, R29, RZ, P6 ;  /* 0x000000ff1dd47208 */ /* 0x000fc60003000000 */
[----:B------:R-:W-:-:S04]  /*a710*/  IMAD.WIDE.U32 R194, R194, -0x326172a9, RZ ;  /* 0xcd9e8d57c2c27825 */ /* 0x000fc800078e00ff */
[----:B------:R-:W-:Y:S01]  /*a720*/  FADD.FTZ R212, R2, -R212 ;  /* 0x800000d402d47221 */ /* 0x000fe20000010000 */
[----:B------:R-:W-:Y:S01]  /*a730*/  @P5 HADD2 R27, -R166.H0_H0, -RZ.H0_H0 ;  /* 0xa00000ffa61b5230 */ /* 0x000fe20000000900 */
[----:B------:R-:W-:Y:S02]  /*a740*/  LOP3.LUT R192, R242, UR13, R195, 0x96, !PT ;  /* 0x0000000df2c07c12 */ /* 0x000fe4000f8e96c3 */
[----:B------:R-:W-:Y:S02]  /*a750*/  FMUL.FTZ R212, R212, UR4 ;  /* 0x00000004d4d47c20 */ /* 0x000fe40008410000 */
[----:B------:R-:W-:Y:S02]  /*a760*/  LOP3.LUT R182, R192, 0xff, RZ, 0xc0, !PT ;  /* 0x000000ffc0b67812 */ /* 0x000fe400078ec0ff */
[----:B------:R-:W-:Y:S02]  /*a770*/  @P5 PRMT R166, R27, 0x5410, RZ ;  /* 0x000054101ba65816 */ /* 0x000fe400000000ff */
[----:B------:R-:W-:Y:S01]  /*a780*/  ISETP.LE.U32.AND P5, PT, R182, UR7, PT ;  /* 0x00000007b6007c0c */ /* 0x000fe2000bfa3070 */
[----:B------:R-:W1:Y:S01]  /*a790*/  MUFU.EX2 R212, R212 ;  /* 0x000000d400d47308 */ /* 0x000e620000000800 */
[----:B------:R-:W-:-:S02]  /*a7a0*/  FSEL R182, R28, RZ, P4 ;  /* 0x000000ff1cb67208 */ /* 0x000fc40002000000 */
[----:B------:R-:W-:-:S05]  /*a7b0*/  LOP3.LUT R27, R192, 0xffff, RZ, 0xc0, !PT ;  /* 0x0000ffffc01b7812 */ /* 0x000fca00078ec0ff */
[----:B------:R-:W-:Y:S01]  /*a7c0*/  MUFU.EX2 R201, R201 ;  /* 0x000000c900c97308 */ /* 0x000fe20000000800 */
[----:B------:R-:W-:Y:S01]  /*a7d0*/  FADD.FTZ R182, R0, -R182 ;  /* 0x800000b600b67221 */ /* 0x000fe20000010000 */
[----:B------:R-:W-:-:S06]  /*a7e0*/  SHF.R.U32.HI R27, RZ, 0x8, R27 ;  /* 0x00000008ff1b7819 */ /* 0x000fcc000001161b */
[----:B------:R2:W3:Y:S01]  /*a7f0*/  MUFU.EX2 R191, R215 ;  /* 0x000000d700bf7308 */ /* 0x0004e20000000800 */
[----:B------:R-:W-:Y:S01]  /*a800*/  FMUL.FTZ R182, R182, UR4 ;  /* 0x00000004b6b67c20 */ /* 0x000fe20008410000 */
[----:B------:R-:W-:Y:S01]  /*a810*/  LOP3.LUT R27, R27, 0xffff, RZ, 0xc0, !PT ;  /* 0x0000ffff1b1b7812 */ /* 0x000fe200078ec0ff */
[----:B-1----:R-:W-:-:S03]  /*a820*/  FFMA.FTZ R195, R246, R212, R183 ;  /* 0x000000d4f6c37223 */ /* 0x002fc600000100b7 */
[----:B------:R-:W-:Y:S02]  /*a830*/  ISETP.LE.U32.AND P6, PT, R27, UR7, PT ;  /* 0x000000071b007c0c */ /* 0x000fe4000bfc3070 */
[----:B------:R-:W-:Y:S01]  /*a840*/  PRMT R27, R192, 0x7632, R27 ;  /* 0x00007632c01b7816 */ /* 0x000fe2000000001b */
[--C-:B--2---:R-:W-:Y:S02]  /*a850*/  FFMA.FTZ R215, R211, UR4, -R213.reuse ;  /* 0x00000004d3d77c23 */ /* 0x104fe400080108d5 */
[----:B------:R1:W2:Y:S01]  /*a860*/  MUFU.EX2 R211, R182 ;  /* 0x000000b600d37308 */ /* 0x0002a20000000800 */
[----:B---3--:R-:W-:Y:S01]  /*a870*/  F2FP.F16.F32.PACK_AB R183, R191, R201 ;  /* 0x000000c9bfb7723e */ /* 0x008fe200000000ff */
[--C-:B------:R-:W-:Y:S01]  /*a880*/  FFMA.FTZ R231, R193, UR4, -R213.reuse ;  /* 0x00000004c1e77c23 */ /* 0x100fe200080108d5 */
[----:B------:R-:W-:Y:S01]  /*a890*/  LOP3.LUT R27, R27, 0xff, RZ, 0xc0, !PT ;  /* 0x000000ff1b1b7812 */ /* 0x000fe200078ec0ff */
[----:B------:R-:W-:Y:S02]  /*a8a0*/  IMAD.MOV.U32 R193, RZ, RZ, R194 ;  /* 0x000000ffffc17224 */ /* 0x000fe400078e00c2 */
[--C-:B------:R-:W-:Y:S01]  /*a8b0*/  FFMA.FTZ R216, R216, UR4, -R213.reuse ;  /* 0x00000004d8d87c23 */ /* 0x100fe200080108d5 */
[----:B------:R-:W-:Y:S01]  /*a8c0*/  @!P5 HADD2 R186, -R183.H0_H0, -RZ.H0_H0 ;  /* 0xa00000ffb7bad230 */ /* 0x000fe20000000900 */
[----:B------:R-:W-:Y:S01]  /*a8d0*/  ISETP.LE.U32.AND P4, PT, R27, UR7, PT ;  /* 0x000000071b007c0c */ /* 0x000fe2000bf83070 */
[--C-:B------:R-:W-:Y:S01]  /*a8e0*/  FFMA.FTZ R219, R219, UR4, -R213.reuse ;  /* 0x00000004dbdb7c23 */ /* 0x100fe200080108d5 */
[--C-:B------:R-:W-:Y:S01]  /*a8f0*/  FFMA.FTZ R217, R217, UR4, -R213.reuse ;  /* 0x00000004d9d97c23 */ /* 0x100fe200080108d5 */
[--C-:B------:R-:W-:Y:S01]  /*a900*/  FFMA.FTZ R229, R229, UR4, -R213.reuse ;  /* 0x00000004e5e57c23 */ /* 0x100fe200080108d5 */
[--C-:B------:R-:W-:Y:S01]  /*a910*/  FFMA.FTZ R221, R221, UR4, -R213.reuse ;  /* 0x00000004dddd7c23 */ /* 0x100fe200080108d5 */
[----:B------:R-:W-:Y:S01]  /*a920*/  FFMA.FTZ R27, R187, UR4, -R213 ;  /* 0x00000004bb1b7c23 */ /* 0x000fe200080108d5 */
[----:B------:R-:W-:-:S02]  /*a930*/  LOP3.LUT R213, R193, 0xff, RZ, 0xc0, !PT ;  /* 0x000000ffc1d57812 */ /* 0x000fc400078ec0ff */
[C---:B-1----:R-:W-:Y:S01]  /*a940*/  PRMT R182, R183.reuse, 0x7632, R182 ;  /* 0x00007632b7b67816 */ /* 0x042fe200000000b6 */
[----:B------:R-:W-:Y:S03]  /*a950*/  MUFU.EX2 R216, R216 ;  /* 0x000000d800d87308 */ /* 0x000fe60000000800 */
[----:B------:R-:W-:Y:S02]  /*a960*/  PRMT R193, R183, 0x5410, R182 ;  /* 0x00005410b7c17816 */ /* 0x000fe400000000b6 */
[----:B------:R-:W-:Y:S01]  /*a970*/  @!P5 PRMT R183, R186, 0x5410, RZ ;  /* 0x00005410bab7d816 */ /* 0x000fe200000000ff */
[----:B--2---:R-:W-:Y:S02]  /*a980*/  FFMA.FTZ R186, R234, R211, R199 ;  /* 0x000000d3eaba7223 */ /* 0x004fe400000100c7 */
[----:B------:R-:W1:Y:S01]  /*a990*/  MUFU.EX2 R199, R215 ;  /* 0x000000d700c77308 */ /* 0x000e620000000800 */
[----:B------:R-:W-:-:S07]  /*a9a0*/  @!P6 HADD2 R33, -R182.H0_H0, -RZ.H0_H0 ;  /* 0xa00000ffb621e230 */ /* 0x000fce0000000900 */
[----:B------:R2:W-:Y:S01]  /*a9b0*/  MUFU.EX2 R187, R214 ;  /* 0x000000d600bb7308 */ /* 0x0005e20000000800 */
[----:B------:R-:W-:Y:S02]  /*a9c0*/  @!P6 PRMT R182, R33, 0x5410, RZ ;  /* 0x0000541021b6e816 */ /* 0x000fe400000000ff */
[----:B------:R-:W-:-:S05]  /*a9d0*/  SHF.R.U32.HI R33, RZ, 0x18, R192 ;  /* 0x00000018ff217819 */ /* 0x000fca00000116c0 */
[----:B------:R-:W3:Y:S01]  /*a9e0*/  MUFU.EX2 R218, R218 ;  /* 0x000000da00da7308 */ /* 0x000ee20000000800 */
[----:B-1----:R-:W-:Y:S02]  /*a9f0*/  F2FP.F16.F32.PACK_AB R215, R216, R199 ;  /* 0x000000c7d8d7723e */ /* 0x002fe400000000ff */
[----:B------:R-:W-:-:S03]  /*aa00*/  ISETP.LE.U32.AND P6, PT, R33, UR7, PT ;  /* 0x0000000721007c0c */ /* 0x000fc6000bfc3070 */
[----:B------:R-:W-:Y:S01]  /*aa10*/  @!P4 HADD2 R23, -R215.H0_H0, -RZ.H0_H0 ;  /* 0xa00000ffd717c230 */ /* 0x000fe20000000900 */
[----:B------:R-:W-:Y:S02]  /*aa20*/  PRMT R33, R194, 0x7771, RZ ;  /* 0x00007771c2217816 */ /* 0x000fe400000000ff */
[----:B--2---:R-:W-:-:S04]  /*aa30*/  PRMT R214, R215, 0x7632, R214 ;  /* 0x00007632d7d67816 */ /* 0x004fc800000000d6 */
[----:B------:R-:W-:Y:S02]  /*aa40*/  PRMT R234, R215, 0x5410, R214 ;  /* 0x00005410d7ea7816 */ /* 0x000fe400000000d6 */
[----:B------:R-:W-:Y:S02]  /*aa50*/  @!P4 PRMT R215, R23, 0x5410, RZ ;  /* 0x0000541017d7c816 */ /* 0x000fe400000000ff */
[----:B------:R-:W-:Y:S02]  /*aa60*/  ISETP.GT.U32.AND P4, PT, R33, UR7, PT ;  /* 0x0000000721007c0c */ /* 0x000fe4000bf84070 */
[----:B------:R-:W-:Y:S02]  /*aa70*/  ISETP.LE.U32.AND P5, PT, R213, UR7, PT ;  /* 0x00000007d5007c0c */ /* 0x000fe4000bfa3070 */
        /* <DEDUP_REMOVED lines=66> */
[----:B------:R-:W-:Y:S01]  /*aea0*/  FADD.FTZ R195, R208, R195 ;  /* 0x000000c3d0c37221 */ /* 0x000fe20000010000 */
[----:B------:R-:W-:-:S03]  /*aeb0*/  LOP3.LUT R232, R240, UR14, R243, 0x96, !PT ;  /* 0x0000000ef0e87c12 */ /* 0x000fc6000f8e96f3 */
[----:B------:R-:W-:Y:S02]  /*aec0*/  @P4 HADD2 R15, -R212.H0_H0, -RZ.H0_H0 ;  /* 0xa00000ffd40f4230 */ /* 0x000fe40000000900 */
[----:B------:R-:W-:Y:S01]  /*aed0*/  FADD.FTZ R23, R190, R195 ;  /* 0x000000c3be177221 */ /* 0x000fe20000010000 */
[----:B------:R-:W-:Y:S01]  /*aee0*/  @!P6 HADD2 R22, -R214.H0_H0, -RZ.H0_H0 ;  /* 0xa00000ffd616e230 */ /* 0x000fe20000000900 */
[----:B------:R-:W-:Y:S01]  /*aef0*/  PRMT R195, R213, 0x5410, R212 ;  /* 0x00005410d5c37816 */ /* 0x000fe200000000d4 */
[----:B------:R-:W-:Y:S01]  /*af00*/  MUFU.EX2 R219, R219 ;  /* 0x000000db00db7308 */ /* 0x000fe20000000800 */
[----:B------:R-:W-:Y:S01]  /*af10*/  @P4 PRMT R212, R15, 0x5410, RZ ;  /* 0x000054100fd44816 */ /* 0x000fe200000000ff */
[----:B------:R-:W-:Y:S01]  /*af20*/  IMAD.WIDE.U32 R232, R232, -0x2daee0ad, RZ ;  /* 0xd2511f53e8e87825 */ /* 0x000fe200078e00ff */
[----:B------:R-:W-:-:S03]  /*af30*/  PRMT R15, R194, 0x7772, RZ ;  /* 0x00007772c20f7816 */ /* 0x000fc600000000ff */
[----:B------:R-:W-:Y:S02]  /*af40*/  @!P5 HADD2 R19, -R213.H0_H0, -RZ.H0_H0 ;  /* 0xa00000ffd513d230 */ /* 0x000fe40000000900 */
[----:B------:R-:W1:Y:S01]  /*af50*/  MUFU.EX2 R217, R217 ;  /* 0x000000d900d97308 */ /* 0x000e620000000800 */
[----:B------:R-:W-:Y:S02]  /*af60*/  @!P6 PRMT R214, R22, 0x5410, RZ ;  /* 0x0000541016d6e816 */ /* 0x000fe400000000ff */
[----:B------:R-:W-:Y:S02]  /*af70*/  ISETP.GT.U32.AND P6, PT, R15, UR7, PT ;  /* 0x000000070f007c0c */ /* 0x000fe4000bfc4070 */
[----:B------:R-:W-:Y:S02]  /*af80*/  PRMT R15, R194, 0x7773, RZ ;  /* 0x00007773c20f7816 */ /* 0x000fe400000000ff */
[----:B------:R-:W-:Y:S02]  /*af90*/  LOP3.LUT R230, R230, UR12, R233, 0x96, !PT ;  /* 0x0000000ce6e67c12 */ /* 0x000fe4000f8e96e9 */
[----:B------:R-:W-:-:S02]  /*afa0*/  @!P5 PRMT R213, R19, 0x5410, RZ ;  /* 0x0000541013d5d816 */ /* 0x000fc400000000ff */
[----:B------:R-:W-:Y:S02]  /*afb0*/  ISETP.GT.U32.AND P5, PT, R15, UR7, PT ;  /* 0x000000070f007c0c */ /* 0x000fe4000bfa4070 */
[----:B------:R-:W-:Y:S01]  /*afc0*/  LOP3.LUT R15, R230, 0xff, RZ, 0xc0, !PT ;  /* 0x000000ffe60f7812 */ /* 0x000fe200078ec0ff */
[----:B------:R-:W-:Y:S01]  /*afd0*/  FADD.FTZ R186, R200, R186 ;  /* 0x000000bac8ba7221 */ /* 0x000fe20000010000 */
[----:B------:R-:W-:Y:S01]  /*afe0*/  MUFU.EX2 R190, R226 ;  /* 0x000000e200be7308 */ /* 0x000fe20000000800 */
[-C--:B------:R-:W-:Y:S01]  /*aff0*/  FMUL.FTZ R162, R162, R211.reuse ;  /* 0x000000d3a2a27220 */ /* 0x080fe20000410000 */
[----:B------:R-:W-:Y:S01]  /*b000*/  ISETP.LE.U32.AND P4, PT, R15, UR7, PT ;  /* 0x000000070f007c0c */ /* 0x000fe2000bf83070 */
[-C--:B------:R-:W-:Y:S01]  /*b010*/  FMUL.FTZ R163, R163, R211.reuse ;  /* 0x000000d3a3a37220 */ /* 0x080fe20000410000 */
[-C--:B------:R-:W-:Y:S01]  /*b020*/  FMUL.FTZ R158, R158, R211.reuse ;  /* 0x000000d39e9e7220 */ /* 0x080fe20000410000 */
[-C--:B------:R-:W-:Y:S01]  /*b030*/  FMUL.FTZ R159, R159, R211.reuse ;  /* 0x000000d39f9f7220 */ /* 0x080fe20000410000 */
[-C--:B------:R-:W-:Y:S01]  /*b040*/  FMUL.FTZ R154, R154, R211.reuse ;  /* 0x000000d39a9a7220 */ /* 0x080fe20000410000 */
[-C--:B------:R-:W-:Y:S01]  /*b050*/  FMUL.FTZ R155, R155, R211.reuse ;  /* 0x000000d39b9b7220 */ /* 0x080fe20000410000 */
[----:B------:R2:W3:Y:S01]  /*b060*/  MUFU.EX2 R200, R210 ;  /* 0x000000d200c87308 */ /* 0x0004e20000000800 */
        /* <DEDUP_REMOVED lines=58> */
[----:B------:R-:W-:-:S02]  /*b410*/  LOP3.LUT R15, R230, 0xffff, RZ, 0xc0, !PT ;  /* 0x0000ffffe60f7812 */ /* 0x000fc400078ec0ff */
[----:B-1----:R-:W-:Y:S02]  /*b420*/  F2FP.F16.F32.PACK_AB R211, R217, R219 ;  /* 0x000000dbd9d3723e */ /* 0x002fe400000000ff */
[----:B------:R-:W-:Y:S02]  /*b430*/  SHF.R.U32.HI R15, RZ, 0x8, R15 ;  /* 0x00000008ff0f7819 */ /* 0x000fe4000001160f */
[----:B--2---:R-:W-:Y:S01]  /*b440*/  PRMT R210, R211, 0x7632, R210 ;  /* 0x00007632d3d27816 */ /* 0x004fe200000000d2 */
[----:B------:R-:W-:Y:S01]  /*b450*/  @P6 HADD2 R14, -R211.H0_H0, -RZ.H0_H0 ;  /* 0xa00000ffd30e6230 */ /* 0x000fe20000000900 */
[----:B------:R-:W-:Y:S02]  /*b460*/  LOP3.LUT R15, R15, 0xffff, RZ, 0xc0, !PT ;  /* 0x0000ffff0f0f7812 */ /* 0x000fe400078ec0ff */
[----:B------:R-:W-:Y:S02]  /*b470*/  PRMT R233, R211, 0x5410, R210 ;  /* 0x00005410d3e97816 */ /* 0x000fe400000000d2 */
[----:B------:R-:W-:-:S02]  /*b480*/  @P6 PRMT R211, R14, 0x5410, RZ ;  /* 0x000054100ed36816 */ /* 0x000fc400000000ff */
[----:B------:R-:W-:Y:S02]  /*b490*/  ISETP.LE.U32.AND P6, PT, R15, UR7, PT ;  /* 0x000000070f007c0c */ /* 0x000fe4000bfc3070 */
[----:B---3--:R-:W-:Y:S01]  /*b4a0*/  F2FP.F16.F32.PACK_AB R208, R190, R200 ;  /* 0x000000c8bed0723e */ /* 0x008fe200000000ff */
[----:B------:R-:W-:-:S03]  /*b4b0*/  FADD.FTZ R15, R204, R186 ;  /* 0x000000bacc0f7221 */ /* 0x000fc60000010000 */
[----:B------:R-:W-:Y:S01]  /*b4c0*/  PRMT R204, R208, 0x7632, R204 ;  /* 0x00007632d0cc7816 */ /* 0x000fe200000000cc */
[----:B------:R-:W-:-:S06]  /*b4d0*/  @!P4 HADD2 R12, -R208.H0_H0, -RZ.H0_H0 ;  /* 0xa00000ffd00cc230 */ /* 0x000fcc0000000900 */
[----:B------:R-:W-:Y:S01]  /*b4e0*/  @!P6 HADD2 R7, -R204.H0_H0, -RZ.H0_H0 ;  /* 0xa00000ffcc07e230 */ /* 0x000fe20000000900 */
[----:B------:R-:W-:Y:S01]  /*b4f0*/  PRMT R226, R208, 0x5410, R204 ;  /* 0x00005410d0e27816 */ /* 0x000fe200000000cc */
[----:B------:R-:W-:Y:S01]  /*b500*/  FADD.FTZ R23, R203, R23 ;  /* 0x00000017cb177221 */ /* 0x000fe20000010000 */
[----:B------:R-:W-:Y:S02]  /*b510*/  @!P4 PRMT R208, R12, 0x5410, RZ ;  /* 0x000054100cd0c816 */ /* 0x000fe400000000ff */
[----:B------:R-:W-:Y:S02]  /*b520*/  @!P6 PRMT R204, R7, 0x5410, RZ ;  /* 0x0000541007cce816 */ /* 0x000fe400000000ff */
[C---:B------:R-:W-:Y:S02]  /*b530*/  PRMT R12, R222.reuse, 0x7773, RZ ;  /* 0x00007773de0c7816 */ /* 0x040fe400000000ff */
[----:B------:R-:W-:Y:S01]  /*b540*/  PRMT R7, R222, 0x7772, RZ ;  /* 0x00007772de077816 */ /* 0x000fe200000000ff */
[----:B------:R-:W-:-:S02]  /*b550*/  @P5 HADD2 R13, -R210.H0_H0, -RZ.H0_H0 ;  /* 0xa00000ffd20d5230 */ /* 0x000fc40000000900 */
[----:B------:R-:W-:Y:S01]  /*b560*/  FADD.FTZ R15, R188, R15 ;  /* 0x0000000fbc0f7221 */ /* 0x000fe20000010000 */
[----:B------:R-:W-:Y:S01]  /*b570*/  FADD.FTZ R33, R198, R23 ;  /* 0x00000017c6217221 */ /* 0x000fe20000010000 */
[----:B------:R-:W-:Y:S01]  /*b580*/  PRMT R7, R7, 0x5410, R12 ;  /* 0x0000541007077816 */ /* 0x000fe2000000000c */
[----:B------:R-:W-:Y:S01]  /*b590*/  MUFU.EX2 R198, R231 ;  /* 0x000000e700c67308 */ /* 0x000fe20000000800 */
[C---:B------:R-:W-:Y:S02]  /*b5a0*/  PRMT R12, R238.reuse, 0x7773, RZ ;  /* 0x00007773ee0c7816 */ /* 0x040fe400000000ff */
[----:B------:R-:W-:Y:S02]  /*b5b0*/  PRMT R22, R238, 0x7772, RZ ;  /* 0x00007772ee167816 */ /* 0x000fe400000000ff */
[----:B------:R-:W-:-:S03]  /*b5c0*/  PRMT R14, R230, 0x7632, R14 ;  /* 0x00007632e60e7816 */ /* 0x000fc6000000000e */
[----:B------:R1:W2:Y:S01]  /*b5d0*/  MUFU.EX2 R188, R229 ;  /* 0x000000e500bc7308 */ /* 0x0002a20000000800 */
[----:B------:R-:W-:Y:S01]  /*b5e0*/  @P5 PRMT R210, R13, 0x5410, RZ ;  /* 0x000054100dd25816 */ /* 0x000fe200000000ff */
[----:B------:R-:W-:Y:S01]  /*b5f0*/  IMAD.MOV.U32 R13, RZ, RZ, R232 ;  /* 0x000000ffff0d7224 */ /* 0x000fe200078e00e8 */
[----:B------:R-:W-:Y:S02]  /*b600*/  PRMT R22, R22, 0x5410, R12 ;  /* 0x0000541016167816 */ /* 0x000fe4000000000c */
[----:B------:R-:W-:Y:S02]  /*b610*/  LOP3.LUT R14, R14, 0xff, RZ, 0xc0, !PT ;  /* 0x000000ff0e0e7812 */ /* 0x000fe400078ec0ff */
[----:B------:R-:W-:Y:S02]  /*b620*/  LOP3.LUT R12, R196, 0xffff, RZ, 0xc0, !PT ;  /* 0x0000ffffc40c7812 */ /* 0x000fe400078ec0ff */
[----:B------:R-:W-:Y:S02]  /*b630*/  LOP3.LUT R13, R13, 0xff, RZ, 0xc0, !PT ;  /* 0x000000ff0d0d7812 */ /* 0x000fe400078ec0ff */
[----:B------:R-:W-:-:S02]  /*b640*/  ISETP.LE.U32.AND P5, PT, R14, UR7, PT ;  /* 0x000000070e007c0c */ /* 0x000fc4000bfa3070 */
[----:B------:R-:W-:Y:S02]  /*b650*/  SHF.R.U32.HI R12, RZ, 0x8, R12 ;  /* 0x00000008ff0c7819 */ /* 0x000fe4000001160c */
[----:B------:R-:W-:Y:S01]  /*b660*/  LOP3.LUT R186, R196, 0xff, RZ, 0xc0, !PT ;  /* 0x000000ffc4ba7812 */ /* 0x000fe200078ec0ff */
[----:B------:R-:W-:Y:S01]  /*b670*/  FADD.FTZ R197, R197, R33 ;  /* 0x00000021c5c57221 */ /* 0x000fe20000010000 */
[----:B------:R-:W-:Y:S01]  /*b680*/  ISETP.LE.U32.AND P4, PT, R13, UR7, PT ;  /* 0x000000070d007c0c */ /* 0x000fe2000bf83070 */
[----:B------:R-:W-:Y:S01]  /*b690*/  IMAD.MOV.U32 R13, RZ, RZ, R222 ;  /* 0x000000ffff0d7224 */ /* 0x000fe200078e00de */
[----:B------:R-:W-:Y:S01]  /*b6a0*/  PRMT R12, R186, 0x5410, R12 ;  /* 0x00005410ba0c7816 */ /* 0x000fe2000000000c */
[----:B-1----:R-:W1:Y:S01]  /*b6b0*/  LDC R229, c[0x0][0x4f8] ;  /* 0x00013e00ffe57b82 */ /* 0x002e620000000800 */
[----:B------:R-:W-:Y:S02]  /*b6c0*/  PRMT R186, R196, 0x7632, R186 ;  /* 0x00007632c4ba7816 */ /* 0x000fe400000000ba */
[----:B------:R-:W-:-:S02]  /*b6d0*/  SHF.R.U32.HI R33, RZ, 0x18, R230 ;  /* 0x00000018ff217819 */ /* 0x000fc400000116e6 */
[----:B--2---:R-:W-:Y:S01]  /*b6e0*/  F2FP.F16.F32.PACK_AB R203, R188, R198 ;  /* 0x000000c6bccb723e */ /* 0x004fe200000000ff */
[----:B------:R-:W-:Y:S01]  /*b6f0*/  FADD.FTZ R15, R202, R15 ;  /* 0x0000000fca0f7221 */ /* 0x000fe20000010000 */
[----:B------:R-:W-:Y:S02]  /*b700*/  PRMT R14, R222, 0x7771, RZ ;  /* 0x00007771de0e7816 */ /* 0x000fe400000000ff */
[----:B------:R-:W-:Y:S02]  /*b710*/  LOP3.LUT R13, R13, 0xff, RZ, 0xc0, !PT ;  /* 0x000000ff0d0d7812 */ /* 0x000fe400078ec0ff */
[----:B------:R-:W-:Y:S02]  /*b720*/  LOP3.LUT R186, R186, 0xff, RZ, 0xc0, !PT ;  /* 0x000000ffbaba7812 */ /* 0x000fe400078ec0ff */
[----:B------:R-:W-:Y:S02]  /*b730*/  ISETP.LE.U32.AND P6, PT, R33, UR7, PT ;  /* 0x0000000721007c0c */ /* 0x000fe4000bfc3070 */
[----:B------:R-:W-:Y:S01]  /*b740*/  SHF.R.U32.HI R196, RZ, 0x18, R196 ;  /* 0x00000018ffc47819 */ /* 0x000fe200000116c4 */
[----:B------:R-:W-:Y:S01]  /*b750*/  @!P5 HADD2 R6, -R203.H0_H0, -RZ.H0_H0 ;  /* 0xa00000ffcb06d230 */ /* 0x000fe20000000900 */
[----:B------:R-:W-:Y:S01]  /*b760*/  PRMT R13, R13, 0x5410, R14 ;  /* 0x000054100d0d7816 */ /* 0x000fe2000000000e */
[----:B------:R-:W-:Y:S01]  /*b770*/  FADD.FTZ R15, R189, R15 ;  /* 0x0000000fbd0f7221 */ /* 0x000fe20000010000 */
[----:B------:R-:W-:Y:S01]  /*b780*/  PRMT R202, R203, 0x7632, R202 ;  /* 0x00007632cbca7816 */ /* 0x000fe200000000ca */
[----:B------:R2:W-:Y:S01]  /*b790*/  MUFU.EX2 R189, R224 ;  /* 0x000000e000bd7308 */ /* 0x0005e20000000800 */
[----:B------:R-:W-:-:S07]  /*b7a0*/  PRMT R14, R186, 0x5410, R196 ;  /* 0x00005410ba0e7816 */ /* 0x000fce00000000c4 */
[----:B------:R-:W3:Y:S01]  /*b7b0*/  MUFU.EX2 R186, R223 ;  /* 0x000000df00ba7308 */ /* 0x000ee20000000800 */
[----:B------:R-:W-:Y:S01]  /*b7c0*/  @!P6 HADD2 R5, -R202.H0_H0, -RZ.H0_H0 ;  /* 0xa00000ffca05e230 */ /* 0x000fe20000000900 */
[----:B--2---:R-:W-:Y:S02]  /*b7d0*/  PRMT R224, R203, 0x5410, R202 ;  /* 0x00005410cbe07816 */ /* 0x004fe400000000ca */
[----:B------:R-:W-:Y:S02]  /*b7e0*/  @!P5 PRMT R203, R6, 0x5410, RZ ;  /* 0x0000541006cbd816 */ /* 0x000fe400000000ff */
[----:B------:R-:W-:Y:S02]  /*b7f0*/  LOP3.LUT P5, R33, R207, 0x4, RZ, 0xc0, !PT ;  /* 0x00000004cf217812 */ /* 0x000fe400078ac0ff */
[----:B------:R-:W-:Y:S01]  /*b800*/  @!P6 PRMT R202, R5, 0x5410, RZ ;  /* 0x0000541005cae816 */ /* 0x000fe200000000ff */
[C---:B------:R-:W-:Y:S02]  /*b810*/  VIADD R5, R3.reuse, 0x18000 ;  /* 0x0001800003057836 */ /* 0x040fe40000000000 */
[----:B------:R-:W-:Y:S01]  /*b820*/  FADD.FTZ R228, R228, R197 ;  /* 0x000000c5e4e47221 */ /* 0x000fe20000010000 */
[----:B------:R-:W-:Y:S01]  /*b830*/  VIADD R222, R3, 0x18040 ;  /* 0x0001804003de7836 */ /* 0x000fe20000000000 */
[----:B---3--:R-:W-:-:S02]  /*b840*/  F2FP.F16.F32.PACK_AB R197, R186, R189 ;  /* 0x000000bdbac5723e */ /* 0x008fc400000000ff */
[----:B-1----:R-:W-:-:S04]  /*b850*/  LOP3.LUT R229, R229, 0xff, RZ, 0xc0, !PT ;  /* 0x000000ffe5e57812 */ /* 0x002fc800078ec0ff */
[----:B------:R-:W-:Y:S01]  /*b860*/  @P5 VIADD R222, R5, 0xffffffc0 ;  /* 0xffffffc005de5836 */ /* 0x000fe20000000000 */
[C---:B------:R-:W-:Y:S01]  /*b870*/  PRMT R5, R232.reuse, 0x7772, RZ ;  /* 0x00007772e8057816 */ /* 0x040fe200000000ff */
[----:B------:R-:W-:Y:S01]  /*b880*/  @!P4 HADD2 R4, -R197.H0_H0, -RZ.H0_H0 ;  /* 0xa00000ffc504c230 */ /* 0x000fe20000000900 */
[----:B------:R-:W-:Y:S01]  /*b890*/  PRMT R196, R197, 0x7632, R196 ;  /* 0x00007632c5c47816 */ /* 0x000fe200000000c4 */
[----:B------:R-:W-:Y:S01]  /*b8a0*/  IMAD R229, R229, 0x10000, R229 ;  /* 0x00010000e5e57824 */ /* 0x000fe200078e02e5 */
[----:B------:R-:W-:Y:S02]  /*b8b0*/  ISETP.GT.U32.AND P6, PT, R5, UR7, PT ;  /* 0x0000000705007c0c */ /* 0x000fe4000bfc4070 */
[----:B------:R-:W-:Y:S02]  /*b8c0*/  PRMT R5, R232, 0x7773, RZ ;  /* 0x00007773e8057816 */ /* 0x000fe400000000ff */
[----:B------:R-:W-:Y:S01]  /*b8d0*/  PRMT R223, R197, 0x5410, R196 ;  /* 0x00005410c5df7816 */ /* 0x000fe200000000c4 */
[----:B------:R-:W-:Y:S01]  /*b8e0*/  FADD.FTZ R227, R227, R15 ;  /* 0x0000000fe3e37221 */ /* 0x000fe20000010000 */
[----:B------:R-:W-:-:S02]  /*b8f0*/  ISETP.GT.U32.AND P5, PT, R5, UR7, PT ;  /* 0x0000000705007c0c */ /* 0x000fc4000bfa4070 */
[----:B------:R-:W-:Y:S02]  /*b900*/  @!P4 PRMT R197, R4, 0x5410, RZ ;  /* 0x0000541004c5c816 */ /* 0x000fe400000000ff */
[--C-:B------:R-:W-:Y:S02]  /*b910*/  HSET2.LE.AND R4, R12, R229.reuse, PT ;  /* 0x000000e50c047233 */ /* 0x100fe40003803000 */
[--C-:B------:R-:W-:Y:S02]  /*b920*/  HSET2.LE.AND R5, R14, R229.reuse, PT ;  /* 0x000000e50e057233 */ /* 0x100fe40003803000 */
[----:B------:R-:W-:Y:S02]  /*b930*/  HSET2.LE.AND R6, R13, R229, PT ;  /* 0x000000e50d067233 */ /* 0x000fe40003803000 */
[----:B------:R-:W1:Y:S01]  /*b940*/  LDSM.16.MT88.4 R12, [R3+0x18000] ;  /* 0x01800000030c783b */ /* 0x000e620000004200 */
[----:B------:R-:W-:Y:S02]  /*b950*/  LOP3.LUT R7, R7, 0xff00ff, RZ, 0xc0, !PT ;  /* 0x00ff00ff07077812 */ /* 0x000fe400078ec0ff */
[----:B------:R-:W-:-:S03]  /*b960*/  LOP3.LUT P4, RZ, R207, 0x2, RZ, 0xc0, !PT ;  /* 0x00000002cfff7812 */ /* 0x000fc6000788c0ff */
        /* <DEDUP_REMOVED lines=53> */
[----:B------:R-:W-:Y:S01]  /*bcc0*/  IMAD.MOV.U32 R23, RZ, RZ, R238 ;  /* 0x000000ffff177224 */ /* 0x000fe200078e00ee */
[----:B------:R-:W-:-:S05]  /*bcd0*/  PRMT R19, R238, 0x7771, RZ ;  /* 0x00007771ee137816 */ /* 0x000fca00000000ff */
        /* <DEDUP_REMOVED lines=134> */
[C---:B------:R-:W-:Y:S08]  /*c540*/  HMMA.16816.F32 R104, R4.reuse, R194, R104 ;  /* 0x000000c20468723c */ /* 0x040ff00000001868 */
[C---:B--2---:R-:W-:Y:S08]  /*c550*/  HMMA.16816.F32 R108, R4.reuse, R20, R108 ;  /* 0x00000014046c723c */ /* 0x044ff0000000186c */
[C---:B------:R-:W-:Y:S08]  /*c560*/  HMMA.16816.F32 R112, R4.reuse, R22, R112 ;  /* 0x000000160470723c */ /* 0x040ff00000001870 */
[----:B---3--:R-:W-:Y:S01]  /*c570*/  HMMA.16816.F32 R116, R4, R16, R116 ;  /* 0x000000100474723c */ /* 0x008fe20000001874 */
[----:B------:R-:W-:-:S07]  /*c580*/  PRMT R16, R230, 0x7632, R16 ;  /* 0x00007632e6107816 */ /* 0x000fce0000000010 */
[C---:B------:R-:W-:Y:S08]  /*c590*/  HMMA.16816.F32 R120, R4.reuse, R18, R120 ;  /* 0x000000120478723c */ /* 0x040ff00000001878 */
[----:B----4-:R-:W-:Y:S01]  /*c5a0*/  HMMA.16816.F32 R124, R4, R12, R124 ;  /* 0x0000000c047c723c */ /* 0x010fe2000000187c */
[----:B------:R-:W-:-:S07]  /*c5b0*/  IMAD.MOV.U32 R12, RZ, RZ, R232 ;  /* 0x000000ffff0c7224 */ /* 0x000fce00078e00e8 */
[----:B------:R-:W-:Y:S01]  /*c5c0*/  HMMA.16816.F32 R128, R4, R14, R128 ;  /* 0x0000000e0480723c */ /* 0x000fe20000001880 */
[C---:B------:R-:W-:Y:S01]  /*c5d0*/  LOP3.LUT R4, R230.reuse, 0xffff, RZ, 0xc0, !PT ;  /* 0x0000ffffe6047812 */ /* 0x040fe200078ec0ff */
[----:B------:R-:W-:Y:S01]  /*c5e0*/  MUFU.EX2 R221, R221 ;  /* 0x000000dd00dd7308 */ /* 0x000fe20000000800 */
[----:B------:R-:W-:Y:S01]  /*c5f0*/  LOP3.LUT R5, R230, 0xff, RZ, 0xc0, !PT ;  /* 0x000000ffe6057812 */ /* 0x000fe200078ec0ff */
[----:B------:R-:W-:Y:S01]  /*c600*/  LDSM.16.MT88.4 R20, [R225+0x1d800] ;  /* 0x01d80000e114783b */ /* 0x000fe20000004200 */
[----:B------:R-:W-:Y:S02]  /*c610*/  SHF.R.U32.HI R4, RZ, 0x8, R4 ;  /* 0x00000008ff047819 */ /* 0x000fe40000011604 */
[----:B------:R-:W-:Y:S02]  /*c620*/  PRMT R13, R232, 0x7772, RZ ;  /* 0x00007772e80d7816 */ /* 0x000fe400000000ff */
[----:B------:R-:W-:Y:S02]  /*c630*/  LOP3.LUT R12, R12, 0xff, RZ, 0xc0, !PT ;  /* 0x000000ff0c0c7812 */ /* 0x000fe400078ec0ff */
[----:B------:R-:W-:-:S02]  /*c640*/  PRMT R4, R5, 0x5410, R4 ;  /* 0x0000541005047816 */ /* 0x000fc40000000004 */
[----:B------:R-:W-:Y:S02]  /*c650*/  LOP3.LUT R16, R16, 0xff, RZ, 0xc0, !PT ;  /* 0x000000ff10107812 */ /* 0x000fe400078ec0ff */
[C---:B------:R-:W-:Y:S02]  /*c660*/  PRMT R6, R232.reuse, 0x7771, RZ ;  /* 0x00007771e8067816 */ /* 0x040fe400000000ff */
[----:B------:R-:W-:Y:S02]  /*c670*/  PRMT R7, R232, 0x7773, RZ ;  /* 0x00007773e8077816 */ /* 0x000fe400000000ff */
[----:B------:R-:W-:Y:S02]  /*c680*/  SHF.R.U32.HI R5, RZ, 0x18, R230 ;  /* 0x00000018ff057819 */ /* 0x000fe400000116e6 */
[----:B------:R-:W-:Y:S02]  /*c690*/  PRMT R7, R13, 0x5410, R7 ;  /* 0x000054100d077816 */ /* 0x000fe40000000007 */
[----:B------:R-:W-:-:S02]  /*c6a0*/  PRMT R6, R12, 0x5410, R6 ;  /* 0x000054100c067816 */ /* 0x000fc40000000006 */
[----:B------:R-:W-:Y:S01]  /*c6b0*/  PRMT R5, R16, 0x5410, R5 ;  /* 0x0000541010057816 */ /* 0x000fe20000000005 */
[----:B------:R-:W1:Y:S04]  /*c6c0*/  LDSM.16.MT88.4 R12, [R225+0x19800] ;  /* 0x01980000e10c783b */ /* 0x000e680000004200 */
[----:B------:R-:W2:Y:S01]  /*c6d0*/  LDSM.16.MT88.4 R16, [R225+0x1b800] ;  /* 0x01b80000e110783b */ /* 0x000ea20000004200 */
[----:B------:R-:W3:Y:S01]  /*c6e0*/  MUFU.EX2 R192, R27 ;  /* 0x0000001b00c07308 */ /* 0x000ee20000000800 */
[----:B------:R-:W-:-:S04]  /*c6f0*/  PRMT R231, R232, 0x7771, RZ ;  /* 0x00007771e8e77816 */ /* 0x000fc800000000ff */
[----:B------:R-:W-:Y:S02]  /*c700*/  ISETP.GT.U32.AND P4, PT, R231, UR7, PT ;  /* 0x00000007e7007c0c */ /* 0x000fe4000bf84070 */
[----:B------:R-:W-:Y:S02]  /*c710*/  LOP3.LUT R7, R7, 0xff00ff, RZ, 0xc0, !PT ;  /* 0x00ff00ff07077812 */ /* 0x000fe400078ec0ff */
[--C-:B------:R-:W-:Y:S02]  /*c720*/  HSET2.LE.AND R4, R4, R229.reuse, PT ;  /* 0x000000e504047233 */ /* 0x100fe40003803000 */
[--C-:B------:R-:W-:Y:S02]  /*c730*/  HSET2.LE.AND R6, R6, R229.reuse, PT ;  /* 0x000000e506067233 */ /* 0x100fe40003803000 */
[--C-:B------:R-:W-:Y:S02]  /*c740*/  HSET2.LE.AND R7, R7, R229.reuse, PT ;  /* 0x000000e507077233 */ /* 0x100fe40003803000 */
[----:B------:R-:W-:-:S02]  /*c750*/  HSET2.LE.AND R229, R5, R229, PT ;  /* 0x000000e505e57233 */ /* 0x000fc40003803000 */
[----:B---3--:R-:W-:Y:S01]  /*c760*/  F2FP.F16.F32.PACK_AB R5, R192, R221 ;  /* 0x000000ddc005723e */ /* 0x008fe200000000ff */
[----:B------:R-:W-:-:S03]  /*c770*/  @P4 HADD2 R24, -R196.H0_H0, -RZ.H0_H0 ;  /* 0xa00000ffc4184230 */ /* 0x000fc60000000900 */
[C---:B------:R-:W-:Y:S02]  /*c780*/  PRMT R193, R5.reuse, 0x7610, R193 ;  /* 0x0000761005c17816 */ /* 0x040fe400000000c1 */
[----:B------:R-:W-:Y:S02]  /*c790*/  PRMT R194, R5, 0x7632, R194 ;  /* 0x0000763205c27816 */ /* 0x000fe400000000c2 */
[----:B------:R-:W-:Y:S02]  /*c7a0*/  @P4 PRMT R196, R24, 0x5410, RZ ;  /* 0x0000541018c44816 */ /* 0x000fe400000000ff */
[----:B------:R-:W-:Y:S02]  /*c7b0*/  PRMT R24, R193, 0x5410, R194 ;  /* 0x00005410c1187816 */ /* 0x000fe400000000c2 */
[----:B------:R-:W-:Y:S02]  /*c7c0*/  LOP3.LUT R4, R226, R4, RZ, 0xc0, !PT ;  /* 0x00000004e2047212 */ /* 0x000fe400078ec0ff */
[----:B------:R-:W-:-:S02]  /*c7d0*/  LOP3.LUT R5, R224, R229, RZ, 0xc0, !PT ;  /* 0x000000e5e0057212 */ /* 0x000fc400078ec0ff */
[----:B------:R-:W-:Y:S02]  /*c7e0*/  LOP3.LUT R6, R223, R6, RZ, 0xc0, !PT ;  /* 0x00000006df067212 */ /* 0x000fe400078ec0ff */
[----:B------:R-:W-:-:S07]  /*c7f0*/  LOP3.LUT R7, R24, R7, RZ, 0xc0, !PT ;  /* 0x0000000718077212 */ /* 0x000fce00078ec0ff */
[C---:B-1----:R-:W-:Y:S08]  /*c800*/  HMMA.16816.F32 R152, R4.reuse, R12, R152 ;  /* 0x0000000c0498723c */ /* 0x042ff00000001898 */
[C---:B------:R-:W-:Y:S01]  /*c810*/  HMMA.16816.F32 R148, R4.reuse, R14, R148 ;  /* 0x0000000e0494723c */ /* 0x040fe20000001894 */
[----:B------:R-:W1:Y:S07]  /*c820*/  LDSM.16.MT88.4 R12, [R225+0x1f800] ;  /* 0x01f80000e10c783b */ /* 0x000e6e0000004200 */
[C---:B--2---:R-:W-:Y:S08]  /*c830*/  HMMA.16816.F32 R44, R4.reuse, R16, R44 ;  /* 0x00000010042c723c */ /* 0x044ff0000000182c */
[----:B------:R-:W-:Y:S01]  /*c840*/  HMMA.16816.F32 R48, R4, R18, R48 ;  /* 0x000000120430723c */ /* 0x000fe20000001830 */
[----:B------:R-:W2:Y:S01]  /*c850*/  LDSM.16.MT88.4 R16, [R222+0x1800] ;  /* 0x00180000de10783b */ /* 0x000ea20000004200 */
[----:B------:R-:W-:Y:S01]  /*c860*/  FADD.FTZ R228, R26, R228 ;  /* 0x000000e41ae47221 */ /* 0x000fe20000010000 */
[----:B------:R-:W-:-:S02]  /*c870*/  FADD.FTZ R227, R25, R227 ;  /* 0x000000e319e37221 */ /* 0x000fc40000010000 */
[----:B------:R-:W3:Y:S03]  /*c880*/  LDSM.16.MT88.4 R24, [R222+0x3800] ;  /* 0x00380000de18783b */ /* 0x000ee60000004200 */
        /* <DEDUP_REMOVED lines=21> */
[----:B---3--:R-:W-:Y:S01]  /*c9e0*/  HMMA.16816.F32 R136, R4, R24, R136 ;  /* 0x000000180488723c */ /* 0x008fe20000001888 */
[----:B------:R-:W3:Y:S01]  /*c9f0*/  LDC R24, c[0x0][0x448] ;  /* 0x00011200ff187b82 */ /* 0x000ee20000000800 */
[----:B------:R-:W-:-:S06]  /*ca00*/  FADD.FTZ R228, R201, R228 ;  /* 0x000000e4c9e47221 */ /* 0x000fcc0000010000 */
[----:B----4-:R-:W-:Y:S01]  /*ca10*/  HMMA.16816.F32 R36, R4, R20, R36 ;  /* 0x000000140424723c */ /* 0x010fe20000001824 */
[----:B------:R-:W-:-:S07]  /*ca20*/  FADD.FTZ R227, R199, R227 ;  /* 0x000000e3c7e37221 */ /* 0x000fce0000010000 */
[C---:B------:R-:W-:Y:S01]  /*ca30*/  HMMA.16816.F32 R40, R4.reuse, R22, R40 ;  /* 0x000000160428723c */ /* 0x040fe20000001828 */
[----:B------:R-:W4:Y:S07]  /*ca40*/  LDSM.16.MT88.4 R20, [R220+0x5800] ;  /* 0x00580000dc14783b */ /* 0x000f2e0000004200 */
[C---:B-1----:R-:W-:Y:S08]  /*ca50*/  HMMA.16816.F32 R60, R4.reuse, R12, R60 ;  /* 0x0000000c043c723c */ /* 0x042ff0000000183c */
[C---:B------:R-:W-:Y:S01]  /*ca60*/  HMMA.16816.F32 R64, R4.reuse, R14, R64 ;  /* 0x0000000e0440723c */ /* 0x040fe20000001840 */
[----:B------:R-:W1:Y:S07]  /*ca70*/  LDSM.16.MT88.4 R12, [R3+0x1f800] ;  /* 0x01f80000030c783b */ /* 0x000e6e0000004200 */
[C---:B--2---:R-:W-:Y:S08]  /*ca80*/  HMMA.16816.F32 R68, R4.reuse, R16, R68 ;  /* 0x000000100444723c */ /* 0x044ff00000001844 */
[----:B------:R-:W-:Y:S01]  /*ca90*/  HMMA.16816.F32 R72, R4, R18, R72 ;  /* 0x000000120448723c */ /* 0x000fe20000001848 */
[----:B------:R-:W2:Y:S01]  /*caa0*/  LDSM.16.MT88.4 R16, [R220+0x7800] ;  /* 0x00780000dc10783b */ /* 0x000ea20000004200 */
[----:B------:R-:W-:Y:S01]  /*cab0*/  FADD.FTZ R228, R191, R228 ;  /* 0x000000e4bfe47221 */ /* 0x000fe20000010000 */
[----:B------:R-:W-:-:S03]  /*cac0*/  FADD.FTZ R216, R216, R227 ;  /* 0x000000e3d8d87221 */ /* 0x000fc60000010000 */
[----:B------:R-:W-:Y:S01]  /*cad0*/  FADD.FTZ R228, R187, R228 ;  /* 0x000000e4bbe47221 */ /* 0x000fe20000010000 */
[----:B------:R-:W-:Y:S01]  /*cae0*/  FADD.FTZ R216, R219, R216 ;  /* 0x000000d8dbd87221 */ /* 0x000fe20000010000 */
[----:B---3--:R-:W-:Y:S02]  /*caf0*/  IMAD.SHL.U32 R24, R24, 0x8, RZ ;  /* 0x0000000818187824 */ /* 0x008fe400078e00ff */
[----:B------:R-:W-:Y:S01]  /*cb00*/  FADD.FTZ R218, R218, R228 ;  /* 0x000000e4dada7221 */ /* 0x000fe20000010000 */
[----:B------:R-:W-:Y:S01]  /*cb10*/  FADD.FTZ R217, R217, R216 ;  /* 0x000000d8d9d97221 */ /* 0x000fe20000010000 */
[----:B------:R-:W-:-:S04]  /*cb20*/  IMAD.WIDE R24, R24, 0x2, R10 ;  /* 0x0000000218187825 */ /* 0x000fc800078e020a */
[----:B------:R-:W-:Y:S01]  /*cb30*/  FADD.FTZ R218, R200, R218 ;  /* 0x000000dac8da7221 */ /* 0x000fe20000010000 */
[----:B------:R-:W-:Y:S01]  /*cb40*/  FADD.FTZ R217, R198, R217 ;  /* 0x000000d9c6d97221 */ /* 0x000fe20000010000 */
[----:B------:R-:W-:Y:S01]  /*cb50*/  @P5 HADD2 R0, -R194.H0_H0, -RZ.H0_H0 ;  /* 0xa00000ffc2005230 */ /* 0x000fe20000000900 */
[----:B------:R-:W-:Y:S01]  /*cb60*/  STG.E.U16 desc[UR30][R10.64+-0x80], R181 ;  /* 0xffff80b50a007986 */ /* 0x000fe2000c10151e */
[----:B------:R-:W-:Y:S01]  /*cb70*/  FADD.FTZ R218, R190, R218 ;  /* 0x000000dabeda7221 */ /* 0x000fe20000010000 */
[----:B------:R-:W-:Y:S02]  /*cb80*/  FADD.FTZ R217, R188, R217 ;  /* 0x000000d9bcd97221 */ /* 0x000fe40000010000 */
[----:B------:R-:W-:Y:S01]  /*cb90*/  STG.E.U16 desc[UR30][R10.64+-0x7e], R180 ;  /* 0xffff82b40a007986 */ /* 0x000fe2000c10151e */
[----:B------:R-:W-:-:S03]  /*cba0*/  @P6 HADD2 R2, -R193.H0_H0, -RZ.H0_H0 ;  /* 0xa00000ffc1026230 */ /* 0x000fc60000000900 */
[----:B------:R-:W-:Y:S01]  /*cbb0*/  STG.E.U16 desc[UR30][R24.64+-0x80], R179 ;  /* 0xffff80b318007986 */ /* 0x000fe2000c10151e */
[----:B------:R-:W-:-:S03]  /*cbc0*/  @P5 PRMT R194, R0, 0x5410, RZ ;  /* 0x0000541000c25816 */ /* 0x000fc600000000ff */
[----:B------:R-:W-:Y:S01]  /*cbd0*/  STG.E.U16 desc[UR30][R24.64+-0x7e], R178 ;  /* 0xffff82b218007986 */ /* 0x000fe2000c10151e */
[----:B------:R-:W-:-:S03]  /*cbe0*/  FADD.FTZ R218, R189, R218 ;  /* 0x000000dabdda7221 */ /* 0x000fc60000010000 */
[----:B------:R-:W-:Y:S01]  /*cbf0*/  STG.E.U16 desc[UR30][R10.64+-0x70], R177 ;  /* 0xffff90b10a007986 */ /* 0x000fe2000c10151e */
[----:B------:R-:W-:-:S03]  /*cc00*/  IADD3 R0, P4, PT, R10, -0x100, RZ ;  /* 0xffffff000a007810 */ /* 0x000fc60007f9e0ff */
[----:B------:R-:W-:Y:S01]  /*cc10*/  STG.E.U16 desc[UR30][R10.64+-0x6e], R176 ;  /* 0xffff92b00a007986 */ /* 0x000fe2000c10151e */
[----:B------:R-:W-:-:S03]  /*cc20*/  FADD.FTZ R217, R221, R217 ;  /* 0x000000d9ddd97221 */ /* 0x000fc60000010000 */
[----:B------:R-:W-:Y:S04]  /*cc30*/  STG.E.U16 desc[UR30][R24.64+-0x70], R175 ;  /* 0xffff90af18007986 */ /* 0x000fe8000c10151e */
[----:B------:R-:W-:Y:S04]  /*cc40*/  STG.E.U16 desc[UR30][R24.64+-0x6e], R174 ;  /* 0xffff92ae18007986 */ /* 0x000fe8000c10151e */
[----:B------:R-:W-:Y:S04]  /*cc50*/  STG.E.U16 desc[UR30][R10.64+-0x60], R173 ;  /* 0xffffa0ad0a007986 */ /* 0x000fe8000c10151e */
[----:B------:R-:W-:Y:S01]  /*cc60*/  STG.E.U16 desc[UR30][R10.64+-0x5e], R172 ;  /* 0xffffa2ac0a007986 */ /* 0x000fe2000c10151e */
[----:B------:R-:W-:-:S03]  /*cc70*/  @P6 PRMT R193, R2, 0x5410, RZ ;  /* 0x0000541002c16816 */ /* 0x000fc600000000ff */
[----:B------:R-:W-:Y:S01]  /*cc80*/  STG.E.U16 desc[UR30][R24.64+-0x60], R171 ;  /* 0xffffa0ab18007986 */ /* 0x000fe2000c10151e */
[----:B------:R-:W-:-:S03]  /*cc90*/  FADD.FTZ R234, R186, R218 ;  /* 0x000000dabaea7221 */ /* 0x000fc60000010000 */
[----:B------:R-:W-:Y:S01]  /*cca0*/  STG.E.U16 desc[UR30][R24.64+-0x5e], R170 ;  /* 0xffffa2aa18007986 */ /* 0x000fe2000c10151e */
[----:B------:R-:W-:-:S03]  /*ccb0*/  IADD3.X R2, PT, PT, R11, -0x1, RZ, P4, !PT ;  /* 0xffffffff0b027810 */ /* 0x000fc600027fe4ff */
        /* <DEDUP_REMOVED lines=15> */
[----:B------:R3:W-:Y:S04]  /*cdb0*/  STL [R1+0x30], R0 ;  /* 0x0000300001007387 */ /* 0x0007e80000100800 */
[----:B------:R-:W-:Y:S04]  /*cdc0*/  STG.E.U16 desc[UR30][R24.64+-0x20], R203 ;  /* 0xffffe0cb18007986 */ /* 0x000fe8000c10151e */
[----:B------:R-:W-:Y:S04]  /*cdd0*/  STG.E.U16 desc[UR30][R24.64+-0x1e], R202 ;  /* 0xffffe2ca18007986 */ /* 0x000fe8000c10151e */
[----:B------:R-:W-:Y:S01]  /*cde0*/  STL [R1+0x38], R234 ;  /* 0x000038ea01007387 */ /* 0x000fe20000100800 */
[C---:B------:R-:W-:Y:S03]  /*cdf0*/  HMMA.16816.F32 R132, R4.reuse, R26, R132 ;  /* 0x0000001a0484723c */ /* 0x040fe60000001884 */
[----:B------:R-:W-:Y:S04]  /*ce00*/  STG.E.U16 desc[UR30][R10.64+-0x10], R197 ;  /* 0xfffff0c50a007986 */ /* 0x000fe8000c10151e */
[----:B------:R-:W-:Y:S01]  /*ce10*/  STG.E.U16 desc[UR30][R10.64+-0xe], R196 ;  /* 0xfffff2c40a007986 */ /* 0x000fe2000c10151e */
[C---:B----4-:R-:W-:Y:S03]  /*ce20*/  HMMA.16816.F32 R92, R4.reuse, R20, R92 ;  /* 0x00000014045c723c */ /* 0x050fe6000000185c */
[----:B------:R4:W-:Y:S04]  /*ce30*/  STL [R1+0x2c], R2 ;  /* 0x00002c0201007387 */ /* 0x0009e80000100800 */
[----:B------:R3:W-:Y:S01]  /*ce40*/  STG.E.U16 desc[UR30][R24.64+-0x10], R193 ;  /* 0xfffff0c118007986 */ /* 0x0007e2000c10151e */
[C---:B------:R-:W-:Y:S03]  /*ce50*/  HMMA.16816.F32 R96, R4.reuse, R22, R96 ;  /* 0x000000160460723c */ /* 0x040fe60000001860 */
[----:B------:R3:W-:Y:S04]  /*ce60*/  STG.E.U16 desc[UR30][R24.64+-0xe], R194 ;  /* 0xfffff2c218007986 */ /* 0x0007e8000c10151e */
        /* <DEDUP_REMOVED lines=38> */
[C---:B------:R-:W-:Y:S01]  /*d0d0*/  IMAD.IADD R204, R164.reuse, 0x1, R33 ;  /* 0x00000001a4cc7824 */ /* 0x040fe200078e0221 */
[----:B------:R-:W-:Y:S02]  /*d0e0*/  IADD3 R2, PT, PT, R164, R0, RZ ;  /* 0x00000000a4027210 */ /* 0x000fe40007ffe0ff */
        /* <DEDUP_REMOVED lines=77> */
[C---:B------:R-:W-:Y:S01]  /*d5c0*/  HMMA.16816.F32 R16, R192.reuse, R174, R16 ;  /* 0x000000aec010723c */ /* 0x040fe20000001810 */
[----:B------:R-:W3:Y:S07]  /*d5d0*/  LDSM.16.M88.4 R172, [R2+0x11800] ;  /* 0x0118000002ac783b */ /* 0x000eee0000000200 */
[----:B------:R-:W-:Y:S01]  /*d5e0*/  HMMA.16816.F32 R4, R192, R202, R4 ;  /* 0x000000cac004723c */ /* 0x000fe20000001804 */
[----:B------:R-:W-:Y:S04]  /*d5f0*/  LDSM.16.M88.4 R192, [R165+0x12800] ;  /* 0x01280000a5c0783b */ /* 0x000fe80000000200 */
[----:B------:R-:W-:Y:S03]  /*d600*/  LDSM.16.M88.4 R200, [R165+0x12000] ;  /* 0x01200000a5c8783b */ /* 0x000fe60000000200 */
[C---:B-1----:R-:W-:Y:S08]  /*d610*/  HMMA.16816.F32 R180, R196.reuse, R188, R180 ;  /* 0x000000bcc4b4723c */ /* 0x042ff000000018b4 */
[C---:B------:R-:W-:Y:S01]  /*d620*/  HMMA.16816.F32 R176, R196.reuse, R190, R176 ;  /* 0x000000bec4b0723c */ /* 0x040fe200000018b0 */
[----:B------:R-:W-:Y:S07]  /*d630*/  LDSM.16.M88.4 R188, [R165+0x13000] ;  /* 0x01300000a5bc783b */ /* 0x000fee0000000200 */
        /* <DEDUP_REMOVED lines=31> */
[----:B------:R-:W4:Y:S07]  /*d830*/  LDSM.16.M88.4 R192, [R2+0x12000] ;  /* 0x0120000002c0783b */ /* 0x000f2e0000000200 */
[C---:B---3--:R-:W-:Y:S08]  /*d840*/  HMMA.16816.F32 R168, R188.reuse, R200, R168 ;  /* 0x000000c8bca8723c */ /* 0x048ff000000018a8 */
[----:B------:R-:W-:Y:S01]  /*d850*/  HMMA.16816.F32 R24, R188, R202, R24 ;  /* 0x000000cabc18723c */ /* 0x000fe20000001818 */
[----:B------:R-:W3:Y:S04]  /*d860*/  LDSM.16.M88.4 R188, [R0+0x13000] ;  /* 0x0130000000bc783b */ /* 0x000ee80000000200 */
[----:B------:R-:W5:Y:S03]  /*d870*/  LDSM.16.M88.4 R200, [R0+0x13800] ;  /* 0x0138000000c8783b */ /* 0x000f660000000200 */
[C---:B--2---:R-:W-:Y:S08]  /*d880*/  HMMA.16816.F32 R180, R184.reuse, R4, R180 ;  /* 0x00000004b8b4723c */ /* 0x044ff000000018b4 */
[C---:B------:R-:W-:Y:S01]  /*d890*/  HMMA.16816.F32 R176, R184.reuse, R6, R176 ;  /* 0x00000006b8b0723c */ /* 0x040fe200000018b0 */
[----:B------:R-:W2:Y:S07]  /*d8a0*/  LDSM.16.M88.4 R4, [R2+0x12800] ;  /* 0x012800000204783b */ /* 0x000eae0000000200 */
[C---:B-1----:R-:W-:Y:S08]  /*d8b0*/  HMMA.16816.F32 R168, R184.reuse, R172, R168 ;  /* 0x000000acb8a8723c */ /* 0x042ff000000018a8 */
[----:B------:R-:W-:Y:S01]  /*d8c0*/  HMMA.16816.F32 R24, R184, R174, R24 ;  /* 0x000000aeb818723c */ /* 0x000fe20000001818 */
[----:B------:R-:W1:Y:S07]  /*d8d0*/  LDSM.16.M88.4 R172, [R2+0x13000] ;  /* 0x0130000002ac783b */ /* 0x000e6e0000000200 */
[C---:B----4-:R-:W-:Y:S08]  /*d8e0*/  HMMA.16816.F32 R180, R196.reuse, R192, R180 ;  /* 0x000000c0c4b4723c */ /* 0x050ff000000018b4 */
[----:B------:R-:W-:Y:S01]  /*d8f0*/  HMMA.16816.F32 R176, R196, R194, R176 ;  /* 0x000000c2c4b0723c */ /* 0x000fe200000018b0 */
[----:B------:R-:W4:Y:S07]  /*d900*/  LDSM.16.M88.4 R192, [R2+0x13800] ;  /* 0x0138000002c0783b */ /* 0x000f2e0000000200 */
[C---:B---3--:R-:W-:Y:S08]  /*d910*/  HMMA.16816.F32 R20, R184.reuse, R188, R20 ;  /* 0x000000bcb814723c */ /* 0x048ff00000001814 */
[C---:B------:R-:W-:Y:S01]  /*d920*/  HMMA.16816.F32 R16, R184.reuse, R190, R16 ;  /* 0x000000beb810723c */ /* 0x040fe20000001810 */
[----:B------:R-:W-:Y:S07]  /*d930*/  LDSM.16.M88.4 R188, [R35+0x8000] ;  /* 0x0080000023bc783b */ /* 0x000fee0000000200 */
[C---:B-----5:R-:W-:Y:S08]  /*d940*/  HMMA.16816.F32 R12, R184.reuse, R200, R12 ;  /* 0x000000c8b80c723c */ /* 0x060ff0000000180c */
[----:B------:R-:W-:Y:S01]  /*d950*/  HMMA.16816.F32 R212, R184, R202, R212 ;  /* 0x000000cab8d4723c */ /* 0x000fe200000018d4 */
[----:B------:R-:W3:Y:S04]  /*d960*/  LDSM.16.M88.4 R184, [R165+0x14000] ;  /* 0x01400000a5b8783b */ /* 0x000ee80000000200 */
[----:B------:R-:W5:Y:S03]  /*d970*/  LDSM.16.M88.4 R200, [R165+0x14800] ;  /* 0x01480000a5c8783b */ /* 0x000f660000000200 */
[C---:B--2---:R-:W-:Y:S08]  /*d980*/  HMMA.16816.F32 R168, R196.reuse, R4, R168 ;  /* 0x00000004c4a8723c */ /* 0x044ff000000018a8 */
[C---:B------:R-:W-:Y:S01]  /*d990*/  HMMA.16816.F32 R24, R196.reuse, R6, R24 ;  /* 0x00000006c418723c */ /* 0x040fe20000001818 */
[----:B------:R-:W2:Y:S07]  /*d9a0*/  LDSM.16.M88.4 R4, [R165+0x15000] ;  /* 0x01500000a504783b */ /* 0x000eae0000000200 */
[C---:B-1----:R-:W-:Y:S08]  /*d9b0*/  HMMA.16816.F32 R20, R196.reuse, R172, R20 ;  /* 0x000000acc414723c */ /* 0x042ff00000001814 */
[C---:B------:R-:W-:Y:S01]  /*d9c0*/  HMMA.16816.F32 R16, R196.reuse, R174, R16 ;  /* 0x000000aec410723c */ /* 0x040fe20000001810 */
[----:B------:R-:W1:Y:S07]  /*d9d0*/  LDSM.16.M88.4 R172, [R165+0x15800] ;  /* 0x01580000a5ac783b */ /* 0x000e6e0000000200 */
[C---:B----4-:R-:W-:Y:S08]  /*d9e0*/  HMMA.16816.F32 R12, R196.reuse, R192, R12 ;  /* 0x000000c0c40c723c */ /* 0x050ff0000000180c */
[----:B------:R-:W-:Y:S01]  /*d9f0*/  HMMA.16816.F32 R212, R196, R194, R212 ;  /* 0x000000c2c4d4723c */ /* 0x000fe200000018d4 */
[----:B------:R-:W-:Y:S04]  /*da00*/  LDSM.16.M88.4 R196, [R34+0x8000] ;  /* 0x0080000022c4783b */ /* 0x000fe80000000200 */
[----:B------:R-:W4:Y:S03]  /*da10*/  LDSM.16.M88.4 R192, [R32+0x14000] ;  /* 0x0140000020c0783b */ /* 0x000f260000000200 */
[C---:B---3--:R-:W-:Y:S08]  /*da20*/  HMMA.16816.F32 R180, R188.reuse, R184, R180 ;  /* 0x000000b8bcb4723c */ /* 0x048ff000000018b4 */
[C---:B------:R-:W-:Y:S01]  /*da30*/  HMMA.16816.F32 R176, R188.reuse, R186, R176 ;  /* 0x000000babcb0723c */ /* 0x040fe200000018b0 */
[----:B------:R-:W3:Y:S07]  /*da40*/  LDSM.16.M88.4 R184, [R32+0x14800] ;  /* 0x0148000020b8783b */ /* 0x000eee0000000200 */
[C---:B-----5:R-:W-:Y:S08]  /*da50*/  HMMA.16816.F32 R168, R188.reuse, R200, R168 ;  /* 0x000000c8bca8723c */ /* 0x060ff000000018a8 */
[C---:B------:R-:W-:Y:S08]  /*da60*/  HMMA.16816.F32 R24, R188.reuse, R202, R24 ;  /* 0x000000cabc18723c */ /* 0x040ff00000001818 */
[C---:B--2---:R-:W-:Y:S08]  /*da70*/  HMMA.16816.F32 R20, R188.reuse, R4, R20 ;  /* 0x00000004bc14723c */ /* 0x044ff00000001814 */
[C---:B------:R-:W-:Y:S01]  /*da80*/  HMMA.16816.F32 R16, R188.reuse, R6, R16 ;  /* 0x00000006bc10723c */ /* 0x040fe20000001810 */
[----:B------:R-:W2:Y:S07]  /*da90*/  LDSM.16.M88.4 R4, [R32+0x15000] ;  /* 0x015000002004783b */ /* 0x000eae0000000200 */
[C---:B-1----:R-:W-:Y:S08]  /*daa0*/  HMMA.16816.F32 R12, R188.reuse, R172, R12 ;  /* 0x000000acbc0c723c */ /* 0x042ff0000000180c */
[----:B------:R-:W-:Y:S01]  /*dab0*/  HMMA.16816.F32 R212, R188, R174, R212 ;  /* 0x000000aebcd4723c */ /* 0x000fe200000018d4 */
[----:B------:R-:W1:Y:S04]  /*dac0*/  LDSM.16.M88.4 R172, [R32+0x15800] ;  /* 0x0158000020ac783b */ /* 0x000e680000000200 */
[----:B------:R-:W-:Y:S03]  /*dad0*/  LDSM.16.M88.4 R188, [R0+0x14000] ;  /* 0x0140000000bc783b */ /* 0x000fe60000000200 */
[C---:B----4-:R-:W-:Y:S08]  /*dae0*/  HMMA.16816.F32 R180, R196.reuse, R192, R180 ;  /* 0x000000c0c4b4723c */ /* 0x050ff000000018b4 */
[C---:B------:R-:W-:Y:S01]  /*daf0*/  HMMA.16816.F32 R176, R196.reuse, R194, R176 ;  /* 0x000000c2c4b0723c */ /* 0x040fe200000018b0 */
[----:B------:R-:W4:Y:S07]  /*db00*/  LDSM.16.M88.4 R192, [R33+0x8000] ;  /* 0x0080000021c0783b */ /* 0x000f2e0000000200 */
[C---:B---3--:R-:W-:Y:S08]  /*db10*/  HMMA.16816.F32 R168, R196.reuse, R184, R168 ;  /* 0x000000b8c4a8723c */ /* 0x048ff000000018a8 */
[C---:B------:R-:W-:Y:S01]  /*db20*/  HMMA.16816.F32 R24, R196.reuse, R186, R24 ;  /* 0x000000bac418723c */ /* 0x040fe20000001818 */
[----:B------:R-:W3:Y:S07]  /*db30*/  LDSM.16.M88.4 R184, [R0+0x14800] ;  /* 0x0148000000b8783b */ /* 0x000eee0000000200 */
        /* <DEDUP_REMOVED lines=14> */
[C---:B-1----:R-:W-:Y:S08]  /*dc20*/  HMMA.16816.F32 R20, R192.reuse, R172, R20 ;  /* 0x000000acc014723c */ /* 0x042ff00000001814 */
[C---:B------:R-:W-:Y:S01]  /*dc30*/  HMMA.16816.F32 R16, R192.reuse, R174, R16 ;  /* 0x000000aec010723c */ /* 0x040fe20000001810 */
[----:B------:R-:W1:Y:S07]  /*dc40*/  LDSM.16.M88.4 R172, [R2+0x15000] ;  /* 0x0150000002ac783b */ /* 0x000e6e0000000200 */
[----:B------:R-:W-:Y:S01]  /*dc50*/  HMMA.16816.F32 R212, R192, R6, R212 ;  /* 0x00000006c0d4723c */ /* 0x000fe200000018d4 */
[----:B------:R-:W2:Y:S04]  /*dc60*/  LDSM.16.M88.4 R4, [R2+0x15800] ;  /* 0x015800000204783b */ /* 0x000ea80000000200 */
[----:B------:R-:W-:Y:S03]  /*dc70*/  LDSM.16.M88.4 R192, [R35+0xc000] ;  /* 0x00c0000023c0783b */ /* 0x000fe60000000200 */
[C---:B----4-:R-:W-:Y:S08]  /*dc80*/  HMMA.16816.F32 R180, R196.reuse, R188, R180 ;  /* 0x000000bcc4b4723c */ /* 0x050ff000000018b4 */
[C---:B------:R-:W-:Y:S01]  /*dc90*/  HMMA.16816.F32 R176, R196.reuse, R190, R176 ;  /* 0x000000bec4b0723c */ /* 0x040fe200000018b0 */
[----:B------:R-:W4:Y:S07]  /*dca0*/  LDSM.16.M88.4 R188, [R165+0x16000] ;  /* 0x01600000a5bc783b */ /* 0x000f2e0000000200 */
[C---:B---3--:R-:W-:Y:S08]  /*dcb0*/  HMMA.16816.F32 R168, R196.reuse, R184, R168 ;  /* 0x000000b8c4a8723c */ /* 0x048ff000000018a8 */
[C---:B------:R-:W-:Y:S01]  /*dcc0*/  HMMA.16816.F32 R24, R196.reuse, R186, R24 ;  /* 0x000000bac418723c */ /* 0x040fe20000001818 */
[----:B------:R-:W-:Y:S07]  /*dcd0*/  LDSM.16.M88.4 R184, [R32+0x16800] ;  /* 0x0168000020b8783b */ /* 0x000fee0000000200 */
[C---:B-1----:R-:W-:Y:S08]  /*dce0*/  HMMA.16816.F32 R20, R196.reuse, R172, R20 ;  /* 0x000000acc414723c */ /* 0x042ff00000001814 */
[C---:B------:R-:W-:Y:S01]  /*dcf0*/  HMMA.16816.F32 R16, R196.reuse, R174, R16 ;  /* 0x000000aec410723c */ /* 0x040fe20000001810 */
[----:B------:R-:W1:Y:S07]  /*dd00*/  LDSM.16.M88.4 R172, [R165+0x16800] ;  /* 0x01680000a5ac783b */ /* 0x000e6e0000000200 */
[C---:B--2---:R-:W-:Y:S08]  /*dd10*/  HMMA.16816.F32 R12, R196.reuse, R4, R12 ;  /* 0x00000004c40c723c */ /* 0x044ff0000000180c */
[----:B------:R-:W-:Y:S01]  /*dd20*/  HMMA.16816.F32 R212, R196, R6, R212 ;  /* 0x00000006c4d4723c */ /* 0x000fe200000018d4 */
[----:B------:R-:W2:Y:S04]  /*dd30*/  LDSM.16.M88.4 R4, [R165+0x17000] ;  /* 0x01700000a504783b */ /* 0x000ea80000000200 */
[----:B------:R-:W-:Y:S03]  /*dd40*/  LDSM.16.M88.4 R196, [R34+0xc000] ;  /* 0x00c0000022c4783b */ /* 0x000fe60000000200 */
[C---:B----4-:R-:W-:Y:S01]  /*dd50*/  HMMA.16816.F32 R180, R192.reuse, R188, R180 ;  /* 0x000000bcc0b4723c */ /* 0x050fe200000018b4 */
[----:B------:R-:W-:Y:S07]  /*dd60*/  LDSM.16.M88.4 R164, [R165+0x17800] ;  /* 0x01780000a5a4783b */ /* 0x000fee0000000200 */
[C---:B------:R-:W-:Y:S01]  /*dd70*/  HMMA.16816.F32 R176, R192.reuse, R190, R176 ;  /* 0x000000bec0b0723c */ /* 0x040fe200000018b0 */
[----:B------:R-:W3:Y:S07]  /*dd80*/  LDSM.16.M88.4 R188, [R32+0x16000] ;  /* 0x0160000020bc783b */ /* 0x000eee0000000200 */
[C---:B-1----:R-:W-:Y:S08]  /*dd90*/  HMMA.16816.F32 R168, R192.reuse, R172, R168 ;  /* 0x000000acc0a8723c */ /* 0x042ff000000018a8 */
[C---:B------:R-:W-:Y:S01]  /*dda0*/  HMMA.16816.F32 R24, R192.reuse, R174, R24 ;  /* 0x000000aec018723c */ /* 0x040fe20000001818 */
[----:B------:R-:W-:Y:S07]  /*ddb0*/  LDSM.16.M88.4 R172, [R33+0xc000] ;  /* 0x00c0000021ac783b */ /* 0x000fee0000000200 */
[C---:B--2---:R-:W-:Y:S08]  /*ddc0*/  HMMA.16816.F32 R20, R192.reuse, R4, R20 ;  /* 0x00000004c014723c */ /* 0x044ff00000001814 */
[----:B------:R-:W-:Y:S01]  /*ddd0*/  HMMA.16816.F32 R16, R192, R6, R16 ;  /* 0x00000006c010723c */ /* 0x000fe20000001810 */
[----:B------:R-:W1:Y:S07]  /*dde0*/  LDSM.16.M88.4 R4, [R32+0x17000] ;  /* 0x017000002004783b */ /* 0x000e6e0000000200 */
[C---:B---3--:R-:W-:Y:S08]  /*ddf0*/  HMMA.16816.F32 R180, R196.reuse, R188, R180 ;  /* 0x000000bcc4b4723c */ /* 0x048ff000000018b4 */
[----:B------:R-:W-:Y:S01]  /*de00*/  HMMA.16816.F32 R176, R196, R190, R176 ;  /* 0x000000bec4b0723c */ /* 0x000fe200000018b0 */
[----:B------:R-:W-:Y:S04]  /*de10*/  LDSM.16.M88.4 R188, [R32+0x17800] ;  /* 0x0178000020bc783b */ /* 0x000fe80000000200 */
[----:B------:R-:W2:Y:S03]  /*de20*/  LDSM.16.M88.4 R32, [R0+0x16800] ;  /* 0x016800000020783b */ /* 0x000ea60000000200 */
[C---:B------:R-:W-:Y:S08]  /*de30*/  HMMA.16816.F32 R12, R192.reuse, R164, R12 ;  /* 0x000000a4c00c723c */ /* 0x040ff0000000180c */
[----:B------:R-:W-:Y:S01]  /*de40*/  HMMA.16816.F32 R212, R192, R166, R212 ;  /* 0x000000a6c0d4723c */ /* 0x000fe200000018d4 */
[----:B------:R-:W3:Y:S04]  /*de50*/  LDSM.16.M88.4 R164, [R0+0x16000] ;  /* 0x0160000000a4783b */ /* 0x000ee80000000200 */
[----:B------:R-:W-:Y:S03]  /*de60*/  LDSM.16.M88.4 R192, [R2+0x16800] ;  /* 0x0168000002c0783b */ /* 0x000fe60000000200 */
[C---:B------:R-:W-:Y:S08]  /*de70*/  HMMA.16816.F32 R168, R196.reuse, R184, R168 ;  /* 0x000000b8c4a8723c */ /* 0x040ff000000018a8 */
[C---:B------:R-:W-:Y:S01]  /*de80*/  HMMA.16816.F32 R24, R196.reuse, R186, R24 ;  /* 0x000000bac418723c */ /* 0x040fe20000001818 */
[----:B------:R-:W4:Y:S07]  /*de90*/  LDSM.16.M88.4 R184, [R0+0x17000] ;  /* 0x0170000000b8783b */ /* 0x000f2e0000000200 */
[----:B-1----:R-:W-:Y:S08]  /*dea0*/  HMMA.16816.F32 R20, R196, R4, R20 ;  /* 0x00000004c414723c */ /* 0x002ff00000001814 */
[----:B--2---:R-:W-:Y:S08]  /*deb0*/  HMMA.16816.F32 R168, R172, R32, R168 ;  /* 0x00000020aca8723c */ /* 0x004ff000000018a8 */
[----:B------:R-:W-:Y:S01]  /*dec0*/  HMMA.16816.F32 R16, R196, R6, R16 ;  /* 0x00000006c410723c */ /* 0x000fe20000001810 */
[----:B------:R-:W1:Y:S07]  /*ded0*/  LDSM.16.M88.4 R4, [R204+0xc000] ;  /* 0x00c00000cc04783b */ /* 0x000e6e0000000200 */
[----:B------:R-:W-:Y:S01]  /*dee0*/  HMMA.16816.F32 R32, R172, R34, R24 ;  /* 0x00000022ac20723c */ /* 0x000fe20000001818 */
[----:B------:R-:W2:Y:S07]  /*def0*/  LDSM.16.M88.4 R24, [R2+0x17000] ;  /* 0x017000000218783b */ /* 0x000eae0000000200 */
[C---:B------:R-:W-:Y:S08]  /*df00*/  HMMA.16816.F32 R12, R196.reuse, R188, R12 ;  /* 0x000000bcc40c723c */ /* 0x040ff0000000180c */
[----:B------:R-:W-:Y:S01]  /*df10*/  HMMA.16816.F32 R212, R196, R190, R212 ;  /* 0x000000bec4d4723c */ /* 0x000fe200000018d4 */
[----:B------:R-:W5:Y:S07]  /*df20*/  LDSM.16.M88.4 R188, [R0+0x17800] ;  /* 0x0178000000bc783b */ /* 0x000f6e0000000200 */
[C---:B---3--:R-:W-:Y:S08]  /*df30*/  HMMA.16816.F32 R180, R172.reuse, R164, R180 ;  /* 0x000000a4acb4723c */ /* 0x048ff000000018b4 */
[C---:B------:R-:W-:Y:S01]  /*df40*/  HMMA.16816.F32 R176, R172.reuse, R166, R176 ;  /* 0x000000a6acb0723c */ /* 0x040fe200000018b0 */
[----:B------:R-:W3:Y:S07]  /*df50*/  LDSM.16.M88.4 R164, [R2+0x16000] ;  /* 0x0160000002a4783b */ /* 0x000eee0000000200 */
[----:B----4-:R-:W-:Y:S01]  /*df60*/  HMMA.16816.F32 R196, R172, R184, R20 ;  /* 0x000000b8acc4723c */ /* 0x010fe20000001814 */
[----:B------:R4:W3:Y:S01]  /*df70*/  LDSM.16.M88.4 R20, [R2+0x17800] ;  /* 0x017800000214783b */ /* 0x0008e20000000200 */
[----:B------:R-:W-:Y:S01]  /*df80*/  IMAD.SHL.U32 R184, R207, 0x2, RZ ;  /* 0x00000002cfb87824 */ /* 0x000fe200078e00ff */
[----:B------:R-:W-:-:S04]  /*df90*/  DEPBAR.LE SB0, 0x0 ;  /* 0x000080000000791a */ /* 0x000fc80000000000 */
[----:B------:R-:W-:Y:S01]  /*dfa0*/  LOP3.LUT R185, R184, 0x6, RZ, 0xc0, !PT ;  /* 0x00000006b8b97812 */ /* 0x000fe200078ec0ff */
[----:B------:R-:W-:Y:S08]  /*dfb0*/  HMMA.16816.F32 R16, R172, R186, R16 ;  /* 0x000000baac10723c */ /* 0x000ff00000001810 */
[C---:B-1----:R-:W-:Y:S08]  /*dfc0*/  HMMA.16816.F32 R168, R4.reuse, R192, R168 ;  /* 0x000000c004a8723c */ /* 0x042ff000000018a8 */
[----:B--2---:R-:W-:Y:S01]  /*dfd0*/  HMMA.16816.F32 R196, R4, R24, R196 ;  /* 0x0000001804c4723c */ /* 0x004fe200000018c4 */
[----:B------:R-:W-:-:S05]  /*dfe0*/  IMAD.U32 R24, RZ, RZ, UR24 ;  /* 0x00000018ff187e24 */ /* 0x000fca000f8e00ff */
[----:B------:R-:W-:Y:S02]  /*dff0*/  LEA R24, R24, R185, 0x6 ;  /* 0x000000b918187211 */ /* 0x000fe400078e30ff */
[----:B-----5:R-:W-:Y:S03]  /*e000*/  HMMA.16816.F32 R12, R172, R188, R12 ;  /* 0x000000bcac0c723c */ /* 0x020fe6000000180c */
[----:B----4-:R-:W-:-:S05]  /*e010*/  VIADD R2, R24, 0xffffff40 ;  /* 0xffffff4018027836 */ /* 0x010fca0000000000 */
[----:B------:R-:W-:Y:S01]  /*e020*/  HMMA.16816.F32 R212, R172, R190, R212 ;  /* 0x000000beacd4723c */ /* 0x000fe200000018d4 */
[----:B------:R-:W-:Y:S01]  /*e030*/  I2FP.F32.U32 R0, R2 ;  /* 0x0000000200007245 */ /* 0x000fe20000201000 */
[----:B------:R-:W-:Y:S01]  /*e040*/  VIADD R175, R24, 0xffffff48 ;  /* 0xffffff4818af7836 */ /* 0x000fe20000000000 */
[CC--:B------:R-:W-:Y:S01]  /*e050*/  ISETP.GE.AND P4, PT, R2.reuse, R31.reuse, PT ;  /* 0x0000001f0200720c */ /* 0x0c0fe20003f86270 */
[----:B------:R-:W-:Y:S01]  /*e060*/  BAR.SYNC.DEFER_BLOCKING 0x0 ;  /* 0x0000000000007b1d */ /* 0x000fe20000010000 */
[----:B------:R-:W-:Y:S01]  /*e070*/  ISETP.GE.AND P5, PT, R2, R30, PT ;  /* 0x0000001e0200720c */ /* 0x000fe20003fa6270 */
[----:B------:R-:W-:Y:S02]  /*e080*/  VIADD R2, R24, 0xffffff78 ;  /* 0xffffff7818027836 */ /* 0x000fe40000000000 */
[----:B---3--:R-:W-:Y:S03]  /*e090*/  HMMA.16816.F32 R180, R4, R164, R180 ;  /* 0x000000a404b4723c */ /* 0x008fe600000018b4 */
[----:B------:R-:W-:-:S05]  /*e0a0*/  ISETP.GE.AND P6, PT, R2, R31, PT ;  /* 0x0000001f0200720c */ /* 0x000fca0003fc6270 */
[C---:B------:R-:W-:Y:S08]  /*e0b0*/  HMMA.16816.F32 R176, R4.reuse, R166, R176 ;  /* 0x000000a604b0723c */ /* 0x040ff000000018b0 */
[----:B------:R-:W-:Y:S03]  /*e0c0*/  HMMA.16816.F32 R32, R4, R194, R32 ;  /* 0x000000c20420723c */ /* 0x000fe60000001820 */
[C---:B------:R-:W-:Y:S01]  /*e0d0*/  FFMA.FTZ R180, R0.reuse, UR6, R180 ;  /* 0x0000000600b47c23 */ /* 0x040fe200080100b4 */
[----:B------:R-:W-:-:S04]  /*e0e0*/  FFMA.FTZ R182, R0, UR6, R182 ;  /* 0x0000000600b67c23 */ /* 0x000fc800080100b6 */
[----:B------:R-:W-:Y:S01]  /*e0f0*/  HMMA.16816.F32 R16, R4, R26, R16 ;  /* 0x0000001a0410723c */ /* 0x000fe20000001810 */
[----:B------:R-:W-:-:S07]  /*e100*/  IADD3 R27, PT, PT, R24, -0xbf, RZ ;  /* 0xffffff41181b7810 */ /* 0x000fce0007ffe0ff */
[C---:B------:R-:W-:Y:S08]  /*e110*/  HMMA.16816.F32 R12, R4.reuse, R20, R12 ;  /* 0x00000014040c723c */ /* 0x040ff0000000180c */
[----:B------:R-:W-:Y:S01]  /*e120*/  HMMA.16816.F32 R212, R4, R22, R212 ;  /* 0x0000001604d4723c */ /* 0x000fe200000018d4 */
[----:B------:R-:W-:Y:S01]  /*e130*/  P2R R4, PR, RZ, 0x10 ;  /* 0x00000010ff047803 */ /* 0x000fe20000000000 */
[----:B------:R-:W-:-:S03]  /*e140*/  NOP ;  /* 0x0000000000007918 */ /* 0x000fc60000000000 */
[----:B------:R-:W-:-:S15]  /*e150*/  BRA.U !UP0, `(.L_x_1112) ;  /* 0x0000000108e47547 */ /* 0x000fde000b800000 */
        /* <DEDUP_REMOVED lines=57> */
.L_x_1112:
[----:B------:R-:W2:Y:S04]  /*e4f0*/  LDL.64 R202, [R1+0x10] ;  /* 0x0000100001ca7983 */ /* 0x000ea80000100a00 */
[----:B------:R-:W3:Y:S01]  /*e500*/  LDL.64 R200, [R1+0x8] ;  /* 0x0000080001c87983 */ /* 0x000ee20000100a00 */
[----:B------:R-:W-:Y:S01]  /*e510*/  ISETP.NE.AND P4, PT, R4, RZ, PT ;  /* 0x000000ff0400720c */ /* 0x000fe20003f85270 */
[C---:B------:R-:W-:Y:S01]  /*e520*/  VIADD R174, R24.reuse, 0xffffff49 ;  /* 0xffffff4918ae7836 */ /* 0x040fe20000000000 */
[C---:B------:R-:W-:Y:S01]  /*e530*/  ISETP.GE.AND P3, PT, R27.reuse, R31, PT ;  /* 0x0000001f1b00720c */ /* 0x040fe20003f66270 */
[----:B------:R-:W-:Y:S01]  /*e540*/  VIADD R172, R24, 0xffffff50 ;  /* 0xffffff5018ac7836 */ /* 0x000fe20000000000 */
[----:B------:R-:W-:Y:S01]  /*e550*/  FSEL R190, R180, -INF , !P4 ;  /* 0xff800000b4be7808 */ /* 0x000fe20006000000 */
[----:B------:R-:W-:Y:S01]  /*e560*/  VIADD R180, R24, 0xffffff51 ;  /* 0xffffff5118b47836 */ /* 0x000fe20000000000 */
[-C--:B------:R-:W-:Y:S01]  /*e570*/  ISETP.GE.AND P4, PT, R2, R30.reuse, PT ;  /* 0x0000001e0200720c */ /* 0x080fe20003f86270 */
[C---:B------:R-:W-:Y:S01]  /*e580*/  VIADD R187, R24.reuse, 0xffffff60 ;  /* 0xffffff6018bb7836 */ /* 0x040fe20000000000 */
[----:B------:R-:W-:Y:S01]  /*e590*/  ISETP.GE.AND P1, PT, R27, R30, PT ;  /* 0x0000001e1b00720c */ /* 0x000fe20003f26270 */
[C---:B------:R-:W-:Y:S01]  /*e5a0*/  VIADD R193, R24.reuse, 0xffffff69 ;  /* 0xffffff6918c17836 */ /* 0x040fe20000000000 */
[----:B------:R-:W-:Y:S01]  /*e5b0*/  I2FP.F32.U32 R2, R2 ;  /* 0x0000000200027245 */ /* 0x000fe20000201000 */
[----:B------:R-:W-:Y:S01]  /*e5c0*/  VIADD R194, R24, 0xffffff70 ;  /* 0xffffff7018c27836 */ /* 0x000fe20000000000 */
[----:B------:R-:W-:Y:S01]  /*e5d0*/  I2FP.F32.U32 R27, R27 ;  /* 0x0000001b001b7245 */ /* 0x000fe20000201000 */
[----:B------:R-:W4:Y:S01]  /*e5e0*/  S2R R210, SR_CTAID.X ;  /* 0x0000000000d27919 */ /* 0x000f220000002500 */
[C---:B------:R-:W-:Y:S01]  /*e5f0*/  ISETP.GE.AND P2, PT, R175.reuse, R31, PT ;  /* 0x0000001faf00720c */ /* 0x040fe20003f46270 */
[----:B------:R-:W-:Y:S01]  /*e600*/  FFMA.FTZ R212, R2, UR6, R212 ;  /* 0x0000000602d47c23 */ /* 0x000fe200080100d4 */
[-C--:B------:R-:W-:Y:S01]  /*e610*/  ISETP.GE.AND P0, PT, R175, R30.reuse, PT ;  /* 0x0000001eaf00720c */ /* 0x080fe20003f06270 */
[C---:B------:R-:W-:Y:S01]  /*e620*/  FFMA.FTZ R0, R27.reuse, UR6, R181 ;  /* 0x000000061b007c23 */ /* 0x040fe200080100b5 */
[----:B------:R-:W-:Y:S01]  /*e630*/  I2FP.F32.U32 R175, R175 ;  /* 0x000000af00af7245 */ /* 0x000fe20000201000 */
[----:B------:R-:W-:Y:S01]  /*e640*/  FFMA.FTZ R183, R27, UR6, R183 ;  /* 0x000000061bb77c23 */ /* 0x000fe200080100b7 */
[----:B------:R-:W-:Y:S01]  /*e650*/  FSEL R189, R182, -INF , !P5 ;  /* 0xff800000b6bd7808 */ /* 0x000fe20006800000 */
[----:B------:R-:W-:Y:S01]  /*e660*/  FFMA.FTZ R214, R2, UR6, R214 ;  /* 0x0000000602d67c23 */ /* 0x000fe200080100d6 */
[----:B------:R-:W-:Y:S01]  /*e670*/  FSEL R222, R212, -INF , !P6 ;  /* 0xff800000d4de7808 */ /* 0x000fe20007000000 */
[C---:B------:R-:W-:Y:S01]  /*e680*/  FFMA.FTZ R27, R175.reuse, UR6, R176 ;  /* 0x00000006af1b7c23 */ /* 0x040fe200080100b0 */
[----:B------:R-:W-:Y:S01]  /*e690*/  FFMA.FTZ R175, R175, UR6, R178 ;  /* 0x00000006afaf7c23 */ /* 0x000fe200080100b2 */
[CC--:B------:R-:W-:Y:S01]  /*e6a0*/  ISETP.GE.AND P5, PT, R174.reuse, R31.reuse, PT ;  /* 0x0000001fae00720c */ /* 0x0c0fe20003fa6270 */
[----:B------:R-:W-:Y:S01]  /*e6b0*/  UIADD3 UR8, UPT, UPT, UR24, -0x1, URZ ;  /* 0xffffffff18087890 */ /* 0x000fe2000fffe0ff */
[----:B------:R-:W-:Y:S01]  /*e6c0*/  ISETP.GE.AND P6, PT, R174, R30, PT ;  /* 0x0000001eae00720c */ /* 0x000fe20003fc6270 */
[----:B------:R-:W-:Y:S01]  /*e6d0*/  UIADD3 UR10, UPT, UPT, UR36, -0x61c88647, URZ ;  /* 0x9e3779b9240a7890 */ /* 0x000fe2000fffe0ff */
[----:B------:R-:W-:Y:S01]  /*e6e0*/  I2FP.F32.U32 R174, R174 ;  /* 0x000000ae00ae7245 */ /* 0x000fe20000201000 */
[----:B------:R-:W-:Y:S01]  /*e6f0*/  USHF.L.U32 UR8, UR8, 0x1, URZ ;  /* 0x0000000108087899 */ /* 0x000fe200080006ff */
[----:B------:R-:W-:Y:S01]  /*e700*/  FSEL R0, R0, -INF , !P3 ;  /* 0xff80000000007808 */ /* 0x000fe20005800000 */
[----:B------:R-:W-:Y:S01]  /*e710*/  UIADD3 UR9, UPT, UPT, UR36, 0x3c6ef372, URZ ;  /* 0x3c6ef37224097890 */ /* 0x000fe2000fffe0ff */
[----:B------:R-:W-:Y:S01]  /*e720*/  FSEL R178, R183, -INF , !P1 ;  /* 0xff800000b7b27808 */ /* 0x000fe20004800000 */
[----:B------:R-:W-:Y:S01]  /*e730*/  FFMA.FTZ R176, R174, UR6, R177 ;  /* 0x00000006aeb07c23 */ /* 0x000fe200080100b1 */
[-C--:B------:R-:W-:Y:S01]  /*e740*/  ISETP.GE.AND P3, PT, R172, R31.reuse, PT ;  /* 0x0000001fac00720c */ /* 0x080fe20003f66270 */
[----:B------:R-:W-:Y:S01]  /*e750*/  FFMA.FTZ R174, R174, UR6, R179 ;  /* 0x00000006aeae7c23 */ /* 0x000fe200080100b3 */
[----:B------:R-:W-:Y:S01]  /*e760*/  ISETP.GE.AND P1, PT, R172, R30, PT ;  /* 0x0000001eac00720c */ /* 0x000fe20003f26270 */
[----:B------:R-:W-:Y:S01]  /*e770*/  VIADD R177, R24, 0xffffff58 ;  /* 0xffffff5818b17836 */ /* 0x000fe20000000000 */
[----:B------:R-:W-:Y:S01]  /*e780*/  FSEL R27, R27, -INF , !P2 ;  /* 0xff8000001b1b7808 */ /* 0x000fe20005000000 */
[----:B------:R-:W-:Y:S01]  /*e790*/  UIADD3 UR11, UPT, UPT, UR8, -0x4, URZ ;  /* 0xfffffffc080b7890 */ /* 0x000fe2000fffe0ff */
[----:B------:R-:W-:Y:S01]  /*e7a0*/  FSEL R175, R175, -INF , !P0 ;  /* 0xff800000afaf7808 */ /* 0x000fe20004000000 */
[----:B------:R-:W-:Y:S01]  /*e7b0*/  UIADD3 UR8, UPT, UPT, UR8, -0x3, URZ ;  /* 0xfffffffd08087890 */ /* 0x000fe2000fffe0ff */
[----:B------:R-:W-:Y:S01]  /*e7c0*/  I2FP.F32.U32 R172, R172 ;  /* 0x000000ac00ac7245 */ /* 0x000fe20000201000 */
[----:B------:R-:W-:Y:S01]  /*e7d0*/  UIADD3 UR19, UPT, UPT, UR24, -0x4, URZ ;  /* 0xfffffffc18137890 */ /* 0x000fe2000fffe0ff */
[----:B------:R-:W-:-:S02]  /*e7e0*/  ISETP.GE.AND P2, PT, R180, R31, PT ;  /* 0x0000001fb400720c */ /* 0x000fc40003f46270 */
[----:B------:R-:W-:Y:S01]  /*e7f0*/  ISETP.GE.AND P0, PT, R180, R30, PT ;  /* 0x0000001eb400720c */ /* 0x000fe20003f06270 */
[C---:B------:R-:W-:Y:S01]  /*e800*/  FFMA.FTZ R173, R172.reuse, UR6, R168 ;  /* 0x00000006acad7c23 */ /* 0x040fe200080100a8 */
[----:B------:R-:W-:Y:S01]  /*e810*/  I2FP.F32.U32 R180, R180 ;  /* 0x000000b400b47245 */ /* 0x000fe20000201000 */
[----:B------:R-:W-:Y:S01]  /*e820*/  FFMA.FTZ R179, R172, UR6, R170 ;  /* 0x00000006acb37c23 */ /* 0x000fe200080100aa */
[----:B------:R-:W-:Y:S02]  /*e830*/  FSEL R176, R176, -INF , !P5 ;  /* 0xff800000b0b07808 */ /* 0x000fe40006800000 */
[----:B------:R-:W-:Y:S01]  /*e840*/  FSEL R173, R173, -INF , !P3 ;  /* 0xff800000adad7808 */ /* 0x000fe20005800000 */
[C---:B------:R-:W-:Y:S01]  /*e850*/  FFMA.FTZ R172, R180.reuse, UR6, R169 ;  /* 0x00000006b4ac7c23 */ /* 0x040fe200080100a9 */
[----:B------:R-:W-:Y:S01]  /*e860*/  FFMA.FTZ R170, R180, UR6, R171 ;  /* 0x00000006b4aa7c23 */ /* 0x000fe200080100ab */
[C---:B------:R-:W-:Y:S01]  /*e870*/  VIADD R180, R24.reuse, 0xffffff59 ;  /* 0xffffff5918b47836 */ /* 0x040fe20000000000 */
[----:B------:R-:W-:Y:S01]  /*e880*/  FSEL R171, R179, -INF , !P1 ;  /* 0xff800000b3ab7808 */ /* 0x000fe20004800000 */
[----:B------:R-:W-:Y:S01]  /*e890*/  VIADD R179, R24, 0xffffff68 ;  /* 0xffffff6818b37836 */ /* 0x000fe20000000000 */
[----:B------:R-:W-:-:S02]  /*e8a0*/  FSEL R174, R174, -INF , !P6 ;  /* 0xff800000aeae7808 */ /* 0x000fc40007000000 */
[CC--:B------:R-:W-:Y:S02]  /*e8b0*/  ISETP.GE.AND P3, PT, R180.reuse, R31.reuse, PT ;  /* 0x0000001fb400720c */ /* 0x0c0fe40003f66270 */
        /* <DEDUP_REMOVED lines=8> */
[----:B------:R-:W-:Y:S01]  /*e940*/  FFMA.FTZ R181, R177, UR6, R32 ;  /* 0x00000006b1b57c23 */ /* 0x000fe20008010020 */
[----:B------:R-:W-:Y:S01]  /*e950*/  ISETP.GE.AND P2, PT, R187, R31, PT ;  /* 0x0000001fbb00720c */ /* 0x000fe20003f46270 */
[----:B------:R-:W-:Y:S01]  /*e960*/  FFMA.FTZ R34, R177, UR6, R34 ;  /* 0x00000006b1227c23 */ /* 0x000fe20008010022 */
[-C--:B------:R-:W-:Y:S01]  /*e970*/  ISETP.GE.AND P0, PT, R187, R30.reuse, PT ;  /* 0x0000001ebb00720c */ /* 0x080fe20003f06270 */
[----:B------:R-:W-:Y:S01]  /*e980*/  FFMA.FTZ R180, R180, UR6, R35 ;  /* 0x00000006b4b47c23 */ /* 0x000fe20008010023 */
[----:B------:R-:W-:Y:S01]  /*e990*/  I2FP.F32.U32 R187, R187 ;  /* 0x000000bb00bb7245 */ /* 0x000fe20000201000 */
[----:B------:R-:W-:Y:S01]  /*e9a0*/  VIADD R35, R24, 0xffffff61 ;  /* 0xffffff6118237836 */ /* 0x000fe20000000000 */
[----:B------:R-:W-:Y:S01]  /*e9b0*/  FSEL R188, R34, -INF , !P6 ;  /* 0xff80000022bc7808 */ /* 0x000fe20007000000 */
[C---:B------:R-:W-:Y:S01]  /*e9c0*/  VIADD R177, R24.reuse, 0xffffff71 ;  /* 0xffffff7118b17836 */ /* 0x040fe20000000000 */
[----:B------:R-:W-:Y:S01]  /*e9d0*/  I2FP.F32.U32 R34, R179 ;  /* 0x000000b300227245 */ /* 0x000fe20000201000 */
[C---:B------:R-:W-:Y:S01]  /*e9e0*/  FFMA.FTZ R183, R187.reuse, UR6, R196 ;  /* 0x00000006bbb77c23 */ /* 0x040fe200080100c4 */
[----:B------:R-:W-:Y:S01]  /*e9f0*/  FFMA.FTZ R187, R187, UR6, R198 ;  /* 0x00000006bbbb7c23 */ /* 0x000fe200080100c6 */
[----:B------:R-:W-:Y:S01]  /*ea00*/  FSEL R198, R181, -INF , !P5 ;  /* 0xff800000b5c67808 */ /* 0x000fe20006800000 */
[----:B------:R-:W-:Y:S01]  /*ea10*/  VIADD R32, R24, 0xffffff79 ;  /* 0xffffff7918207836 */ /* 0x000fe20000000000 */
[C---:B------:R-:W-:Y:S01]  /*ea20*/  ISETP.GE.AND P5, PT, R35.reuse, R31, PT ;  /* 0x0000001f2300720c */ /* 0x040fe20003fa6270 */
[----:B------:R-:W-:Y:S01]  /*ea30*/  FFMA.FTZ R181, R34, UR6, R16 ;  /* 0x0000000622b57c23 */ /* 0x000fe20008010010 */
[----:B------:R-:W-:-:S02]  /*ea40*/  ISETP.GE.AND P6, PT, R35, R30, PT ;  /* 0x0000001e2300720c */ /* 0x000fc40003fc6270 */
[----:B------:R-:W-:Y:S02]  /*ea50*/  I2FP.F32.U32 R35, R35 ;  /* 0x0000002300237245 */ /* 0x000fe40000201000 */
[----:B------:R-:W-:Y:S02]  /*ea60*/  FSEL R183, R183, -INF , !P2 ;  /* 0xff800000b7b77808 */ /* 0x000fe40005000000 */
[----:B------:R-:W-:Y:S01]  /*ea70*/  FSEL R187, R187, -INF , !P0 ;  /* 0xff800000bbbb7808 */ /* 0x000fe20004000000 */
[----:B------:R-:W-:Y:S01]  /*ea80*/  FFMA.FTZ R182, R35, UR6, R197 ;  /* 0x0000000623b67c23 */ /* 0x000fe200080100c5 */
[----:B------:R-:W-:Y:S01]  /*ea90*/  FMNMX3.FTZ R197, R29, R190, R0, !PT ;  /* 0x000000be1dc57276 */ /* 0x000fe20007810000 */
[----:B------:R-:W-:Y:S01]  /*eaa0*/  FFMA.FTZ R199, R35, UR6, R199 ;  /* 0x0000000623c77c23 */ /* 0x000fe200080100c7 */
[----:B------:R-:W-:Y:S02]  /*eab0*/  FSEL R186, R186, -INF , !P3 ;  /* 0xff800000baba7808 */ /* 0x000fe40005800000 */
[----:B------:R-:W-:-:S02]  /*eac0*/  FSEL R180, R180, -INF , !P1 ;  /* 0xff800000b4b47808 */ /* 0x000fc40004800000 */
[C---:B------:R-:W-:Y:S02]  /*ead0*/  ISETP.GE.AND P2, PT, R193.reuse, R31, PT ;  /* 0x0000001fc100720c */ /* 0x040fe40003f46270 */
[-C--:B------:R-:W-:Y:S02]  /*eae0*/  ISETP.GE.AND P0, PT, R193, R30.reuse, PT ;  /* 0x0000001ec100720c */ /* 0x080fe40003f06270 */
[----:B------:R-:W-:Y:S02]  /*eaf0*/  FMNMX3.FTZ R197, R197, R27, R176, !PT ;  /* 0x0000001bc5c57276 */ /* 0x000fe400078100b0 */
[C---:B------:R-:W-:Y:S02]  /*eb00*/  ISETP.GE.AND P3, PT, R179.reuse, R31, PT ;  /* 0x0000001fb300720c */ /* 0x040fe40003f66270 */
[----:B------:R-:W-:Y:S02]  /*eb10*/  ISETP.GE.AND P1, PT, R179, R30, PT ;  /* 0x0000001eb300720c */ /* 0x000fe40003f26270 */
[----:B------:R-:W-:-:S02]  /*eb20*/  I2FP.F32.U32 R193, R193 ;  /* 0x000000c100c17245 */ /* 0x000fc40000201000 */
[----:B------:R-:W-:Y:S02]  /*eb30*/  I2FP.F32.U32 R179, R194 ;  /* 0x000000c200b37245 */ /* 0x000fe40000201000 */
[----:B------:R-:W-:Y:S01]  /*eb40*/  FMNMX3.FTZ R197, R197, R173, R172, !PT ;  /* 0x000000adc5c57276 */ /* 0x000fe200078100ac */
[----:B------:R-:W-:Y:S01]  /*eb50*/  FFMA.FTZ R195, R193, UR6, R17 ;  /* 0x00000006c1c37c23 */ /* 0x000fe20008010011 */
[----:B------:R-:W-:Y:S01]  /*eb60*/  FSEL R182, R182, -INF , !P5 ;  /* 0xff800000b6b67808 */ /* 0x000fe20006800000 */
[----:B------:R-:W-:Y:S01]  /*eb70*/  FFMA.FTZ R228, R179, UR6, R12 ;  /* 0x00000006b3e47c23 */ /* 0x000fe2000801000c */
[----:B------:R-:W-:Y:S01]  /*eb80*/  FSEL R181, R181, -INF , !P3 ;  /* 0xff800000b5b57808 */ /* 0x000fe20005800000 */
[----:B------:R-:W-:Y:S01]  /*eb90*/  FFMA.FTZ R216, R179, UR6, R14 ;  /* 0x00000006b3d87c23 */ /* 0x000fe2000801000e */
[C---:B------:R-:W-:Y:S01]  /*eba0*/  ISETP.GE.AND P5, PT, R194.reuse, R31, PT ;  /* 0x0000001fc200720c */ /* 0x040fe20003fa6270 */
[----:B------:R-:W-:Y:S01]  /*ebb0*/  FFMA.FTZ R193, R193, UR6, R19 ;  /* 0x00000006c1c17c23 */ /* 0x000fe20008010013 */
[----:B------:R-:W-:-:S02]  /*ebc0*/  ISETP.GE.AND P3, PT, R194, R30, PT ;  /* 0x0000001ec200720c */ /* 0x000fc40003f66270 */
[----:B------:R-:W-:Y:S02]  /*ebd0*/  I2FP.F32.U32 R196, R177 ;  /* 0x000000b100c47245 */ /* 0x000fe40000201000 */
[----:B------:R-:W-:Y:S02]  /*ebe0*/  I2FP.F32.U32 R194, R32 ;  /* 0x0000002000c27245 */ /* 0x000fe40000201000 */
[----:B------:R-:W-:Y:S01]  /*ebf0*/  FMNMX3.FTZ R197, R197, R198, R186, !PT ;  /* 0x000000c6c5c57276 */ /* 0x000fe200078100ba */
[----:B------:R-:W-:Y:S01]  /*ec00*/  FFMA.FTZ R227, R196, UR6, R13 ;  /* 0x00000006c4e37c23 */ /* 0x000fe2000801000d */
[----:B------:R-:W-:Y:S01]  /*ec10*/  FSEL R195, R195, -INF , !P2 ;  /* 0xff800000c3c37808 */ /* 0x000fe20005000000 */
[----:B------:R-:W-:Y:S01]  /*ec20*/  FFMA.FTZ R213, R194, UR6, R213 ;  /* 0x00000006c2d57c23 */ /* 0x000fe200080100d5 */
[----:B------:R-:W-:Y:S01]  /*ec30*/  ISETP.GE.AND P2, PT, R177, R31, PT ;  /* 0x0000001fb100720c */ /* 0x000fe20003f46270 */
[----:B------:R-:W-:Y:S01]  /*ec40*/  FFMA.FTZ R35, R196, UR6, R15 ;  /* 0x00000006c4237c23 */ /* 0x000fe2000801000f */
[----:B------:R-:W-:-:S02]  /*ec50*/  FSEL R228, R228, -INF , !P5 ;  /* 0xff800000e4e47808 */ /* 0x000fc40006800000 */
[----:B------:R-:W-:Y:S02]  /*ec60*/  FMNMX3.FTZ R197, R197, R183, R182, !PT ;  /* 0x000000b7c5c57276 */ /* 0x000fe400078100b6 */
[----:B------:R-:W-:Y:S02]  /*ec70*/  FMNMX3.FTZ R2, R28, R189, R178, !PT ;  /* 0x000000bd1c027276 */ /* 0x000fe400078100b2 */
[----:B------:R-:W-:Y:S02]  /*ec80*/  ISETP.GE.AND P5, PT, R32, R31, PT ;  /* 0x0000001f2000720c */ /* 0x000fe40003fa6270 */
[----:B------:R-:W-:Y:S02]  /*ec90*/  FSEL R227, R227, -INF , !P2 ;  /* 0xff800000e3e37808 */ /* 0x000fe40005000000 */
[----:B------:R-:W-:Y:S02]  /*eca0*/  FMNMX3.FTZ R197, R197, R181, R195, !PT ;  /* 0x000000b5c5c57276 */ /* 0x000fe400078100c3 */
[----:B------:R-:W-:-:S02]  /*ecb0*/  FMNMX3.FTZ R2, R2, R175, R174, !PT ;  /* 0x000000af02027276 */ /* 0x000fc400078100ae */
[----:B------:R-:W-:Y:S01]  /*ecc0*/  FSEL R221, R213, -INF , !P5 ;  /* 0xff800000d5dd7808 */ /* 0x000fe20006800000 */
[----:B------:R-:W-:Y:S01]  /*ecd0*/  FFMA.FTZ R213, R194, UR6, R215 ;  /* 0x00000006c2d57c23 */ /* 0x000fe200080100d7 */
[----:B------:R-:W-:Y:S01]  /*ece0*/  ISETP.GE.AND P5, PT, R32, R30, PT ;  /* 0x0000001e2000720c */ /* 0x000fe20003fa6270 */
[----:B------:R-:W-:Y:S01]  /*ecf0*/  FFMA.FTZ R32, R34, UR6, R18 ;  /* 0x0000000622207c23 */ /* 0x000fe20008010012 */
[----:B------:R-:W-:Y:S02]  /*ed00*/  FMNMX3.FTZ R34, R197, R228, R227, !PT ;  /* 0x000000e4c5227276 */ /* 0x000fe400078100e3 */
[----:B------:R-:W-:Y:S02]  /*ed10*/  FMNMX3.FTZ R179, R2, R171, R170, !PT ;  /* 0x000000ab02b37276 */ /* 0x000fe400078100aa */
[----:B------:R-:W-:Y:S02]  /*ed20*/  FMNMX3.FTZ R34, R34, R222, R221, !PT ;  /* 0x000000de22227276 */ /* 0x000fe400078100dd */
[----:B------:R-:W-:-:S02]  /*ed30*/  FSEL R196, R199, -INF , !P6 ;  /* 0xff800000c7c47808 */ /* 0x000fc40007000000 */
[----:B------:R-:W-:Y:S01]  /*ed40*/  FMNMX3.FTZ R179, R179, R188, R180, !PT ;  /* 0x000000bcb3b37276 */ /* 0x000fe200078100b4 */
[----:B------:R-:W5:Y:S01]  /*ed50*/  SHFL.BFLY PT, R2, R34, 0x2, 0x1f ;  /* 0x0c401f0022027f89 */ /* 0x000f6200000e0000 */
[----:B------:R-:W-:Y:S01]  /*ed60*/  ISETP.GE.AND P2, PT, R177, R30, PT ;  /* 0x0000001eb100720c */ /* 0x000fe20003f46270 */
[----:B------:R-:W-:Y:S01]  /*ed70*/  IMAD.U32 R177, RZ, RZ, UR11 ;  /* 0x0000000bffb17e24 */ /* 0x000fe2000f8e00ff */
[----:B------:R-:W-:Y:S01]  /*ed80*/  FSEL R194, R32, -INF , !P1 ;  /* 0xff80000020c27808 */ /* 0x000fe20004800000 */
[----:B------:R-:W-:Y:S01]  /*ed90*/  IMAD.U32 R32, RZ, RZ, UR8 ;  /* 0x00000008ff207e24 */ /* 0x000fe2000f8e00ff */
[----:B------:R-:W-:Y:S01]  /*eda0*/  FSEL R193, R193, -INF , !P0 ;  /* 0xff800000c1c17808 */ /* 0x000fe20004000000 */
[----:B------:R-:W-:Y:S01]  /*edb0*/  UIADD3 UR8, UPT, UPT, UR37, 0x76cf5d0a, URZ ;  /* 0x76cf5d0a25087890 */ /* 0x000fe2000fffe0ff */
[----:B------:R-:W-:Y:S02]  /*edc0*/  FMNMX3.FTZ R179, R179, R187, R196, !PT ;  /* 0x000000bbb3b37276 */ /* 0x000fe400078100c4 */
[----:B------:R-:W-:-:S02]  /*edd0*/  FSEL R215, R35, -INF , !P2 ;  /* 0xff80000023d77808 */ /* 0x000fc40005000000 */
[----:B------:R-:W-:Y:S02]  /*ede0*/  FSEL R216, R216, -INF , !P3 ;  /* 0xff800000d8d87808 */ /* 0x000fe40005800000 */
[----:B------:R-:W-:Y:S02]  /*edf0*/  FMNMX3.FTZ R35, R179, R194, R193, !PT ;  /* 0x000000c2b3237276 */ /* 0x000fe400078100c1 */
[----:B------:R-:W-:Y:S02]  /*ee00*/  FSEL R214, R214, -INF , !P4 ;  /* 0xff800000d6d67808 */ /* 0x000fe40006000000 */
[----:B------:R-:W-:Y:S02]  /*ee10*/  FSEL R213, R213, -INF , !P5 ;  /* 0xff800000d5d57808 */ /* 0x000fe40006800000 */
[----:B------:R-:W-:Y:S02]  /*ee20*/  FMNMX3.FTZ R35, R35, R216, R215, !PT ;  /* 0x000000d823237276 */ /* 0x000fe400078100d7 */
[----:B------:R-:W-:-:S02]  /*ee30*/  SHF.R.U32.HI R204, RZ, 0x5, R207 ;  /* 0x00000005ffcc7819 */ /* 0x000fc400000116cf */
[----:B-----5:R-:W-:-:S03]  /*ee40*/  FMNMX.FTZ R34, R34, R2, !PT ;  /* 0x0000000222227209 */ /* 0x020fc60007810000 */
[----:B----4-:R-:W-:Y:S02]  /*ee50*/  IMAD R210, R210, 0x8, R204 ;  /* 0x00000008d2d27824 */ /* 0x010fe400078e02cc */
[----:B------:R-:W4:Y:S02]  /*ee60*/  SHFL.BFLY PT, R2, R34, 0x1, 0x1f ;  /* 0x0c201f0022027f89 */ /* 0x000f2400000e0000 */
[----:B------:R-:W-:Y:S01]  /*ee70*/  IMAD.WIDE.U32 R210, R210, -0x326172a9, RZ ;  /* 0xcd9e8d57d2d27825 */ /* 0x000fe200078e00ff */
[----:B----4-:R-:W-:-:S04]  /*ee80*/  FMNMX.FTZ R2, R34, R2, !PT ;  /* 0x0000000222027209 */ /* 0x010fc80007810000 */
[C---:B------:R-:W-:Y:S01]  /*ee90*/  FSETP.NEU.FTZ.AND P4, PT, R2.reuse, -INF , PT ;  /* 0xff8000000200780b */ /* 0x040fe20003f9d000 */
[----:B------:R-:W-:-:S05]  /*eea0*/  FMUL.FTZ R226, R2, UR4 ;  /* 0x0000000402e27c20 */ /* 0x000fca0008410000 */
        /* <DEDUP_REMOVED lines=8> */
[--C-:B------:R-:W-:Y:S01]  /*ef30*/  FFMA.FTZ R181, R181, UR4, -R226.reuse ;  /* 0x00000004b5b57c23 */ /* 0x100fe200080108e2 */
[--C-:B------:R-:W-:Y:S01]  /*ef40*/  FFMA.FTZ R228, R228, UR4, -R226.reuse ;  /* 0x00000004e4e47c23 */ /* 0x100fe200080108e2 */
[--C-:B------:R-:W-:Y:S01]  /*ef50*/  FFMA.FTZ R227, R227, UR4, -R226.reuse ;  /* 0x00000004e3e37c23 */ /* 0x100fe200080108e2 */
[----:B------:R-:W-:-:S04]  /*ef60*/  FFMA.FTZ R221, R221, UR4, -R226 ;  /* 0x00000004dddd7c23 */ /* 0x000fc800080108e2 */
[----:B------:R-:W-:Y:S08]  /*ef70*/  MUFU.EX2 R220, R220 ;  /* 0x000000dc00dc7308 */ /* 0x000ff00000000800 */
[----:B------:R-:W-:Y:S08]  /*ef80*/  MUFU.EX2 R186, R186 ;  /* 0x000000ba00ba7308 */ /* 0x000ff00000000800 */
[----:B------:R-:W-:Y:S08]  /*ef90*/  MUFU.EX2 R183, R183 ;  /* 0x000000b700b77308 */ /* 0x000ff00000000800 */
[----:B------:R-:W-:Y:S08]  /*efa0*/  MUFU.EX2 R182, R182 ;  /* 0x000000b600b67308 */ /* 0x000ff00000000800 */
[----:B------:R-:W-:Y:S08]  /*efb0*/  MUFU.EX2 R181, R181 ;  /* 0x000000b500b57308 */ /* 0x000ff00000000800 */
[----:B------:R-:W-:Y:S01]  /*efc0*/  MUFU.EX2 R228, R228 ;  /* 0x000000e400e47308 */ /* 0x000fe20000000800 */
[----:B--2---:R-:W-:-:S02]  /*efd0*/  LOP3.LUT R218, R32, UR37, R203, 0x96, !PT ;  /* 0x0000002520da7c12 */ /* 0x004fc4000f8e96cb */
[----:B------:R-:W-:-:S05]  /*efe0*/  FMNMX3.FTZ R32, R35, R214, R213, !PT ;  /* 0x000000d623207276 */ /* 0x000fca00078100d5 */
[----:B------:R-:W-:Y:S01]  /*eff0*/  MUFU.EX2 R227, R227 ;  /* 0x000000e300e37308 */ /* 0x000fe20000000800 */
[----:B------:R-:W-:Y:S01]  /*f000*/  LOP3.LUT R177, R177, UR37, R203, 0x96, !PT ;  /* 0x00000025b1b17c12 */ /* 0x000fe2000f8e96cb */
[----:B------:R-:W-:Y:S01]  /*f010*/  IMAD.WIDE.U32 R218, R218, -0x326172a9, RZ ;  /* 0xcd9e8d57dada7825 */ /* 0x000fe200078e00ff */
[----:B------:R-:W2:Y:S03]  /*f020*/  SHFL.BFLY PT, R179, R32, 0x2, 0x1f ;  /* 0x0c401f0020b37f89 */ /* 0x000ea600000e0000 */
[----:B------:R-:W-:Y:S01]  /*f030*/  IMAD.WIDE.U32 R230, R177, -0x326172a9, RZ ;  /* 0xcd9e8d57b1e67825 */ /* 0x000fe200078e00ff */
[----:B------:R-:W-:Y:S01]  /*f040*/  LOP3.LUT R35, R210, UR10, R219, 0x96, !PT ;  /* 0x0000000ad2237c12 */ /* 0x000fe2000f8e96db */
[----:B------:R-:W-:Y:S01]  /*f050*/  MUFU.EX2 R221, R221 ;  /* 0x000000dd00dd7308 */ /* 0x000fe20000000800 */
[----:B------:R-:W-:Y:S02]  /*f060*/  LOP3.LUT R218, R218, UR9, R245, 0x96, !PT ;  /* 0x00000009dada7c12 */ /* 0x000fe4000f8e96f5 */
[----:B------:R-:W-:Y:S01]  /*f070*/  LOP3.LUT R202, R210, UR10, R231, 0x96, !PT ;  /* 0x0000000ad2ca7c12 */ /* 0x000fe2000f8e96e7 */
[----:B------:R-:W-:Y:S01]  /*f080*/  UIADD3 UR10, UPT, UPT, UR37, 0x32370b8f, URZ ;  /* 0x32370b8f250a7890 */ /* 0x000fe2000fffe0ff */
[----:B------:R-:W-:Y:S01]  /*f090*/  LOP3.LUT R230, R230, UR9, R245, 0x96, !PT ;  /* 0x00000009e6e67c12 */ /* 0x000fe2000f8e96f5 */
[----:B------:R-:W-:Y:S01]  /*f0a0*/  IMAD.WIDE.U32 R232, R35, -0x2daee0ad, RZ ;  /* 0xd2511f5323e87825 */ /* 0x000fe200078e00ff */
[----:B------:R-:W-:-:S03]  /*f0b0*/  UIADD3 UR9, UPT, UPT, UR36, -0x255992d5, URZ ;  /* 0xdaa66d2b24097890 */ /* 0x000fc6000fffe0ff */
[----:B------:R-:W-:Y:S01]  /*f0c0*/  IMAD.WIDE.U32 R202, R202, -0x2daee0ad, RZ ;  /* 0xd2511f53caca7825 */ /* 0x000fe200078e00ff */
[----:B---3--:R-:W-:-:S03]  /*f0d0*/  LOP3.LUT R35, R200, UR8, R233, 0x96, !PT ;  /* 0x00000008c8237c12 */ /* 0x008fc6000f8e96e9 */
[----:B------:R-:W-:Y:S01]  /*f0e0*/  IMAD.WIDE.U32 R230, R230, -0x2daee0ad, RZ ;  /* 0xd2511f53e6e67825 */ /* 0x000fe200078e00ff */
[----:B------:R-:W-:Y:S01]  /*f0f0*/  LOP3.LUT R210, R200, UR8, R203, 0x96, !PT ;  /* 0x00000008c8d27c12 */ /* 0x000fe2000f8e96cb */
[----:B------:R-:W-:Y:S02]  /*f100*/  UIADD3 UR8, UPT, UPT, UR36, 0x78dde6e4, URZ ;  /* 0x78dde6e424087890 */ /* 0x000fe4000fffe0ff */
[----:B------:R-:W-:Y:S01]  /*f110*/  IMAD.WIDE.U32 R218, R218, -0x2daee0ad, RZ ;  /* 0xd2511f53dada7825 */ /* 0x000fe200078e00ff */
[----:B------:R-:W-:Y:S02]  /*f120*/  LOP3.LUT R202, R202, UR10, R231, 0x96, !PT ;  /* 0x0000000acaca7c12 */ /* 0x000fe4000f8e96e7 */
[----:B--2---:R-:W-:Y:S01]  /*f130*/  FMNMX.FTZ R179, R32, R179, !PT ;  /* 0x000000b320b37209 */ /* 0x004fe20007810000 */
[----:B------:R-:W-:Y:S01]  /*f140*/  IMAD.WIDE.U32 R210, R210, -0x326172a9, RZ ;  /* 0xcd9e8d57d2d27825 */ /* 0x000fe200078e00ff */
[----:B------:R-:W-:Y:S01]  /*f150*/  LOP3.LUT R232, R232, UR10, R219, 0x96, !PT ;  /* 0x0000000ae8e87c12 */ /* 0x000fe2000f8e96db */
[----:B------:R-:W-:-:S02]  /*f160*/  UIADD3 UR10, UPT, UPT, UR37, -0x126145ec, URZ ;  /* 0xed9eba14250a7890 */ /* 0x000fc4000fffe0ff */
[----:B------:R-:W-:Y:S01]  /*f170*/  IMAD.WIDE.U32 R202, R202, -0x326172a9, RZ ;  /* 0xcd9e8d57caca7825 */ /* 0x000fe200078e00ff */
[----:B------:R-:W-:Y:S01]  /*f180*/  LOP3.LUT R224, R244, UR9, R211, 0x96, !PT ;  /* 0x00000009f4e07c12 */ /* 0x000fe2000f8e96d3 */
[----:B------:R-:W2:Y:S02]  /*f190*/  SHFL.BFLY PT, R177, R179, 0x1, 0x1f ;  /* 0x0c201f00b3b17f89 */ /* 0x000ea400000e0000 */
[----:B------:R-:W-:Y:S01]  /*f1a0*/  IMAD.WIDE.U32 R200, R35, -0x326172a9, RZ ;  /* 0xcd9e8d5723c87825 */ /* 0x000fe200078e00ff */
[----:B------:R-:W-:-:S03]  /*f1b0*/  LOP3.LUT R210, R210, UR8, R203, 0x96, !PT ;  /* 0x00000008d2d27c12 */ /* 0x000fc6000f8e96cb */
[----:B------:R-:W-:Y:S01]  /*f1c0*/  IMAD.WIDE.U32 R232, R232, -0x326172a9, RZ ;  /* 0xcd9e8d57e8e87825 */ /* 0x000fe200078e00ff */
[----:B------:R-:W-:Y:S01]  /*f1d0*/  LOP3.LUT R32, R244, UR9, R201, 0x96, !PT ;  /* 0x00000009f4207c12 */ /* 0x000fe2000f8e96c9 */
[----:B------:R-:W-:Y:S02]  /*f1e0*/  UIADD3 UR9, UPT, UPT, UR36, 0x1715609d, URZ ;  /* 0x1715609d24097890 */ /* 0x000fe4000fffe0ff */
[----:B------:R-:W-:Y:S01]  /*f1f0*/  IMAD.WIDE.U32 R224, R224, -0x2daee0ad, RZ ;  /* 0xd2511f53e0e07825 */ /* 0x000fe200078e00ff */
[----:B------:R-:W-:Y:S01]  /*f200*/  LOP3.LUT R200, R200, UR8, R233, 0x96, !PT ;  /* 0x00000008c8c87c12 */ /* 0x000fe2000f8e96e9 */
[----:B------:R-:W-:Y:S02]  /*f210*/  UIADD3 UR8, UPT, UPT, UR37, -0x56f99767, URZ ;  /* 0xa906689925087890 */ /* 0x000fe4000fffe0ff */
[----:B------:R-:W-:Y:S01]  /*f220*/  IMAD.WIDE.U32 R210, R210, -0x2daee0ad, RZ ;  /* 0xd2511f53d2d27825 */ /* 0x000fe200078e00ff */
[----:B------:R-:W-:-:S03]  /*f230*/  LOP3.LUT R35, R230, UR10, R225, 0x96, !PT ;  /* 0x0000000ae6237c12 */ /* 0x000fc6000f8e96e1 */
[----:B------:R-:W-:Y:S01]  /*f240*/  IMAD.WIDE.U32 R230, R32, -0x2daee0ad, RZ ;  /* 0xd2511f5320e67825 */ /* 0x000fe200078e00ff */
[----:B------:R-:W-:-:S03]  /*f250*/  LOP3.LUT R224, R224, UR8, R211, 0x96, !PT ;  /* 0x00000008e0e07c12 */ /* 0x000fc6000f8e96d3 */
[----:B------:R-:W-:Y:S01]  /*f260*/  IMAD.WIDE.U32 R200, R200, -0x2daee0ad, RZ ;  /* 0xd2511f53c8c87825 */ /* 0x000fe200078e00ff */
[----:B------:R-:W-:-:S03]  /*f270*/  LOP3.LUT R32, R218, UR10, R231, 0x96, !PT ;  /* 0x0000000ada207c12 */ /* 0x000fc6000f8e96e7 */
[----:B------:R-:W-:Y:S01]  /*f280*/  IMAD.WIDE.U32 R238, R35, -0x326172a9, RZ ;  /* 0xcd9e8d5723ee7825 */ /* 0x000fe200078e00ff */
[----:B------:R-:W-:Y:S01]  /*f290*/  LOP3.LUT R34, R230, UR8, R201, 0x96, !PT ;  /* 0x00000008e6227c12 */ /* 0x000fe2000f8e96c9 */
[----:B------:R-:W-:Y:S02]  /*f2a0*/  UIADD3 UR8, UPT, UPT, UR36, -0x4ab325aa, URZ ;  /* 0xb54cda5624087890 */ /* 0x000fe4000fffe0ff */
[----:B------:R-:W-:Y:S01]  /*f2b0*/  IMAD.WIDE.U32 R224, R224, -0x326172a9, RZ ;  /* 0xcd9e8d57e0e07825 */ /* 0x000fe200078e00ff */
[----:B------:R-:W-:-:S03]  /*f2c0*/  LOP3.LUT R202, R202, UR9, R239, 0x96, !PT ;  /* 0x00000009caca7c12 */ /* 0x000fc6000f8e96ef */
[----:B------:R-:W-:Y:S01]  /*f2d0*/  IMAD.WIDE.U32 R218, R32, -0x326172a9, RZ ;  /* 0xcd9e8d5720da7825 */ /* 0x000fe200078e00ff */
[----:B------:R-:W-:-:S03]  /*f2e0*/  LOP3.LUT R238, R238, UR8, R225, 0x96, !PT ;  /* 0x00000008eeee7c12 */ /* 0x000fc6000f8e96e1 */
[----:B------:R-:W-:Y:S01]  /*f2f0*/  FFMA.FTZ R225, R0, UR4, -R226 ;  /* 0x0000000400e17c23 */ /* 0x000fe200080108e2 */
[----:B--2---:R-:W-:Y:S01]  /*f300*/  FMNMX.FTZ R0, R179, R177, !PT ;  /* 0x000000b1b3007209 */ /* 0x004fe20007810000 */
[----:B------:R-:W-:Y:S01]  /*f310*/  IMAD.WIDE.U32 R34, R34, -0x326172a9, RZ ;  /* 0xcd9e8d5722227825 */ /* 0x000fe200078e00ff */
[----:B------:R-:W-:Y:S02]  /*f320*/  PRMT R199, R224, 0x7771, RZ ;  /* 0x00007771e0c77816 */ /* 0x000fe400000000ff */
[----:B------:R-:W-:Y:S01]  /*f330*/  FSETP.NEU.FTZ.AND P5, PT, R0, -INF , PT ;  /* 0xff8000000000780b */ /* 0x000fe20003fbd000 */
[----:B------:R-:W2:Y:S01]  /*f340*/  MUFU.EX2 R225, R225 ;  /* 0x000000e100e17308 */ /* 0x000ea20000000800 */
[----:B------:R-:W-:Y:S01]  /*f350*/  LOP3.LUT R32, R218, UR8, R35, 0x96, !PT ;  /* 0x00000008da207c12 */ /* 0x000fe2000f8e9623 */
[----:B------:R-:W-:Y:S01]  /*f360*/  FMUL.FTZ R218, R0, UR4 ;  /* 0x0000000400da7c20 */ /* 0x000fe20008410000 */
[--C-:B------:R-:W-:Y:S01]  /*f370*/  IMAD.MOV.U32 R35, RZ, RZ, R224.reuse ;  /* 0x000000ffff237224 */ /* 0x100fe200078e00e0 */
[C---:B------:R-:W-:Y:S01]  /*f380*/  PRMT R197, R224.reuse, 0x7772, RZ ;  /* 0x00007772e0c57816 */ /* 0x040fe200000000ff */
[----:B------:R-:W-:Y:S01]  /*f390*/  IMAD.MOV.U32 R240, RZ, RZ, R224 ;  /* 0x000000fffff07224 */ /* 0x000fe200078e00e0 */
[----:B------:R-:W-:Y:S01]  /*f3a0*/  PRMT R190, R224, 0x7773, RZ ;  /* 0x00007773e0be7816 */ /* 0x000fe200000000ff */
[----:B------:R-:W-:Y:S01]  /*f3b0*/  IMAD.WIDE.U32 R202, R202, -0x2daee0ad, RZ ;  /* 0xd2511f53caca7825 */ /* 0x000fe200078e00ff */
[----:B------:R-:W-:Y:S01]  /*f3c0*/  FSEL R218, R218, RZ, P5 ;  /* 0x000000ffdada7208 */ /* 0x000fe20002800000 */
[----:B------:R-:W-:Y:S01]  /*f3d0*/  UIADD3 UR8, UPT, UPT, UR37, 0x646e171e, URZ ;  /* 0x646e171e25087890 */ /* 0x000fe2000fffe0ff */
[----:B------:R-:W-:-:S02]  /*f3e0*/  PRMT R239, R224, 0x7771, RZ ;  /* 0x00007771e0ef7816 */ /* 0x000fc400000000ff */
[C---:B------:R-:W-:Y:S01]  /*f3f0*/  PRMT R177, R224.reuse, 0x7773, RZ ;  /* 0x00007773e0b17816 */ /* 0x040fe200000000ff */
[--C-:B------:R-:W-:Y:S01]  /*f400*/  FFMA.FTZ R230, R189, UR4, -R218.reuse ;  /* 0x00000004bde67c23 */ /* 0x100fe200080108da */
[----:B------:R-:W-:Y:S01]  /*f410*/  PRMT R231, R224, 0x7772, RZ ;  /* 0x00007772e0e77816 */ /* 0x000fe200000000ff */
[--C-:B------:R-:W-:Y:S01]  /*f420*/  FFMA.FTZ R224, R178, UR4, -R218.reuse ;  /* 0x00000004b2e07c23 */ /* 0x100fe200080108da */
[C---:B------:R-:W-:Y:S01]  /*f430*/  LOP3.LUT R201, R238.reuse, 0xff, RZ, 0xc0, !PT ;  /* 0x000000ffeec97812 */ /* 0x040fe200078ec0ff */
[--C-:B------:R-:W-:Y:S01]  /*f440*/  FFMA.FTZ R217, R175, UR4, -R218.reuse ;  /* 0x00000004afd97c23 */ /* 0x100fe200080108da */
[----:B------:R-:W-:Y:S01]  /*f450*/  LOP3.LUT R179, R238, 0xffff, RZ, 0xc0, !PT ;  /* 0x0000ffffeeb37812 */ /* 0x000fe200078ec0ff */
[----:B------:R-:W-:Y:S01]  /*f460*/  MUFU.EX2 R230, R230 ;  /* 0x000000e600e67308 */ /* 0x000fe20000000800 */
[----:B------:R-:W-:Y:S01]  /*f470*/  ISETP.LE.U32.AND P3, PT, R201, UR7, PT ;  /* 0x00000007c9007c0c */ /* 0x000fe2000bf63070 */
[----:B------:R-:W-:Y:S01]  /*f480*/  FFMA.FTZ R211, R174, UR4, -R218 ;  /* 0x00000004aed37c23 */ /* 0x000fe200080108da */
[----:B------:R-:W-:Y:S01]  /*f490*/  LOP3.LUT R232, R232, UR9, R219, 0x96, !PT ;  /* 0x00000009e8e87c12 */ /* 0x000fe2000f8e96db */
[----:B------:R-:W-:Y:S01]  /*f4a0*/  FFMA.FTZ R219, R176, UR4, -R226 ;  /* 0x00000004b0db7c23 */ /* 0x000fe200080108e2 */
[----:B------:R-:W-:Y:S01]  /*f4b0*/  ISETP.GT.U32.AND P1, PT, R197, UR7, PT ;  /* 0x00000007c5007c0c */ /* 0x000fe2000bf24070 */
[--C-:B------:R-:W-:Y:S01]  /*f4c0*/  FFMA.FTZ R208, R171, UR4, -R218.reuse ;  /* 0x00000004abd07c23 */ /* 0x100fe200080108da */
[----:B------:R-:W-:Y:S01]  /*f4d0*/  SHF.R.U32.HI R197, RZ, 0x8, R179 ;  /* 0x00000008ffc57819 */ /* 0x000fe200000116b3 */
[----:B------:R-:W3:Y:S01]  /*f4e0*/  MUFU.EX2 R224, R224 ;  /* 0x000000e000e07308 */ /* 0x000ee20000000800 */
[----:B--2---:R-:W-:Y:S01]  /*f4f0*/  F2FP.F16.F32.PACK_AB R179, R225, R229 ;  /* 0x000000e5e1b3723e */ /* 0x004fe200000000ff */
[----:B------:R-:W-:Y:S01]  /*f500*/  FFMA.FTZ R180, R180, UR4, -R218 ;  /* 0x00000004b4b47c23 */ /* 0x000fe200080108da */
[----:B------:R-:W-:Y:S01]  /*f510*/  PRMT R231, R231, 0x5410, R177 ;  /* 0x00005410e7e77816 */ /* 0x000fe200000000b1 */
[----:B------:R-:W-:Y:S01]  /*f520*/  IMAD.WIDE.U32 R232, R232, -0x2daee0ad, RZ ;  /* 0xd2511f53e8e87825 */ /* 0x000fe200078e00ff */
[----:B------:R-:W-:-:S03]  /*f530*/  ISETP.GT.U32.AND P0, PT, R190, UR7, PT ;  /* 0x00000007be007c0c */ /* 0x000fc6000bf04070 */
[----:B------:R-:W-:Y:S01]  /*f540*/  @!P3 HADD2 R26, -R179.H0_H0, -RZ.H0_H0 ;  /* 0xa00000ffb31ab230 */ /* 0x000fe20000000900 */
[----:B------:R-:W-:Y:S01]  /*f550*/  SHF.R.U32.HI R177, RZ, 0x18, R238 ;  /* 0x00000018ffb17819 */ /* 0x000fe200000116ee */
[----:B------:R-:W2:Y:S01]  /*f560*/  MUFU.EX2 R219, R219 ;  /* 0x000000db00db7308 */ /* 0x000ea20000000800 */
[----:B------:R-:W-:Y:S01]  /*f570*/  PRMT R190, R238, 0x7632, R190 ;  /* 0x00007632eebe7816 */ /* 0x000fe200000000be */
[----:B------:R-:W-:Y:S01]  /*f580*/  FFMA.FTZ R213, R213, UR4, -R218 ;  /* 0x00000004d5d57c23 */ /* 0x000fe200080108da */
[----:B------:R-:W-:Y:S02]  /*f590*/  LOP3.LUT R189, R197, 0xffff, RZ, 0xc0, !PT ;  /* 0x0000ffffc5bd7812 */ /* 0x000fe400078ec0ff */
[----:B------:R-:W-:Y:S02]  /*f5a0*/  PRMT R178, R179, 0x7632, R178 ;  /* 0x00007632b3b27816 */ /* 0x000fe400000000b2 */
[----:B------:R-:W-:Y:S01]  /*f5b0*/  FSEL R197, R2, RZ, P4 ;  /* 0x000000ff02c57208 */ /* 0x000fe20002000000 */
[----:B------:R-:W-:Y:S01]  /*f5c0*/  MUFU.EX2 R217, R217 ;  /* 0x000000d900d97308 */ /* 0x000fe20000000800 */
[----:B------:R-:W-:-:S02]  /*f5d0*/  ISETP.LE.U32.AND P4, PT, R177, UR7, PT ;  /* 0x00000007b1007c0c */ /* 0x000fc4000bf83070 */
[----:B------:R-:W-:Y:S01]  /*f5e0*/  LOP3.LUT R177, R190, 0xff, RZ, 0xc0, !PT ;  /* 0x000000ffbeb17812 */ /* 0x000fe200078ec0ff */
[----:B------:R-:W-:Y:S01]  /*f5f0*/  FADD.FTZ R197, R29, -R197 ;  /* 0x800000c51dc57221 */ /* 0x000fe20000010000 */
[----:B------:R-:W-:Y:S02]  /*f600*/  PRMT R237, R179, 0x5410, R178 ;  /* 0x00005410b3ed7816 */ /* 0x000fe400000000b2 */
[----:B------:R-:W-:Y:S01]  /*f610*/  @!P3 PRMT R179, R26, 0x5410, RZ ;  /* 0x000054101ab3b816 */ /* 0x000fe200000000ff */
[----:B------:R-:W4:Y:S01]  /*f620*/  MUFU.EX2 R211, R211 ;  /* 0x000000d300d37308 */ /* 0x000f220000000800 */
[----:B------:R-:W-:Y:S01]  /*f630*/  ISETP.LE.U32.AND P3, PT, R177, UR7, PT ;  /* 0x00000007b1007c0c */ /* 0x000fe2000bf63070 */
[----:B------:R-:W-:Y:S01]  /*f640*/  IMAD.MOV.U32 R26, RZ, RZ, R34 ;  /* 0x000000ffff1a7224 */ /* 0x000fe200078e0022 */
[----:B---3--:R-:W-:Y:S01]  /*f650*/  F2FP.F16.F32.PACK_AB R177, R224, R230 ;  /* 0x000000e6e0b1723e */ /* 0x008fe200000000ff */
[----:B------:R-:W-:Y:S01]  /*f660*/  STG.E.U16 desc[UR30][R10.64+-0x100], R179 ;  /* 0xffff00b30a007986 */ /* 0x000fe2000c10151e */
[----:B------:R-:W-:Y:S01]  /*f670*/  ISETP.GT.U32.AND P6, PT, R199, UR7, PT ;  /* 0x00000007c7007c0c */ /* 0x000fe2000bfc4070 */
[----:B------:R-:W-:Y:S01]  /*f680*/  IMAD.MOV.U32 R199, RZ, RZ, R202 ;  /* 0x000000ffffc77224 */ /* 0x000fe200078e00ca */
[----:B------:R-:W-:Y:S01]  /*f690*/  PRMT R176, R177, 0x7632, R176 ;  /* 0x00007632b1b07816 */ /* 0x000fe200000000b0 */
[----:B------:R-:W-:Y:S01]  /*f6a0*/  MUFU.EX2 R208, R208 ;  /* 0x000000d000d07308 */ /* 0x000fe20000000800 */
[----:B--2---:R-:W-:-:S02]  /*f6b0*/  F2FP.F16.F32.PACK_AB R175, R219, R220 ;  /* 0x000000dcdbaf723e */ /* 0x004fc400000000ff */
[----:B------:R-:W-:Y:S01]  /*f6c0*/  PRMT R190, R202, 0x7772, RZ ;  /* 0x00007772cabe7816 */ /* 0x000fe200000000ff */
[----:B------:R-:W-:Y:S01]  /*f6d0*/  @!P4 HADD2 R168, -R176.H0_H0, -RZ.H0_H0 ;  /* 0xa00000ffb0a8c230 */ /* 0x000fe20000000900 */
[----:B------:R-:W-:Y:S01]  /*f6e0*/  PRMT R174, R175, 0x7632, R174 ;  /* 0x00007632afae7816 */ /* 0x000fe200000000ae */
[----:B------:R-:W-:Y:S01]  /*f6f0*/  @!P3 HADD2 R169, -R177.H0_H0, -RZ.H0_H0 ;  /* 0xa00000ffb1a9b230 */ /* 0x000fe20000000900 */
[----:B------:R-:W-:Y:S01]  /*f700*/  PRMT R204, R177, 0x5410, R176 ;  /* 0x00005410b1cc7816 */ /* 0x000fe200000000b0 */
[----:B------:R-:W-:Y:S01]  /*f710*/  MUFU.EX2 R180, R180 ;  /* 0x000000b400b47308 */ /* 0x000fe20000000800 */
[----:B------:R-:W-:Y:S01]  /*f720*/  ISETP.LE.U32.AND P2, PT, R189, UR7, PT ;  /* 0x00000007bd007c0c */ /* 0x000fe2000bf43070 */
[----:B------:R-:W-:Y:S01]  /*f730*/  @P6 HADD2 R166, -R174.H0_H0, -RZ.H0_H0 ;  /* 0xa00000ffaea66230 */ /* 0x000fe20000000900 */
[----:B------:R-:W-:Y:S02]  /*f740*/  @!P4 PRMT R176, R168, 0x5410, RZ ;  /* 0x00005410a8b0c816 */ /* 0x000fe400000000ff */
[----:B------:R-:W-:-:S02]  /*f750*/  LOP3.LUT R189, R35, 0xff, RZ, 0xc0, !PT ;  /* 0x000000ff23bd7812 */ /* 0x000fc400078ec0ff */
[----:B------:R-:W-:Y:S01]  /*f760*/  LOP3.LUT R27, R210, UR8, R203, 0x96, !PT ;  /* 0x00000008d21b7c12 */ /* 0x000fe2000f8e96cb */
[--C-:B------:R-:W-:Y:S01]  /*f770*/  FFMA.FTZ R210, R173, UR4, -R226.reuse ;  /* 0x00000004add27c23 */ /* 0x100fe200080108e2 */
[----:B------:R-:W-:Y:S01]  /*f780*/  ISETP.GT.U32.AND P4, PT, R190, UR7, PT ;  /* 0x00000007be007c0c */ /* 0x000fe2000bf84070 */
[----:B------:R-:W-:Y:S01]  /*f790*/  FFMA.FTZ R190, R172, UR4, -R226 ;  /* 0x00000004acbe7c23 */ /* 0x000fe200080108e2 */
[----:B------:R-:W-:Y:S01]  /*f7a0*/  FSEL R35, R0, RZ, P5 ;  /* 0x000000ff00237208 */ /* 0x000fe20002800000 */
[----:B------:R-:W-:Y:S01]  /*f7b0*/  FFMA.FTZ R203, R194, UR4, -R218 ;  /* 0x00000004c2cb7c23 */ /* 0x000fe200080108da */
[----:B------:R-:W-:Y:S01]  /*f7c0*/  ISETP.LE.U32.AND P5, PT, R189, UR7, PT ;  /* 0x00000007bd007c0c */ /* 0x000fe2000bfa3070 */
[----:B------:R-:W-:Y:S01]  /*f7d0*/  MUFU.EX2 R210, R210 ;  /* 0x000000d200d27308 */ /* 0x000fe20000000800 */
[----:B------:R-:W-:Y:S01]  /*f7e0*/  PRMT R243, R175, 0x5410, R174 ;  /* 0x00005410aff37816 */ /* 0x000fe200000000ae */
[----:B------:R-:W-:Y:S01]  /*f7f0*/  @!P2 HADD2 R25, -R178.H0_H0, -RZ.H0_H0 ;  /* 0xa00000ffb219a230 */ /* 0x000fe20000000900 */
[----:B------:R-:W-:-:S02]  /*f800*/  @P6 PRMT R174, R166, 0x5410, RZ ;  /* 0x00005410a6ae6816 */ /* 0x000fc400000000ff */
[----:B------:R-:W-:Y:S02]  /*f810*/  LOP3.LUT R166, R27, 0xffff, RZ, 0xc0, !PT ;  /* 0x0000ffff1ba67812 */ /* 0x000fe400078ec0ff */
[----:B----4-:R-:W-:Y:S01]  /*f820*/  F2FP.F16.F32.PACK_AB R173, R211, R217 ;  /* 0x000000d9d3ad723e */ /* 0x010fe200000000ff */
[----:B------:R-:W2:Y:S01]  /*f830*/  MUFU.EX2 R190, R190 ;  /* 0x000000be00be7308 */ /* 0x000ea20000000800 */
[----:B------:R-:W-:Y:S02]  /*f840*/  SHF.R.U32.HI R166, RZ, 0x8, R166 ;  /* 0x00000008ffa67819 */ /* 0x000fe400000116a6 */
[C---:B------:R-:W-:Y:S01]  /*f850*/  PRMT R172, R173.reuse, 0x7632, R172 ;  /* 0x00007632adac7816 */ /* 0x040fe200000000ac */
[----:B------:R-:W-:Y:S01]  /*f860*/  @P1 HADD2 R165, -R173.H0_H0, -RZ.H0_H0 ;  /* 0xa00000ffada51230 */ /* 0x000fe20000000900 */
[----:B------:R-:W-:Y:S01]  /*f870*/  LOP3.LUT R166, R166, 0xffff, RZ, 0xc0, !PT ;  /* 0x0000ffffa6a67812 */ /* 0x000fe200078ec0ff */
[----:B------:R-:W-:Y:S01]  /*f880*/  @!P5 HADD2 R167, -R175.H0_H0, -RZ.H0_H0 ;  /* 0xa00000ffafa7d230 */ /* 0x000fe20000000900 */
[----:B------:R-:W-:Y:S01]  /*f890*/  PRMT R244, R173, 0x5410, R172 ;  /* 0x00005410adf47816 */ /* 0x000fe200000000ac */
[----:B------:R-:W-:Y:S01]  /*f8a0*/  @P0 HADD2 R31, -R172.H0_H0, -RZ.H0_H0 ;  /* 0xa00000ffac1f0230 */ /* 0x000fe20000000900 */
[----:B------:R-:W-:Y:S01]  /*f8b0*/  PRMT R189, R202, 0x7773, RZ ;  /* 0x00007773cabd7816 */ /* 0x000fe200000000ff */
[----:B------:R-:W-:Y:S01]  /*f8c0*/  MUFU.EX2 R203, R203 ;  /* 0x000000cb00cb7308 */ /* 0x000fe20000000800 */
[----:B------:R-:W-:-:S02]  /*f8d0*/  @P1 PRMT R173, R165, 0x5410, RZ ;  /* 0x00005410a5ad1816 */ /* 0x000fc400000000ff */
[----:B------:R-:W-:Y:S02]  /*f8e0*/  ISETP.LE.U32.AND P1, PT, R166, UR7, PT ;  /* 0x00000007a6007c0c */ /* 0x000fe4000bf23070 */
[----:B------:R-:W-:Y:S02]  /*f8f0*/  @!P5 PRMT R175, R167, 0x5410, RZ ;  /* 0x00005410a7afd816 */ /* 0x000fe400000000ff */
[----:B------:R-:W-:Y:S01]  /*f900*/  ISETP.GT.U32.AND P5, PT, R189, UR7, PT ;  /* 0x00000007bd007c0c */ /* 0x000fe2000bfa4070 */
[----:B------:R-:W-:Y:S01]  /*f910*/  FFMA.FTZ R189, R170, UR4, -R218 ;  /* 0x00000004aabd7c23 */ /* 0x000fe200080108da */
[----:B------:R-:W-:Y:S01]  /*f920*/  LOP3.LUT R167, R27, 0xff, RZ, 0xc0, !PT ;  /* 0x000000ff1ba77812 */ /* 0x000fe200078ec0ff */
[----:B------:R-:W-:Y:S01]  /*f930*/  MUFU.EX2 R213, R213 ;  /* 0x000000d500d57308 */ /* 0x000fe20000000800 */
[----:B--2---:R-:W-:Y:S02]  /*f940*/  F2FP.F16.F32.PACK_AB R171, R190, R210 ;  /* 0x000000d2beab723e */ /* 0x004fe400000000ff */
[----:B------:R-:W-:-:S02]  /*f950*/  ISETP.LE.U32.AND P6, PT, R167, UR7, PT ;  /* 0x00000007a7007c0c */ /* 0x000fc4000bfc3070 */
[----:B------:R-:W-:Y:S02]  /*f960*/  PRMT R170, R171, 0x7632, R170 ;  /* 0x00007632abaa7816 */ /* 0x000fe400000000aa */
[----:B------:R-:W-:Y:S01]  /*f970*/  PRMT R165, R27, 0x7632, R165 ;  /* 0x000076321ba57816 */ /* 0x000fe200000000a5 */
[----:B------:R-:W2:Y:S01]  /*f980*/  MUFU.EX2 R189, R189 ;  /* 0x000000bd00bd7308 */ /* 0x000ea20000000800 */
[----:B------:R-:W-:Y:S01]  /*f990*/  @P0 PRMT R172, R31, 0x5410, RZ ;  /* 0x000054101fac0816 */ /* 0x000fe200000000ff */
[----:B------:R-:W-:Y:S01]  /*f9a0*/  @!P1 HADD2 R19, -R170.H0_H0, -RZ.H0_H0 ;  /* 0xa00000ffaa139230 */ /* 0x000fe20000000900 */
[----:B------:R-:W-:Y:S02]  /*f9b0*/  LOP3.LUT R165, R165, 0xff, RZ, 0xc0, !PT ;  /* 0x000000ffa5a57812 */ /* 0x000fe400078ec0ff */
[----:B------:R-:W-:Y:S02]  /*f9c0*/  PRMT R31, R171, 0x5410, R170 ;  /* 0x00005410ab1f7816 */ /* 0x000fe400000000aa */
[----:B------:R-:W-:Y:S01]  /*f9d0*/  @!P1 PRMT R170, R19, 0x5410, RZ ;  /* 0x0000541013aa9816 */ /* 0x000fe200000000ff */
[----:B------:R-:W-:Y:S01]  /*f9e0*/  @!P6 HADD2 R24, -R171.H0_H0, -RZ.H0_H0 ;  /* 0xa00000ffab18e230 */ /* 0x000fe20000000900 */
[----:B------:R-:W-:-:S02]  /*f9f0*/  ISETP.LE.U32.AND P0, PT, R165, UR7, PT ;  /* 0x00000007a5007c0c */ /* 0x000fc4000bf03070 */
[----:B------:R-:W-:Y:S02]  /*fa00*/  SHF.R.U32.HI R19, RZ, 0x18, R27 ;  /* 0x00000018ff137819 */ /* 0x000fe4000001161b */
[----:B------:R-:W-:Y:S02]  /*fa10*/  @!P3 PRMT R177, R169, 0x5410, RZ ;  /* 0x00005410a9b1b816 */ /* 0x000fe400000000ff */
[----:B------:R-:W-:Y:S02]  /*fa20*/  ISETP.LE.U32.AND P1, PT, R19, UR7, PT ;  /* 0x0000000713007c0c */ /* 0x000fe4000bf23070 */
[----:B------:R-:W-:Y:S01]  /*fa30*/  @!P6 PRMT R171, R24, 0x5410, RZ ;  /* 0x0000541018abe816 */ /* 0x000fe200000000ff */
[----:B------:R-:W3:Y:S01]  /*fa40*/  MUFU.EX2 R19, R198 ;  /* 0x000000c600137308 */ /* 0x000ee20000000800 */
[----:B------:R-:W-:Y:S02]  /*fa50*/  PRMT R24, R32, 0x7632, R24 ;  /* 0x0000763220187816 */ /* 0x000fe40000000018 */
[----:B--2---:R-:W-:-:S02]  /*fa60*/  F2FP.F16.F32.PACK_AB R169, R189, R208 ;  /* 0x000000d0bda9723e */ /* 0x004fc400000000ff */
[----:B------:R-:W-:Y:S02]  /*fa70*/  LOP3.LUT R24, R24, 0xff, RZ, 0xc0, !PT ;  /* 0x000000ff18187812 */ /* 0x000fe400078ec0ff */
[C---:B------:R-:W-:Y:S01]  /*fa80*/  PRMT R168, R169.reuse, 0x7632, R168 ;  /* 0x00007632a9a87816 */ /* 0x040fe200000000a8 */
[----:B------:R-:W-:Y:S01]  /*fa90*/  @!P0 HADD2 R30, -R169.H0_H0, -RZ.H0_H0 ;  /* 0xa00000ffa91e8230 */ /* 0x000fe20000000900 */
[----:B------:R-:W-:Y:S02]  /*faa0*/  ISETP.LE.U32.AND P6, PT, R24, UR7, PT ;  /* 0x0000000718007c0c */ /* 0x000fe4000bfc3070 */
[----:B------:R-:W-:Y:S01]  /*fab0*/  PRMT R201, R202, 0x7771, RZ ;  /* 0x00007771cac97816 */ /* 0x000fe200000000ff */
[----:B------:R-:W-:Y:S01]  /*fac0*/  @!P1 HADD2 R18, -R168.H0_H0, -RZ.H0_H0 ;  /* 0xa00000ffa8129230 */ /* 0x000fe20000000900 */
[----:B------:R-:W-:Y:S02]  /*fad0*/  PRMT R24, R169, 0x5410, R168 ;  /* 0x00005410a9187816 */ /* 0x000fe400000000a8 */
[----:B------:R-:W-:-:S02]  /*fae0*/  @!P0 PRMT R169, R30, 0x5410, RZ ;  /* 0x000054101ea98816 */ /* 0x000fc400000000ff */
[----:B------:R-:W-:Y:S02]  /*faf0*/  LOP3.LUT R30, R32, 0xffff, RZ, 0xc0, !PT ;  /* 0x0000ffff201e7812 */ /* 0x000fe400078ec0ff */
[----:B------:R-:W-:Y:S01]  /*fb00*/  ISETP.GT.U32.AND P3, PT, R201, UR7, PT ;  /* 0x00000007c9007c0c */ /* 0x000fe2000bf64070 */
[--C-:B------:R-:W-:Y:S01]  /*fb10*/  FFMA.FTZ R201, R193, UR4, -R218.reuse ;  /* 0x00000004c1c97c23 */ /* 0x100fe200080108da */
[----:B------:R-:W-:Y:S02]  /*fb20*/  LOP3.LUT R199, R199, 0xff, RZ, 0xc0, !PT ;  /* 0x000000ffc7c77812 */ /* 0x000fe400078ec0ff */
[----:B------:R-:W-:Y:S01]  /*fb30*/  @!P1 PRMT R168, R18, 0x5410, RZ ;  /* 0x0000541012a89816 */ /* 0x000fe200000000ff */
[----:B------:R-:W-:Y:S01]  /*fb40*/  FFMA.FTZ R18, R188, UR4, -R218 ;  /* 0x00000004bc127c23 */ /* 0x000fe200080108da */
[----:B------:R-:W-:Y:S01]  /*fb50*/  SHF.R.U32.HI R30, RZ, 0x8, R30 ;  /* 0x00000008ff1e7819 */ /* 0x000fe2000001161e */
[----:B------:R-:W-:Y:S01]  /*fb60*/  MUFU.EX2 R201, R201 ;  /* 0x000000c900c97308 */ /* 0x000fe20000000800 */
[----:B---3--:R-:W-:-:S02]  /*fb70*/  F2FP.F16.F32.PACK_AB R167, R186, R19 ;  /* 0x00000013baa7723e */ /* 0x008fc400000000ff */
[----:B------:R-:W-:Y:S01]  /*fb80*/  ISETP.LE.U32.AND P0, PT, R199, UR7, PT ;  /* 0x00000007c7007c0c */ /* 0x000fe2000bf03070 */
[----:B------:R-:W-:Y:S01]  /*fb90*/  FFMA.FTZ R199, R196, UR4, -R218 ;  /* 0x00000004c4c77c23 */ /* 0x000fe200080108da */
[----:B------:R-:W-:Y:S02]  /*fba0*/  LOP3.LUT R30, R30, 0xffff, RZ, 0xc0, !PT ;  /* 0x0000ffff1e1e7812 */ /* 0x000fe400078ec0ff */
[----:B------:R-:W-:Y:S01]  /*fbb0*/  PRMT R166, R167, 0x7632, R166 ;  /* 0x00007632a7a67816 */ /* 0x000fe200000000a6 */
[----:B------:R-:W2:Y:S01]  /*fbc0*/  MUFU.EX2 R18, R18 ;  /* 0x0000001200127308 */ /* 0x000ea20000000800 */
[----:B------:R-:W-:Y:S01]  /*fbd0*/  ISETP.LE.U32.AND P1, PT, R30, UR7, PT ;  /* 0x000000071e007c0c */ /* 0x000fe2000bf23070 */
[----:B------:R-:W-:Y:S01]  /*fbe0*/  IMAD.MOV.U32 R30, RZ, RZ, R232 ;  /* 0x000000ffff1e7224 */ /* 0x000fe200078e00e8 */
[----:B------:R-:W-:Y:S01]  /*fbf0*/  LOP3.LUT R212, R200, UR8, R233, 0x96, !PT ;  /* 0x00000008c8d47c12 */ /* 0x000fe2000f8e96e9 */
[----:B------:R-:W-:Y:S01]  /*fc00*/  @P3 HADD2 R33, -R166.H0_H0, -RZ.H0_H0 ;  /* 0xa00000ffa6213230 */ /* 0x000fe20000000900 */
[----:B------:R-:W-:Y:S01]  /*fc10*/  LOP3.LUT R26, R26, 0xff, RZ, 0xc0, !PT ;  /* 0x000000ff1a1a7812 */ /* 0x000fe200078ec0ff */
[----:B------:R-:W-:Y:S01]  /*fc20*/  FFMA.FTZ R200, R187, UR4, -R218 ;  /* 0x00000004bbc87c23 */ /* 0x000fe200080108da */
[----:B------:R-:W-:Y:S01]  /*fc30*/  LOP3.LUT R165, R30, 0xff, RZ, 0xc0, !PT ;  /* 0x000000ff1ea57812 */ /* 0x000fe200078ec0ff */
[----:B------:R-:W-:Y:S01]  /*fc40*/  @!P0 HADD2 R164, -R167.H0_H0, -RZ.H0_H0 ;  /* 0xa00000ffa7a48230 */ /* 0x000fe20000000900 */
[----:B------:R-:W-:Y:S01]  /*fc50*/  PRMT R30, R167, 0x5410, R166 ;  /* 0x00005410a71e7816 */ /* 0x000fe200000000a6 */
[----:B------:R-:W-:Y:S01]  /*fc60*/  MUFU.EX2 R199, R199 ;  /* 0x000000c700c77308 */ /* 0x000fe20000000800 */
[----:B------:R-:W-:Y:S01]  /*fc70*/  @P3 PRMT R166, R33, 0x5410, RZ ;  /* 0x0000541021a63816 */ /* 0x000fe200000000ff */
[----:B------:R-:W-:Y:S01]  /*fc80*/  FADD.FTZ R33, R28, -R35 ;  /* 0x800000231c217221 */ /* 0x000fe20000010000 */
[----:B------:R-:W-:Y:S01]  /*fc90*/  PRMT R28, R212, 0x7632, R28 ;  /* 0x00007632d41c7816 */ /* 0x000fe2000000001c */
[----:B------:R-:W-:Y:S01]  /*fca0*/  FMUL.FTZ R35, R197, UR4 ;  /* 0x00000004c5237c20 */ /* 0x000fe20008410000 */
[----:B------:R-:W-:Y:S01]  /*fcb0*/  @!P0 PRMT R167, R164, 0x5410, RZ ;  /* 0x00005410a4a78816 */ /* 0x000fe200000000ff */
[----:B------:R-:W-:Y:S01]  /*fcc0*/  FMUL.FTZ R33, R33, UR4 ;  /* 0x0000000421217c20 */ /* 0x000fe20008410000 */
[----:B------:R-:W-:Y:S01]  /*fcd0*/  ISETP.LE.U32.AND P0, PT, R165, UR7, PT ;  /* 0x00000007a5007c0c */ /* 0x000fe2000bf03070 */
[----:B------:R-:W-:Y:S01]  /*fce0*/  MUFU.EX2 R200, R200 ;  /* 0x000000c800c87308 */ /* 0x000fe20000000800 */
[----:B------:R-:W-:Y:S01]  /*fcf0*/  LOP3.LUT R28, R28, 0xff, RZ, 0xc0, !PT ;  /* 0x000000ff1c1c7812 */ /* 0x000fe200078ec0ff */
[----:B------:R-:W3:Y:S01]  /*fd00*/  LDC R233, c[0x0][0x4f8] ;  /* 0x00013e00ffe97b82 */ /* 0x000ee20000000800 */
[----:B--2---:R-:W-:-:S02]  /*fd10*/  F2FP.F16.F32.PACK_AB R165, R180, R18 ;  /* 0x00000012b4a5723e */ /* 0x004fc400000000ff */
[----:B------:R-:W-:Y:S02]  /*fd20*/  ISETP.LE.U32.AND P3, PT, R28, UR7, PT ;  /* 0x000000071c007c0c */ /* 0x000fe4000bf63070 */
[----:B------:R-:W-:Y:S01]  /*fd30*/  LOP3.LUT R28, R212, 0xffff, RZ, 0xc0, !PT ;  /* 0x0000ffffd41c7812 */ /* 0x000fe200078ec0ff */
[----:B------:R-:W-:Y:S01]  /*fd40*/  @P4 HADD2 R29, -R165.H0_H0, -RZ.H0_H0 ;  /* 0xa00000ffa51d4230 */ /* 0x000fe20000000900 */
[----:B------:R-:W-:Y:S01]  /*fd50*/  PRMT R164, R165, 0x7632, R164 ;  /* 0x00007632a5a47816 */ /* 0x000fe200000000a4 */
[----:B------:R-:W2:Y:S01]  /*fd60*/  MUFU.EX2 R35, R35 ;  /* 0x0000002300237308 */ /* 0x000ea20000000800 */
[----:B------:R-:W-:Y:S02]  /*fd70*/  SHF.R.U32.HI R28, RZ, 0x8, R28 ;  /* 0x00000008ff1c7819 */ /* 0x000fe4000001161c */
[----:B------:R-:W-:Y:S01]  /*fd80*/  @!P2 PRMT R178, R25, 0x5410, RZ ;  /* 0x0000541019b2a816 */ /* 0x000fe200000000ff */
[----:B------:R-:W-:Y:S01]  /*fd90*/  @P5 HADD2 R23, -R164.H0_H0, -RZ.H0_H0 ;  /* 0xa00000ffa4175230 */ /* 0x000fe20000000900 */
[----:B------:R-:W-:-:S02]  /*fda0*/  LOP3.LUT R188, R28, 0xffff, RZ, 0xc0, !PT ;  /* 0x0000ffff1cbc7812 */ /* 0x000fc400078ec0ff */
[----:B------:R-:W-:Y:S01]  /*fdb0*/  PRMT R28, R165, 0x5410, R164 ;  /* 0x00005410a51c7816 */ /* 0x000fe200000000a4 */
[----:B------:R-:W-:Y:S01]  /*fdc0*/  MUFU.EX2 R33, R33 ;  /* 0x0000002100217308 */ /* 0x000fe20000000800 */
[----:B------:R-:W-:Y:S01]  /*fdd0*/  @P5 PRMT R164, R23, 0x5410, RZ ;  /* 0x0000541017a45816 */ /* 0x000fe200000000ff */
[----:B------:R-:W-:Y:S01]  /*fde0*/  STG.E.U16 desc[UR30][R10.64+-0xfe], R178 ;  /* 0xffff02b20a007986 */ /* 0x000fe2000c10151e */
[----:B------:R-:W-:Y:S02]  /*fdf0*/  LOP3.LUT R23, R32, 0xff, RZ, 0xc0, !PT ;  /* 0x000000ff20177812 */ /* 0x000fe400078ec0ff */
[----:B------:R-:W-:Y:S02]  /*fe00*/  @P4 PRMT R165, R29, 0x5410, RZ ;  /* 0x000054101da54816 */ /* 0x000fe400000000ff */
[----:B------:R-:W-:Y:S02]  /*fe10*/  ISETP.LE.U32.AND P4, PT, R188, UR7, PT ;  /* 0x00000007bc007c0c */ /* 0x000fe4000bf83070 */
[----:B------:R-:W-:Y:S01]  /*fe20*/  ISETP.LE.U32.AND P5, PT, R23, UR7, PT ;  /* 0x0000000717007c0c */ /* 0x000fe2000bfa3070 */
[----:B--2---:R-:W-:Y:S01]  /*fe30*/  FFMA.FTZ R229, R234, R35, R229 ;  /* 0x00000023eae57223 */ /* 0x004fe200000100e5 */
[----:B------:R-:W-:Y:S01]  /*fe40*/  F2FP.F16.F32.PACK_AB R188, R182, R183 ;  /* 0x000000b7b6bc723e */ /* 0x000fe200000000ff */
[-C--:B------:R-:W-:Y:S01]  /*fe50*/  FMUL.FTZ R160, R160, R35.reuse ;  /* 0x00000023a0a07220 */ /* 0x080fe20000410000 */
[----:B------:R-:W-:Y:S01]  /*fe60*/  ISETP.LE.U32.AND P2, PT, R26, UR7, PT ;  /* 0x000000071a007c0c */ /* 0x000fe2000bf43070 */
[----:B------:R-:W-:Y:S01]  /*fe70*/  IMAD.MOV.U32 R26, RZ, RZ, R202 ;  /* 0x000000ffff1a7224 */ /* 0x000fe200078e00ca */
[C---:B------:R-:W-:Y:S01]  /*fe80*/  PRMT R25, R202.reuse, 0x7771, RZ ;  /* 0x00007771ca197816 */ /* 0x040fe200000000ff */
[-C--:B------:R-:W-:Y:S01]  /*fe90*/  FMUL.FTZ R161, R161, R35.reuse ;  /* 0x00000023a1a17220 */ /* 0x080fe20000410000 */
[----:B------:R-:W-:Y:S01]  /*fea0*/  PRMT R242, R202, 0x7773, RZ ;  /* 0x00007773caf27816 */ /* 0x000fe200000000ff */
[-C--:B------:R-:W-:Y:S01]  /*feb0*/  FMUL.FTZ R156, R156, R35.reuse ;  /* 0x000000239c9c7220 */ /* 0x080fe20000410000 */
[----:B------:R-:W-:Y:S01]  /*fec0*/  PRMT R241, R202, 0x7772, RZ ;  /* 0x00007772caf17816 */ /* 0x000fe200000000ff */
[----:B------:R-:W-:Y:S01]  /*fed0*/  FFMA.FTZ R202, R195, UR4, -R226 ;  /* 0x00000004c3ca7c23 */ /* 0x000fe200080108e2 */
[C---:B------:R-:W-:Y:S01]  /*fee0*/  PRMT R187, R188.reuse, 0x7632, R187 ;  /* 0x00007632bcbb7816 */ /* 0x040fe200000000bb */
[----:B------:R-:W-:Y:S01]  /*fef0*/  @!P5 HADD2 R5, -R188.H0_H0, -RZ.H0_H0 ;  /* 0xa00000ffbc05d230 */ /* 0x000fe20000000900 */
[----:B------:R-:W-:Y:S01]  /*ff00*/  F2FP.F16.F32.PACK_AB R198, R199, R200 ;  /* 0x000000c8c7c6723e */ /* 0x000fe200000000ff */
[-C--:B------:R-:W-:Y:S01]  /*ff10*/  FMUL.FTZ R157, R157, R35.reuse ;  /* 0x000000239d9d7220 */ /* 0x080fe20000410000 */
[----:B------:R-:W-:Y:S01]  /*ff20*/  PRMT R236, R188, 0x5410, R187 ;  /* 0x00005410bcec7816 */ /* 0x000fe200000000bb */
[----:B------:R-:W-:Y:S01]  /*ff30*/  @!P1 HADD2 R4, -R187.H0_H0, -RZ.H0_H0 ;  /* 0xa00000ffbb049230 */ /* 0x000fe20000000900 */
[----:B------:R-:W2:Y:S01]  /*ff40*/  MUFU.EX2 R202, R202 ;  /* 0x000000ca00ca7308 */ /* 0x000ea20000000800 */
[----:B------:R-:W-:Y:S01]  /*ff50*/  @!P5 PRMT R188, R5, 0x5410, RZ ;  /* 0x0000541005bcd816 */ /* 0x000fe200000000ff */
[-C--:B------:R-:W-:Y:S01]  /*ff60*/  FMUL.FTZ R152, R152, R35.reuse ;  /* 0x0000002398987220 */ /* 0x080fe20000410000 */
[-C--:B------:R-:W-:Y:S01]  /*ff70*/  FMUL.FTZ R153, R153, R35.reuse ;  /* 0x0000002399997220 */ /* 0x080fe20000410000 */
[----:B------:R-:W-:Y:S01]  /*ff80*/  @!P1 PRMT R187, R4, 0x5410, RZ ;  /* 0x0000541004bb9816 */ /* 0x000fe200000000ff */
        /* <DEDUP_REMOVED lines=12> */
[----:B------:R-:W-:Y:S01]  /*10050*/  FMUL.FTZ R132, R132, R35 ;  /* 0x0000002384847220 */ /* 0x000fe20000410000 */
[----:B--2---:R-:W-:Y:S01]  /*10060*/  F2FP.F16.F32.PACK_AB R196, R202, R181 ;  /* 0x000000b5cac4723e */ /* 0x004fe200000000ff */
[-C--:B------:R-:W-:Y:S01]  /*10070*/  FMUL.FTZ R133, R133, R35.reuse ;  /* 0x0000002385857220 */ /* 0x080fe20000410000 */
[-C--:B------:R-:W-:Y:S01]  /*10080*/  FMUL.FTZ R36, R36, R35.reuse ;  /* 0x0000002324247220 */ /* 0x080fe20000410000 */
[----:B------:R-:W-:Y:S01]  /*10090*/  FMUL.FTZ R37, R37, R35 ;  /* 0x0000002325257220 */ /* 0x000fe20000410000 */
[----:B------:R-:W-:Y:S01]  /*100a0*/  PRMT R195, R196, 0x7632, R195 ;  /* 0x00007632c4c37816 */ /* 0x000fe200000000c3 */
[----:B-1----:R-:W-:-:S02]  /*100b0*/  @!P2 HADD2 R20, -R196.H0_H0, -RZ.H0_H0 ;  /* 0xa00000ffc414a230 */ /* 0x002fc40000000900 */
[-C--:B------:R-:W-:Y:S01]  /*100c0*/  FMUL.FTZ R40, R40, R35.reuse ;  /* 0x0000002328287220 */ /* 0x080fe20000410000 */
[-C--:B------:R-:W-:Y:S01]  /*100d0*/  FMUL.FTZ R41, R41, R35.reuse ;  /* 0x0000002329297220 */ /* 0x080fe20000410000 */
[-C--:B------:R-:W-:Y:S01]  /*100e0*/  FMUL.FTZ R44, R44, R35.reuse ;  /* 0x000000232c2c7220 */ /* 0x080fe20000410000 */
[-C--:B------:R-:W-:Y:S01]  /*100f0*/  FMUL.FTZ R45, R45, R35.reuse ;  /* 0x000000232d2d7220 */ /* 0x080fe20000410000 */
[-C--:B------:R-:W-:Y:S01]  /*10100*/  FMUL.FTZ R48, R48, R35.reuse ;  /* 0x0000002330307220 */ /* 0x080fe20000410000 */
[----:B------:R-:W-:Y:S02]  /*10110*/  @P1 HADD2 R7, -R195.H0_H0, -RZ.H0_H0 ;  /* 0xa00000ffc3071230 */ /* 0x000fe40000000900 */
        /* <DEDUP_REMOVED lines=42> */
[----:B------:R-:W-:Y:S01]  /*103c0*/  @!P6 HADD2 R22, -R198.H0_H0, -RZ.H0_H0 ;  /* 0xa00000ffc616e230 */ /* 0x000fe20000000900 */
[----:B------:R-:W-:Y:S01]  /*103d0*/  PRMT R35, R196, 0x5410, R195 ;  /* 0x00005410c4237816 */ /* 0x000fe200000000c3 */
[-C--:B------:R-:W-:Y:S01]  /*103e0*/  FFMA.FTZ R230, R223, R33.reuse, R230 ;  /* 0x00000021dfe67223 */ /* 0x080fe200000100e6 */
[----:B------:R-:W-:Y:S01]  /*103f0*/  @!P2 PRMT R196, R20, 0x5410, RZ ;  /* 0x0000541014c4a816 */ /* 0x000fe200000000ff */
[----:B------:R-:W-:Y:S01]  /*10400*/  @!P5 HADD2 R21, -R197.H0_H0, -RZ.H0_H0 ;  /* 0xa00000ffc515d230 */ /* 0x000fe20000000900 */
[----:B------:R-:W-:Y:S01]  /*10410*/  @P1 PRMT R195, R7, 0x5410, RZ ;  /* 0x0000541007c31816 */ /* 0x000fe200000000ff */
[----:B------:R-:W-:Y:S01]  /*10420*/  VIADD R223, R3, 0x18040 ;  /* 0x0001804003df7836 */ /* 0x000fe20000000000 */
[----:B------:R-:W-:Y:S01]  /*10430*/  PRMT R4, R34, 0x7772, RZ ;  /* 0x0000777222047816 */ /* 0x000fe200000000ff */
[-C--:B------:R-:W-:Y:S01]  /*10440*/  FMUL.FTZ R162, R162, R33.reuse ;  /* 0x00000021a2a27220 */ /* 0x080fe20000410000 */
[----:B------:R-:W-:Y:S01]  /*10450*/  R2P PR, R207, 0x6 ;  /* 0x00000006cf007804 */ /* 0x000fe20000000000 */
[-C--:B------:R-:W-:Y:S01]  /*10460*/  FMUL.FTZ R163, R163, R33.reuse ;  /* 0x00000021a3a37220 */ /* 0x080fe20000410000 */
[----:B------:R-:W-:Y:S01]  /*10470*/  PRMT R235, R198, 0x5410, R197 ;  /* 0x00005410c6eb7816 */ /* 0x000fe200000000c5 */
[-C--:B------:R-:W-:Y:S01]  /*10480*/  FMUL.FTZ R158, R158, R33.reuse ;  /* 0x000000219e9e7220 */ /* 0x080fe20000410000 */
[----:B------:R-:W-:Y:S01]  /*10490*/  @!P6 PRMT R198, R22, 0x5410, RZ ;  /* 0x0000541016c6e816 */ /* 0x000fe200000000ff */
[-C--:B------:R-:W-:Y:S01]  /*104a0*/  FMUL.FTZ R159, R159, R33.reuse ;  /* 0x000000219f9f7220 */ /* 0x080fe20000410000 */
[----:B------:R-:W-:Y:S01]  /*104b0*/  ISETP.GT.U32.AND P6, PT, R4, UR7, PT ;  /* 0x0000000704007c0c */ /* 0x000fe2000bfc4070 */
[-C--:B------:R-:W-:Y:S01]  /*104c0*/  FMUL.FTZ R154, R154, R33.reuse ;  /* 0x000000219a9a7220 */ /* 0x080fe20000410000 */
[----:B------:R-:W-:Y:S01]  /*104d0*/  PRMT R4, R34, 0x7773, RZ ;  /* 0x0000777322047816 */ /* 0x000fe200000000ff */
[-C--:B------:R-:W-:Y:S01]  /*104e0*/  FMUL.FTZ R155, R155, R33.reuse ;  /* 0x000000219b9b7220 */ /* 0x080fe20000410000 */
[----:B------:R-:W-:Y:S01]  /*104f0*/  @!P5 PRMT R197, R21, 0x5410, RZ ;  /* 0x0000541015c5d816 */ /* 0x000fe200000000ff */
[-C--:B------:R-:W-:Y:S01]  /*10500*/  FMUL.FTZ R150, R150, R33.reuse ;  /* 0x0000002196967220 */ /* 0x080fe20000410000 */
[----:B------:R-:W-:Y:S01]  /*10510*/  ISETP.GT.U32.AND P5, PT, R4, UR7, PT ;  /* 0x0000000704007c0c */ /* 0x000fe2000bfa4070 */
[----:B------:R-:W-:Y:S01]  /*10520*/  VIADD R4, R3, 0x18000 ;  /* 0x0001800003047836 */ /* 0x000fe20000000000 */
[----:B------:R-:W1:Y:S01]  /*10530*/  LDSM.16.MT88.4 R20, [R3+0x18000] ;  /* 0x018000000314783b */ /* 0x000e620000004200 */
[----:B------:R-:W-:Y:S01]  /*10540*/  LOP3.LUT R5, R238, 0xff, RZ, 0xc0, !PT ;  /* 0x000000ffee057812 */ /* 0x000fe200078ec0ff */
[-C--:B------:R-:W-:Y:S01]  /*10550*/  FMUL.FTZ R151, R151, R33.reuse ;  /* 0x0000002197977220 */ /* 0x080fe20000410000 */
[----:B------:R-:W-:Y:S01]  /*10560*/  @P2 VIADD R223, R4, 0xffffffc0 ;  /* 0xffffffc004df2836 */ /* 0x000fe20000000000 */
[----:B------:R-:W-:Y:S01]  /*10570*/  PRMT R4, R232, 0x7771, RZ ;  /* 0x00007771e8047816 */ /* 0x000fe200000000ff */
[----:B------:R-:W-:Y:S01]  /*10580*/  FMUL.FTZ R146, R146, R33 ;  /* 0x0000002192927220 */ /* 0x000fe20000410000 */
[----:B------:R-:W-:Y:S01]  /*10590*/  F2FP.F16.F32.PACK_AB R194, R201, R203 ;  /* 0x000000cbc9c2723e */ /* 0x000fe200000000ff */
[-C--:B------:R-:W-:Y:S01]  /*105a0*/  FMUL.FTZ R147, R147, R33.reuse ;  /* 0x0000002193937220 */ /* 0x080fe20000410000 */
[----:B------:R-:W-:Y:S01]  /*105b0*/  ISETP.GT.U32.AND P2, PT, R4, UR7, PT ;  /* 0x0000000704007c0c */ /* 0x000fe2000bf44070 */
[-C--:B------:R-:W-:Y:S01]  /*105c0*/  FMUL.FTZ R142, R142, R33.reuse ;  /* 0x000000218e8e7220 */ /* 0x080fe20000410000 */
[----:B------:R-:W-:Y:S01]  /*105d0*/  PRMT R4, R232, 0x7772, RZ ;  /* 0x00007772e8047816 */ /* 0x000fe200000000ff */
[----:B------:R-:W-:Y:S01]  /*105e0*/  @P6 HADD2 R6, -R194.H0_H0, -RZ.H0_H0 ;  /* 0xa00000ffc2066230 */ /* 0x000fe20000000900 */
[----:B------:R-:W-:Y:S01]  /*105f0*/  P2R R234, PR, RZ, 0x4 ;  /* 0x00000004ffea7803 */ /* 0x000fe20000000000 */
[-C--:B------:R-:W-:Y:S01]  /*10600*/  FMUL.FTZ R143, R143, R33.reuse ;  /* 0x000000218f8f7220 */ /* 0x080fe20000410000 */
[----:B------:R-:W-:Y:S01]  /*10610*/  ISETP.GT.U32.AND P2, PT, R4, UR7, PT ;  /* 0x0000000704007c0c */ /* 0x000fe2000bf44070 */
[-C--:B------:R-:W-:Y:S01]  /*10620*/  FMUL.FTZ R138, R138, R33.reuse ;  /* 0x000000218a8a7220 */ /* 0x080fe20000410000 */
[----:B------:R-:W-:Y:S01]  /*10630*/  LOP3.LUT R4, R238, 0xffff, RZ, 0xc0, !PT ;  /* 0x0000ffffee047812 */ /* 0x000fe200078ec0ff */
[-C--:B------:R-:W-:Y:S01]  /*10640*/  FMUL.FTZ R139, R139, R33.reuse ;  /* 0x000000218b8b7220 */ /* 0x080fe20000410000 */
[----:B------:R-:W-:Y:S01]  /*10650*/  PRMT R193, R194, 0x7632, R193 ;  /* 0x00007632c2c17816 */ /* 0x000fe200000000c1 */
[-C--:B------:R-:W-:Y:S01]  /*10660*/  FMUL.FTZ R134, R134, R33.reuse ;  /* 0x0000002186867220 */ /* 0x080fe20000410000 */
[----:B------:R-:W-:Y:S01]  /*10670*/  SHF.R.U32.HI R4, RZ, 0x8, R4 ;  /* 0x00000008ff047819 */ /* 0x000fe20000011604 */
[-C--:B------:R-:W-:Y:S01]  /*10680*/  FMUL.FTZ R135, R135, R33.reuse ;  /* 0x0000002187877220 */ /* 0x080fe20000410000 */
[----:B---3--:R-:W-:Y:S01]  /*10690*/  LOP3.LUT R233, R233, 0xff, RZ, 0xc0, !PT ;  /* 0x000000ffe9e97812 */ /* 0x008fe200078ec0ff */
[-C--:B------:R-:W-:Y:S01]  /*106a0*/  FMUL.FTZ R38, R38, R33.reuse ;  /* 0x0000002126267220 */ /* 0x080fe20000410000 */
[----:B------:R-:W-:Y:S01]  /*106b0*/  PRMT R4, R5, 0x5410, R4 ;  /* 0x0000541005047816 */ /* 0x000fe20000000004 */
[-C--:B------:R-:W-:Y:S01]  /*106c0*/  FMUL.FTZ R39, R39, R33.reuse ;  /* 0x0000002127277220 */ /* 0x080fe20000410000 */
[----:B------:R-:W-:Y:S01]  /*106d0*/  PRMT R5, R238, 0x7632, R5 ;  /* 0x00007632ee057816 */ /* 0x000fe20000000005 */
[-C--:B------:R-:W-:Y:S01]  /*106e0*/  FMUL.FTZ R42, R42, R33.reuse ;  /* 0x000000212a2a7220 */ /* 0x080fe20000410000 */
[----:B------:R-:W-:Y:S01]  /*106f0*/  LOP3.LUT R240, R240, 0xff, RZ, 0xc0, !PT ;  /* 0x000000fff0f07812 */ /* 0x000fe200078ec0ff */
[-C--:B------:R-:W-:Y:S01]  /*10700*/  FMUL.FTZ R43, R43, R33.reuse ;  /* 0x000000212b2b7220 */ /* 0x080fe20000410000 */
[----:B------:R-:W-:Y:S01]  /*10710*/  SHF.R.U32.HI R238, RZ, 0x18, R238 ;  /* 0x00000018ffee7819 */ /* 0x000fe200000116ee */
        /* <DEDUP_REMOVED lines=46> */
[----:B------:R-:W-:Y:S01]  /*10a00*/  IMAD R233, R233, 0x10000, R233 ;  /* 0x00010000e9e97824 */ /* 0x000fe200078e02e9 */
[----:B------:R-:W-:Y:S01]  /*10a10*/  @P6 PRMT R194, R6, 0x5410, RZ ;  /* 0x0000541006c26816 */ /* 0x000fe200000000ff */
[----:B------:R-:W-:Y:S01]  /*10a20*/  @P5 HADD2 R192, -R193.H0_H0, -RZ.H0_H0 ;  /* 0xa00000ffc1c05230 */ /* 0x000fe20000000900 */
[----:B------:R-:W-:Y:S01]  /*10a30*/  PRMT R239, R240, 0x5410, R239 ;  /* 0x00005410f0ef7816 */ /* 0x000fe200000000ef */
[----:B------:R-:W-:Y:S01]  /*10a40*/  FADD.FTZ R229, R225, R229 ;  /* 0x000000e5e1e57221 */ /* 0x000fe20000010000 */
[----:B------:R-:W-:Y:S01]  /*10a50*/  PRMT R5, R5, 0x5410, R238 ;  /* 0x0000541005057816 */ /* 0x000fe200000000ee */
[----:B------:R-:W-:Y:S01]  /*10a60*/  IMAD.MOV.U32 R238, RZ, RZ, 0x20 ;  /* 0x00000020ffee7424 */ /* 0x000fe200078e00ff */
[----:B------:R-:W-:Y:S01]  /*10a70*/  PRMT R6, R232, 0x7773, RZ ;  /* 0x00007773e8067816 */ /* 0x000fe200000000ff */
[----:B------:R-:W-:Y:S01]  /*10a80*/  FADD.FTZ R230, R224, R230 ;  /* 0x000000e6e0e67221 */ /* 0x000fe20000010000 */
[----:B------:R-:W-:Y:S01]  /*10a90*/  LOP3.LUT R7, R231, 0xff00ff, RZ, 0xc0, !PT ;  /* 0x00ff00ffe7077812 */ /* 0x000fe200078ec0ff */
[----:B------:R-:W-:Y:S01]  /*10aa0*/  FADD.FTZ R229, R220, R229 ;  /* 0x000000e5dce57221 */ /* 0x000fe20000010000 */
[----:B------:R-:W-:Y:S01]  /*10ab0*/  ISETP.GT.U32.AND P6, PT, R6, UR7, PT ;  /* 0x0000000706007c0c */ /* 0x000fe2000bfc4070 */
[----:B------:R-:W-:Y:S01]  /*10ac0*/  FADD.FTZ R220, R217, R230 ;  /* 0x000000e6d9dc7221 */ /* 0x000fe20000010000 */
[--C-:B------:R-:W-:Y:S01]  /*10ad0*/  HSET2.LE.AND R4, R4, R233.reuse, PT ;  /* 0x000000e904047233 */ /* 0x100fe20003803000 */
[----:B------:R-:W-:Y:S01]  /*10ae0*/  FADD.FTZ R219, R219, R229 ;  /* 0x000000e5dbdb7221 */ /* 0x000fe20000010000 */
[--C-:B------:R-:W-:Y:S01]  /*10af0*/  HSET2.LE.AND R5, R5, R233.reuse, PT ;  /* 0x000000e905057233 */ /* 0x100fe20003803000 */
[----:B------:R-:W-:Y:S01]  /*10b00*/  FADD.FTZ R220, R211, R220 ;  /* 0x000000dcd3dc7221 */ /* 0x000fe20000010000 */
[--C-:B------:R-:W-:Y:S01]  /*10b10*/  HSET2.LE.AND R6, R239, R233.reuse, PT ;  /* 0x000000e9ef067233 */ /* 0x100fe20003803000 */
[----:B------:R-:W-:Y:S01]  /*10b20*/  FADD.FTZ R219, R210, R219 ;  /* 0x000000dbd2db7221 */ /* 0x000fe20000010000 */
[----:B------:R-:W-:Y:S01]  /*10b30*/  HSET2.LE.AND R7, R7, R233, PT ;  /* 0x000000e907077233 */ /* 0x000fe20003803000 */
[----:B------:R-:W-:Y:S01]  /*10b40*/  FADD.FTZ R220, R208, R220 ;  /* 0x000000dcd0dc7221 */ /* 0x000fe20000010000 */
[----:B------:R-:W-:Y:S01]  /*10b50*/  SEL R238, R238, 0xffffffe0, !P1 ;  /* 0xffffffe0eeee7807 */ /* 0x000fe20004800000 */
[----:B------:R-:W-:Y:S01]  /*10b60*/  FADD.FTZ R219, R190, R219 ;  /* 0x000000dbbedb7221 */ /* 0x000fe20000010000 */
[----:B------:R-:W-:-:S02]  /*10b70*/  LOP3.LUT R4, R237, R4, RZ, 0xc0, !PT ;  /* 0x00000004ed047212 */ /* 0x000fc400078ec0ff */
[----:B------:R-:W-:Y:S01]  /*10b80*/  LOP3.LUT R5, R204, R5, RZ, 0xc0, !PT ;  /* 0x00000005cc057212 */ /* 0x000fe200078ec0ff */
[----:B------:R-:W-:Y:S01]  /*10b90*/  IMAD.IADD R231, R3, 0x1, R238 ;  /* 0x0000000103e77824 */ /* 0x000fe200078e02ee */
[----:B------:R-:W-:Y:S01]  /*10ba0*/  LOP3.LUT R6, R243, R6, RZ, 0xc0, !PT ;  /* 0x00000006f3067212 */ /* 0x000fe200078ec0ff */
[----:B------:R-:W-:Y:S01]  /*10bb0*/  IMAD.IADD R204, R238, 0x1, R223 ;  /* 0x00000001eecc7824 */ /* 0x000fe200078e02df */
[----:B------:R-:W-:Y:S02]  /*10bc0*/  LOP3.LUT R7, R244, R7, RZ, 0xc0, !PT ;  /* 0x00000007f4077212 */ /* 0x000fe400078ec0ff */
[----:B------:R-:W-:Y:S02]  /*10bd0*/  PRMT R29, R241, 0x5410, R242 ;  /* 0x00005410f11d7816 */ /* 0x000fe400000000f2 */
[----:B------:R-:W-:Y:S01]  /*10be0*/  @P5 PRMT R193, R192, 0x5410, RZ ;  /* 0x00005410c0c15816 */ /* 0x000fe200000000ff */
[----:B------:R-:W-:Y:S01]  /*10bf0*/  FFMA.FTZ R192, R222, UR4, -R226 ;  /* 0x00000004dec07c23 */ /* 0x000fe200080108e2 */
[----:B------:R-:W-:Y:S01]  /*10c00*/  ISETP.NE.AND P5, PT, R234, RZ, PT ;  /* 0x000000ffea00720c */ /* 0x000fe20003fa5270 */
[C---:B-1----:R-:W-:Y:S04]  /*10c10*/  HMMA.16816.F32 R160, R4.reuse, R20, R160 ;  /* 0x0000001404a0723c */ /* 0x042fe800000018a0 */
[----:B------:R-:W-:Y:S04]  /*10c20*/  MUFU.EX2 R192, R192 ;  /* 0x000000c000c07308 */ /* 0x000fe80000000800 */
[C---:B------:R-:W-:Y:S01]  /*10c30*/  HMMA.16816.F32 R156, R4.reuse, R22, R156 ;  /* 0x00000016049c723c */ /* 0x040fe2000000189c */
[----:B------:R-:W1:Y:S07]  /*10c40*/  LDSM.16.MT88.4 R20, [R231+0x18000] ;  /* 0x01800000e714783b */ /* 0x000e6e0000004200 */
        /* <DEDUP_REMOVED lines=45> */
[----:B------:R-:W1:Y:S01]  /*10f20*/  LDSM.16.MT88.4 R20, [R3+0x18800] ;  /* 0x018800000314783b */ /* 0x000e620000004200 */
[----:B------:R-:W-:-:S02]  /*10f30*/  PRMT R4, R27, 0x7632, R4 ;  /* 0x000076321b047816 */ /* 0x000fc40000000004 */
[----:B------:R-:W-:Y:S02]  /*10f40*/  LOP3.LUT R6, R27, 0xff, RZ, 0xc0, !PT ;  /* 0x000000ff1b067812 */ /* 0x000fe400078ec0ff */
[----:B------:R-:W-:Y:S02]  /*10f50*/  SHF.R.U32.HI R5, RZ, 0x8, R5 ;  /* 0x00000008ff057819 */ /* 0x000fe40000011605 */
[----:B------:R-:W-:Y:S02]  /*10f60*/  SHF.R.U32.HI R27, RZ, 0x18, R27 ;  /* 0x00000018ff1b7819 */ /* 0x000fe4000001161b */
[----:B------:R-:W-:Y:S02]  /*10f70*/  LOP3.LUT R4, R4, 0xff, RZ, 0xc0, !PT ;  /* 0x000000ff04047812 */ /* 0x000fe400078ec0ff */
[----:B------:R-:W-:Y:S02]  /*10f80*/  PRMT R5, R6, 0x5410, R5 ;  /* 0x0000541006057816 */ /* 0x000fe40000000005 */
[----:B------:R-:W-:-:S02]  /*10f90*/  PRMT R4, R4, 0x5410, R27 ;  /* 0x0000541004047816 */ /* 0x000fc4000000001b */
[----:B------:R-:W-:Y:S02]  /*10fa0*/  LOP3.LUT R6, R26, 0xff, RZ, 0xc0, !PT ;  /* 0x000000ff1a067812 */ /* 0x000fe400078ec0ff */
[--C-:B------:R-:W-:Y:S02]  /*10fb0*/  HSET2.LE.AND R7, R5, R233.reuse, PT ;  /* 0x000000e905077233 */ /* 0x100fe40003803000 */
[----:B------:R-:W-:Y:S02]  /*10fc0*/  HSET2.LE.AND R5, R4, R233, PT ;  /* 0x000000e904057233 */ /* 0x000fe40003803000 */
[----:B------:R-:W-:Y:S02]  /*10fd0*/  PRMT R6, R6, 0x5410, R25 ;  /* 0x0000541006067816 */ /* 0x000fe40000000019 */
[----:B------:R-:W-:Y:S02]  /*10fe0*/  LOP3.LUT R4, R31, R7, RZ, 0xc0, !PT ;  /* 0x000000071f047212 */ /* 0x000fe400078ec0ff */
[----:B------:R-:W-:-:S02]  /*10ff0*/  LOP3.LUT R7, R29, 0xff00ff, RZ, 0xc0, !PT ;  /* 0x00ff00ff1d077812 */ /* 0x000fc400078ec0ff */
[--C-:B------:R-:W-:Y:S02]  /*11000*/  HSET2.LE.AND R6, R6, R233.reuse, PT ;  /* 0x000000e906067233 */ /* 0x100fe40003803000 */
[----:B------:R-:W-:Y:S02]  /*11010*/  LOP3.LUT R5, R24, R5, RZ, 0xc0, !PT ;  /* 0x0000000518057212 */ /* 0x000fe400078ec0ff */
[----:B------:R-:W-:Y:S01]  /*11020*/  HSET2.LE.AND R7, R7, R233, PT ;  /* 0x000000e907077233 */ /* 0x000fe20003803000 */
[----:B------:R-:W2:Y:S01]  /*11030*/  LDSM.16.MT88.4 R24, [R231+0x18800] ;  /* 0x01880000e718783b */ /* 0x000ea20000004200 */
[----:B------:R-:W-:-:S03]  /*11040*/  LOP3.LUT R6, R30, R6, RZ, 0xc0, !PT ;  /* 0x000000061e067212 */ /* 0x000fc600078ec0ff */
[----:B------:R-:W-:Y:S02]  /*11050*/  LOP3.LUT R7, R28, R7, RZ, 0xc0, !PT ;  /* 0x000000071c077212 */ /* 0x000fe400078ec0ff */
[----:B------:R-:W3:Y:S05]  /*11060*/  LDSM.16.MT88.4 R28, [R223+0x800] ;  /* 0x00080000df1c783b */ /* 0x000eea0000004200 */
[C---:B-1----:R-:W-:Y:S08]  /*11070*/  HMMA.16816.F32 R160, R4.reuse, R20, R160 ;  /* 0x0000001404a0723c */ /* 0x042ff000000018a0 */
[C---:B------:R-:W-:Y:S01]  /*11080*/  HMMA.16816.F32 R156, R4.reuse, R22, R156 ;  /* 0x00000016049c723c */ /* 0x040fe2000000189c */
[----:B------:R-:W1:Y:S07]  /*11090*/  LDSM.16.MT88.4 R20, [R204+0x800] ;  /* 0x00080000cc14783b */ /* 0x000e6e0000004200 */
[C---:B--2---:R-:W-:Y:S08]  /*110a0*/  HMMA.16816.F32 R152, R4.reuse, R24, R152 ;  /* 0x000000180498723c */ /* 0x044ff00000001898 */
[C---:B---3--:R-:W-:Y:S08]  /*110b0*/  HMMA.16816.F32 R144, R4.reuse, R28, R144 ;  /* 0x0000001c0490723c */ /* 0x048ff00000001890 */
[C---:B------:R-:W-:Y:S01]  /*110c0*/  HMMA.16816.F32 R140, R4.reuse, R30, R140 ;  /* 0x0000001e048c723c */ /* 0x040fe2000000188c */
[----:B------:R-:W2:Y:S07]  /*110d0*/  LDSM.16.MT88.4 R28, [R3+0x1a800] ;  /* 0x01a80000031c783b */ /* 0x000eae0000004200 */
        /* <DEDUP_REMOVED lines=35> */
[C---:B-1----:R-:W-:Y:S08]  /*11310*/  HMMA.16816.F32 R100, R4.reuse, R28, R100 ;  /* 0x0000001c0464723c */ /* 0x042ff00000001864 */
[C---:B------:R-:W-:Y:S01]  /*11320*/  HMMA.16816.F32 R104, R4.reuse, R30, R104 ;  /* 0x0000001e0468723c */ /* 0x040fe20000001868 */
[----:B------:R-:W1:Y:S07]  /*11330*/  LDSM.16.MT88.4 R28, [R223+0x6800] ;  /* 0x00680000df1c783b */ /* 0x000e6e0000004200 */
[C---:B-1----:R-:W-:Y:S08]  /*11340*/  HMMA.16816.F32 R116, R4.reuse, R28, R116 ;  /* 0x0000001c0474723c */ /* 0x042ff00000001874 */
[----:B------:R-:W-:Y:S01]  /*11350*/  HMMA.16816.F32 R120, R4, R30, R120 ;  /* 0x0000001e0478723c */ /* 0x000fe20000001878 */
[----:B------:R-:W-:Y:S01]  /*11360*/  IMAD.MOV.U32 R4, RZ, RZ, R34 ;  /* 0x000000ffff047224 */ /* 0x000fe200078e0022 */
[C---:B------:R-:W-:Y:S01]  /*11370*/  PRMT R6, R34.reuse, 0x7773, RZ ;  /* 0x0000777322067816 */ /* 0x040fe200000000ff */
[----:B------:R-:W1:Y:S01]  /*11380*/  LDSM.16.MT88.4 R28, [R3+0x19000] ;  /* 0x01900000031c783b */ /* 0x000e620000004200 */
[----:B------:R-:W-:-:S02]  /*11390*/  PRMT R7, R34, 0x7772, RZ ;  /* 0x0000777222077816 */ /* 0x000fc400000000ff */
[----:B------:R-:W-:Y:S02]  /*113a0*/  PRMT R5, R34, 0x7771, RZ ;  /* 0x0000777122057816 */ /* 0x000fe400000000ff */
[----:B------:R-:W-:Y:S02]  /*113b0*/  LOP3.LUT R4, R4, 0xff, RZ, 0xc0, !PT ;  /* 0x000000ff04047812 */ /* 0x000fe400078ec0ff */
[----:B------:R-:W-:Y:S02]  /*113c0*/  PRMT R6, R7, 0x5410, R6 ;  /* 0x0000541007067816 */ /* 0x000fe40000000006 */
[----:B------:R-:W-:Y:S02]  /*113d0*/  LOP3.LUT R7, R32, 0xffff, RZ, 0xc0, !PT ;  /* 0x0000ffff20077812 */ /* 0x000fe400078ec0ff */
[----:B------:R-:W-:Y:S02]  /*113e0*/  PRMT R5, R4, 0x5410, R5 ;  /* 0x0000541004057816 */ /* 0x000fe40000000005 */
[----:B------:R-:W-:-:S02]  /*113f0*/  SHF.R.U32.HI R7, RZ, 0x8, R7 ;  /* 0x00000008ff077819 */ /* 0x000fc40000011607 */
[----:B------:R-:W-:-:S04]  /*11400*/  LOP3.LUT R4, R32, 0xff, RZ, 0xc0, !PT ;  /* 0x000000ff20047812 */ /* 0x000fc800078ec0ff */
[----:B------:R-:W-:Y:S02]  /*11410*/  PRMT R7, R4, 0x5410, R7 ;  /* 0x0000541004077816 */ /* 0x000fe40000000007 */
[----:B------:R-:W-:Y:S02]  /*11420*/  PRMT R4, R32, 0x7632, R4 ;  /* 0x0000763220047816 */ /* 0x000fe40000000004 */
[----:B------:R-:W-:Y:S02]  /*11430*/  SHF.R.U32.HI R32, RZ, 0x18, R32 ;  /* 0x00000018ff207819 */ /* 0x000fe40000011620 */
[----:B------:R-:W-:Y:S02]  /*11440*/  LOP3.LUT R4, R4, 0xff, RZ, 0xc0, !PT ;  /* 0x000000ff04047812 */ /* 0x000fe400078ec0ff */
[----:B------:R-:W-:Y:S02]  /*11450*/  HSET2.LE.AND R7, R7, R233, PT ;  /* 0x000000e907077233 */ /* 0x000fe40003803000 */
[----:B------:R-:W-:-:S03]  /*11460*/  PRMT R32, R4, 0x5410, R32 ;  /* 0x0000541004207816 */ /* 0x000fc60000000020 */
[----:B------:R-:W-:Y:S02]  /*11470*/  LOP3.LUT R4, R236, R7, RZ, 0xc0, !PT ;  /* 0x00000007ec047212 */ /* 0x000fe400078ec0ff */
[----:B------:R-:W-:Y:S02]  /*11480*/  LOP3.LUT R7, R6, 0xff00ff, RZ, 0xc0, !PT ;  /* 0x00ff00ff06077812 */ /* 0x000fe400078ec0ff */
[--C-:B------:R-:W-:Y:S02]  /*11490*/  HSET2.LE.AND R32, R32, R233.reuse, PT ;  /* 0x000000e920207233 */ /* 0x100fe40003803000 */
[--C-:B------:R-:W-:Y:S02]  /*114a0*/  HSET2.LE.AND R6, R5, R233.reuse, PT ;  /* 0x000000e905067233 */ /* 0x100fe40003803000 */
[----:B------:R-:W-:Y:S02]  /*114b0*/  HSET2.LE.AND R7, R7, R233, PT ;  /* 0x000000e907077233 */ /* 0x000fe40003803000 */
[----:B------:R-:W-:-:S02]  /*114c0*/  LOP3.LUT R5, R235, R32, RZ, 0xc0, !PT ;  /* 0x00000020eb057212 */ /* 0x000fc400078ec0ff */
[----:B------:R-:W-:Y:S02]  /*114d0*/  LOP3.LUT R6, R35, R6, RZ, 0xc0, !PT ;  /* 0x0000000623067212 */ /* 0x000fe400078ec0ff */
[----:B------:R-:W-:Y:S02]  /*114e0*/  LOP3.LUT R7, R33, R7, RZ, 0xc0, !PT ;  /* 0x0000000721077212 */ /* 0x000fe400078ec0ff */
[----:B------:R-:W2:Y:S05]  /*114f0*/  LDSM.16.MT88.4 R32, [R204+0x1000] ;  /* 0x00100000cc20783b */ /* 0x000eaa0000004200 */
        /* <DEDUP_REMOVED lines=10> */
[C---:B---3--:R-:W-:Y:S08]  /*115a0*/  HMMA.16816.F32 R52, R4.reuse, R20, R52 ;  /* 0x000000140434723c */ /* 0x048ff00000001834 */
[C---:B------:R-:W-:Y:S01]  /*115b0*/  HMMA.16816.F32 R56, R4.reuse, R22, R56 ;  /* 0x000000160438723c */ /* 0x040fe20000001838 */
[----:B------:R-:W2:Y:S07]  /*115c0*/  LDSM.16.MT88.4 R20, [R223+0x5000] ;  /* 0x00500000df14783b */ /* 0x000eae0000004200 */
[C---:B-1----:R-:W-:Y:S08]  /*115d0*/  HMMA.16816.F32 R36, R4.reuse, R28, R36 ;  /* 0x0000001c0424723c */ /* 0x042ff00000001824 */
[C---:B------:R-:W-:Y:S01]  /*115e0*/  HMMA.16816.F32 R40, R4.reuse, R30, R40 ;  /* 0x0000001e0428723c */ /* 0x040fe20000001828 */
[----:B------:R-:W1:Y:S07]  /*115f0*/  LDSM.16.MT88.4 R28, [R3+0x1d000] ;  /* 0x01d00000031c783b */ /* 0x000e6e0000004200 */
[C---:B----4-:R-:W-:Y:S08]  /*11600*/  HMMA.16816.F32 R44, R4.reuse, R24, R44 ;  /* 0x00000018042c723c */ /* 0x050ff0000000182c */
[C---:B------:R-:W-:Y:S01]  /*11610*/  HMMA.16816.F32 R48, R4.reuse, R26, R48 ;  /* 0x0000001a0430723c */ /* 0x040fe20000001830 */
[----:B------:R-:W3:Y:S07]  /*11620*/  LDSM.16.MT88.4 R24, [R231+0x1d000] ;  /* 0x01d00000e718783b */ /* 0x000eee0000004200 */
        /* <DEDUP_REMOVED lines=15> */
[----:B------:R-:W-:Y:S01]  /*11720*/  IMAD.MOV.U32 R20, RZ, RZ, R232 ;  /* 0x000000ffff147224 */ /* 0x000fe200078e00e8 */
[----:B------:R-:W-:-:S04]  /*11730*/  PRMT R21, R232, 0x7772, RZ ;  /* 0x00007772e8157816 */ /* 0x000fc800000000ff */
[----:B------:R-:W-:Y:S02]  /*11740*/  LOP3.LUT R20, R20, 0xff, RZ, 0xc0, !PT ;  /* 0x000000ff14147812 */ /* 0x000fe400078ec0ff */
[----:B-1----:R-:W-:Y:S01]  /*11750*/  HMMA.16816.F32 R100, R4, R28, R100 ;  /* 0x0000001c0464723c */ /* 0x002fe20000001864 */
[----:B------:R-:W-:-:S04]  /*11760*/  PRMT R29, R232, 0x7771, RZ ;  /* 0x00007771e81d7816 */ /* 0x000fc800000000ff */
[----:B------:R-:W-:Y:S02]  /*11770*/  PRMT R29, R20, 0x5410, R29 ;  /* 0x00005410141d7816 */ /* 0x000fe4000000001d */
[----:B------:R-:W-:Y:S01]  /*11780*/  LOP3.LUT R20, R212, 0xff, RZ, 0xc0, !PT ;  /* 0x000000ffd4147812 */ /* 0x000fe200078ec0ff */
[C---:B------:R-:W-:Y:S01]  /*11790*/  HMMA.16816.F32 R104, R4.reuse, R30, R104 ;  /* 0x0000001e0468723c */ /* 0x040fe20000001868 */
[----:B------:R-:W-:Y:S02]  /*117a0*/  PRMT R30, R232, 0x7773, RZ ;  /* 0x00007773e81e7816 */ /* 0x000fe400000000ff */
[----:B------:R-:W-:Y:S02]  /*117b0*/  ISETP.LE.U32.AND P1, PT, R20, UR7, PT ;  /* 0x0000000714007c0c */ /* 0x000fe4000bf23070 */
[----:B------:R-:W-:Y:S02]  /*117c0*/  PRMT R30, R21, 0x5410, R30 ;  /* 0x00005410151e7816 */ /* 0x000fe4000000001e */
[----:B------:R-:W-:Y:S01]  /*117d0*/  LOP3.LUT R31, R212, 0xffff, RZ, 0xc0, !PT ;  /* 0x0000ffffd41f7812 */ /* 0x000fe200078ec0ff */
[----:B---3--:R-:W-:Y:S01]  /*117e0*/  HMMA.16816.F32 R108, R4, R24, R108 ;  /* 0x00000018046c723c */ /* 0x008fe2000000186c */
[----:B------:R-:W-:Y:S01]  /*117f0*/  F2FP.F16.F32.PACK_AB R24, R227, R228 ;  /* 0x000000e4e318723e */ /* 0x000fe200000000ff */
[----:B------:R-:W-:Y:S01]  /*11800*/  FFMA.FTZ R25, R216, UR4, -R218 ;  /* 0x00000004d8197c23 */ /* 0x000fe200080108da */
[----:B------:R-:W-:-:S02]  /*11810*/  SHF.R.U32.HI R31, RZ, 0x8, R31 ;  /* 0x00000008ff1f7819 */ /* 0x000fc4000001161f */
[C---:B------:R-:W-:Y:S02]  /*11820*/  PRMT R222, R24.reuse, 0x7610, R222 ;  /* 0x0000761018de7816 */ /* 0x040fe400000000de */
[----:B------:R-:W-:Y:S01]  /*11830*/  PRMT R216, R24, 0x7632, R216 ;  /* 0x0000763218d87816 */ /* 0x000fe200000000d8 */
[C---:B------:R-:W-:Y:S01]  /*11840*/  HMMA.16816.F32 R120, R4.reuse, R22, R120 ;  /* 0x000000160478723c */ /* 0x040fe20000001878 */
[----:B------:R-:W1:Y:S01]  /*11850*/  LDSM.16.MT88.4 R20, [R204+0x7000] ;  /* 0x00700000cc14783b */ /* 0x000e620000004200 */
[----:B------:R-:W-:Y:S02]  /*11860*/  @!P1 HADD2 R191, -R222.H0_H0, -RZ.H0_H0 ;  /* 0xa00000ffdebf9230 */ /* 0x000fe40000000900 */
[----:B------:R-:W-:Y:S01]  /*11870*/  FFMA.FTZ R24, R215, UR4, -R218 ;  /* 0x00000004d7187c23 */ /* 0x000fe200080108da */
[----:B------:R-:W-:Y:S01]  /*11880*/  PRMT R28, R222, 0x5410, R216 ;  /* 0x00005410de1c7816 */ /* 0x000fe200000000d8 */
[----:B------:R2:W-:Y:S01]  /*11890*/  MUFU.EX2 R215, R25 ;  /* 0x0000001900d77308 */ /* 0x0005e20000000800 */
[----:B------:R-:W-:Y:S01]  /*118a0*/  @!P4 HADD2 R17, -R216.H0_H0, -RZ.H0_H0 ;  /* 0xa00000ffd811c230 */ /* 0x000fe20000000900 */
[----:B------:R-:W-:Y:S01]  /*118b0*/  @!P1 PRMT R222, R191, 0x5410, RZ ;  /* 0x00005410bfde9816 */ /* 0x000fe200000000ff */
[----:B------:R-:W-:Y:S01]  /*118c0*/  HMMA.16816.F32 R112, R4, R26, R112 ;  /* 0x0000001a0470723c */ /* 0x000fe20000001870 */
[----:B------:R-:W-:-:S02]  /*118d0*/  SHF.R.U32.HI R26, RZ, 0x18, R212 ;  /* 0x00000018ff1a7819 */ /* 0x000fc400000116d4 */
[----:B------:R-:W-:Y:S02]  /*118e0*/  @!P4 PRMT R216, R17, 0x5410, RZ ;  /* 0x0000541011d8c816 */ /* 0x000fe400000000ff */
[----:B------:R3:W5:Y:S01]  /*118f0*/  MUFU.EX2 R191, R24 ;  /* 0x0000001800bf7308 */ /* 0x0007620000000800 */
[----:B------:R-:W-:Y:S02]  /*11900*/  ISETP.LE.U32.AND P1, PT, R26, UR7, PT ;  /* 0x000000071a007c0c */ /* 0x000fe4000bf23070 */
[----:B----4-:R-:W-:Y:S01]  /*11910*/  HMMA.16816.F32 R92, R4, R32, R92 ;  /* 0x00000020045c723c */ /* 0x010fe2000000185c */
[----:B------:R-:W-:Y:S02]  /*11920*/  SHF.R.U32.HI R32, RZ, 0x18, R212 ;  /* 0x00000018ff207819 */ /* 0x000fe400000116d4 */
[----:B--2---:R-:W-:-:S05]  /*11930*/  LOP3.LUT R25, R212, 0xff, RZ, 0xc0, !PT ;  /* 0x000000ffd4197812 */ /* 0x004fca00078ec0ff */
[----:B------:R-:W-:Y:S01]  /*11940*/  HMMA.16816.F32 R96, R4, R34, R96 ;  /* 0x000000220460723c */ /* 0x000fe20000001860 */
[----:B------:R-:W-:Y:S02]  /*11950*/  PRMT R31, R25, 0x5410, R31 ;  /* 0x00005410191f7816 */ /* 0x000fe4000000001f */
[----:B---3--:R-:W-:Y:S01]  /*11960*/  PRMT R24, R212, 0x7632, R24 ;  /* 0x00007632d4187816 */ /* 0x008fe20000000018 */
[----:B------:R-:W-:Y:S01]  /*11970*/  FFMA.FTZ R212, R214, UR4, -R218 ;  /* 0x00000004d6d47c23 */ /* 0x000fe200080108da */
[----:B-----5:R-:W-:Y:S02]  /*11980*/  F2FP.F16.F32.PACK_AB R17, R191, R215 ;  /* 0x000000d7bf11723e */ /* 0x020fe400000000ff */
[----:B------:R-:W-:Y:S02]  /*11990*/  LOP3.LUT R24, R24, 0xff, RZ, 0xc0, !PT ;  /* 0x000000ff18187812 */ /* 0x000fe400078ec0ff */
[----:B------:R-:W-:Y:S01]  /*119a0*/  PRMT R214, R17, 0x7610, R214 ;  /* 0x0000761011d67816 */ /* 0x000fe200000000d6 */
[----:B------:R-:W2:Y:S01]  /*119b0*/  MUFU.EX2 R212, R212 ;  /* 0x000000d400d47308 */ /* 0x000ea20000000800 */
[----:B------:R-:W-:-:S02]  /*119c0*/  PRMT R32, R24, 0x5410, R32 ;  /* 0x0000541018207816 */ /* 0x000fc40000000020 */
[----:B------:R-:W3:Y:S01]  /*119d0*/  LDSM.16.MT88.4 R24, [R3+0x19800] ;  /* 0x019800000318783b */ /* 0x000ee20000004200 */
[C---:B-1----:R-:W-:Y:S01]  /*119e0*/  HMMA.16816.F32 R124, R4.reuse, R20, R124 ;  /* 0x00000014047c723c */ /* 0x042fe2000000187c */
[----:B------:R-:W-:Y:S01]  /*119f0*/  LOP3.LUT R20, R30, 0xff00ff, RZ, 0xc0, !PT ;  /* 0x00ff00ff1e147812 */ /* 0x000fe200078ec0ff */
[----:B------:R-:W-:Y:S01]  /*11a00*/  @!P3 HADD2 R16, -R214.H0_H0, -RZ.H0_H0 ;  /* 0xa00000ffd610b230 */ /* 0x000fe20000000900 */
[----:B------:R-:W-:Y:S02]  /*11a10*/  PRMT R218, R17, 0x7632, R218 ;  /* 0x0000763211da7816 */ /* 0x000fe400000000da */
[--C-:B------:R-:W-:Y:S02]  /*11a20*/  HSET2.LE.AND R30, R29, R233.reuse, PT ;  /* 0x000000e91d1e7233 */ /* 0x100fe40003803000 */
[--C-:B------:R-:W-:Y:S01]  /*11a30*/  HSET2.LE.AND R29, R20, R233.reuse, PT ;  /* 0x000000e9141d7233 */ /* 0x100fe20003803000 */
[----:B------:R-:W-:Y:S01]  /*11a40*/  HMMA.16816.F32 R128, R4, R22, R128 ;  /* 0x000000160480723c */ /* 0x000fe20000001880 */
[----:B------:R-:W-:Y:S01]  /*11a50*/  F2FP.F16.F32.PACK_AB R4, R221, R192 ;  /* 0x000000c0dd04723e */ /* 0x000fe200000000ff */
[----:B------:R-:W1:Y:S01]  /*11a60*/  LDSM.16.MT88.4 R20, [R3+0x1b800] ;  /* 0x01b800000314783b */ /* 0x000e620000004200 */
[----:B------:R-:W-:Y:S01]  /*11a70*/  HSET2.LE.AND R31, R31, R233, PT ;  /* 0x000000e91f1f7233 */ /* 0x000fe20003803000 */
[----:B------:R-:W-:Y:S01]  /*11a80*/  @!P1 HADD2 R15, -R218.H0_H0, -RZ.H0_H0 ;  /* 0xa00000ffda0f9230 */ /* 0x000fe20000000900 */
[----:B--2---:R-:W-:-:S02]  /*11a90*/  F2FP.F16.F32.PACK_AB R5, R213, R212 ;  /* 0x000000d4d505723e */ /* 0x004fc400000000ff */
[C---:B------:R-:W-:Y:S02]  /*11aa0*/  PRMT R208, R4.reuse, 0x7610, R208 ;  /* 0x0000761004d07816 */ /* 0x040fe400000000d0 */
[----:B------:R-:W-:Y:S02]  /*11ab0*/  PRMT R210, R4, 0x7632, R210 ;  /* 0x0000763204d27816 */ /* 0x000fe400000000d2 */
[C---:B------:R-:W-:Y:S01]  /*11ac0*/  PRMT R211, R5.reuse, 0x7610, R211 ;  /* 0x0000761005d37816 */ /* 0x040fe200000000d3 */
[----:B------:R-:W-:Y:S01]  /*11ad0*/  @!P0 HADD2 R14, -R208.H0_H0, -RZ.H0_H0 ;  /* 0xa00000ffd00e8230 */ /* 0x000fe20000000900 */
[----:B------:R-:W-:Y:S01]  /*11ae0*/  PRMT R217, R5, 0x7632, R217 ;  /* 0x0000763205d97816 */ /* 0x000fe200000000d9 */
[----:B------:R-:W-:Y:S01]  /*11af0*/  @P5 HADD2 R13, -R210.H0_H0, -RZ.H0_H0 ;  /* 0xa00000ffd20d5230 */ /* 0x000fe20000000900 */
[----:B------:R-:W-:Y:S01]  /*11b00*/  HSET2.LE.AND R32, R32, R233, PT ;  /* 0x000000e920207233 */ /* 0x000fe20003803000 */
[----:B------:R-:W-:Y:S01]  /*11b10*/  @P2 HADD2 R12, -R211.H0_H0, -RZ.H0_H0 ;  /* 0xa00000ffd30c2230 */ /* 0x000fe20000000900 */
[----:B------:R-:W-:-:S02]  /*11b20*/  PRMT R5, R214, 0x5410, R218 ;  /* 0x00005410d6057816 */ /* 0x000fc400000000da */
[----:B------:R-:W-:Y:S02]  /*11b30*/  PRMT R6, R208, 0x5410, R210 ;  /* 0x00005410d0067816 */ /* 0x000fe400000000d2 */
[----:B------:R-:W-:Y:S02]  /*11b40*/  PRMT R7, R211, 0x5410, R217 ;  /* 0x00005410d3077816 */ /* 0x000fe400000000d9 */
[----:B------:R-:W-:Y:S02]  /*11b50*/  LOP3.LUT R4, R28, R31, RZ, 0xc0, !PT ;  /* 0x0000001f1c047212 */ /* 0x000fe400078ec0ff */
[----:B------:R-:W-:Y:S02]  /*11b60*/  LOP3.LUT R5, R5, R32, RZ, 0xc0, !PT ;  /* 0x0000002005057212 */ /* 0x000fe400078ec0ff */
[----:B------:R-:W-:Y:S01]  /*11b70*/  LOP3.LUT R6, R6, R30, RZ, 0xc0, !PT ;  /* 0x0000001e06067212 */ /* 0x000fe200078ec0ff */
[----:B------:R-:W2:Y:S01]  /*11b80*/  LDSM.16.MT88.4 R32, [R231+0x1b800] ;  /* 0x01b80000e720783b */ /* 0x000ea20000004200 */
[----:B------:R-:W-:-:S02]  /*11b90*/  LOP3.LUT R7, R7, R29, RZ, 0xc0, !PT ;  /* 0x0000001d07077212 */ /* 0x000fc400078ec0ff */
[----:B------:R-:W-:Y:S01]  /*11ba0*/  @!P1 PRMT R218, R15, 0x5410, RZ ;  /* 0x000054100fda9816 */ /* 0x000fe200000000ff */
[----:B------:R-:W4:Y:S01]  /*11bb0*/  LDSM.16.MT88.4 R28, [R3+0x1d800] ;  /* 0x01d80000031c783b */ /* 0x000f220000004200 */
[----:B------:R-:W-:Y:S01]  /*11bc0*/  FADD.FTZ R15, R19, R219 ;  /* 0x000000db130f7221 */ /* 0x000fe20000010000 */
[----:B------:R-:W-:Y:S02]  /*11bd0*/  @!P3 PRMT R214, R16, 0x5410, RZ ;  /* 0x0000541010d6b816 */ /* 0x000fe400000000ff */
[----:B---3--:R-:W-:Y:S01]  /*11be0*/  HMMA.16816.F32 R160, R4, R24, R160 ;  /* 0x0000001804a0723c */ /* 0x008fe200000018a0 */
[----:B------:R-:W-:Y:S01]  /*11bf0*/  FADD.FTZ R15, R186, R15 ;  /* 0x0000000fba0f7221 */ /* 0x000fe20000010000 */
[----:B------:R-:W-:Y:S02]  /*11c00*/  @!P0 PRMT R208, R14, 0x5410, RZ ;  /* 0x000054100ed08816 */ /* 0x000fe400000000ff */
[----:B------:R-:W-:Y:S01]  /*11c10*/  @P5 PRMT R210, R13, 0x5410, RZ ;  /* 0x000054100dd25816 */ /* 0x000fe200000000ff */
[----:B------:R-:W-:Y:S01]  /*11c20*/  FADD.FTZ R15, R183, R15 ;  /* 0x0000000fb70f7221 */ /* 0x000fe20000010000 */
[----:B------:R-:W-:-:S02]  /*11c30*/  @P2 PRMT R211, R12, 0x5410, RZ ;  /* 0x000054100cd32816 */ /* 0x000fc400000000ff */
[----:B------:R-:W-:Y:S01]  /*11c40*/  HMMA.16816.F32 R156, R4, R26, R156 ;  /* 0x0000001a049c723c */ /* 0x000fe2000000189c */
[----:B------:R3:W5:Y:S01]  /*11c50*/  LDSM.16.MT88.4 R24, [R3+0x1f800] ;  /* 0x01f800000318783b */ /* 0x0007620000004200 */
[----:B------:R-:W-:-:S03]  /*11c60*/  FADD.FTZ R182, R182, R15 ;  /* 0x0000000fb6b67221 */ /* 0x000fc60000010000 */
[----:B------:R-:W-:Y:S01]  /*11c70*/  LDSM.16.MT88.4 R12, [R204+0x7800] ;  /* 0x00780000cc0c783b */ /* 0x000fe20000004200 */
[----:B------:R-:W-:Y:S02]  /*11c80*/  FADD.FTZ R182, R181, R182 ;  /* 0x000000b6b5b67221 */ /* 0x000fe40000010000 */
[----:B-1----:R-:W-:Y:S02]  /*11c90*/  HMMA.16816.F32 R36, R4, R20, R36 ;  /* 0x000000140424723c */ /* 0x002fe40000001824 */
[----:B------:R-:W-:-:S04]  /*11ca0*/  FADD.FTZ R202, R202, R182 ;  /* 0x000000b6caca7221 */ /* 0x000fc80000010000 */
[----:B------:R-:W-:Y:S02]  /*11cb0*/  FADD.FTZ R202, R228, R202 ;  /* 0x000000cae4ca7221 */ /* 0x000fe40000010000 */
[----:B------:R-:W-:Y:S01]  /*11cc0*/  HMMA.16816.F32 R40, R4, R22, R40 ;  /* 0x000000160428723c */ /* 0x000fe20000001828 */
[----:B------:R-:W1:Y:S01]  /*11cd0*/  LDSM.16.MT88.4 R20, [R231+0x19800] ;  /* 0x01980000e714783b */ /* 0x000e620000004200 */
[----:B------:R-:W-:-:S04]  /*11ce0*/  FADD.FTZ R202, R227, R202 ;  /* 0x000000cae3ca7221 */ /* 0x000fc80000010000 */
[----:B------:R-:W-:Y:S02]  /*11cf0*/  FADD.FTZ R202, R192, R202 ;  /* 0x000000cac0ca7221 */ /* 0x000fe40000010000 */
[----:B--2---:R-:W-:Y:S01]  /*11d00*/  HMMA.16816.F32 R44, R4, R32, R44 ;  /* 0x00000020042c723c */ /* 0x004fe2000000182c */
[----:B---3--:R-:W-:-:S05]  /*11d10*/  @P6 HADD2 R3, -R217.H0_H0, -RZ.H0_H0 ;  /* 0xa00000ffd9036230 */ /* 0x008fca0000000900 */
[----:B------:R-:W-:Y:S02]  /*11d20*/  @P6 PRMT R217, R3, 0x5410, RZ ;  /* 0x0000541003d96816 */ /* 0x000fe400000000ff */
[----:B----4-:R-:W-:Y:S01]  /*11d30*/  HMMA.16816.F32 R68, R4, R28, R68 ;  /* 0x0000001c0444723c */ /* 0x010fe20000001844 */
[----:B------:R-:W-:-:S05]  /*11d40*/  IADD3 R3, P0, PT, R10, -0x180, RZ ;  /* 0xfffffe800a037810 */ /* 0x000fca0007f1e0ff */
[----:B------:R2:W-:Y:S02]  /*11d50*/  STL [R1+0x30], R3 ;  /* 0x0000300301007387 */ /* 0x0005e40000100800 */
[C---:B------:R-:W-:Y:S02]  /*11d60*/  HMMA.16816.F32 R72, R4.reuse, R30, R72 ;  /* 0x0000001e0448723c */ /* 0x040fe40000001848 */
[----:B------:R-:W3:Y:S06]  /*11d70*/  LDSM.16.MT88.4 R28, [R231+0x1d800] ;  /* 0x01d80000e71c783b */ /* 0x000eec0000004200 */
[C---:B-----5:R-:W-:Y:S08]  /*11d80*/  HMMA.16816.F32 R100, R4.reuse, R24, R100 ;  /* 0x000000180464723c */ /* 0x060ff00000001864 */
[----:B------:R-:W-:Y:S01]  /*11d90*/  HMMA.16816.F32 R104, R4, R26, R104 ;  /* 0x0000001a0468723c */ /* 0x000fe20000001868 */
[----:B------:R-:W4:Y:S01]  /*11da0*/  LDSM.16.MT88.4 R24, [R231+0x1f800] ;  /* 0x01f80000e718783b */ /* 0x000f220000004200 */
[----:B--2---:R-:W-:-:S06]  /*11db0*/  IADD3.X R3, PT, PT, R11, -0x1, RZ, P0, !PT ;  /* 0xffffffff0b037810 */ /* 0x004fcc00007fe4ff */
[C---:B-1----:R-:W-:Y:S08]  /*11dc0*/  HMMA.16816.F32 R152, R4.reuse, R20, R152 ;  /* 0x000000140498723c */ /* 0x042ff00000001898 */
        /* <DEDUP_REMOVED lines=14> */
[C---:B---3--:R-:W-:Y:S08]  /*11eb0*/  HMMA.16816.F32 R84, R4.reuse, R28, R84 ;  /* 0x0000001c0454723c */ /* 0x048ff00000001854 */
[C---:B------:R-:W-:Y:S01]  /*11ec0*/  HMMA.16816.F32 R88, R4.reuse, R30, R88 ;  /* 0x0000001e0458723c */ /* 0x040fe20000001858 */
[----:B------:R-:W2:Y:S07]  /*11ed0*/  LDSM.16.MT88.4 R28, [R204+0x3800] ;  /* 0x00380000cc1c783b */ /* 0x000eae0000004200 */
[----:B----4-:R-:W-:Y:S01]  /*11ee0*/  HMMA.16816.F32 R116, R4, R24, R116 ;  /* 0x000000180474723c */ /* 0x010fe20000001874 */
[----:B------:R-:W-:Y:S01]  /*11ef0*/  FADD.FTZ R25, R189, R220 ;  /* 0x000000dcbd197221 */ /* 0x000fe20000010000 */
[----:B------:R-:W3:Y:S03]  /*11f00*/  LDC R24, c[0x0][0x448] ;  /* 0x00011200ff187b82 */ /* 0x000ee60000000800 */
[----:B------:R-:W-:-:S02]  /*11f10*/  FADD.FTZ R25, R18, R25 ;  /* 0x0000001912197221 */ /* 0x000fc40000010000 */
[----:B------:R-:W4:Y:S01]  /*11f20*/  LDSM.16.MT88.4 R16, [R204+0x5800] ;  /* 0x00580000cc10783b */ /* 0x000f220000004200 */
[----:B------:R-:W-:Y:S01]  /*11f30*/  HMMA.16816.F32 R56, R4, R34, R56 ;  /* 0x000000220438723c */ /* 0x000fe20000001838 */
[----:B------:R-:W-:-:S04]  /*11f40*/  FADD.FTZ R25, R180, R25 ;  /* 0x00000019b4197221 */ /* 0x000fc80000010000 */
[----:B------:R-:W-:-:S03]  /*11f50*/  FADD.FTZ R25, R200, R25 ;  /* 0x00000019c8197221 */ /* 0x000fc60000010000 */
[----:B-1----:R-:W-:Y:S01]  /*11f60*/  HMMA.16816.F32 R136, R4, R20, R136 ;  /* 0x000000140488723c */ /* 0x002fe20000001888 */
[----:B------:R-:W-:-:S04]  /*11f70*/  FADD.FTZ R199, R199, R25 ;  /* 0x00000019c7c77221 */ /* 0x000fc80000010000 */
[----:B------:R-:W-:-:S03]  /*11f80*/  FADD.FTZ R199, R203, R199 ;  /* 0x000000c7cbc77221 */ /* 0x000fc60000010000 */
[----:B------:R-:W-:Y:S01]  /*11f90*/  HMMA.16816.F32 R120, R4, R26, R120 ;  /* 0x0000001a0478723c */ /* 0x000fe20000001878 */
[----:B------:R-:W-:Y:S01]  /*11fa0*/  FADD.FTZ R201, R201, R199 ;  /* 0x000000c7c9c97221 */ /* 0x000fe20000010000 */
[----:B---3--:R-:W-:-:S03]  /*11fb0*/  IMAD.SHL.U32 R20, R24, 0x8, RZ ;  /* 0x0000000818147824 */ /* 0x008fc600078e00ff */
[----:B------:R-:W-:Y:S01]  /*11fc0*/  FADD.FTZ R201, R215, R201 ;  /* 0x000000c9d7c97221 */ /* 0x000fe20000010000 */
[----:B------:R-:W-:Y:S02]  /*11fd0*/  IMAD.WIDE R20, R20, 0x2, R10 ;  /* 0x0000000214147825 */ /* 0x000fe400078e020a */
[C---:B------:R-:W-:Y:S02]  /*11fe0*/  HMMA.16816.F32 R132, R4.reuse, R22, R132 ;  /* 0x000000160484723c */ /* 0x040fe40000001884 */
[----:B------:R-:W-:Y:S01]  /*11ff0*/  FADD.FTZ R201, R191, R201 ;  /* 0x000000c9bfc97221 */ /* 0x000fe20000010000 */
[----:B------:R1:W-:Y:S03]  /*12000*/  STG.E.U16 desc[UR30][R20.64+-0x100], R177 ;  /* 0xffff00b114007986 */ /* 0x0003e6000c10151e */
[----:B------:R-:W-:Y:S01]  /*12010*/  FADD.FTZ R201, R212, R201 ;  /* 0x000000c9d4c97221 */ /* 0x000fe20000010000 */
[----:B------:R1:W-:Y:S01]  /*12020*/  STG.E.U16 desc[UR30][R20.64+-0xfe], R176 ;  /* 0xffff02b014007986 */ /* 0x0003e2000c10151e */
[C---:B--2---:R-:W-:Y:S03]  /*12030*/  HMMA.16816.F32 R60, R4.reuse, R28, R60 ;  /* 0x0000001c043c723c */ /* 0x044fe6000000183c */
[----:B------:R1:W-:Y:S04]  /*12040*/  STG.E.U16 desc[UR30][R10.64+-0xf0], R175 ;  /* 0xffff10af0a007986 */ /* 0x0003e8000c10151e */
[----:B------:R1:W-:Y:S01]  /*12050*/  STG.E.U16 desc[UR30][R10.64+-0xee], R174 ;  /* 0xffff12ae0a007986 */ /* 0x0003e2000c10151e */
[C---:B------:R-:W-:Y:S03]  /*12060*/  HMMA.16816.F32 R64, R4.reuse, R30, R64 ;  /* 0x0000001e0440723c */ /* 0x040fe60000001840 */
[----:B------:R1:W-:Y:S04]  /*12070*/  STG.E.U16 desc[UR30][R20.64+-0xf0], R173 ;  /* 0xffff10ad14007986 */ /* 0x0003e8000c10151e */
[----:B------:R1:W-:Y:S01]  /*12080*/  STG.E.U16 desc[UR30][R20.64+-0xee], R172 ;  /* 0xffff12ac14007986 */ /* 0x0003e2000c10151e */
[C---:B----4-:R-:W-:Y:S03]  /*12090*/  HMMA.16816.F32 R92, R4.reuse, R16, R92 ;  /* 0x00000010045c723c */ /* 0x050fe6000000185c */
[----:B------:R1:W-:Y:S04]  /*120a0*/  STG.E.U16 desc[UR30][R10.64+-0xe0], R171 ;  /* 0xffff20ab0a007986 */ /* 0x0003e8000c10151e */
[----:B------:R1:W-:Y:S01]  /*120b0*/  STG.E.U16 desc[UR30][R10.64+-0xde], R170 ;  /* 0xffff22aa0a007986 */ /* 0x0003e2000c10151e */
[C---:B------:R-:W-:Y:S03]  /*120c0*/  HMMA.16816.F32 R96, R4.reuse, R18, R96 ;  /* 0x000000120460723c */ /* 0x040fe60000001860 */
[----:B------:R1:W-:Y:S04]  /*120d0*/  STG.E.U16 desc[UR30][R20.64+-0xe0], R169 ;  /* 0xffff20a914007986 */ /* 0x0003e8000c10151e */
[----:B------:R1:W-:Y:S01]  /*120e0*/  STG.E.U16 desc[UR30][R20.64+-0xde], R168 ;  /* 0xffff22a814007986 */ /* 0x0003e2000c10151e */
[C---:B------:R-:W-:Y:S03]  /*120f0*/  HMMA.16816.F32 R124, R4.reuse, R12, R124 ;  /* 0x0000000c047c723c */ /* 0x040fe6000000187c */
[----:B------:R1:W-:Y:S04]  /*12100*/  STG.E.U16 desc[UR30][R10.64+-0xd0], R167 ;  /* 0xffff30a70a007986 */ /* 0x0003e8000c10151e */
[----:B------:R1:W-:Y:S01]  /*12110*/  STG.E.U16 desc[UR30][R10.64+-0xce], R166 ;  /* 0xffff32a60a007986 */ /* 0x0003e2000c10151e */
[----:B------:R-:W-:Y:S01]  /*12120*/  HMMA.16816.F32 R128, R4, R14, R128 ;  /* 0x0000000e0480723c */ /* 0x000fe20000001880 */
[----:B------:R-:W-:Y:S01]  /*12130*/  FADD.FTZ R5, R221, R202 ;  /* 0x000000cadd057221 */ /* 0x000fe20000010000 */
[----:B------:R-:W-:Y:S01]  /*12140*/  FADD.FTZ R4, R213, R201 ;  /* 0x000000c9d5047221 */ /* 0x000fe20000010000 */
[----:B------:R1:W-:Y:S04]  /*12150*/  STG.E.U16 desc[UR30][R20.64+-0xd0], R165 ;  /* 0xffff30a514007986 */ /* 0x0003e8000c10151e */
        /* <DEDUP_REMOVED lines=20> */
.L_x_1110:
[----:B------:R-:W-:-:S09]  /*122a0*/  UISETP.GE.AND UP0, UPT, UR19, URZ, UPT ;  /* 0x000000ff1300728c */ /* 0x000fd2000bf06270 */
[----:B------:R-:W-:Y:S05]  /*122b0*/  BRA.U !UP0, `(.L_x_1113) ;  /* 0x0000005508087547 */ /* 0x000fea000b800000 */
[----:B-1----:R-:W-:Y:S01]  /*122c0*/  SHF.R.U32.HI R3, RZ, 0x1, R207 ;  /* 0x00000001ff037819 */ /* 0x002fe200000116cf */
[----:B--2---:R-:W1:Y:S01]  /*122d0*/  LDC R4, c[0x0][0x4f8] ;  /* 0x00013e00ff047b82 */ /* 0x004e620000000800 */
[----:B------:R-:W-:Y:S01]  /*122e0*/  LOP3.LUT P0, RZ, R207, 0x2, RZ, 0xc0, !PT ;  /* 0x00000002cfff7812 */ /* 0x000fe2000780c0ff */
[----:B-----5:R-:W-:Y:S01]  /*122f0*/  IMAD.MOV.U32 R164, RZ, RZ, R0 ;  /* 0x000000ffffa47224 */ /* 0x020fe200078e0000 */
[----:B------:R-:W-:Y:S01]  /*12300*/  LOP3.LUT R3, R8, 0x8, R3, 0x78, !PT ;  /* 0x0000000808037812 */ /* 0x000fe200078e7803 */
[----:B------:R-:W2:Y:S01]  /*12310*/  S2R R207, SR_TID.X ;  /* 0x0000000000cf7919 */ /* 0x000ea20000002100 */
[----:B------:R-:W3:Y:S01]  /*12320*/  LDCU UR4, c[0x0][0x440] ;  /* 0x00008800ff0477ac */ /* 0x000ee20008000800 */
[----:B------:R-:W-:Y:S01]  /*12330*/  IMAD.MOV.U32 R203, RZ, RZ, 0x20 ;  /* 0x00000020ffcb7424 */ /* 0x000fe200078e00ff */
[----:B------:R-:W-:Y:S01]  /*12340*/  LOP3.LUT R204, R3, 0x200, R9, 0xf8, !PT ;  /* 0x0000020003cc7812 */ /* 0x000fe200078ef809 */
[----:B------:R-:W4:Y:S01]  /*12350*/  LDC R246, c[0x0][0x448] ;  /* 0x00011200fff67b82 */ /* 0x000f220000000800 */
[----:B------:R-:W-:Y:S01]  /*12360*/  IMAD.MOV.U32 R208, RZ, RZ, 0x40 ;  /* 0x00000040ffd07424 */ /* 0x000fe200078e00ff */
[----:B------:R-:W-:Y:S01]  /*12370*/  UMOV UR7, 0x400 ;  /* 0x0000040000077882 */ /* 0x000fe20000000000 */
[----:B------:R-:W-:Y:S01]  /*12380*/  LEA R204, R204, UR5, 0x1 ;  /* 0x00000005cccc7c11 */ /* 0x000fe2000f8e08ff */
[----:B------:R-:W-:Y:S01]  /*12390*/  IMAD.MOV.U32 R200, RZ, RZ, 0x20 ;  /* 0x00000020ffc87424 */ /* 0x000fe200078e00ff */
[----:B------:R-:W-:Y:S01]  /*123a0*/  SEL R203, R203, 0xffffffe0, !P0 ;  /* 0xffffffe0cbcb7807 */ /* 0x000fe20004000000 */
[----:B------:R-:W-:Y:S01]  /*123b0*/  IMAD.MOV.U32 R3, RZ, RZ, R2 ;  /* 0x000000ffff037224 */ /* 0x000fe200078e0002 */
[----:B------:R-:W1:Y:S01]  /*123c0*/  LDCU UR15, c[0x0][0x440] ;  /* 0x00008800ff0f77ac */ /* 0x000e620008000800 */
[C---:B------:R-:W-:Y:S01]  /*123d0*/  VIADD R0, R204.reuse, 0x18000 ;  /* 0x00018000cc007836 */ /* 0x040fe20000000000 */
[----:B------:R-:W2:Y:S01]  /*123e0*/  S2UR UR11, SR_CgaCtaId ;  /* 0x00000000000b79c3 */ /* 0x000ea20000008800 */
[C---:B------:R-:W-:Y:S01]  /*123f0*/  IMAD.IADD R203, R204.reuse, 0x1, R203 ;  /* 0x00000001cccb7824 */ /* 0x040fe200078e02cb */
[----:B------:R-:W1:Y:S01]  /*12400*/  LDCU.U8 UR12, c[0x0][0x4f8] ;  /* 0x00009f00ff0c77ac */ /* 0x000e620008000000 */
[----:B------:R-:W-:Y:S01]  /*12410*/  VIADD R252, R204, 0x18040 ;  /* 0x00018040ccfc7836 */ /* 0x000fe20000000000 */
[----:B------:R1:W-:Y:S01]  /*12420*/  STL [R1+0x18], R0 ;  /* 0x0000180001007387 */ /* 0x0003e20000100800 */
[----:B---3--:R-:W-:Y:S01]  /*12430*/  ISETP.GE.AND P2, PT, R205, UR4, PT ;  /* 0x00000004cd007c0c */ /* 0x008fe2000bf46270 */
[----:B------:R-:W3:Y:S02]  /*12440*/  LDCU UR4, c[0x0][0x45c] ;  /* 0x00008b80ff0477ac */ /* 0x000ee40008000800 */
[----:B------:R-:W3:Y:S01]  /*12450*/  LDC.64 R210, c[0x0][0x3c0] ;  /* 0x0000f000ffd27b82 */ /* 0x000ee20000000a00 */
[----:B-1----:R-:W-:-:S05]  /*12460*/  LOP3.LUT R4, R4, 0xff, RZ, 0xc0, !PT ;  /* 0x000000ff04047812 */ /* 0x002fca00078ec0ff */
[----:B------:R-:W-:Y:S02]  /*12470*/  IMAD R245, R4, 0x10000, R4 ;  /* 0x0001000004f57824 */ /* 0x000fe400078e0204 */
[----:B----4-:R-:W-:Y:S02]  /*12480*/  IMAD.SHL.U32 R246, R246, 0x8, RZ ;  /* 0x00000008f6f67824 */ /* 0x010fe400078e00ff */
[C---:B--2---:R-:W-:Y:S01]  /*12490*/  IMAD.SHL.U32 R202, R207.reuse, 0x40, RZ ;  /* 0x00000040cfca7824 */ /* 0x044fe200078e00ff */
[C---:B------:R-:W-:Y:S01]  /*124a0*/  LOP3.LUT P1, RZ, R207.reuse, 0x4, RZ, 0xc0, !PT ;  /* 0x00000004cfff7812 */ /* 0x040fe2000782c0ff */
[C---:B------:R-:W-:Y:S01]  /*124b0*/  IMAD.SHL.U32 R244, R207.reuse, 0x20, RZ ;  /* 0x00000020cff47824 */ /* 0x040fe200078e00ff */
[----:B------:R-:W-:Y:S02]  /*124c0*/  LOP3.LUT P0, RZ, R207, 0x2, RZ, 0xc0, !PT ;  /* 0x00000002cfff7812 */ /* 0x000fe4000780c0ff */
[----:B------:R-:W-:Y:S01]  /*124d0*/  SEL R208, R208, 0xffffffc0, !P1 ;  /* 0xffffffc0d0d07807 */ /* 0x000fe20004800000 */
[----:B------:R-:W-:Y:S01]  /*124e0*/  ULEA UR11, UR11, UR7, 0x18 ;  /* 0x000000070b0b7291 */ /* 0x000fe2000f8ec0ff */
[----:B------:R-:W-:-:S02]  /*124f0*/  SEL R200, R200, 0xffffffe0, !P0 ;  /* 0xffffffe0c8c87807 */ /* 0x000fc40004000000 */
[----:B------:R-:W-:Y:S01]  /*12500*/  LOP3.LUT R201, R202, 0x400, RZ, 0xc0, !PT ;  /* 0x00000400cac97812 */ /* 0x000fe200078ec0ff */
[----:B------:R-:W-:Y:S08]  /*12510*/  BRA `(.L_x_1114) ;  /* 0x0000000000f07947 */ /* 0x000ff00003800000 */
.L_x_1116:
        /* <DEDUP_REMOVED lines=8> */
[----:B------:R-:W-:Y:S01]  /*125a0*/  IMAD.SHL.U32 R0, R170, 0x40, RZ ;  /* 0x00000040aa007824 */ /* 0x000fe200078e00ff */
[----:B------:R-:W-:Y:S02]  /*125b0*/  LOP3.LUT R2, R2, 0x1e00, R187, 0xf8, !PT ;  /* 0x00001e0002027812 */ /* 0x000fe400078ef8bb */
[--C-:B------:R-:W-:Y:S02]  /*125c0*/  SHF.L.U64.HI R165, R170, 0x6, R168.reuse ;  /* 0x00000006aaa57819 */ /* 0x100fe400000102a8 */
[----:B------:R-:W-:Y:S02]  /*125d0*/  LEA R0, P5, R166, R0, 0x5 ;  /* 0x00000000a6007211 */ /* 0x000fe400078a28ff */
        /* <DEDUP_REMOVED lines=48> */
.L_x_1114:
[----:B------:R-:W-:Y:S04]  /*128e0*/  DEPBAR.LE SB0, 0x0 ;  /* 0x000080000000791a */ /* 0x000fe80000000000 */
[----:B------:R-:W-:Y:S01]  /*128f0*/  BAR.SYNC.DEFER_BLOCKING 0x0 ;  /* 0x0000000000007b1d */ /* 0x000fe20000010000 */
[----:B------:R-:W-:Y:S01]  /*12900*/  IMAD.SHL.U32 R0, R207, 0x8, RZ ;  /* 0x00000008cf007824 */ /* 0x000fe200078e00ff */
[----:B------:R-:W-:Y:S01]  /*12910*/  LOP3.LUT R206, R244, 0x7c00, RZ, 0xc0, !PT ;  /* 0x00007c00f4ce7812 */ /* 0x000fe200078ec0ff */
[----:B---3--:R-:W-:Y:S01]  /*12920*/  IMAD.WIDE.U32 R10, R210, UR19, RZ ;  /* 0x00000013d20a7c25 */ /* 0x008fe2000f8e00ff */
[----:B------:R-:W-:Y:S01]  /*12930*/  SHF.R.U32.HI R209, RZ, 0x1, R207 ;  /* 0x00000001ffd17819 */ /* 0x000fe200000116cf */
[----:B------:R-:W-:Y:S01]  /*12940*/  UISETP.NE.AND UP0, UPT, UR19, URZ, UPT ;  /* 0x000000ff1300728c */ /* 0x000fe2000bf05270 */
[----:B------:R-:W-:Y:S01]  /*12950*/  LOP3.LUT R205, R0, 0x38, RZ, 0xc0, !PT ;  /* 0x0000003800cd7812 */ /* 0x000fe200078ec0ff */
[----:B------:R-:W-:Y:S01]  /*12960*/  IMAD R7, R211, UR19, R11 ;  /* 0x00000013d3077c24 */ /* 0x000fe2000f8e020b */
[C---:B------:R-:W-:Y:S01]  /*12970*/  LEA R8, P3, R10.reuse, R248, 0x7 ;  /* 0x000000f80a087211 */ /* 0x040fe200078638ff */
[C---:B------:R-:W-:Y:S01]  /*12980*/  IMAD.SHL.U32 R6, R10.reuse, 0x40, RZ ;  /* 0x000000400a067824 */ /* 0x040fe200078e00ff */
[C---:B------:R-:W-:Y:S01]  /*12990*/  LOP3.LUT R14, R205.reuse, 0x40, RZ, 0xfc, !PT ;  /* 0x00000040cd0e7812 */ /* 0x040fe200078efcff */
[----:B------:R1:W-:Y:S01]  /*129a0*/  STL [R1+0x1c], R0 ;  /* 0x00001c0001007387 */ /* 0x0003e20000100800 */
[--C-:B------:R-:W-:Y:S01]  /*129b0*/  LEA.HI.X R9, R10, R247, R7.reuse, 0x7, P3 ;  /* 0x000000f70a097211 */ /* 0x100fe200018f3c07 */
[----:B------:R-:W-:Y:S01]  /*129c0*/  UMOV UR5, UR11 ;  /* 0x0000000b00057c82 */ /* 0x000fe20008000000 */
[----:B------:R-:W-:Y:S02]  /*129d0*/  ISETP.GE.AND P4, PT, R14, UR15, PT ;  /* 0x0000000f0e007c0c */ /* 0x000fe4000bf86270 */
[----:B------:R-:W-:Y:S01]  /*129e0*/  STL [R1+0x28], R14 ;  /* 0x0000280e01007387 */ /* 0x000fe20000100800 */
[----:B------:R-:W-:Y:S02]  /*129f0*/  LOP3.LUT R13, R205, 0x80, RZ, 0xfc, !PT ;  /* 0x00000080cd0d7812 */ /* 0x000fe400078efcff */
[----:B------:R-:W-:Y:S02]  /*12a00*/  SHF.L.U64.HI R5, R10, 0x6, R7 ;  /* 0x000000060a057819 */ /* 0x000fe40000010207 */
[C---:B------:R-:W-:Y:S01]  /*12a10*/  LEA R6, P0, R210.reuse, R6, 0x5 ;  /* 0x00000006d2067211 */ /* 0x040fe200078028ff */
[----:B------:R-:W-:Y:S01]  /*12a20*/  STL [R1+0x24], R13 ;  /* 0x0000240d01007387 */ /* 0x000fe20000100800 */
[----:B------:R-:W-:Y:S02]  /*12a30*/  ISETP.GE.AND P3, PT, R13, UR15, PT ;  /* 0x0000000f0d007c0c */ /* 0x000fe4000bf66270 */
[----:B------:R-:W-:Y:S02]  /*12a40*/  LEA.HI.X R5, R210, R5, R211, 0x5, P0 ;  /* 0x00000005d2057211 */ /* 0x000fe400000f2cd3 */
[----:B------:R-:W-:Y:S01]  /*12a50*/  @!PT LDS RZ, [RZ] ;  /* 0x00000000fffff984 */ /* 0x000fe20000000800 */
[----:B------:R-:W-:Y:S01]  /*12a60*/  @!PT LDS RZ, [RZ] ;  /* 0x00000000fffff984 */ /* 0x000fe20000000800 */
[----:B------:R-:W-:Y:S01]  /*12a70*/  @!PT LDS RZ, [RZ] ;  /* 0x00000000fffff984 */ /* 0x000fe20000000800 */
[----:B------:R-:W-:Y:S01]  /*12a80*/  @!P2 LDGSTS.E.BYPASS.LTC128B.128 [R251+0x18000], desc[UR30][R8.64] ;  /* 0x1800000008fbafae */ /* 0x000fe2000b981a1e */
[C---:B------:R-:W-:Y:S02]  /*12a90*/  LEA R20, P0, R6.reuse, R248, 0x1 ;  /* 0x000000f806147211 */ /* 0x040fe400078008ff */
[C---:B------:R-:W-:Y:S02]  /*12aa0*/  LOP3.LUT R12, R205.reuse, 0xc0, RZ, 0xfc, !PT ;  /* 0x000000c0cd0c7812 */ /* 0x040fe400078efcff */
[----:B------:R-:W-:Y:S01]  /*12ab0*/  @P2 STS.128 [R251+0x18000], RZ ;  /* 0x018000fffb002388 */ /* 0x000fe20000000c00 */
[----:B------:R-:W-:Y:S02]  /*12ac0*/  LEA.HI.X R21, R6, R247, R5, 0x1, P0 ;  /* 0x000000f706157211 */ /* 0x000fe400000f0c05 */
[----:B------:R-:W-:Y:S02]  /*12ad0*/  ISETP.GE.AND P0, PT, R12, UR15, PT ;  /* 0x0000000f0c007c0c */ /* 0x000fe4000bf06270 */
[----:B------:R-:W-:Y:S01]  /*12ae0*/  @!PT LDS RZ, [RZ] ;  /* 0x00000000fffff984 */ /* 0x000fe20000000800 */
[----:B------:R-:W-:Y:S01]  /*12af0*/  @!PT LDS RZ, [RZ] ;  /* 0x00000000fffff984 */ /* 0x000fe20000000800 */
[----:B------:R-:W-:Y:S01]  /*12b00*/  @!PT LDS RZ, [RZ] ;  /* 0x00000000fffff984 */ /* 0x000fe20000000800 */
[----:B------:R-:W-:Y:S01]  /*12b10*/  @!P4 LDGSTS.E.BYPASS.LTC128B.128 [R251+0x1a000], desc[UR30][R8.64+0x80] ;  /* 0x1a00008008fbcfae */ /* 0x000fe2000b981a1e */
[--C-:B----4-:R-:W-:Y:S02]  /*12b20*/  LOP3.LUT R4, R205, 0x1c0, R202.reuse, 0xf8, !PT ;  /* 0x000001c0cd047812 */ /* 0x110fe400078ef8ca */
[----:B------:R-:W-:Y:S02]  /*12b30*/  LOP3.LUT R2, R206, 0x200, R202, 0xf8, !PT ;  /* 0x00000200ce027812 */ /* 0x000fe400078ef8ca */
[----:B------:R-:W-:Y:S01]  /*12b40*/  @P4 STS.128 [R251+0x1a000], RZ ;  /* 0x01a000fffb004388 */ /* 0x000fe20000000c00 */
[----:B-1----:R-:W-:Y:S02]  /*12b50*/  LOP3.LUT R0, R209, 0x8, RZ, 0xc0, !PT ;  /* 0x00000008d1007812 */ /* 0x002fe400078ec0ff */
[----:B------:R-:W-:Y:S02]  /*12b60*/  LOP3.LUT R196, R4, 0x8, R207, 0x78, !PT ;  /* 0x0000000804c47812 */ /* 0x000fe400078e78cf */
[----:B------:R-:W-:Y:S01]  /*12b70*/  @!PT LDS RZ, [RZ] ;  /* 0x00000000fffff984 */ /* 0x000fe20000000800 */
[----:B------:R-:W-:Y:S01]  /*12b80*/  @!PT LDS RZ, [RZ] ;  /* 0x00000000fffff984 */ /* 0x000fe20000000800 */
[----:B------:R-:W-:Y:S01]  /*12b90*/  @!PT LDS RZ, [RZ] ;  /* 0x00000000fffff984 */ /* 0x000fe20000000800 */
[----:B------:R-:W-:Y:S01]  /*12ba0*/  @!P3 LDGSTS.E.BYPASS.LTC128B.128 [R251+0x1c000], desc[UR30][R8.64+0x100] ;  /* 0x1c00010008fbbfae */ /* 0x000fe2000b981a1e */
[----:B------:R-:W-:Y:S04]  /*12bb0*/  LOP3.LUT R0, R2, R4, R0, 0xf6, !PT ;  /* 0x0000000402007212 */ /* 0x000fe800078ef600 */
[----:B------:R-:W-:Y:S01]  /*12bc0*/  @P3 STS.128 [R251+0x1c000], RZ ;  /* 0x01c000fffb003388 */ /* 0x000fe20000000c00 */
[----:B------:R-:W-:Y:S01]  /*12bd0*/  LEA R198, R0, UR5, 0x1 ;  /* 0x0000000500c67c11 */ /* 0x000fe2000f8e08ff */
[----:B------:R-:W-:Y:S03]  /*12be0*/  IMAD R196, R196, 0x2, R201 ;  /* 0x00000002c4c47824 */ /* 0x000fe600078e02c9 */
[----:B------:R-:W-:Y:S01]  /*12bf0*/  @!PT LDS RZ, [RZ] ;  /* 0x00000000fffff984 */ /* 0x000fe20000000800 */
[----:B------:R-:W-:Y:S01]  /*12c00*/  @!PT LDS RZ, [RZ] ;  /* 0x00000000fffff984 */ /* 0x000fe20000000800 */
[----:B------:R-:W-:Y:S01]  /*12c10*/  @!PT LDS RZ, [RZ] ;  /* 0x00000000fffff984 */ /* 0x000fe20000000800 */
[----:B------:R1:W-:Y:S01]  /*12c20*/  @!P0 LDGSTS.E.BYPASS.LTC128B.128 [R251+0x1e000], desc[UR30][R8.64+0x180] ;  /* 0x1e00018008fb8fae */ /* 0x0003e2000b981a1e */
[----:B------:R-:W-:Y:S04]  /*12c30*/  VIADD R0, R196, UR5 ;  /* 0x00000005c4007c36 */ /* 0x000fe80008000000 */
[----:B------:R-:W-:Y:S01]  /*12c40*/  @P0 STS.128 [R251+0x1e000], RZ ;  /* 0x01e000fffb000388 */ /* 0x000fe20000000c00 */
[----:B------:R-:W-:Y:S01]  /*12c50*/  IMAD.IADD R197, R198, 0x1, R200 ;  /* 0x00000001c6c57824 */ /* 0x000fe200078e02c8 */
[----:B------:R-:W-:Y:S03]  /*12c60*/  IADD3 R166, PT, PT, R0, R200, RZ ;  /* 0x000000c800a67210 */ /* 0x000fe60007ffe0ff */
[----:B------:R-:W-:Y:S01]  /*12c70*/  @!PT LDS RZ, [RZ] ;  /* 0x00000000fffff984 */ /* 0x000fe20000000800 */
[----:B------:R-:W-:Y:S01]  /*12c80*/  @!PT LDS RZ, [RZ] ;  /* 0x00000000fffff984 */ /* 0x000fe20000000800 */
[----:B------:R-:W-:Y:S01]  /*12c90*/  @!PT LDS RZ, [RZ] ;  /* 0x00000000fffff984 */ /* 0x000fe20000000800 */
[----:B------:R-:W-:Y:S01]  /*12ca0*/  @!P2 LDGSTS.E.BYPASS.LTC128B.128 [R251+0x19000], desc[UR30][R20.64] ;  /* 0x1900000014fbafae */ /* 0x000fe2000b981a1e */
[--C-:B------:R-:W-:Y:S02]  /*12cb0*/  IMAD.IADD R165, R198, 0x1, R208.reuse ;  /* 0x00000001c6a57824 */ /* 0x100fe400078e02d0 */
        /* <DEDUP_REMOVED lines=20> */
[----:B-1----:R-:W1:Y:S05]  /*12e00*/  LDSM.16.M88.4 R8, [R196+UR5+0x10000] ;  /* 0x01000005c408783b */ /* 0x002e6a0008000200 */
[----:B------:R-:W3:Y:S05]  /*12e10*/  LDSM.16.M88.4 R16, [R196+UR5+0x10800] ;  /* 0x01080005c410783b */ /* 0x000eea0008000200 */
[----:B------:R3:W-:Y:S05]  /*12e20*/  STL [R1+0x20], R12 ;  /* 0x0000200c01007387 */ /* 0x0007ea0000100800 */
[----:B------:R-:W2:Y:S05]  /*12e30*/  LDSM.16.M88.4 R24, [R196+UR5+0x11000] ;  /* 0x01100005c418783b */ /* 0x000eaa0008000200 */
[----:B------:R-:W0:Y:S05]  /*12e40*/  LDGDEPBAR ;  /* 0x00000000000079af */ /* 0x000e2a0000000000 */
[----:B------:R-:W4:Y:S05]  /*12e50*/  LDSM.16.M88.4 R168, [R196+UR5+0x11800] ;  /* 0x01180005c4a8783b */ /* 0x000f2a0008000200 */
[----:B------:R-:W-:Y:S05]  /*12e60*/  LDSM.16.M88.4 R172, [R197] ;  /* 0x00000000c5ac783b */ /* 0x000fea0000000200 */
[----:B-----5:R-:W5:Y:S05]  /*12e70*/  LDSM.16.M88.4 R176, [R166+0x10000] ;  /* 0x01000000a6b0783b */ /* 0x020f6a0000000200 */
[----:B------:R-:W5:Y:S01]  /*12e80*/  LDSM.16.M88.4 R180, [R166+0x10800] ;  /* 0x01080000a6b4783b */ /* 0x000f620000000200 */
[C---:B-1----:R-:W-:Y:S04]  /*12e90*/  HMMA.16816.F32 R4, R32.reuse, R8, RZ ;  /* 0x000000082004723c */ /* 0x042fe800000018ff */
[----:B------:R-:W1:Y:S04]  /*12ea0*/  LDSM.16.M88.4 R184, [R166+0x11000] ;  /* 0x01100000a6b8783b */ /* 0x000e680000000200 */
[C---:B------:R-:W-:Y:S01]  /*12eb0*/  HMMA.16816.F32 R8, R32.reuse, R10, RZ ;  /* 0x0000000a2008723c */ /* 0x040fe200000018ff */
[----:B------:R-:W1:Y:S05]  /*12ec0*/  LDSM.16.M88.4 R188, [R166+0x11800] ;  /* 0x01180000a6bc783b */ /* 0x000e6a0000000200 */
[----:B------:R-:W-:Y:S02]  /*12ed0*/  LDSM.16.M88.4 R192, [R0+0x10000] ;  /* 0x0100000000c0783b */ /* 0x000fe40000000200 */
[C---:B---3--:R-:W-:Y:S08]  /*12ee0*/  HMMA.16816.F32 R12, R32.reuse, R16, RZ ;  /* 0x00000010200c723c */ /* 0x048ff000000018ff */
[C---:B------:R-:W-:Y:S08]  /*12ef0*/  HMMA.16816.F32 R16, R32.reuse, R18, RZ ;  /* 0x000000122010723c */ /* 0x040ff000000018ff */
[C---:B--2---:R-:W-:Y:S08]  /*12f00*/  HMMA.16816.F32 R20, R32.reuse, R24, RZ ;  /* 0x000000182014723c */ /* 0x044ff000000018ff */
[C---:B------:R-:W-:Y:S08]  /*12f10*/  HMMA.16816.F32 R24, R32.reuse, R26, RZ ;  /* 0x0000001a2018723c */ /* 0x040ff000000018ff */
[C---:B----4-:R-:W-:Y:S08]  /*12f20*/  HMMA.16816.F32 R28, R32.reuse, R168, RZ ;  /* 0x000000a8201c723c */ /* 0x050ff000000018ff */
[----:B------:R-:W-:Y:S01]  /*12f30*/  HMMA.16816.F32 R32, R32, R170, RZ ;  /* 0x000000aa2020723c */ /* 0x000fe200000018ff */
[----:B------:R-:W2:Y:S07]  /*12f40*/  LDSM.16.M88.4 R168, [R165] ;  /* 0x00000000a5a8783b */ /* 0x000eae0000000200 */
        /* <DEDUP_REMOVED lines=8> */
[----:B------:R-:W-:Y:S07]  /*12fd0*/  LDSM.16.M88.4 R184, [R167] ;  /* 0x00000000a7b8783b */ /* 0x000fee0000000200 */
[C---:B------:R-:W-:Y:S08]  /*12fe0*/  HMMA.16816.F32 R28, R172.reuse, R188, R28 ;  /* 0x000000bcac1c723c */ /* 0x040ff0000000181c */
[----:B------:R-:W-:Y:S01]  /*12ff0*/  HMMA.16816.F32 R32, R172, R190, R32 ;  /* 0x000000beac20723c */ /* 0x000fe20000001820 */
[----:B------:R-:W1:Y:S05]  /*13000*/  LDSM.16.M88.4 R172, [R0+0x10800] ;  /* 0x0108000000ac783b */ /* 0x000e6a0000000200 */
[----:B------:R-:W3:Y:S02]  /*13010*/  LDSM.16.M88.4 R188, [R2+0x10000] ;  /* 0x0100000002bc783b */ /* 0x000ee40000000200 */
[C---:B--2---:R-:W-:Y:S08]  /*13020*/  HMMA.16816.F32 R4, R168.reuse, R192, R4 ;  /* 0x000000c0a804723c */ /* 0x044ff00000001804 */
        /* <DEDUP_REMOVED lines=14> */
[----:B------:R-:W3:Y:S07]  /*13110*/  LDSM.16.M88.4 R188, [R196+UR5+0x12000] ;  /* 0x01200005c4bc783b */ /* 0x000eee0008000200 */
[C---:B-1----:R-:W-:Y:S08]  /*13120*/  HMMA.16816.F32 R12, R184.reuse, R172, R12 ;  /* 0x000000acb80c723c */ /* 0x042ff0000000180c */
[C---:B------:R-:W-:Y:S01]  /*13130*/  HMMA.16816.F32 R16, R184.reuse, R174, R16 ;  /* 0x000000aeb810723c */ /* 0x040fe20000001810 */
[----:B------:R-:W1:Y:S07]  /*13140*/  LDSM.16.M88.4 R172, [R196+UR5+0x12800] ;  /* 0x01280005c4ac783b */ /* 0x000e6e0008000200 */
[C---:B--2---:R-:W-:Y:S08]  /*13150*/  HMMA.16816.F32 R20, R184.reuse, R168, R20 ;  /* 0x000000a8b814723c */ /* 0x044ff00000001814 */
[C---:B------:R-:W-:Y:S01]  /*13160*/  HMMA.16816.F32 R24, R184.reuse, R170, R24 ;  /* 0x000000aab818723c */ /* 0x040fe20000001818 */
[----:B------:R-:W2:Y:S07]  /*13170*/  LDSM.16.M88.4 R168, [R196+UR5+0x13000] ;  /* 0x01300005c4a8783b */ /* 0x000eae0008000200 */
[C---:B------:R-:W-:Y:S08]  /*13180*/  HMMA.16816.F32 R28, R184.reuse, R176, R28 ;  /* 0x000000b0b81c723c */ /* 0x040ff0000000181c */
[----:B------:R-:W-:Y:S01]  /*13190*/  HMMA.16816.F32 R32, R184, R178, R32 ;  /* 0x000000b2b820723c */ /* 0x000fe20000001820 */
[----:B------:R-:W4:Y:S05]  /*131a0*/  LDSM.16.M88.4 R176, [R196+UR5+0x13800] ;  /* 0x01380005c4b0783b */ /* 0x000f2a0008000200 */
[----:B------:R-:W-:Y:S02]  /*131b0*/  LDSM.16.M88.4 R184, [R197+0x4000] ;  /* 0x00400000c5b8783b */ /* 0x000fe40000000200 */
[C---:B---3--:R-:W-:Y:S08]  /*131c0*/  HMMA.16816.F32 R4, R180.reuse, R188, R4 ;  /* 0x000000bcb404723c */ /* 0x048ff00000001804 */
        /* <DEDUP_REMOVED lines=47> */
[C---:B----4-:R-:W-:Y:S08]  /*134c0*/  HMMA.16816.F32 R28, R184.reuse, R176, R28 ;  /* 0x000000b0b81c723c */ /* 0x050ff0000000181c */
        /* <DEDUP_REMOVED lines=53> */
[----:B------:R-:W-:Y:S05]  /*13820*/  LDSM.16.M88.4 R176, [R197+0xc000] ;  /* 0x00c00000c5b0783b */ /* 0x000fea0000000200 */
[----:B------:R-:W4:Y:S02]  /*13830*/  LDSM.16.M88.4 R184, [R166+0x16000] ;  /* 0x01600000a6b8783b */ /* 0x000f240000000200 */
[C---:B---3--:R-:W-:Y:S03]  /*13840*/  HMMA.16816.F32 R4, R180.reuse, R188, R4 ;  /* 0x000000bcb404723c */ /* 0x048fe60000001804 */
[----:B------:R-:W-:Y:S05]  /*13850*/  LDSM.16.M88.4 R196, [R2+0x16800] ;  /* 0x0168000002c4783b */ /* 0x000fea0000000200 */
[C---:B------:R-:W-:Y:S01]  /*13860*/  HMMA.16816.F32 R8, R180.reuse, R190, R8 ;  /* 0x000000beb408723c */ /* 0x040fe20000001808 */
[----:B------:R-:W3:Y:S07]  /*13870*/  LDSM.16.M88.4 R188, [R166+0x16800] ;  /* 0x01680000a6bc783b */ /* 0x000eee0000000200 */
[C---:B------:R-:W-:Y:S08]  /*13880*/  HMMA.16816.F32 R12, R180.reuse, R192, R12 ;  /* 0x000000c0b40c723c */ /* 0x040ff0000000180c */
[C---:B------:R-:W-:Y:S01]  /*13890*/  HMMA.16816.F32 R16, R180.reuse, R194, R16 ;  /* 0x000000c2b410723c */ /* 0x040fe20000001810 */
[----:B------:R-:W5:Y:S07]  /*138a0*/  LDSM.16.M88.4 R192, [R166+0x17000] ;  /* 0x01700000a6c0783b */ /* 0x000f6e0000000200 */
[C---:B-1----:R-:W-:Y:S08]  /*138b0*/  HMMA.16816.F32 R20, R180.reuse, R172, R20 ;  /* 0x000000acb414723c */ /* 0x042ff00000001814 */
[C---:B------:R-:W-:Y:S01]  /*138c0*/  HMMA.16816.F32 R24, R180.reuse, R174, R24 ;  /* 0x000000aeb418723c */ /* 0x040fe20000001818 */
[----:B------:R-:W1:Y:S07]  /*138d0*/  LDSM.16.M88.4 R172, [R166+0x17800] ;  /* 0x01780000a6ac783b */ /* 0x000e6e0000000200 */
[C---:B--2---:R-:W-:Y:S08]  /*138e0*/  HMMA.16816.F32 R28, R180.reuse, R168, R28 ;  /* 0x000000a8b41c723c */ /* 0x044ff0000000181c */
[----:B------:R-:W-:Y:S01]  /*138f0*/  HMMA.16816.F32 R32, R180, R170, R32 ;  /* 0x000000aab420723c */ /* 0x000fe20000001820 */
[----:B------:R-:W-:Y:S05]  /*13900*/  LDSM.16.M88.4 R168, [R165+0xc000] ;  /* 0x00c00000a5a8783b */ /* 0x000fea0000000200 */
[----:B------:R-:W2:Y:S02]  /*13910*/  LDSM.16.M88.4 R180, [R0+0x16000] ;  /* 0x0160000000b4783b */ /* 0x000ea40000000200 */
[C---:B----4-:R-:W-:Y:S08]  /*13920*/  HMMA.16816.F32 R4, R176.reuse, R184, R4 ;  /* 0x000000b8b004723c */ /* 0x050ff00000001804 */
[C---:B------:R-:W-:Y:S01]  /*13930*/  HMMA.16816.F32 R8, R176.reuse, R186, R8 ;  /* 0x000000bab008723c */ /* 0x040fe20000001808 */
[----:B------:R-:W4:Y:S07]  /*13940*/  LDSM.16.M88.4 R184, [R0+0x16800] ;  /* 0x0168000000b8783b */ /* 0x000f2e0000000200 */
        /* <DEDUP_REMOVED lines=8> */
[----:B------:R1:W5:Y:S05]  /*139d0*/  LDSM.16.M88.4 R172, [R0+0x17800] ;  /* 0x0178000000ac783b */ /* 0x00036a0000000200 */
[----:B------:R3:W5:Y:S02]  /*139e0*/  LDSM.16.M88.4 R176, [R167+0xc000] ;  /* 0x00c00000a7b0783b */ /* 0x0007640000000200 */
[C---:B--2---:R-:W-:Y:S08]  /*139f0*/  HMMA.16816.F32 R4, R168.reuse, R180, R4 ;  /* 0x000000b4a804723c */ /* 0x044ff00000001804 */
[C---:B------:R-:W-:Y:S01]  /*13a00*/  HMMA.16816.F32 R8, R168.reuse, R182, R8 ;  /* 0x000000b6a808723c */ /* 0x040fe20000001808 */
[----:B------:R-:W2:Y:S07]  /*13a10*/  LDSM.16.M88.4 R180, [R2+0x17000] ;  /* 0x0170000002b4783b */ /* 0x000eae0000000200 */
[C---:B----4-:R-:W-:Y:S01]  /*13a20*/  HMMA.16816.F32 R12, R168.reuse, R184, R12 ;  /* 0x000000b8a80c723c */ /* 0x050fe2000000180c */
[----:B-1----:R-:W-:Y:S02]  /*13a30*/  IMAD.U32 R0, RZ, RZ, UR19 ;  /* 0x00000013ff007e24 */ /* 0x002fe4000f8e00ff */
[----:B------:R-:W-:Y:S04]  /*13a40*/  SHF.L.U32 R184, R207, 0x1, RZ ;  /* 0x00000001cfb87819 */ /* 0x000fe800000006ff */
[----:B------:R-:W-:Y:S01]  /*13a50*/  LOP3.LUT R185, R184, 0x6, RZ, 0xc0, !PT ;  /* 0x00000006b8b97812 */ /* 0x000fe200078ec0ff */
[C---:B------:R-:W-:Y:S04]  /*13a60*/  HMMA.16816.F32 R16, R168.reuse, R186, R16 ;  /* 0x000000baa810723c */ /* 0x040fe80000001810 */
[----:B------:R-:W-:Y:S04]  /*13a70*/  IMAD R0, R0, 0x40, R185 ;  /* 0x0000004000007824 */ /* 0x000fe800078e02b9 */
[C---:B---3--:R-:W-:Y:S03]  /*13a80*/  HMMA.16816.F32 R20, R168.reuse, R188, R20 ;  /* 0x000000bca814723c */ /* 0x048fe60000001814 */
[----:B------:R-:W-:Y:S01]  /*13a90*/  I2FP.F32.U32 R166, R0 ;  /* 0x0000000000a67245 */ /* 0x000fe20000201000 */
[C---:B------:R-:W-:Y:S01]  /*13aa0*/  VIADD R165, R0.reuse, 0x8 ;  /* 0x0000000800a57836 */ /* 0x040fe20000000000 */
[----:B------:R-:W-:Y:S03]  /*13ab0*/  IADD3 R167, PT, PT, R0, 0x9, RZ ;  /* 0x0000000900a77810 */ /* 0x000fe60007ffe0ff */
        /* <DEDUP_REMOVED lines=9> */
[C---:B------:R-:W-:Y:S01]  /*13b50*/  FFMA.FTZ R4, R166.reuse, UR6, R4 ;  /* 0x00000006a6047c23 */ /* 0x040fe20008010004 */
[----:B------:R-:W-:Y:S01]  /*13b60*/  FFMA.FTZ R6, R166, UR6, R6 ;  /* 0x00000006a6067c23 */ /* 0x000fe20008010006 */
[----:B------:R-:W-:Y:S01]  /*13b70*/  I2FP.F32.U32 R166, R165 ;  /* 0x000000a500a67245 */ /* 0x000fe20000201000 */
[C---:B-1----:R-:W-:Y:S02]  /*13b80*/  VIADD R2, R0.reuse, 0x1 ;  /* 0x0000000100027836 */ /* 0x042fe40000000000 */
[C---:B------:R-:W-:Y:S03]  /*13b90*/  HMMA.16816.F32 R16, R176.reuse, R198, R16 ;  /* 0x000000c6b010723c */ /* 0x040fe60000001810 */
[----:B------:R-:W-:Y:S01]  /*13ba0*/  I2FP.F32.U32 R2, R2 ;  /* 0x0000000200027245 */ /* 0x000fe20000201000 */
[----:B------:R-:W-:Y:S02]  /*13bb0*/  VIADD R165, R0, 0x10 ;  /* 0x0000001000a57836 */ /* 0x000fe40000000000 */
[C---:B------:R-:W-:Y:S01]  /*13bc0*/  FFMA.FTZ R8, R166.reuse, UR6, R8 ;  /* 0x00000006a6087c23 */ /* 0x040fe20008010008 */
[----:B------:R-:W-:Y:S01]  /*13bd0*/  FFMA.FTZ R10, R166, UR6, R10 ;  /* 0x00000006a60a7c23 */ /* 0x000fe2000801000a */
[C---:B--2---:R-:W-:Y:S03]  /*13be0*/  HMMA.16816.F32 R20, R176.reuse, R180, R20 ;  /* 0x000000b4b014723c */ /* 0x044fe60000001814 */
[----:B------:R-:W-:Y:S01]  /*13bf0*/  I2FP.F32.U32 R166, R165 ;  /* 0x000000a500a67245 */ /* 0x000fe20000201000 */
[----:B------:R-:W-:Y:S02]  /*13c00*/  VIADD R165, R0, 0x18 ;  /* 0x0000001800a57836 */ /* 0x000fe40000000000 */
[C---:B------:R-:W-:Y:S01]  /*13c10*/  FFMA.FTZ R5, R2.reuse, UR6, R5 ;  /* 0x0000000602057c23 */ /* 0x040fe20008010005 */
[----:B------:R-:W-:Y:S01]  /*13c20*/  FFMA.FTZ R7, R2, UR6, R7 ;  /* 0x0000000602077c23 */ /* 0x000fe20008010007 */
[----:B------:R-:W-:Y:S01]  /*13c30*/  I2FP.F32.U32 R2, R167 ;  /* 0x000000a700027245 */ /* 0x000fe20000201000 */
[C---:B------:R-:W-:Y:S03]  /*13c40*/  HMMA.16816.F32 R24, R176.reuse, R182, R24 ;  /* 0x000000b6b018723c */ /* 0x040fe60000001818 */
[C---:B------:R-:W-:Y:S01]  /*13c50*/  FFMA.FTZ R12, R166.reuse, UR6, R12 ;  /* 0x00000006a60c7c23 */ /* 0x040fe2000801000c */
[----:B------:R-:W-:Y:S01]  /*13c60*/  FFMA.FTZ R14, R166, UR6, R14 ;  /* 0x00000006a60e7c23 */ /* 0x000fe2000801000e */
[----:B------:R-:W-:Y:S01]  /*13c70*/  I2FP.F32.U32 R166, R165 ;  /* 0x000000a500a67245 */ /* 0x000fe20000201000 */
[C---:B------:R-:W-:Y:S01]  /*13c80*/  VIADD R167, R0.reuse, 0x11 ;  /* 0x0000001100a77836 */ /* 0x040fe20000000000 */
[----:B------:R-:W-:Y:S01]  /*13c90*/  IADD3 R165, PT, PT, R0, 0x20, RZ ;  /* 0x0000002000a57810 */ /* 0x000fe20007ffe0ff */
[C---:B------:R-:W-:Y:S01]  /*13ca0*/  FFMA.FTZ R9, R2.reuse, UR6, R9 ;  /* 0x0000000602097c23 */ /* 0x040fe20008010009 */
        /* <DEDUP_REMOVED lines=33> */
[----:B------:R-:W-:Y:S02]  /*13ec0*/  I2FP.F32.U32 R2, R167 ;  /* 0x000000a700027245 */ /* 0x000fe40000201000 */
[----:B------:R-:W-:Y:S02]  /*13ed0*/  FMNMX3.FTZ R165, R165, R14, R15, !PT ;  /* 0x0000000ea5a57276 */ /* 0x000fe4000781000f */
[----:B------:R-:W-:Y:S01]  /*13ee0*/  IADD3 R167, PT, PT, R0, 0x31, RZ ;  /* 0x0000003100a77810 */ /* 0x000fe20007ffe0ff */
[----:B------:R-:W-:Y:S01]  /*13ef0*/  FFMA.FTZ R28, R2, UR6, R28 ;  /* 0x00000006021c7c23 */ /* 0x000fe2000801001c */
[----:B------:R-:W-:Y:S01]  /*13f00*/  FMNMX3.FTZ R166, R166, R16, R17, !PT ;  /* 0x00000010a6a67276 */ /* 0x000fe20007810011 */
[----:B------:R-:W-:Y:S01]  /*13f10*/  FFMA.FTZ R30, R2, UR6, R30 ;  /* 0x00000006021e7c23 */ /* 0x000fe2000801001e */
[----:B------:R-:W-:Y:S01]  /*13f20*/  FMNMX3.FTZ R165, R165, R18, R19, !PT ;  /* 0x00000012a5a57276 */ /* 0x000fe20007810013 */
[C---:B------:R-:W-:Y:S01]  /*13f30*/  VIADD R2, R0.reuse, 0x38 ;  /* 0x0000003800027836 */ /* 0x040fe20000000000 */
[----:B------:R-:W-:Y:S01]  /*13f40*/  I2FP.F32.U32 R167, R167 ;  /* 0x000000a700a77245 */ /* 0x000fe20000201000 */
[----:B------:R-:W-:Y:S01]  /*13f50*/  VIADD R0, R0, 0x39 ;  /* 0x0000003900007836 */ /* 0x000fe20000000000 */
[----:B------:R-:W-:Y:S02]  /*13f60*/  FMNMX3.FTZ R166, R166, R20, R21, !PT ;  /* 0x00000014a6a67276 */ /* 0x000fe40007810015 */
        /* <DEDUP_REMOVED lines=11> */
[----:B------:R-:W-:Y:S01]  /*14020*/  FMNMX3.FTZ R165, R165, R30, R31, !PT ;  /* 0x0000001ea5a57276 */ /* 0x000fe2000781001f */
[----:B------:R-:W-:Y:S03]  /*14030*/  FFMA.FTZ R35, R0, UR6, R35 ;  /* 0x0000000600237c23 */ /* 0x000fe60008010023 */
[----:B------:R-:W-:Y:S02]  /*14040*/  FMNMX3.FTZ R173, R166, R32, R33, !PT ;  /* 0x00000020a6ad7276 */ /* 0x000fe40007810021 */
[----:B------:R-:W-:Y:S01]  /*14050*/  FMNMX3.FTZ R172, R165, R34, R35, !PT ;  /* 0x00000022a5ac7276 */ /* 0x000fe20007810023 */
[----:B------:R-:W-:Y:S06]  /*14060*/  BRA.U.ANY UP0, `(.L_x_1116) ;  /* 0xffffffe5002c7547 */ /* 0x000fec000b93ffff */
.L_x_1115:
[----:B------:R-:W2:Y:S01]  /*14070*/  LDL.64 R168, [R1+0x10] ;  /* 0x0000100001a87983 */ /* 0x000ea20000100a00 */
[----:B------:R-:W-:Y:S01]  /*14080*/  USHF.L.U32 UR7, UR19, 0x1, URZ ;  /* 0x0000000113077899 */ /* 0x000fe200080006ff */
[----:B------:R-:W-:Y:S01]  /*14090*/  MOV R165, UR37 ;  /* 0x0000002500a57c02 */ /* 0x000fe20008000f00 */
[----:B------:R-:W-:Y:S02]  /*140a0*/  UIADD3 UR13, UPT, UPT, UR36, -0x61c88647, URZ ;  /* 0x9e3779b9240d7890 */ /* 0x000fe4000fffe0ff */
[----:B------:R-:W-:Y:S01]  /*140b0*/  UIADD3 UR10, UPT, UPT, UR37, 0x76cf5d0a, URZ ;  /* 0x76cf5d0a250a7890 */ /* 0x000fe2000fffe0ff */
[----:B------:R-:W3:Y:S01]  /*140c0*/  LDL.64 R180, [R1+0x8] ;  /* 0x0000080001b47983 */ /* 0x000ee20000100a00 */
[----:B------:R-:W-:Y:S02]  /*140d0*/  UIADD3 UR14, UPT, UPT, UR36, 0x3c6ef372, URZ ;  /* 0x3c6ef372240e7890 */ /* 0x000fe4000fffe0ff */
[----:B------:R-:W-:Y:S02]  /*140e0*/  UIADD3 UR8, UPT, UPT, UR36, -0x255992d5, URZ ;  /* 0xdaa66d2b24087890 */ /* 0x000fe4000fffe0ff */
[----:B------:R-:W-:Y:S01]  /*140f0*/  UIADD3 UR9, UPT, UPT, UR37, 0x32370b8f, URZ ;  /* 0x32370b8f25097890 */ /* 0x000fe2000fffe0ff */
[----:B------:R-:W4:Y:S01]  /*14100*/  LDL.64 R178, [R1] ;  /* 0x0000000001b27983 */ /* 0x000f220000100a00 */
[----:B------:R-:W-:Y:S02]  /*14110*/  UISETP.NE.AND UP0, UPT, UR19, URZ, UPT ;  /* 0x000000ff1300728c */ /* 0x000fe4000bf05270 */
[----:B------:R-:W-:Y:S01]  /*14120*/  UIADD3 UR19, UPT, UPT, UR19, -0x1, URZ ;  /* 0xffffffff13137890 */ /* 0x000fe2000fffe0ff */
[----:B-1----:R-:W1:Y:S01]  /*14130*/  S2R R167, SR_TID.X ;  /* 0x0000000000a77919 */ /* 0x002e620000002100 */
[----:B------:R-:W1:Y:S01]  /*14140*/  S2R R176, SR_CTAID.X ;  /* 0x0000000000b07919 */ /* 0x000e620000002500 */
[----:B------:R-:W1:Y:S08]  /*14150*/  SHFL.BFLY PT, R2, R173, 0x2, 0x1f ;  /* 0x0c401f00ad027f89 */ /* 0x000e7000000e0000 */
[----:B------:R-:W1:Y:S08]  /*14160*/  SHFL.BFLY PT, R0, R172, 0x2, 0x1f ;  /* 0x0c401f00ac007f89 */ /* 0x000e7000000e0000 */
[----:B------:R-:W-:Y:S01]  /*14170*/  STL.64 [R1+0x40], R184 ;  /* 0x000040b801007387 */ /* 0x000fe20000100a00 */
[----:B-1----:R-:W-:Y:S02]  /*14180*/  SHF.R.U32.HI R167, RZ, 0x5, R167 ;  /* 0x00000005ffa77819 */ /* 0x002fe400000116a7 */
[----:B------:R-:W-:Y:S02]  /*14190*/  FMNMX.FTZ R173, R173, R2, !PT ;  /* 0x00000002adad7209 */ /* 0x000fe40007810000 */
[----:B------:R-:W-:Y:S01]  /*141a0*/  FMNMX.FTZ R172, R172, R0, !PT ;  /* 0x00000000acac7209 */ /* 0x000fe20007810000 */
[----:B------:R-:W-:Y:S02]  /*141b0*/  IMAD R176, R176, 0x8, R167 ;  /* 0x00000008b0b07824 */ /* 0x000fe400078e02a7 */
[----:B------:R-:W1:Y:S02]  /*141c0*/  SHFL.BFLY PT, R2, R173, 0x1, 0x1f ;  /* 0x0c201f00ad027f89 */ /* 0x000e6400000e0000 */
[----:B------:R-:W-:Y:S06]  /*141d0*/  IMAD.WIDE.U32 R176, R176, -0x326172a9, RZ ;  /* 0xcd9e8d57b0b07825 */ /* 0x000fec00078e00ff */
[----:B------:R-:W1:Y:S02]  /*141e0*/  SHFL.BFLY PT, R0, R172, 0x1, 0x1f ;  /* 0x0c201f00ac007f89 */ /* 0x000e6400000e0000 */
[----:B-1----:R-:W-:Y:S02]  /*141f0*/  FMNMX.FTZ R2, R173, R2, !PT ;  /* 0x00000002ad027209 */ /* 0x002fe40007810000 */
[----:B------:R-:W-:Y:S02]  /*14200*/  FMNMX.FTZ R0, R172, R0, !PT ;  /* 0x00000000ac007209 */ /* 0x000fe40007810000 */
[----:B------:R-:W-:Y:S02]  /*14210*/  FSETP.NEU.FTZ.AND P0, PT, R2, -INF , PT ;  /* 0xff8000000200780b */ /* 0x000fe40003f1d000 */
[----:B--2---:R-:W-:Y:S01]  /*14220*/  LOP3.LUT R165, R169, UR7, R165, 0x96, !PT ;  /* 0x00000007a9a57c12 */ /* 0x004fe2000f8e96a5 */
[----:B------:R-:W-:Y:S04]  /*14230*/  UIADD3 UR7, UPT, UPT, UR7, 0x1, URZ ;  /* 0x0000000107077890 */ /* 0x000fe8000fffe0ff */
[----:B------:R-:W-:Y:S03]  /*14240*/  IMAD.WIDE.U32 R174, R165, -0x326172a9, RZ ;  /* 0xcd9e8d57a5ae7825 */ /* 0x000fe600078e00ff */
[----:B------:R-:W-:Y:S01]  /*14250*/  MOV R165, UR7 ;  /* 0x0000000700a57c02 */ /* 0x000fe20008000f00 */
[----:B------:R-:W-:Y:S01]  /*14260*/  UIADD3 UR7, UPT, UPT, UR36, 0x78dde6e4, URZ ;  /* 0x78dde6e424077890 */ /* 0x000fe2000fffe0ff */
[----:B------:R-:W-:Y:S02]  /*14270*/  LOP3.LUT R170, R176, UR13, R175, 0x96, !PT ;  /* 0x0000000db0aa7c12 */ /* 0x000fe4000f8e96af */
[----:B------:R-:W-:Y:S02]  /*14280*/  LOP3.LUT R165, R169, UR37, R165, 0x96, !PT ;  /* 0x00000025a9a57c12 */ /* 0x000fe4000f8e96a5 */
[----:B----4-:R-:W-:Y:S01]  /*14290*/  LOP3.LUT R174, R179, UR14, R174, 0x96, !PT ;  /* 0x0000000eb3ae7c12 */ /* 0x010fe2000f8e96ae */
[----:B------:R-:W-:Y:S04]  /*142a0*/  IMAD.WIDE.U32 R170, R170, -0x2daee0ad, RZ ;  /* 0xd2511f53aaaa7825 */ /* 0x000fe800078e00ff */
[----:B------:R-:W-:Y:S01]  /*142b0*/  IMAD.WIDE.U32 R168, R165, -0x326172a9, RZ ;  /* 0xcd9e8d57a5a87825 */ /* 0x000fe200078e00ff */
[----:B---3--:R-:W-:Y:S03]  /*142c0*/  LOP3.LUT R166, R180, UR10, R171, 0x96, !PT ;  /* 0x0000000ab4a67c12 */ /* 0x008fe6000f8e96ab */
[----:B------:R-:W-:Y:S01]  /*142d0*/  IMAD.WIDE.U32 R174, R174, -0x2daee0ad, RZ ;  /* 0xd2511f53aeae7825 */ /* 0x000fe200078e00ff */
[----:B------:R-:W-:Y:S01]  /*142e0*/  LOP3.LUT R168, R179, UR14, R168, 0x96, !PT ;  /* 0x0000000eb3a87c12 */ /* 0x000fe2000f8e96a8 */
[----:B------:R-:W-:Y:S02]  /*142f0*/  UIADD3 UR14, UPT, UPT, UR37, -0x126145ec, URZ ;  /* 0xed9eba14250e7890 */ /* 0x000fe4000fffe0ff */
[----:B------:R-:W-:Y:S01]  /*14300*/  IMAD.WIDE.U32 R192, R166, -0x326172a9, RZ ;  /* 0xcd9e8d57a6c07825 */ /* 0x000fe200078e00ff */
[----:B------:R-:W-:Y:S01]  /*14310*/  LOP3.LUT R166, R176, UR13, R169, 0x96, !PT ;  /* 0x0000000db0a67c12 */ /* 0x000fe2000f8e96a9 */
[----:B------:R-:W-:Y:S01]  /*14320*/  UIADD3 UR13, UPT, UPT, UR37, -0x56f99767, URZ ;  /* 0xa9066899250d7890 */ /* 0x000fe2000fffe0ff */
[----:B------:R-:W-:Y:S01]  /*14330*/  LOP3.LUT R170, R170, UR9, R175, 0x96, !PT ;  /* 0x00000009aaaa7c12 */ /* 0x000fe2000f8e96af */
[----:B------:R-:W-:Y:S01]  /*14340*/  IMAD.WIDE.U32 R168, R168, -0x2daee0ad, RZ ;  /* 0xd2511f53a8a87825 */ /* 0x000fe200078e00ff */
[----:B------:R-:W-:Y:S03]  /*14350*/  LOP3.LUT R165, R178, UR8, R193, 0x96, !PT ;  /* 0x00000008b2a57c12 */ /* 0x000fe6000f8e96c1 */
[----:B------:R-:W-:Y:S04]  /*14360*/  IMAD.WIDE.U32 R166, R166, -0x2daee0ad, RZ ;  /* 0xd2511f53a6a67825 */ /* 0x000fe800078e00ff */
[----:B------:R-:W-:Y:S01]  /*14370*/  IMAD.WIDE.U32 R176, R165, -0x2daee0ad, RZ ;  /* 0xd2511f53a5b07825 */ /* 0x000fe200078e00ff */
[----:B------:R-:W-:Y:S01]  /*14380*/  LOP3.LUT R165, R166, UR9, R169, 0x96, !PT ;  /* 0x00000009a6a57c12 */ /* 0x000fe2000f8e96a9 */
[----:B------:R-:W-:Y:S01]  /*14390*/  UIADD3 UR9, UPT, UPT, UR36, -0x4ab325aa, URZ ;  /* 0xb54cda5624097890 */ /* 0x000fe2000fffe0ff */
[----:B------:R-:W-:Y:S01]  /*143a0*/  LOP3.LUT R167, R180, UR10, R167, 0x96, !PT ;  /* 0x0000000ab4a77c12 */ /* 0x000fe2000f8e96a7 */
[----:B------:R-:W-:Y:S01]  /*143b0*/  IMAD.WIDE.U32 R170, R170, -0x326172a9, RZ ;  /* 0xcd9e8d57aaaa7825 */ /* 0x000fe200078e00ff */
[----:B------:R-:W-:Y:S01]  /*143c0*/  LOP3.LUT R166, R174, UR14, R177, 0x96, !PT ;  /* 0x0000000eaea67c12 */ /* 0x000fe2000f8e96b1 */
[----:B------:R-:W-:Y:S02]  /*143d0*/  UIADD3 UR10, UPT, UPT, UR36, 0x1715609d, URZ ;  /* 0x1715609d240a7890 */ /* 0x000fe4000fffe0ff */
[----:B------:R-:W-:Y:S04]  /*143e0*/  IMAD.WIDE.U32 R184, R165, -0x326172a9, RZ ;  /* 0xcd9e8d57a5b87825 */ /* 0x000fe800078e00ff */
[----:B------:R-:W-:Y:S01]  /*143f0*/  FADD.FTZ R165, -R2, R3 ;  /* 0x0000000302a57221 */ /* 0x000fe20000010100 */
[----:B------:R-:W-:Y:S01]  /*14400*/  LOP3.LUT R192, R192, UR7, R171, 0x96, !PT ;  /* 0x00000007c0c07c12 */ /* 0x000fe2000f8e96ab */
[----:B------:R-:W-:Y:S02]  /*14410*/  FADD.FTZ R3, -R0, R164 ;  /* 0x000000a400037221 */ /* 0x000fe40000010100 */
[----:B------:R-:W-:Y:S01]  /*14420*/  FMUL.FTZ R165, R165, UR4 ;  /* 0x00000004a5a57c20 */ /* 0x000fe20008410000 */
[----:B------:R-:W-:Y:S03]  /*14430*/  IMAD.WIDE.U32 R182, R167, -0x326172a9, RZ ;  /* 0xcd9e8d57a7b67825 */ /* 0x000fe600078e00ff */
[----:B------:R1:W2:Y:S01]  /*14440*/  MUFU.EX2 R164, R165 ;  /* 0x000000a500a47308 */ /* 0x0002a20000000800 */
[----:B------:R-:W-:Y:S01]  /*14450*/  IMAD.WIDE.U32 R192, R192, -0x2daee0ad, RZ ;  /* 0xd2511f53c0c07825 */ /* 0x000fe200078e00ff */
[----:B------:R-:W-:Y:S03]  /*14460*/  LOP3.LUT R172, R178, UR8, R183, 0x96, !PT ;  /* 0x00000008b2ac7c12 */ /* 0x000fe6000f8e96b7 */
[----:B------:R-:W-:Y:S01]  /*14470*/  FMUL.FTZ R178, R2, UR4 ;  /* 0x0000000402b27c20 */ /* 0x000fe20008410000 */
[----:B------:R-:W-:Y:S01]  /*14480*/  IMAD.WIDE.U32 R166, R166, -0x326172a9, RZ ;  /* 0xcd9e8d57a6a67825 */ /* 0x000fe200078e00ff */
[----:B------:R-:W-:Y:S02]  /*14490*/  LOP3.LUT R174, R176, UR13, R193, 0x96, !PT ;  /* 0x0000000db0ae7c12 */ /* 0x000fe4000f8e96c1 */
[----:B------:R-:W-:Y:S01]  /*144a0*/  LOP3.LUT R182, R182, UR7, R185, 0x96, !PT ;  /* 0x00000007b6b67c12 */ /* 0x000fe2000f8e96b9 */
[----:B------:R-:W-:Y:S01]  /*144b0*/  UIADD3 UR7, UPT, UPT, UR37, 0x646e171e, URZ ;  /* 0x646e171e25077890 */ /* 0x000fe2000fffe0ff */
[----:B------:R-:W-:Y:S01]  /*144c0*/  FSEL R178, R178, RZ, P0 ;  /* 0x000000ffb2b27208 */ /* 0x000fe20000000000 */
[----:B------:R-:W-:Y:S01]  /*144d0*/  IMAD.WIDE.U32 R174, R174, -0x326172a9, RZ ;  /* 0xcd9e8d57aeae7825 */ /* 0x000fe200078e00ff */
[----:B------:R-:W-:Y:S02]  /*144e0*/  FSETP.NEU.FTZ.AND P0, PT, R0, -INF , PT ;  /* 0xff8000000000780b */ /* 0x000fe40003f1d000 */
[----:B------:R-:W-:Y:S01]  /*144f0*/  LOP3.LUT R170, R170, UR10, R167, 0x96, !PT ;  /* 0x0000000aaaaa7c12 */ /* 0x000fe2000f8e96a7 */
[----:B------:R-:W-:Y:S01]  /*14500*/  FFMA.FTZ R9, R9, UR4, -R178 ;  /* 0x0000000409097c23 */ /* 0x000fe200080108b2 */
[C---:B------:R-:W-:Y:S01]  /*14510*/  PRMT R176, R174.reuse, 0x7772, RZ ;  /* 0x00007772aeb07816 */ /* 0x040fe200000000ff */
[----:B-1----:R-:W-:Y:S01]  /*14520*/  IMAD.MOV.U32 R165, RZ, RZ, R174 ;  /* 0x000000ffffa57224 */ /* 0x002fe200078e00ae */
[----:B------:R-:W-:Y:S01]  /*14530*/  PRMT R201, R174, 0x7773, RZ ;  /* 0x00007773aec97816 */ /* 0x000fe200000000ff */
[--C-:B------:R-:W-:Y:S01]  /*14540*/  FFMA.FTZ R8, R8, UR4, -R178.reuse ;  /* 0x0000000408087c23 */ /* 0x100fe200080108b2 */
[----:B------:R-:W-:Y:S01]  /*14550*/  PRMT R207, R174, 0x7771, RZ ;  /* 0x00007771aecf7816 */ /* 0x000fe200000000ff */
[----:B------:R-:W-:Y:S01]  /*14560*/  FMUL.FTZ R174, R0, UR4 ;  /* 0x0000000400ae7c20 */ /* 0x000fe20008410000 */
[----:B------:R-:W-:Y:S01]  /*14570*/  LOP3.LUT R166, R166, UR9, R175, 0x96, !PT ;  /* 0x00000009a6a67c12 */ /* 0x000fe2000f8e96af */
[----:B------:R-:W1:Y:S01]  /*14580*/  MUFU.EX2 R180, R8 ;  /* 0x0000000800b47308 */ /* 0x000e620000000800 */
[----:B------:R-:W-:Y:S04]  /*14590*/  IMAD.WIDE.U32 R170, R170, -0x2daee0ad, RZ ;  /* 0xd2511f53aaaa7825 */ /* 0x000fe800078e00ff */
[----:B------:R-:W-:Y:S01]  /*145a0*/  FFMA.FTZ R179, R32, UR4, -R178 ;  /* 0x0000000420b37c23 */ /* 0x000fe200080108b2 */
[----:B------:R-:W-:Y:S01]  /*145b0*/  FSEL R174, R174, RZ, P0 ;  /* 0x000000ffaeae7208 */ /* 0x000fe20000000000 */
[----:B--2---:R-:W-:Y:S01]  /*145c0*/  FMUL.FTZ R32, R164, R132 ;  /* 0x00000084a4207220 */ /* 0x004fe20000410000 */
[----:B------:R-:W-:Y:S01]  /*145d0*/  LOP3.LUT R192, R192, UR7, R171, 0x96, !PT ;  /* 0x00000007c0c07c12 */ /* 0x000fe2000f8e96ab */
[----:B------:R-:W-:Y:S01]  /*145e0*/  IMAD.WIDE.U32 R172, R172, -0x2daee0ad, RZ ;  /* 0xd2511f53acac7825 */ /* 0x000fe200078e00ff */
[----:B------:R-:W2:Y:S01]  /*145f0*/  MUFU.EX2 R175, R9 ;  /* 0x0000000900af7308 */ /* 0x000ea20000000800 */
[----:B------:R-:W-:Y:S02]  /*14600*/  ISETP.GT.U32.AND P0, PT, R176, UR12, PT ;  /* 0x0000000cb0007c0c */ /* 0x000fe4000bf04070 */
[--C-:B------:R-:W-:Y:S01]  /*14610*/  FFMA.FTZ R11, R11, UR4, -R174.reuse ;  /* 0x000000040b0b7c23 */ /* 0x100fe200080108ae */
[--C-:B------:R-:W-:Y:S01]  /*14620*/  FFMA.FTZ R198, R23, UR4, -R174.reuse ;  /* 0x0000000417c67c23 */ /* 0x100fe200080108ae */
[----:B------:R-:W-:Y:S01]  /*14630*/  FFMA.FTZ R171, R19, UR4, -R174 ;  /* 0x0000000413ab7c23 */ /* 0x000fe200080108ae */
[----:B------:R-:W-:Y:S01]  /*14640*/  FFMA.FTZ R4, R4, UR4, -R178 ;  /* 0x0000000404047c23 */ /* 0x000fe200080108b2 */
[----:B------:R-:W-:Y:S01]  /*14650*/  LOP3.LUT R194, R168, UR14, R173, 0x96, !PT ;  /* 0x0000000ea8c27c12 */ /* 0x000fe2000f8e96ad */
[--C-:B------:R-:W-:Y:S02]  /*14660*/  FFMA.FTZ R7, R7, UR4, -R174.reuse ;  /* 0x0000000407077c23 */ /* 0x100fe400080108ae */
[----:B------:R-:W3:Y:S01]  /*14670*/  MUFU.EX2 R11, R11 ;  /* 0x0000000b000b7308 */ /* 0x000ee20000000800 */
[----:B-1----:R-:W-:Y:S01]  /*14680*/  MOV R19, R180 ;  /* 0x000000b400137202 */ /* 0x002fe20000000f00 */
[----:B------:R-:W-:Y:S01]  /*14690*/  FFMA.FTZ R180, R31, UR4, -R174 ;  /* 0x000000041fb47c23 */ /* 0x000fe200080108ae */
[----:B------:R-:W-:Y:S01]  /*146a0*/  FFMA.FTZ R168, R5, UR4, -R178 ;  /* 0x0000000405a87c23 */ /* 0x000fe200080108b2 */
[----:B------:R-:W-:Y:S01]  /*146b0*/  FMUL.FTZ R3, R3, UR4 ;  /* 0x0000000403037c20 */ /* 0x000fe20008410000 */
[--C-:B------:R-:W-:Y:S01]  /*146c0*/  FFMA.FTZ R6, R6, UR4, -R174.reuse ;  /* 0x0000000406067c23 */ /* 0x100fe200080108ae */
[--C-:B------:R-:W-:Y:S01]  /*146d0*/  FFMA.FTZ R10, R10, UR4, -R174.reuse ;  /* 0x000000040a0a7c23 */ /* 0x100fe200080108ae */
[----:B------:R-:W-:Y:S03]  /*146e0*/  FFMA.FTZ R199, R22, UR4, -R174 ;  /* 0x0000000416c77c23 */ /* 0x000fe600080108ae */
[----:B------:R1:W-:Y:S01]  /*146f0*/  MUFU.EX2 R173, R4 ;  /* 0x0000000400ad7308 */ /* 0x0003e20000000800 */
[----:B--2---:R-:W-:Y:S01]  /*14700*/  IMAD.MOV.U32 R23, RZ, RZ, R175 ;  /* 0x000000ffff177224 */ /* 0x004fe200078e00af */
[----:B------:R-:W-:Y:S01]  /*14710*/  LOP3.LUT R167, R166, 0xffff, RZ, 0xc0, !PT ;  /* 0x0000ffffa6a77812 */ /* 0x000fe200078ec0ff */
[----:B------:R-:W-:Y:S01]  /*14720*/  IMAD.WIDE.U32 R182, R182, -0x2daee0ad, RZ ;  /* 0xd2511f53b6b67825 */ /* 0x000fe200078e00ff */
[----:B------:R-:W-:Y:S02]  /*14730*/  MOV R193, R170 ;  /* 0x000000aa00c17202 */ /* 0x000fe40000000f00 */
[----:B------:R-:W-:Y:S01]  /*14740*/  PRMT R189, R170, 0x7771, RZ ;  /* 0x00007771aabd7816 */ /* 0x000fe200000000ff */
[----:B------:R-:W-:Y:S03]  /*14750*/  IMAD.MOV.U32 R31, RZ, RZ, R23 ;  /* 0x000000ffff1f7224 */ /* 0x000fe600078e0017 */
[----:B------:R-:W-:Y:S01]  /*14760*/  MUFU.EX2 R168, R168 ;  /* 0x000000a800a87308 */ /* 0x000fe20000000800 */
[----:B------:R-:W2:Y:S01]  /*14770*/  LDL.LU R23, [R1+0x38] ;  /* 0x0000380001177983 */ /* 0x000ea20000300800 */
[----:B---3--:R-:W-:Y:S01]  /*14780*/  MOV R132, R11 ;  /* 0x0000000b00847202 */ /* 0x008fe20000000f00 */
[--C-:B------:R-:W-:Y:S01]  /*14790*/  FFMA.FTZ R191, R16, UR4, -R178.reuse ;  /* 0x0000000410bf7c23 */ /* 0x100fe200080108b2 */
[----:B------:R-:W-:Y:S01]  /*147a0*/  LOP3.LUT R181, R172, UR13, R183, 0x96, !PT ;  /* 0x0000000dacb57c12 */ /* 0x000fe2000f8e96b7 */
[----:B------:R-:W3:Y:S01]  /*147b0*/  LDL.LU R11, [R1+0x34] ;  /* 0x00003400010b7983 */ /* 0x000ee20000300800 */
[----:B------:R-:W-:Y:S01]  /*147c0*/  PRMT R188, R170, 0x7772, RZ ;  /* 0x00007772aabc7816 */ /* 0x000fe200000000ff */
[--C-:B------:R-:W-:Y:S03]  /*147d0*/  FFMA.FTZ R190, R17, UR4, -R178.reuse ;  /* 0x0000000411be7c23 */ /* 0x100fe600080108b2 */
[----:B------:R-:W4:Y:S01]  /*147e0*/  MUFU.EX2 R22, R10 ;  /* 0x0000000a00167308 */ /* 0x000f220000000800 */
[----:B-1----:R-:W-:Y:S01]  /*147f0*/  LOP3.LUT R4, R192, 0xffff, RZ, 0xc0, !PT ;  /* 0x0000ffffc0047812 */ /* 0x002fe200078ec0ff */
[--C-:B------:R-:W-:Y:S01]  /*14800*/  FFMA.FTZ R244, R20, UR4, -R178.reuse ;  /* 0x0000000414f47c23 */ /* 0x100fe200080108b2 */
[----:B------:R-:W-:Y:S01]  /*14810*/  PRMT R187, R170, 0x7773, RZ ;  /* 0x00007773aabb7816 */ /* 0x000fe200000000ff */
[----:B------:R-:W-:Y:S01]  /*14820*/  FFMA.FTZ R197, R24, UR4, -R178 ;  /* 0x0000000418c57c23 */ /* 0x000fe200080108b2 */
[----:B------:R-:W-:Y:S01]  /*14830*/  SHF.R.U32.HI R177, RZ, 0x8, R4 ;  /* 0x00000008ffb17819 */ /* 0x000fe20000011604 */
[--C-:B------:R-:W-:Y:S01]  /*14840*/  FFMA.FTZ R196, R25, UR4, -R178.reuse ;  /* 0x0000000419c47c23 */ /* 0x100fe200080108b2 */
[--C-:B------:R-:W-:Y:S03]  /*14850*/  FFMA.FTZ R12, R12, UR4, -R178.reuse ;  /* 0x000000040c0c7c23 */ /* 0x100fe600080108b2 */
[----:B------:R-:W-:Y:S01]  /*14860*/  MUFU.EX2 R3, R3 ;  /* 0x0000000300037308 */ /* 0x000fe20000000800 */
[----:B------:R-:W-:Y:S01]  /*14870*/  LOP3.LUT R4, R177, 0xffff, RZ, 0xc0, !PT ;  /* 0x0000ffffb1047812 */ /* 0x000fe200078ec0ff */
[--C-:B------:R-:W-:Y:S01]  /*14880*/  FFMA.FTZ R202, R21, UR4, -R178.reuse ;  /* 0x0000000415ca7c23 */ /* 0x100fe200080108b2 */
[--C-:B------:R-:W-:Y:S01]  /*14890*/  FFMA.FTZ R186, R28, UR4, -R178.reuse ;  /* 0x000000041cba7c23 */ /* 0x100fe200080108b2 */
[----:B------:R-:W-:Y:S01]  /*148a0*/  FFMA.FTZ R183, R29, UR4, -R178 ;  /* 0x000000041db77c23 */ /* 0x000fe200080108b2 */
[----:B------:R-:W-:Y:S02]  /*148b0*/  IMAD.MOV.U32 R170, RZ, RZ, R181 ;  /* 0x000000ffffaa7224 */ /* 0x000fe400078e00b5 */
[--C-:B------:R-:W-:Y:S01]  /*148c0*/  FFMA.FTZ R181, R30, UR4, -R174.reuse ;  /* 0x000000041eb57c23 */ /* 0x100fe200080108ae */
[----:B------:R-:W-:Y:S02]  /*148d0*/  SHF.R.U32.HI R167, RZ, 0x8, R167 ;  /* 0x00000008ffa77819 */ /* 0x000fe400000116a7 */
[----:B------:R1:W-:Y:S01]  /*148e0*/  MUFU.EX2 R177, R7 ;  /* 0x0000000700b17308 */ /* 0x0003e20000000800 */
[----:B------:R-:W-:Y:S01]  /*148f0*/  FMUL.FTZ R28, R164, R136 ;  /* 0x00000088a41c7220 */ /* 0x000fe20000410000 */
[----:B------:R-:W-:Y:S01]  /*14900*/  LOP3.LUT R30, R166, 0xff, RZ, 0xc0, !PT ;  /* 0x000000ffa61e7812 */ /* 0x000fe200078ec0ff */
[--C-:B------:R-:W-:Y:S01]  /*14910*/  FFMA.FTZ R195, R26, UR4, -R174.reuse ;  /* 0x000000041ac37c23 */ /* 0x100fe200080108ae */
[----:B----4-:R-:W-:Y:S01]  /*14920*/  MOV R26, R22 ;  /* 0x00000016001a7202 */ /* 0x010fe20000000f00 */
[C---:B------:R-:W-:Y:S01]  /*14930*/  FMUL.FTZ R21, R164.reuse, R145 ;  /* 0x00000091a4157220 */ /* 0x040fe20000410000 */
[----:B------:R-:W-:Y:S01]  /*14940*/  FMUL.FTZ R29, R164, R137 ;  /* 0x00000089a41d7220 */ /* 0x000fe20000410000 */
[----:B------:R-:W-:Y:S03]  /*14950*/  IMAD.MOV.U32 R22, RZ, RZ, R19 ;  /* 0x000000ffff167224 */ /* 0x000fe600078e0013 */
[----:B------:R-:W4:Y:S01]  /*14960*/  MUFU.EX2 R6, R6 ;  /* 0x0000000600067308 */ /* 0x000f220000000800 */
[----:B------:R-:W-:Y:S01]  /*14970*/  LOP3.LUT R5, R167, 0xffff, RZ, 0xc0, !PT ;  /* 0x0000ffffa7057812 */ /* 0x000fe200078ec0ff */
[--C-:B------:R-:W-:Y:S01]  /*14980*/  FFMA.FTZ R169, R15, UR4, -R174.reuse ;  /* 0x000000040fa97c23 */ /* 0x100fe200080108ae */
[----:B------:R-:W-:Y:S01]  /*14990*/  MOV R15, R194 ;  /* 0x000000c2000f7202 */ /* 0x000fe20000000f00 */
[--C-:B------:R-:W-:Y:S01]  /*149a0*/  FFMA.FTZ R194, R27, UR4, -R174.reuse ;  /* 0x000000041bc27c23 */ /* 0x100fe200080108ae */
[----:B------:R-:W-:Y:S01]  /*149b0*/  FFMA.FTZ R175, R34, UR4, -R174 ;  /* 0x0000000422af7c23 */ /* 0x000fe200080108ae */
[----:B------:R-:W-:Y:S01]  /*149c0*/  ISETP.LE.U32.AND P3, PT, R5, UR12, PT ;  /* 0x0000000c05007c0c */ /* 0x000fe2000bf63070 */
[----:B------:R-:W-:Y:S01]  /*149d0*/  FMUL.FTZ R9, R164, R157 ;  /* 0x0000009da4097220 */ /* 0x000fe20000410000 */
[----:B------:R-:W-:Y:S01]  /*149e0*/  ISETP.LE.U32.AND P5, PT, R4, UR12, PT ;  /* 0x0000000c04007c0c */ /* 0x000fe2000bfa3070 */
[--C-:B-1----:R-:W-:Y:S01]  /*149f0*/  FFMA.FTZ R7, R13, UR4, -R178.reuse ;  /* 0x000000040d077c23 */ /* 0x102fe200080108b2 */
[----:B------:R-:W-:Y:S01]  /*14a00*/  FFMA.FTZ R178, R33, UR4, -R178 ;  /* 0x0000000421b27c23 */ /* 0x000fe200080108b2 */
[--C-:B------:R-:W-:Y:S01]  /*14a10*/  FFMA.FTZ R33, R14, UR4, -R174.reuse ;  /* 0x000000040e217c23 */ /* 0x100fe200080108ae */
[----:B------:R-:W-:Y:S01]  /*14a20*/  FFMA.FTZ R14, R18, UR4, -R174 ;  /* 0x00000004120e7c23 */ /* 0x000fe200080108ae */
[----:B------:R-:W-:Y:S02]  /*14a30*/  IMAD.MOV.U32 R18, RZ, RZ, R12 ;  /* 0x000000ffff127224 */ /* 0x000fe400078e000c */
[----:B------:R-:W-:Y:S01]  /*14a40*/  FFMA.FTZ R174, R35, UR4, -R174 ;  /* 0x0000000423ae7c23 */ /* 0x000fe200080108ae */
[C---:B------:R-:W-:Y:S01]  /*14a50*/  FMUL.FTZ R16, R164.reuse, R148 ;  /* 0x00000094a4107220 */ /* 0x040fe20000410000 */
[----:B------:R-:W-:Y:S01]  /*14a60*/  MOV R19, R33 ;  /* 0x0000002100137202 */ /* 0x000fe20000000f00 */
[C---:B------:R-:W-:Y:S01]  /*14a70*/  FMUL.FTZ R17, R164.reuse, R149 ;  /* 0x00000095a4117220 */ /* 0x040fe20000410000 */
[----:B----4-:R-:W-:Y:S01]  /*14a80*/  F2FP.F16.F32.PACK_AB R145, R177, R6 ;  /* 0x00000006b191723e */ /* 0x010fe200000000ff */
        /* <DEDUP_REMOVED lines=51> */
[----:B------:R-:W-:Y:S02]  /*14dc0*/  IMAD.MOV.U32 R35, RZ, RZ, R19 ;  /* 0x000000ffff237224 */ /* 0x000fe400078e0013 */
[C---:B------:R-:W-:Y:S01]  /*14dd0*/  FMUL.FTZ R4, R164.reuse, R160 ;  /* 0x000000a0a4047220 */ /* 0x040fe20000410000 */
[C---:B------:R-:W-:Y:S01]  /*14de0*/  FMUL.FTZ R5, R164.reuse, R161 ;  /* 0x000000a1a4057220 */ /* 0x040fe20000410000 */
[C---:B------:R-:W-:Y:S01]  /*14df0*/  FMUL.FTZ R12, R164.reuse, R152 ;  /* 0x00000098a40c7220 */ /* 0x040fe20000410000 */
[C---:B------:R-:W-:Y:S01]  /*14e00*/  FMUL.FTZ R20, R164.reuse, R144 ;  /* 0x00000090a4147220 */ /* 0x040fe20000410000 */
[C---:B------:R-:W-:Y:S01]  /*14e10*/  FMUL.FTZ R92, R164.reuse, R92 ;  /* 0x0000005ca45c7220 */ /* 0x040fe20000410000 */
[----:B------:R-:W-:Y:S01]  /*14e20*/  FMUL.FTZ R93, R164, R93 ;  /* 0x0000005da45d7220 */ /* 0x000fe20000410000 */
[----:B------:R-:W-:Y:S01]  /*14e30*/  MOV R19, R7 ;  /* 0x0000000700137202 */ /* 0x000fe20000000f00 */
[----:B------:R-:W-:Y:S01]  /*14e40*/  IMAD.MOV.U32 R156, RZ, RZ, R169 ;  /* 0x000000ffff9c7224 */ /* 0x000fe200078e00a9 */
[----:B------:R-:W-:Y:S01]  /*14e50*/  PRMT R7, R176, 0x5410, R201 ;  /* 0x00005410b0077816 */ /* 0x000fe200000000c9 */
[C---:B------:R-:W-:Y:S01]  /*14e60*/  FMUL.FTZ R38, R3.reuse, R38 ;  /* 0x0000002603267220 */ /* 0x040fe20000410000 */
[----:B------:R-:W-:Y:S01]  /*14e70*/  F2FP.F16.F32.PACK_AB R153, R132, R26 ;  /* 0x0000001a8499723e */ /* 0x000fe200000000ff */
[C---:B------:R-:W-:Y:S01]  /*14e80*/  FMUL.FTZ R39, R3.reuse, R39 ;  /* 0x0000002703277220 */ /* 0x040fe20000410000 */
[----:B------:R-:W-:Y:S01]  /*14e90*/  MOV R27, R171 ;  /* 0x000000ab001b7202 */ /* 0x000fe20000000f00 */
[----:B------:R-:W-:Y:S01]  /*14ea0*/  FMUL.FTZ R42, R3, R42 ;  /* 0x0000002a032a7220 */ /* 0x000fe20000410000 */
[----:B------:R-:W-:Y:S01]  /*14eb0*/  PRMT R152, R153, 0x7632, R152 ;  /* 0x0000763299987816 */ /* 0x000fe20000000098 */
[C---:B------:R-:W-:Y:S01]  /*14ec0*/  FMUL.FTZ R43, R3.reuse, R43 ;  /* 0x0000002b032b7220 */ /* 0x040fe20000410000 */
[----:B------:R-:W-:Y:S01]  /*14ed0*/  PRMT R10, R166, 0x7632, R10 ;  /* 0x00007632a60a7816 */ /* 0x000fe2000000000a */
[C---:B------:R-:W-:Y:S01]  /*14ee0*/  FMUL.FTZ R46, R3.reuse, R46 ;  /* 0x0000002e032e7220 */ /* 0x040fe20000410000 */
[----:B------:R-:W-:Y:S01]  /*14ef0*/  SHF.R.U32.HI R34, RZ, 0x18, R166 ;  /* 0x00000018ff227819 */ /* 0x000fe200000116a6 */
[C---:B------:R-:W-:Y:S01]  /*14f00*/  FMUL.FTZ R47, R3.reuse, R47 ;  /* 0x0000002f032f7220 */ /* 0x040fe20000410000 */
[----:B------:R-:W-:Y:S01]  /*14f10*/  LOP3.LUT R133, R10, 0xff, RZ, 0xc0, !PT ;  /* 0x000000ff0a857812 */ /* 0x000fe200078ec0ff */
        /* <DEDUP_REMOVED lines=8> */
[C---:B------:R-:W-:Y:S01]  /*14fa0*/  FMUL.FTZ R58, R3.reuse, R58 ;  /* 0x0000003a033a7220 */ /* 0x040fe20000410000 */
[--C-:B------:R-:W-:Y:S01]  /*14fb0*/  HSET2.LE.AND R10, R10, R245.reuse, PT ;  /* 0x000000f50a0a7233 */ /* 0x100fe20003803000 */
[----:B------:R-:W-:Y:S01]  /*14fc0*/  FMUL.FTZ R59, R3, R59 ;  /* 0x0000003b033b7220 */ /* 0x000fe20000410000 */
[----:B------:R-:W-:Y:S01]  /*14fd0*/  PRMT R166, R161, 0x5410, R160 ;  /* 0x00005410a1a67816 */ /* 0x000fe200000000a0 */
        /* <DEDUP_REMOVED lines=37> */
[----:B------:R-:W-:Y:S01]  /*15230*/  @P0 HADD2 R233, -R153.H0_H0, -RZ.H0_H0 ;  /* 0xa00000ff99e90230 */ /* 0x000fe20000000900 */
[----:B------:R-:W-:Y:S10]  /*15240*/  MUFU.EX2 R196, R196 ;  /* 0x000000c400c47308 */ /* 0x000ff40000000800 */
[----:B------:R-:W-:Y:S10]  /*15250*/  MUFU.EX2 R194, R194 ;  /* 0x000000c200c27308 */ /* 0x000ff40000000800 */
[----:B------:R-:W-:Y:S01]  /*15260*/  MUFU.EX2 R183, R183 ;  /* 0x000000b700b77308 */ /* 0x000fe20000000800 */
[----:B--2---:R-:W-:Y:S01]  /*15270*/  FFMA.FTZ R136, R164, R23, R173 ;  /* 0x00000017a4887223 */ /* 0x004fe200000100ad */
[----:B------:R-:W-:Y:S01]  /*15280*/  F2FP.F16.F32.PACK_AB R173, R168, R173 ;  /* 0x000000ada8ad723e */ /* 0x000fe200000000ff */
[----:B------:R-:W-:Y:S02]  /*15290*/  IMAD.MOV.U32 R23, RZ, RZ, R170 ;  /* 0x000000ffff177224 */ /* 0x000fe400078e00aa */
[----:B---3--:R-:W-:Y:S01]  /*152a0*/  FFMA.FTZ R137, R3, R11, R6 ;  /* 0x0000000b03897223 */ /* 0x008fe20000010006 */
[----:B------:R-:W-:Y:S01]  /*152b0*/  PRMT R6, R30, 0x5410, R167 ;  /* 0x000054101e067816 */ /* 0x000fe200000000a7 */
[----:B------:R-:W-:Y:S01]  /*152c0*/  FADD.FTZ R136, R168, R136 ;  /* 0x00000088a8887221 */ /* 0x000fe20000010000 */
[----:B------:R-:W-:Y:S01]  /*152d0*/  PRMT R172, R173, 0x7632, R172 ;  /* 0x00007632adac7816 */ /* 0x000fe200000000ac */
[----:B------:R-:W1:Y:S01]  /*152e0*/  LDSM.16.MT88.4 R168, [R204+0x18000] ;  /* 0x01800000cca8783b */ /* 0x000e620000004200 */
[----:B------:R-:W-:Y:S01]  /*152f0*/  PRMT R167, R153, 0x5410, R152 ;  /* 0x0000541099a77816 */ /* 0x000fe20000000098 */
[----:B------:R-:W-:Y:S01]  /*15300*/  FMUL.FTZ R30, R3, R138 ;  /* 0x0000008a031e7220 */ /* 0x000fe20000410000 */
[--C-:B------:R-:W-:Y:S01]  /*15310*/  HSET2.LE.AND R6, R6, R245.reuse, PT ;  /* 0x000000f506067233 */ /* 0x100fe20003803000 */
[----:B------:R-:W-:Y:S01]  /*15320*/  @!P6 HADD2 R238, -R173.H0_H0, -RZ.H0_H0 ;  /* 0xa00000ffadeee230 */ /* 0x000fe20000000900 */
[----:B------:R-:W-:Y:S01]  /*15330*/  PRMT R164, R173, 0x5410, R172 ;  /* 0x00005410ada47816 */ /* 0x000fe200000000ac */
[----:B------:R-:W-:Y:S01]  /*15340*/  @!P3 HADD2 R237, -R172.H0_H0, -RZ.H0_H0 ;  /* 0xa00000ffacedb230 */ /* 0x000fe20000000900 */
[----:B------:R-:W-:Y:S02]  /*15350*/  LOP3.LUT R11, R165, 0xff, RZ, 0xc0, !PT ;  /* 0x000000ffa50b7812 */ /* 0x000fe400078ec0ff */
[----:B------:R-:W-:Y:S02]  /*15360*/  LOP3.LUT R164, R164, R6, RZ, 0xc0, !PT ;  /* 0x00000006a4a47212 */ /* 0x000fe400078ec0ff */
[----:B------:R-:W-:Y:S02]  /*15370*/  LOP3.LUT R6, R7, 0xff00ff, RZ, 0xc0, !PT ;  /* 0x00ff00ff07067812 */ /* 0x000fe400078ec0ff */
[----:B------:R-:W-:Y:S02]  /*15380*/  PRMT R7, R11, 0x5410, R207 ;  /* 0x000054100b077816 */ /* 0x000fe400000000cf */
[----:B------:R-:W-:Y:S02]  /*15390*/  PRMT R165, R145, 0x5410, R144 ;  /* 0x0000541091a57816 */ /* 0x000fe40000000090 */
[--C-:B------:R-:W-:Y:S02]  /*153a0*/  HSET2.LE.AND R6, R6, R245.reuse, PT ;  /* 0x000000f506067233 */ /* 0x100fe40003803000 */
[--C-:B------:R-:W-:Y:S02]  /*153b0*/  HSET2.LE.AND R7, R7, R245.reuse, PT ;  /* 0x000000f507077233 */ /* 0x100fe40003803000 */
[----:B------:R-:W-:Y:S01]  /*153c0*/  LOP3.LUT R165, R165, R10, RZ, 0xc0, !PT ;  /* 0x0000000aa5a57212 */ /* 0x000fe200078ec0ff */
[----:B------:R-:W-:Y:S01]  /*153d0*/  FMUL.FTZ R10, R3, R158 ;  /* 0x0000009e030a7220 */ /* 0x000fe20000410000 */
[----:B------:R-:W-:Y:S01]  /*153e0*/  LOP3.LUT R167, R167, R6, RZ, 0xc0, !PT ;  /* 0x00000006a7a77212 */ /* 0x000fe200078ec0ff */
[C---:B------:R-:W-:Y:S01]  /*153f0*/  FMUL.FTZ R6, R3.reuse, R162 ;  /* 0x000000a203067220 */ /* 0x040fe20000410000 */
[----:B------:R-:W-:Y:S01]  /*15400*/  IMAD.MOV.U32 R162, RZ, RZ, R23 ;  /* 0x000000ffffa27224 */ /* 0x000fe200078e0017 */
[----:B------:R-:W-:Y:S01]  /*15410*/  LOP3.LUT R166, R166, R7, RZ, 0xc0, !PT ;  /* 0x00000007a6a67212 */ /* 0x000fe200078ec0ff */
[----:B------:R-:W2:Y:S01]  /*15420*/  LDL R23, [R1+0x18] ;  /* 0x0000180001177983 */ /* 0x000ea20000100800 */
[----:B------:R-:W-:Y:S01]  /*15430*/  FMUL.FTZ R7, R3, R163 ;  /* 0x000000a303077220 */ /* 0x000fe20000410000 */
[----:B------:R-:W-:Y:S02]  /*15440*/  @!P6 PRMT R173, R238, 0x5410, RZ ;  /* 0x00005410eeade816 */ /* 0x000fe400000000ff */
[----:B------:R-:W-:Y:S02]  /*15450*/  @!P3 PRMT R172, R237, 0x5410, RZ ;  /* 0x00005410edacb816 */ /* 0x000fe400000000ff */
[----:B------:R-:W-:Y:S02]  /*15460*/  @P0 PRMT R153, R233, 0x5410, RZ ;  /* 0x00005410e9990816 */ /* 0x000fe400000000ff */
[----:B------:R-:W-:Y:S01]  /*15470*/  MOV R163, R27 ;  /* 0x0000001b00a37202 */ /* 0x000fe20000000f00 */
[C---:B------:R-:W-:Y:S01]  /*15480*/  FMUL.FTZ R27, R3.reuse, R143 ;  /* 0x0000008f031b7220 */ /* 0x040fe20000410000 */
[C---:B-1----:R-:W-:Y:S05]  /*15490*/  HMMA.16816.F32 R4, R164.reuse, R168, R4 ;  /* 0x000000a8a404723c */ /* 0x042fea0000001804 */
[----:B------:R-:W-:Y:S01]  /*154a0*/  IMAD.MOV.U32 R169, RZ, RZ, R11 ;  /* 0x000000ffffa97224 */ /* 0x000fe200078e000b */
[----:B------:R-:W-:Y:S01]  /*154b0*/  MOV R168, R156 ;  /* 0x0000009c00a87202 */ /* 0x000fe20000000f00 */
[C---:B------:R-:W-:Y:S02]  /*154c0*/  FMUL.FTZ R11, R3.reuse, R159 ;  /* 0x0000009f030b7220 */ /* 0x040fe40000410000 */
[----:B------:R-:W1:Y:S05]  /*154d0*/  LDSM.16.MT88.4 R156, [R203+0x18000] ;  /* 0x01800000cb9c783b */ /* 0x000e6a0000004200 */
[C---:B------:R-:W-:Y:S03]  /*154e0*/  HMMA.16816.F32 R8, R164.reuse, R170, R8 ;  /* 0x000000aaa408723c */ /* 0x040fe60000001808 */
[----:B------:R-:W-:Y:S02]  /*154f0*/  IMAD.MOV.U32 R170, RZ, RZ, R14 ;  /* 0x000000ffffaa7224 */ /* 0x000fe400078e000e */
[C---:B------:R-:W-:Y:S01]  /*15500*/  FMUL.FTZ R14, R3.reuse, R154 ;  /* 0x0000009a030e7220 */ /* 0x040fe20000410000 */
[----:B------:R-:W-:Y:S01]  /*15510*/  MOV R154, R15 ;  /* 0x0000000f009a7202 */ /* 0x000fe20000000f00 */
[C---:B------:R-:W-:Y:S01]  /*15520*/  FMUL.FTZ R15, R3.reuse, R155 ;  /* 0x0000009b030f7220 */ /* 0x040fe20000410000 */
[----:B------:R-:W-:Y:S01]  /*15530*/  MOV R171, R19 ;  /* 0x0000001300ab7202 */ /* 0x000fe20000000f00 */
[C---:B------:R-:W-:Y:S01]  /*15540*/  FMUL.FTZ R19, R3.reuse, R151 ;  /* 0x0000009703137220 */ /* 0x040fe20000410000 */
[----:B------:R-:W-:Y:S02]  /*15550*/  IMAD.MOV.U32 R155, RZ, RZ, R18 ;  /* 0x000000ffff9b7224 */ /* 0x000fe400078e0012 */
[C---:B------:R-:W-:Y:S02]  /*15560*/  FMUL.FTZ R18, R3.reuse, R150 ;  /* 0x0000009603127220 */ /* 0x040fe40000410000 */
[C---:B-1----:R-:W-:Y:S03]  /*15570*/  HMMA.16816.F32 R12, R164.reuse, R156, R12 ;  /* 0x0000009ca40c723c */ /* 0x042fe6000000180c */
[----:B------:R-:W-:Y:S01]  /*15580*/  MOV R156, R177 ;  /* 0x000000b1009c7202 */ /* 0x000fe20000000f00 */
[----:B------:R-:W-:Y:S04]  /*15590*/  IMAD.MOV.U32 R177, RZ, RZ, R252 ;  /* 0x000000ffffb17224 */ /* 0x000fe800078e00fc */
[C---:B------:R-:W-:Y:S03]  /*155a0*/  HMMA.16816.F32 R16, R164.reuse, R158, R16 ;  /* 0x0000009ea410723c */ /* 0x040fe60000001810 */
[----:B------:R-:W-:Y:S02]  /*155b0*/  IMAD.MOV.U32 R159, RZ, RZ, R22 ;  /* 0x000000ffff9f7224 */ /* 0x000fe400078e0016 */
[C---:B------:R-:W-:Y:S01]  /*155c0*/  FMUL.FTZ R22, R3.reuse, R146 ;  /* 0x0000009203167220 */ /* 0x040fe20000410000 */
[----:B------:R-:W-:Y:S02]  /*155d0*/  MOV R146, R132 ;  /* 0x0000008400927202 */ /* 0x000fe40000000f00 */
[----:B------:R-:W-:Y:S01]  /*155e0*/  MOV R138, R159 ;  /* 0x0000009f008a7202 */ /* 0x000fe20000000f00 */
[----:B------:R-:W-:Y:S01]  /*155f0*/  IMAD.MOV.U32 R159, RZ, RZ, R156 ;  /* 0x000000ffff9f7224 */ /* 0x000fe200078e009c */
[----:B------:R-:W-:Y:S01]  /*15600*/  MOV R156, R31 ;  /* 0x0000001f009c7202 */ /* 0x000fe20000000f00 */
[----:B------:R-:W-:Y:S01]  /*15610*/  FMUL.FTZ R31, R3, R139 ;  /* 0x0000008b031f7220 */ /* 0x000fe20000410000 */
[----:B------:R-:W-:Y:S01]  /*15620*/  IMAD.MOV.U32 R139, RZ, RZ, R133 ;  /* 0x000000ffff8b7224 */ /* 0x000fe200078e0085 */
[----:B--2---:R-:W-:Y:S01]  /*15630*/  @P1 IADD3 R177, PT, PT, R23, -0x40, RZ ;  /* 0xffffffc017b11810 */ /* 0x004fe20007ffe0ff */
[C---:B------:R-:W-:Y:S01]  /*15640*/  FMUL.FTZ R23, R3.reuse, R147 ;  /* 0x0000009303177220 */ /* 0x040fe20000410000 */
[----:B------:R-:W-:Y:S02]  /*15650*/  IMAD.MOV.U32 R147, RZ, RZ, R35 ;  /* 0x000000ffff937224 */ /* 0x000fe400078e0023 */
[C---:B------:R-:W-:Y:S01]  /*15660*/  FMUL.FTZ R35, R3.reuse, R135 ;  /* 0x0000008703237220 */ /* 0x040fe20000410000 */
[----:B------:R-:W1:Y:S01]  /*15670*/  LDSM.16.MT88.4 R148, [R177] ;  /* 0x00000000b194783b */ /* 0x000e620000004200 */
[----:B------:R-:W-:Y:S02]  /*15680*/  IMAD.IADD R176, R200, 0x1, R177 ;  /* 0x00000001c8b07824 */ /* 0x000fe400078e02b1 */
[C---:B-1----:R-:W-:Y:S03]  /*15690*/  HMMA.16816.F32 R20, R164.reuse, R148, R20 ;  /* 0x00000094a414723c */ /* 0x042fe60000001814 */
[----:B------:R-:W-:Y:S01]  /*156a0*/  MOV R149, R26 ;  /* 0x0000001a00957202 */ /* 0x000fe20000000f00 */
[C---:B------:R-:W-:Y:S02]  /*156b0*/  FMUL.FTZ R26, R3.reuse, R142 ;  /* 0x0000008e031a7220 */ /* 0x040fe40000410000 */
[----:B------:R-:W1:Y:S05]  /*156c0*/  LDSM.16.MT88.4 R140, [R176] ;  /* 0x00000000b08c783b */ /* 0x000e6a0000004200 */
[C---:B------:R-:W-:Y:S08]  /*156d0*/  HMMA.16816.F32 R24, R164.reuse, R150, R24 ;  /* 0x00000096a418723c */ /* 0x040ff00000001818 */
[C---:B-1----:R-:W-:Y:S03]  /*156e0*/  HMMA.16816.F32 R28, R164.reuse, R140, R28 ;  /* 0x0000008ca41c723c */ /* 0x042fe6000000181c */
[----:B------:R-:W-:Y:S01]  /*156f0*/  MOV R141, R34 ;  /* 0x00000022008d7202 */ /* 0x000fe20000000f00 */
[----:B------:R-:W-:Y:S01]  /*15700*/  FMUL.FTZ R34, R3, R134 ;  /* 0x0000008603227220 */ /* 0x000fe20000410000 */
[----:B------:R-:W-:Y:S01]  /*15710*/  FADD.FTZ R3, R138, R136 ;  /* 0x000000888a037221 */ /* 0x000fe20000010000 */
[----:B------:R-:W1:Y:S01]  /*15720*/  LDSM.16.MT88.4 R132, [R204+0x1a000] ;  /* 0x01a00000cc84783b */ /* 0x000e620000004200 */
[----:B------:R-:W-:Y:S01]  /*15730*/  IMAD.MOV.U32 R140, RZ, RZ, R155 ;  /* 0x000000ffff8c7224 */ /* 0x000fe200078e009b */
[----:B------:R-:W-:Y:S01]  /*15740*/  ISETP.LE.U32.AND P4, PT, R141, UR12, PT ;  /* 0x0000000c8d007c0c */ /* 0x000fe2000bf83070 */
[----:B------:R-:W-:Y:S01]  /*15750*/  IMAD.WIDE.U32 R154, R154, -0x326172a9, RZ ;  /* 0xcd9e8d579a9a7825 */ /* 0x000fe200078e00ff */
[----:B------:R-:W-:Y:S01]  /*15760*/  MOV R141, R159 ;  /* 0x0000009f008d7202 */ /* 0x000fe20000000f00 */
[C---:B------:R-:W-:Y:S01]  /*15770*/  HMMA.16816.F32 R32, R164.reuse, R142, R32 ;  /* 0x0000008ea420723c */ /* 0x040fe20000001820 */
[----:B------:R2:W3:Y:S02]  /*15780*/  MUFU.EX2 R142, R140 ;  /* 0x0000008c008e7308 */ /* 0x0004e40000000800 */
[----:B------:R-:W-:Y:S02]  /*15790*/  IMAD.MOV.U32 R159, RZ, RZ, R168 ;  /* 0x000000ffff9f7224 */ /* 0x000fe400078e00a8 */
[----:B------:R-:W-:Y:S01]  /*157a0*/  FADD.FTZ R137, R141, R137 ;  /* 0x000000898d897221 */ /* 0x000fe20000010000 */
[----:B------:R-:W-:Y:S01]  /*157b0*/  IMAD.MOV.U32 R143, RZ, RZ, R139 ;  /* 0x000000ffff8f7224 */ /* 0x000fe200078e008b */
[----:B------:R-:W-:Y:S01]  /*157c0*/  MOV R139, R171 ;  /* 0x000000ab008b7202 */ /* 0x000fe20000000f00 */
[----:B------:R-:W-:Y:S01]  /*157d0*/  FADD.FTZ R156, R156, R3 ;  /* 0x000000039c9c7221 */ /* 0x000fe20000010000 */
[----:B------:R-:W-:Y:S01]  /*157e0*/  MOV R171, R163 ;  /* 0x000000a300ab7202 */ /* 0x000fe20000000f00 */
[----:B------:R-:W-:Y:S01]  /*157f0*/  IMAD.WIDE.U32 R162, R162, -0x326172a9, RZ ;  /* 0xcd9e8d57a2a27825 */ /* 0x000fe200078e00ff */
[----:B------:R4:W4:Y:S01]  /*15800*/  MUFU.EX2 R141, R139 ;  /* 0x0000008b008d7308 */ /* 0x0009220000000800 */
[----:B------:R-:W-:Y:S02]  /*15810*/  ISETP.LE.U32.AND P6, PT, R143, UR12, PT ;  /* 0x0000000c8f007c0c */ /* 0x000fe4000bfc3070 */
[----:B------:R-:W-:Y:S01]  /*15820*/  @!P4 HADD2 R235, -R144.H0_H0, -RZ.H0_H0 ;  /* 0xa00000ff90ebc230 */ /* 0x000fe20000000900 */
[----:B------:R-:W-:Y:S04]  /*15830*/  LOP3.LUT R154, R154, UR9, R163, 0x96, !PT ;  /* 0x000000099a9a7c12 */ /* 0x000fe8000f8e96a3 */
[----:B------:R-:W-:Y:S01]  /*15840*/  @!P4 PRMT R144, R235, 0x5410, RZ ;  /* 0x00005410eb90c816 */ /* 0x000fe200000000ff */
[----:B--2---:R-:W-:Y:S01]  /*15850*/  FADD.FTZ R140, R149, R137 ;  /* 0x00000089958c7221 */ /* 0x004fe20000010000 */
[----:B------:R-:W-:Y:S01]  /*15860*/  LOP3.LUT R149, R192, 0xffff, RZ, 0xc0, !PT ;  /* 0x0000ffffc0957812 */ /* 0x000fe200078ec0ff */
[----:B------:R-:W-:Y:S01]  /*15870*/  MUFU.EX2 R143, R191 ;  /* 0x000000bf008f7308 */ /* 0x000fe20000000800 */
[----:B------:R-:W-:Y:S01]  /*15880*/  ISETP.GT.U32.AND P4, PT, R201, UR12, PT ;  /* 0x0000000cc9007c0c */ /* 0x000fe2000bf84070 */
[----:B---3--:R-:W-:Y:S01]  /*15890*/  FADD.FTZ R156, R142, R156 ;  /* 0x0000009c8e9c7221 */ /* 0x008fe20000010000 */
[----:B------:R-:W-:Y:S01]  /*158a0*/  SHF.R.U32.HI R149, RZ, 0x8, R149 ;  /* 0x00000008ff957819 */ /* 0x000fe20000011695 */
[----:B------:R-:W-:Y:S01]  /*158b0*/  @!P6 HADD2 R236, -R145.H0_H0, -RZ.H0_H0 ;  /* 0xa00000ff91ece230 */ /* 0x000fe20000000900 */
[----:B----4-:R-:W-:Y:S01]  /*158c0*/  LDSM.16.MT88.4 R136, [R177+0x6000] ;  /* 0x00600000b188783b */ /* 0x010fe20000004200 */
[C---:B------:R-:W-:Y:S01]  /*158d0*/  F2FP.F16.F32.PACK_AB R151, R141.reuse, R142 ;  /* 0x0000008e8d97723e */ /* 0x040fe200000000ff */
[----:B------:R-:W-:Y:S02]  /*158e0*/  FADD.FTZ R156, R141, R156 ;  /* 0x0000009c8d9c7221 */ /* 0x000fe40000010000 */
[----:B------:R-:W-:Y:S01]  /*158f0*/  @!P6 PRMT R145, R236, 0x5410, RZ ;  /* 0x00005410ec91e816 */ /* 0x000fe200000000ff */
[----:B------:R-:W-:Y:S01]  /*15900*/  MUFU.EX2 R142, R159 ;  /* 0x0000009f008e7308 */ /* 0x000fe20000000800 */
[----:B------:R-:W-:Y:S02]  /*15910*/  PRMT R150, R151, 0x7632, R150 ;  /* 0x0000763297967816 */ /* 0x000fe40000000096 */
[----:B------:R-:W-:Y:S01]  /*15920*/  ISETP.GT.U32.AND P6, PT, R207, UR12, PT ;  /* 0x0000000ccf007c0c */ /* 0x000fe2000bfc4070 */
[C---:B-1----:R-:W-:Y:S03]  /*15930*/  HMMA.16816.F32 R36, R164.reuse, R132, R36 ;  /* 0x00000084a424723c */ /* 0x042fe60000001824 */
[----:B------:R-:W-:Y:S03]  /*15940*/  @P4 HADD2 R232, -R152.H0_H0, -RZ.H0_H0 ;  /* 0xa00000ff98e84230 */ /* 0x000fe60000000900 */
[----:B------:R-:W1:Y:S01]  /*15950*/  MUFU.EX2 R159, R190 ;  /* 0x000000be009f7308 */ /* 0x000e620000000800 */
[----:B------:R-:W-:Y:S01]  /*15960*/  @!P5 HADD2 R214, -R150.H0_H0, -RZ.H0_H0 ;  /* 0xa00000ff96d6d230 */ /* 0x000fe20000000900 */
[C---:B------:R-:W-:Y:S01]  /*15970*/  HMMA.16816.F32 R40, R164.reuse, R134, R40 ;  /* 0x00000086a428723c */ /* 0x040fe20000001828 */
[----:B------:R-:W2:Y:S02]  /*15980*/  LDSM.16.MT88.4 R132, [R203+0x1a000] ;  /* 0x01a00000cb84783b */ /* 0x000ea40000004200 */
[----:B------:R-:W-:Y:S05]  /*15990*/  @P4 PRMT R152, R232, 0x5410, RZ ;  /* 0x00005410e8984816 */ /* 0x000fea00000000ff */
[----:B------:R-:W-:Y:S01]  /*159a0*/  MUFU.EX2 R207, R202 ;  /* 0x000000ca00cf7308 */ /* 0x000fe20000000800 */
[----:B------:R-:W-:Y:S05]  /*159b0*/  @P6 HADD2 R225, -R160.H0_H0, -RZ.H0_H0 ;  /* 0xa00000ffa0e16230 */ /* 0x000fea0000000900 */
[----:B------:R-:W-:Y:S04]  /*159c0*/  @P6 PRMT R160, R225, 0x5410, RZ ;  /* 0x00005410e1a06816 */ /* 0x000fe800000000ff */
[----:B------:R3:W-:Y:S01]  /*159d0*/  MUFU.EX2 R202, R198 ;  /* 0x000000c600ca7308 */ /* 0x0007e20000000800 */
[----:B-1----:R-:W-:Y:S09]  /*159e0*/  F2FP.F16.F32.PACK_AB R158, R159, R143 ;  /* 0x0000008f9f9e723e */ /* 0x002ff200000000ff */
[----:B------:R1:W-:Y:S01]  /*159f0*/  MUFU.EX2 R201, R197 ;  /* 0x000000c500c97308 */ /* 0x0003e20000000800 */
[----:B---3--:R-:W-:Y:S02]  /*15a00*/  LOP3.LUT R198, R154, 0xff, RZ, 0xc0, !PT ;  /* 0x000000ff9ac67812 */ /* 0x008fe400078ec0ff */
[----:B-1----:R-:W-:Y:S01]  /*15a10*/  MOV R197, R162 ;  /* 0x000000a200c57202 */ /* 0x002fe20000000f00 */
[C---:B--2---:R-:W-:Y:S03]  /*15a20*/  HMMA.16816.F32 R44, R164.reuse, R132, R44 ;  /* 0x00000084a42c723c */ /* 0x044fe6000000182c */
[----:B------:R-:W-:Y:S05]  /*15a30*/  LOP3.LUT R197, R197, 0xff, RZ, 0xc0, !PT ;  /* 0x000000ffc5c57812 */ /* 0x000fea00078ec0ff */
        /* <DEDUP_REMOVED lines=18> */
[----:B------:R-:W-:Y:S01]  /*15b60*/  MOV R132, R184 ;  /* 0x000000b800847202 */ /* 0x000fe20000000f00 */
[----:B------:R-:W-:Y:S02]  /*15b70*/  IMAD.MOV.U32 R133, RZ, RZ, R185 ;  /* 0x000000ffff857224 */ /* 0x000fe400078e00b9 */
[----:B------:R4:W5:Y:S01]  /*15b80*/  LDL.LU.64 R184, [R1+0x40] ;  /* 0x0000400001b87983 */ /* 0x0009620000300a00 */
[----:B------:R-:W-:Y:S01]  /*15b90*/  LOP3.LUT R168, R132, UR10, R155, 0x96, !PT ;  /* 0x0000000a84a87c12 */ /* 0x000fe2000f8e969b */
[C---:B------:R-:W-:Y:S03]  /*15ba0*/  HMMA.16816.F32 R96, R164.reuse, R134, R96 ;  /* 0x00000086a460723c */ /* 0x040fe60000001860 */
[----:B------:R-:W-:Y:S01]  /*15bb0*/  LOP3.LUT R155, R192, 0xff, RZ, 0xc0, !PT ;  /* 0x000000ffc09b7812 */ /* 0x000fe200078ec0ff */
[----:B------:R-:W2:Y:S03]  /*15bc0*/  LDL.LU R163, [R1+0x2c] ;  /* 0x00002c0001a37983 */ /* 0x000ea60000300800 */
[C---:B------:R-:W-:Y:S01]  /*15bd0*/  PRMT R3, R155.reuse, 0x5410, R149 ;  /* 0x000054109b037816 */ /* 0x040fe20000000095 */
[----:B------:R-:W1:Y:S01]  /*15be0*/  LDSM.16.MT88.4 R132, [R204+0x1e000] ;  /* 0x01e00000cc84783b */ /* 0x000e620000004200 */
[----:B------:R3:W4:Y:S01]  /*15bf0*/  MUFU.EX2 R149, R147 ;  /* 0x0000009300957308 */ /* 0x0007220000000800 */
[----:B------:R-:W-:Y:S02]  /*15c00*/  ISETP.LE.U32.AND P6, PT, R155, UR12, PT ;  /* 0x0000000c9b007c0c */ /* 0x000fe4000bfc3070 */
[--C-:B------:R-:W-:Y:S07]  /*15c10*/  HSET2.LE.AND R3, R3, R245.reuse, PT ;  /* 0x000000f503037233 */ /* 0x100fee0003803000 */
[----:B------:R4:W-:Y:S04]  /*15c20*/  MUFU.EX2 R155, R195 ;  /* 0x000000c3009b7308 */ /* 0x0009e80000000800 */
[----:B------:R-:W-:Y:S02]  /*15c30*/  @!P6 HADD2 R220, -R151.H0_H0, -RZ.H0_H0 ;  /* 0xa00000ff97dce230 */ /* 0x000fe40000000900 */
[----:B---3--:R-:W-:Y:S01]  /*15c40*/  FADD.FTZ R147, R146, R140 ;  /* 0x0000008c92937221 */ /* 0x008fe20000010000 */
[----:B------:R-:W-:Y:S01]  /*15c50*/  PRMT R140, R151, 0x5410, R150 ;  /* 0x00005410978c7816 */ /* 0x000fe20000000096 */
[----:B------:R-:W3:Y:S01]  /*15c60*/  LDL.LU R146, [R1+0x30] ;  /* 0x0000300001927983 */ /* 0x000ee20000300800 */
[----:B------:R-:W-:Y:S01]  /*15c70*/  @!P6 PRMT R151, R220, 0x5410, RZ ;  /* 0x00005410dc97e816 */ /* 0x000fe200000000ff */
[----:B----4-:R-:W-:Y:S01]  /*15c80*/  FADD.FTZ R147, R149, R147 ;  /* 0x0000009395937221 */ /* 0x010fe20000010000 */
[----:B------:R-:W-:Y:S02]  /*15c90*/  LOP3.LUT R140, R140, R3, RZ, 0xc0, !PT ;  /* 0x000000038c8c7212 */ /* 0x000fe400078ec0ff */
[----:B------:R-:W-:Y:S01]  /*15ca0*/  @!P5 PRMT R150, R214, 0x5410, RZ ;  /* 0x00005410d696d816 */ /* 0x000fe200000000ff */
[C---:B------:R-:W-:Y:S01]  /*15cb0*/  FADD.FTZ R147, R142.reuse, R147 ;  /* 0x000000938e937221 */ /* 0x040fe20000010000 */
[----:B------:R-:W-:Y:S02]  /*15cc0*/  SHF.R.U32.HI R195, RZ, 0x18, R154 ;  /* 0x00000018ffc37819 */ /* 0x000fe4000001169a */
[----:B------:R-:W-:Y:S02]  /*15cd0*/  F2FP.F16.F32.PACK_AB R149, R142, R149 ;  /* 0x000000958e95723e */ /* 0x000fe400000000ff */
[----:B------:R-:W-:Y:S02]  /*15ce0*/  PRMT R3, R158, 0x7632, R3 ;  /* 0x000076329e037816 */ /* 0x000fe40000000003 */
[----:B------:R-:W-:Y:S02]  /*15cf0*/  PRMT R148, R149, 0x7632, R148 ;  /* 0x0000763295947816 */ /* 0x000fe40000000094 */
[----:B------:R-:W-:Y:S01]  /*15d00*/  ISETP.GT.U32.AND P6, PT, R189, UR12, PT ;  /* 0x0000000cbd007c0c */ /* 0x000fe2000bfc4070 */
[C---:B-1----:R-:W-:Y:S08]  /*15d10*/  HMMA.16816.F32 R100, R164.reuse, R132, R100 ;  /* 0x00000084a464723c */ /* 0x042ff00000001864 */
[C---:B------:R-:W-:Y:S01]  /*15d20*/  HMMA.16816.F32 R104, R164.reuse, R134, R104 ;  /* 0x00000086a468723c */ /* 0x040fe20000001868 */
[----:B------:R-:W1:Y:S03]  /*15d30*/  LDSM.16.MT88.4 R132, [R203+0x1e000] ;  /* 0x01e00000cb84783b */ /* 0x000e660000004200 */
[----:B------:R-:W-:Y:S04]  /*15d40*/  @P6 HADD2 R213, -R3.H0_H0, -RZ.H0_H0 ;  /* 0xa00000ff03d56230 */ /* 0x000fe80000000900 */
[C---:B-1----:R-:W-:Y:S08]  /*15d50*/  HMMA.16816.F32 R108, R164.reuse, R132, R108 ;  /* 0x00000084a46c723c */ /* 0x042ff0000000186c */
[C---:B------:R-:W-:Y:S01]  /*15d60*/  HMMA.16816.F32 R112, R164.reuse, R134, R112 ;  /* 0x00000086a470723c */ /* 0x040fe20000001870 */
[----:B------:R-:W1:Y:S07]  /*15d70*/  LDSM.16.MT88.4 R132, [R176+0x6000] ;  /* 0x00600000b084783b */ /* 0x000e6e0000004200 */
[C---:B------:R-:W-:Y:S08]  /*15d80*/  HMMA.16816.F32 R116, R164.reuse, R136, R116 ;  /* 0x00000088a474723c */ /* 0x040ff00000001874 */
[C---:B------:R-:W-:Y:S01]  /*15d90*/  HMMA.16816.F32 R120, R164.reuse, R138, R120 ;  /* 0x0000008aa478723c */ /* 0x040fe20000001878 */
[----:B------:R-:W4:Y:S07]  /*15da0*/  LDSM.16.MT88.4 R136, [R204+0x18800] ;  /* 0x01880000cc88783b */ /* 0x000f2e0000004200 */
[C---:B-1----:R-:W-:Y:S03]  /*15db0*/  HMMA.16816.F32 R124, R164.reuse, R132, R124 ;  /* 0x00000084a47c723c */ /* 0x042fe6000000187c */
[----:B------:R-:W-:Y:S05]  /*15dc0*/  PRMT R132, R149, 0x5410, R148 ;  /* 0x0000541095847816 */ /* 0x000fea0000000094 */
[----:B------:R-:W-:Y:S03]  /*15dd0*/  HMMA.16816.F32 R128, R164, R134, R128 ;  /* 0x00000086a480723c */ /* 0x000fe60000001880 */
[----:B------:R-:W-:Y:S01]  /*15de0*/  FADD.FTZ R165, R143, R156 ;  /* 0x0000009c8fa57221 */ /* 0x000fe20000010000 */
[----:B------:R-:W-:Y:S03]  /*15df0*/  PRMT R167, R162, 0x7773, RZ ;  /* 0x00007773a2a77816 */ /* 0x000fe600000000ff */
[----:B------:R-:W-:Y:S01]  /*15e00*/  FADD.FTZ R165, R159, R165 ;  /* 0x000000a59fa57221 */ /* 0x000fe20000010000 */
[----:B--2---:R-:W-:Y:S02]  /*15e10*/  MOV R191, R163 ;  /* 0x000000a300bf7202 */ /* 0x004fe40000000f00 */
[----:B------:R-:W-:Y:S04]  /*15e20*/  SHF.R.U32.HI R163, RZ, 0x18, R192 ;  /* 0x00000018ffa37819 */ /* 0x000fe800000116c0 */
[----:B------:R-:W-:Y:S11]  /*15e30*/  ISETP.LE.U32.AND P0, PT, R163, UR12, PT ;  /* 0x0000000ca3007c0c */ /* 0x000ff6000bf03070 */
[----:B------:R-:W-:Y:S02]  /*15e40*/  @!UPT UIADD3 URZ, UPT, UPT, URZ, URZ, URZ ;  /* 0x000000fffffff290 */ /* 0x000fe4000fffe0ff */
[----:B------:R-:W-:Y:S02]  /*15e50*/  @!P0 HADD2 R224, -R148.H0_H0, -RZ.H0_H0 ;  /* 0xa00000ff94e08230 */ /* 0x000fe40000000900 */
[----:B---3--:R-:W-:Y:S03]  /*15e60*/  IMAD.MOV.U32 R190, RZ, RZ, R146 ;  /* 0x000000ffffbe7224 */ /* 0x008fe600078e0092 */
[----:B------:R-:W-:Y:S01]  /*15e70*/  @!P0 PRMT R148, R224, 0x5410, RZ ;  /* 0x00005410e0948816 */ /* 0x000fe200000000ff */
[----:B------:R-:W1:Y:S01]  /*15e80*/  MUFU.EX2 R146, R170 ;  /* 0x000000aa00927308 */ /* 0x000e620000000800 */
[----:B------:R-:W-:Y:S01]  /*15e90*/  ISETP.GT.U32.AND P0, PT, R187, UR12, PT ;  /* 0x0000000cbb007c0c */ /* 0x000fe2000bf04070 */
[----:B------:R2:W-:Y:S04]  /*15ea0*/  STG.E.U16 desc[UR30][R190.64], R173 ;  /* 0x000000adbe007986 */ /* 0x0005e8000c10151e */
[----:B------:R3:W-:Y:S01]  /*15eb0*/  STG.E.U16 desc[UR30][R190.64+0x2], R172 ;  /* 0x000002acbe007986 */ /* 0x0007e2000c10151e */
[----:B-1----:R-:W-:Y:S01]  /*15ec0*/  FADD.FTZ R164, R146, R147 ;  /* 0x0000009392a47221 */ /* 0x002fe20000010000 */
[----:B------:R-:W-:Y:S02]  /*15ed0*/  PRMT R170, R162, 0x7772, RZ ;  /* 0x00007772a2aa7816 */ /* 0x000fe400000000ff */
[----:B--2---:R1:W2:Y:S01]  /*15ee0*/  MUFU.EX2 R173, R171 ;  /* 0x000000ab00ad7308 */ /* 0x0042a20000000800 */
[----:B---3--:R-:W-:Y:S02]  /*15ef0*/  PRMT R172, R192, 0x7632, R172 ;  /* 0x00007632c0ac7816 */ /* 0x008fe400000000ac */
[----:B------:R-:W-:Y:S02]  /*15f00*/  LEA R192, P3, R246, R190, 0x1 ;  /* 0x000000bef6c07211 */ /* 0x000fe400078608ff */
[----:B------:R-:W-:Y:S04]  /*15f10*/  LOP3.LUT R172, R172, 0xff, RZ, 0xc0, !PT ;  /* 0x000000ffacac7812 */ /* 0x000fe800078ec0ff */
[C---:B------:R-:W-:Y:S02]  /*15f20*/  PRMT R141, R172.reuse, 0x5410, R163 ;  /* 0x00005410ac8d7816 */ /* 0x040fe400000000a3 */
[----:B------:R-:W-:Y:S01]  /*15f30*/  ISETP.LE.U32.AND P4, PT, R172, UR12, PT ;  /* 0x0000000cac007c0c */ /* 0x000fe2000bf83070 */
[----:B-1----:R-:W-:Y:S01]  /*15f40*/  IMAD.MOV.U32 R171, RZ, RZ, R169 ;  /* 0x000000ffffab7224 */ /* 0x002fe200078e00a9 */
[----:B------:R-:W-:Y:S02]  /*15f50*/  LOP3.LUT R169, R193, 0xff, RZ, 0xc0, !PT ;  /* 0x000000ffc1a97812 */ /* 0x000fe400078ec0ff */
[----:B------:R-:W-:Y:S02]  /*15f60*/  LEA.HI.X.SX32 R193, R246, R191, 0x1, P3 ;  /* 0x000000bff6c17211 */ /* 0x000fe400018f0eff */
[--C-:B------:R-:W-:Y:S01]  /*15f70*/  HSET2.LE.AND R141, R141, R245.reuse, PT ;  /* 0x000000f58d8d7233 */ /* 0x100fe20003803000 */
[----:B------:R-:W1:Y:S01]  /*15f80*/  MUFU.EX2 R246, R244 ;  /* 0x000000f400f67308 */ /* 0x000e620000000800 */
[----:B------:R-:W-:Y:S01]  /*15f90*/  PRMT R142, R169, 0x5410, R189 ;  /* 0x00005410a98e7816 */ /* 0x000fe200000000bd */
[----:B------:R3:W-:Y:S01]  /*15fa0*/  STG.E.U16 desc[UR30][R192.64], R145 ;  /* 0x00000091c0007986 */ /* 0x0007e2000c10151e */
[----:B--2---:R-:W-:Y:S03]  /*15fb0*/  F2FP.F16.F32.PACK_AB R157, R173, R146 ;  /* 0x00000092ad9d723e */ /* 0x004fe600000000ff */
[----:B------:R-:W-:Y:S01]  /*15fc0*/  @!P4 HADD2 R219, -R149.H0_H0, -RZ.H0_H0 ;  /* 0xa00000ff95dbc230 */ /* 0x000fe20000000900 */
[----:B------:R-:W-:Y:S01]  /*15fd0*/  LOP3.LUT R141, R132, R141, RZ, 0xc0, !PT ;  /* 0x0000008d848d7212 */ /* 0x000fe200078ec0ff */
[----:B------:R2:W-:Y:S01]  /*15fe0*/  STG.E.U16 desc[UR30][R192.64+0x2], R144 ;  /* 0x00000290c0007986 */ /* 0x0005e2000c10151e */
[--C-:B------:R-:W-:Y:S01]  /*15ff0*/  HSET2.LE.AND R142, R142, R245.reuse, PT ;  /* 0x000000f58e8e7233 */ /* 0x100fe20003803000 */
[----:B------:R-:W4:Y:S01]  /*16000*/  MUFU.EX2 R244, R199 ;  /* 0x000000c700f47308 */ /* 0x000f220000000800 */
[----:B------:R-:W-:Y:S01]  /*16010*/  PRMT R132, R158, 0x5410, R3 ;  /* 0x000054109e847816 */ /* 0x000fe20000000003 */
[----:B------:R-:W-:Y:S01]  /*16020*/  STG.E.U16 desc[UR30][R190.64+0x12], R160 ;  /* 0x000012a0be007986 */ /* 0x000fe2000c10151e */
[----:B------:R-:W-:Y:S01]  /*16030*/  PRMT R156, R157, 0x7632, R156 ;  /* 0x000076329d9c7816 */ /* 0x000fe2000000009c */
[----:B------:R-:W-:Y:S01]  /*16040*/  FADD.FTZ R173, R173, R164 ;  /* 0x000000a4adad7221 */ /* 0x000fe20000010000 */
[----:B------:R-:W-:Y:S02]  /*16050*/  LOP3.LUT R142, R132, R142, RZ, 0xc0, !PT ;  /* 0x0000008e848e7212 */ /* 0x000fe400078ec0ff */
[----:B------:R-:W2:Y:S01]  /*16060*/  LDSM.16.MT88.4 R132, [R203+0x18800] ;  /* 0x01880000cb84783b */ /* 0x000ea20000004200 */
[----:B------:R-:W-:Y:S01]  /*16070*/  PRMT R143, R157, 0x5410, R156 ;  /* 0x000054109d8f7816 */ /* 0x000fe2000000009c */
[----:B-1----:R-:W-:Y:S01]  /*16080*/  FADD.FTZ R172, R246, R165 ;  /* 0x000000a5f6ac7221 */ /* 0x002fe20000010000 */
[----:B------:R-:W-:Y:S01]  /*16090*/  F2FP.F16.F32.PACK_AB R166, R207, R246 ;  /* 0x000000f6cfa6723e */ /* 0x000fe200000000ff */
[----:B------:R-:W-:Y:S01]  /*160a0*/  @P0 HADD2 R217, -R156.H0_H0, -RZ.H0_H0 ;  /* 0xa00000ff9cd90230 */ /* 0x000fe20000000900 */
[----:B------:R-:W1:Y:S01]  /*160b0*/  LDC R246, c[0x0][0x448] ;  /* 0x00011200fff67b82 */ /* 0x000e620000000800 */
[----:B------:R-:W-:Y:S01]  /*160c0*/  @!P4 PRMT R149, R219, 0x5410, RZ ;  /* 0x00005410db95c816 */ /* 0x000fe200000000ff */
[----:B------:R-:W-:Y:S01]  /*160d0*/  MUFU.EX2 R189, R178 ;  /* 0x000000b200bd7308 */ /* 0x000fe20000000800 */
[----:B------:R-:W-:Y:S01]  /*160e0*/  @P6 PRMT R3, R213, 0x5410, RZ ;  /* 0x00005410d5036816 */ /* 0x000fe200000000ff */
[----:B------:R-:W-:Y:S01]  /*160f0*/  FADD.FTZ R172, R207, R172 ;  /* 0x000000accfac7221 */ /* 0x000fe20000010000 */
[----:B------:R-:W-:Y:S01]  /*16100*/  @P0 PRMT R156, R217, 0x5410, RZ ;  /* 0x00005410d99c0816 */ /* 0x000fe200000000ff */
[----:B----4-:R-:W-:Y:S01]  /*16110*/  FADD.FTZ R173, R244, R173 ;  /* 0x000000adf4ad7221 */ /* 0x010fe20000010000 */
[----:B------:R-:W-:Y:S01]  /*16120*/  ISETP.LE.U32.AND P3, PT, R171, UR12, PT ;  /* 0x0000000cab007c0c */ /* 0x000fe2000bf63070 */
[----:B------:R-:W-:Y:S01]  /*16130*/  FADD.FTZ R172, R201, R172 ;  /* 0x000000acc9ac7221 */ /* 0x000fe20000010000 */
[----:B---3--:R-:W-:Y:S01]  /*16140*/  PRMT R145, R188, 0x5410, R187 ;  /* 0x00005410bc917816 */ /* 0x008fe200000000bb */
[----:B------:R-:W-:Y:S01]  /*16150*/  FADD.FTZ R173, R202, R173 ;  /* 0x000000adcaad7221 */ /* 0x000fe20000010000 */
[----:B------:R-:W-:Y:S01]  /*16160*/  PRMT R171, R162, 0x7771, RZ ;  /* 0x00007771a2ab7816 */ /* 0x000fe200000000ff */
[----:B------:R-:W-:Y:S01]  /*16170*/  FADD.FTZ R172, R196, R172 ;  /* 0x000000acc4ac7221 */ /* 0x000fe20000010000 */
[----:B--2---:R-:W-:Y:S01]  /*16180*/  LOP3.LUT R144, R145, 0xff00ff, RZ, 0xc0, !PT ;  /* 0x00ff00ff91907812 */ /* 0x004fe200078ec0ff */
[----:B------:R-:W-:Y:S01]  /*16190*/  MUFU.EX2 R187, R180 ;  /* 0x000000b400bb7308 */ /* 0x000fe20000000800 */
[----:B------:R-:W-:Y:S01]  /*161a0*/  ISETP.GT.U32.AND P6, PT, R171, UR12, PT ;  /* 0x0000000cab007c0c */ /* 0x000fe2000bfc4070 */
[----:B------:R-:W2:Y:S01]  /*161b0*/  S2R R207, SR_TID.X ;  /* 0x0000000000cf7919 */ /* 0x000ea20000002100 */
[----:B------:R-:W-:Y:S02]  /*161c0*/  PRMT R164, R166, 0x7632, R164 ;  /* 0x00007632a6a47816 */ /* 0x000fe400000000a4 */
[--C-:B------:R-:W-:Y:S01]  /*161d0*/  HSET2.LE.AND R144, R144, R245.reuse, PT ;  /* 0x000000f590907233 */ /* 0x100fe20003803000 */
[----:B------:R-:W-:Y:S01]  /*161e0*/  @!P3 HADD2 R221, -R161.H0_H0, -RZ.H0_H0 ;  /* 0xa00000ffa1ddb230 */ /* 0x000fe20000000900 */
[----:B------:R-:W-:Y:S02]  /*161f0*/  F2FP.F16.F32.PACK_AB R162, R202, R244 ;  /* 0x000000f4caa2723e */ /* 0x000fe400000000ff */
[----:B------:R-:W-:Y:S01]  /*16200*/  F2FP.F16.F32.PACK_AB R165, R196, R201 ;  /* 0x000000c9c4a5723e */ /* 0x000fe200000000ff */
[----:B-1----:R-:W-:Y:S01]  /*16210*/  IMAD.SHL.U32 R246, R246, 0x8, RZ ;  /* 0x00000008f6f67824 */ /* 0x002fe200078e00ff */
[----:B------:R-:W-:Y:S01]  /*16220*/  LOP3.LUT R143, R143, R144, RZ, 0xc0, !PT ;  /* 0x000000908f8f7212 */ /* 0x000fe200078ec0ff */
[----:B------:R-:W-:Y:S01]  /*16230*/  MUFU.EX2 R196, R174 ;  /* 0x000000ae00c47308 */ /* 0x000fe20000000800 */
[----:B------:R-:W-:Y:S01]  /*16240*/  LDSM.16.MT88.4 R144, [R204+0x1e800] ;  /* 0x01e80000cc90783b */ /* 0x000fe20000004200 */
[----:B------:R-:W-:Y:S02]  /*16250*/  @!P3 PRMT R161, R221, 0x5410, RZ ;  /* 0x00005410dda1b816 */ /* 0x000fe400000000ff */
[----:B------:R-:W-:Y:S02]  /*16260*/  PRMT R159, R162, 0x7632, R159 ;  /* 0x00007632a29f7816 */ /* 0x000fe4000000009f */
[C---:B------:R-:W-:Y:S03]  /*16270*/  HMMA.16816.F32 R4, R140.reuse, R136, R4 ;  /* 0x000000888c04723c */ /* 0x040fe60000001804 */
[----:B------:R1:W-:Y:S02]  /*16280*/  STG.E.U16 desc[UR30][R190.64+0x10], R161 ;  /* 0x000010a1be007986 */ /* 0x0003e4000c10151e */
[----:B------:R-:W-:Y:S02]  /*16290*/  PRMT R163, R165, 0x7632, R163 ;  /* 0x00007632a5a37816 */ /* 0x000fe400000000a3 */
[----:B------:R-:W-:Y:S01]  /*162a0*/  STG.E.U16 desc[UR30][R192.64+0x10], R153 ;  /* 0x00001099c0007986 */ /* 0x000fe2000c10151e */
[C---:B------:R-:W-:Y:S03]  /*162b0*/  HMMA.16816.F32 R8, R140.reuse, R138, R8 ;  /* 0x0000008a8c08723c */ /* 0x040fe60000001808 */
[----:B------:R-:W3:Y:S01]  /*162c0*/  LDSM.16.MT88.4 R136, [R177+0x800] ;  /* 0x00080000b188783b */ /* 0x000ee20000004200 */
[----:B------:R-:W-:Y:S01]  /*162d0*/  ISETP.LE.U32.AND P5, PT, R169, UR12, PT ;  /* 0x0000000ca9007c0c */ /* 0x000fe2000bfa3070 */
[----:B------:R-:W-:Y:S01]  /*162e0*/  IMAD.WIDE.U32 R168, R168, -0x2daee0ad, RZ ;  /* 0xd2511f53a8a87825 */ /* 0x000fe200078e00ff */
[----:B------:R-:W-:Y:S02]  /*162f0*/  ISETP.GT.U32.AND P4, PT, R188, UR12, PT ;  /* 0x0000000cbc007c0c */ /* 0x000fe4000bf84070 */
[C---:B------:R-:W-:Y:S01]  /*16300*/  HMMA.16816.F32 R12, R140.reuse, R132, R12 ;  /* 0x000000848c0c723c */ /* 0x040fe2000000180c */
[----:B------:R-:W4:Y:S02]  /*16310*/  MUFU.EX2 R188, R179 ;  /* 0x000000b300bc7308 */ /* 0x000f240000000800 */
[----:B------:R-:W-:Y:S01]  /*16320*/  STG.E.U16 desc[UR30][R192.64+0x12], R152 ;  /* 0x00001298c0007986 */ /* 0x000fe2000c10151e */
[----:B------:R-:W-:Y:S01]  /*16330*/  ISETP.LE.U32.AND P0, PT, R195, UR12, PT ;  /* 0x0000000cc3007c0c */ /* 0x000fe2000bf03070 */
[----:B------:R-:W-:Y:S02]  /*16340*/  @P6 HADD2 R230, -R163.H0_H0, -RZ.H0_H0 ;  /* 0xa00000ffa3e66230 */ /* 0x000fe40000000900 */
[----:B--2---:R-:W-:Y:S01]  /*16350*/  IMAD.SHL.U32 R202, R207, 0x40, RZ ;  /* 0x00000040cfca7824 */ /* 0x004fe200078e00ff */
[----:B------:R-:W-:Y:S01]  /*16360*/  STG.E.U16 desc[UR30][R190.64+0x20], R151 ;  /* 0x00002097be007986 */ /* 0x000fe2000c10151e */
[C---:B------:R-:W-:Y:S03]  /*16370*/  HMMA.16816.F32 R16, R140.reuse, R134, R16 ;  /* 0x000000868c10723c */ /* 0x040fe60000001810 */
[----:B------:R-:W2:Y:S01]  /*16380*/  LDSM.16.MT88.4 R132, [R176+0x800] ;  /* 0x00080000b084783b */ /* 0x000ea20000004200 */
[----:B------:R-:W-:Y:S01]  /*16390*/  @!P5 HADD2 R218, -R158.H0_H0, -RZ.H0_H0 ;  /* 0xa00000ff9edad230 */ /* 0x000fe20000000900 */
[----:B------:R-:W-:Y:S01]  /*163a0*/  LOP3.LUT R201, R202, 0x400, RZ, 0xc0, !PT ;  /* 0x00000400cac97812 */ /* 0x000fe200078ec0ff */
[----:B------:R-:W-:Y:S01]  /*163b0*/  @P4 HADD2 R212, -R157.H0_H0, -RZ.H0_H0 ;  /* 0xa00000ff9dd44230 */ /* 0x000fe20000000900 */
[-C--:B-1----:R-:W-:Y:S02]  /*163c0*/  F2FP.F16.F32.PACK_AB R161, R194, R155.reuse ;  /* 0x0000009bc2a1723e */ /* 0x082fe400000000ff */
[----:B------:R-:W-:Y:S01]  /*163d0*/  @!P5 PRMT R158, R218, 0x5410, RZ ;  /* 0x00005410da9ed816 */ /* 0x000fe200000000ff */
[----:B------:R-:W-:Y:S01]  /*163e0*/  @!P0 HADD2 R231, -R159.H0_H0, -RZ.H0_H0 ;  /* 0xa00000ff9fe78230 */ /* 0x000fe20000000900 */
[----:B------:R-:W-:Y:S01]  /*163f0*/  STG.E.U16 desc[UR30][R190.64+0x22], R150 ;  /* 0x00002296be007986 */ /* 0x000fe2000c10151e */
[----:B------:R-:W-:Y:S02]  /*16400*/  @P4 PRMT R157, R212, 0x5410, RZ ;  /* 0x00005410d49d4816 */ /* 0x000fe400000000ff */
[----:B------:R-:W-:Y:S01]  /*16410*/  PRMT R160, R161, 0x7632, R160 ;  /* 0x00007632a1a07816 */ /* 0x000fe200000000a0 */
[----:B------:R-:W-:Y:S01]  /*16420*/  STG.E.U16 desc[UR30][R192.64+0x20], R149 ;  /* 0x00002095c0007986 */ /* 0x000fe2000c10151e */
[----:B------:R-:W-:Y:S02]  /*16430*/  ISETP.LE.U32.AND P5, PT, R198, UR12, PT ;  /* 0x0000000cc6007c0c */ /* 0x000fe4000bfa3070 */
[----:B----4-:R-:W-:Y:S01]  /*16440*/  F2FP.F16.F32.PACK_AB R180, R189, R188 ;  /* 0x000000bcbdb4723e */ /* 0x010fe200000000ff */
[----:B------:R-:W-:Y:S03]  /*16450*/  STG.E.U16 desc[UR30][R192.64+0x22], R148 ;  /* 0x00002294c0007986 */ /* 0x000fe6000c10151e */
[----:B------:R-:W-:Y:S01]  /*16460*/  PRMT R179, R180, 0x7632, R179 ;  /* 0x00007632b4b37816 */ /* 0x000fe200000000b3 */
[----:B------:R-:W-:Y:S01]  /*16470*/  LDSM.16.MT88.4 R148, [R203+0x19000] ;  /* 0x01900000cb94783b */ /* 0x000fe20000004200 */
[C---:B---3--:R-:W-:Y:S05]  /*16480*/  HMMA.16816.F32 R20, R140.reuse, R136, R20 ;  /* 0x000000888c14723c */ /* 0x048fea0000001814 */
[----:B------:R-:W-:Y:S02]  /*16490*/  @!P5 HADD2 R216, -R166.H0_H0, -RZ.H0_H0 ;  /* 0xa00000ffa6d8d230 */ /* 0x000fe40000000900 */
[----:B------:R-:W-:Y:S01]  /*164a0*/  STG.E.U16 desc[UR30][R190.64+0x32], R3 ;  /* 0x00003203be007986 */ /* 0x000fe2000c10151e */
[C---:B------:R-:W-:Y:S03]  /*164b0*/  HMMA.16816.F32 R24, R140.reuse, R138, R24 ;  /* 0x0000008a8c18723c */ /* 0x040fe60000001818 */
[----:B------:R-:W1:Y:S05]  /*164c0*/  LDSM.16.MT88.4 R136, [R204+0x1a800] ;  /* 0x01a80000cc88783b */ /* 0x000e6a0000004200 */
[C---:B--2---:R-:W-:Y:S03]  /*164d0*/  HMMA.16816.F32 R28, R140.reuse, R132, R28 ;  /* 0x000000848c1c723c */ /* 0x044fe6000000181c */
[----:B------:R-:W-:Y:S04]  /*164e0*/  STG.E.U16 desc[UR30][R190.64+0x30], R158 ;  /* 0x0000309ebe007986 */ /* 0x000fe8000c10151e */
[----:B------:R-:W-:Y:S01]  /*164f0*/  STG.E.U16 desc[UR30][R192.64+0x30], R157 ;  /* 0x0000309dc0007986 */ /* 0x000fe2000c10151e */
[C---:B------:R-:W-:Y:S03]  /*16500*/  HMMA.16816.F32 R32, R140.reuse, R134, R32 ;  /* 0x000000868c20723c */ /* 0x040fe60000001820 */
[----:B------:R-:W2:Y:S08]  /*16510*/  LDSM.16.MT88.4 R132, [R203+0x1a800] ;  /* 0x01a80000cb84783b */ /* 0x000eb00000004200 */
[----:B------:R-:W-:Y:S01]  /*16520*/  STG.E.U16 desc[UR30][R192.64+0x32], R156 ;  /* 0x0000329cc0007986 */ /* 0x000fe2000c10151e */
[----:B------:R-:W3:Y:S01]  /*16530*/  S2R R244, SR_TID.X ;  /* 0x0000000000f47919 */ /* 0x000ee20000002100 */
[C---:B-1----:R-:W-:Y:S08]  /*16540*/  HMMA.16816.F32 R36, R140.reuse, R136, R36 ;  /* 0x000000888c24723c */ /* 0x042ff00000001824 */
[C---:B------:R-:W-:Y:S01]  /*16550*/  HMMA.16816.F32 R40, R140.reuse, R138, R40 ;  /* 0x0000008a8c28723c */ /* 0x040fe20000001828 */
[----:B------:R-:W1:Y:S07]  /*16560*/  LDSM.16.MT88.4 R136, [R177+0x2800] ;  /* 0x00280000b188783b */ /* 0x000e6e0000004200 */
[C---:B--2---:R-:W-:Y:S03]  /*16570*/  HMMA.16816.F32 R44, R140.reuse, R132, R44 ;  /* 0x000000848c2c723c */ /* 0x044fe6000000182c */
[----:B---3--:R-:W-:Y:S05]  /*16580*/  SHF.L.U32 R244, R244, 0x5, RZ ;  /* 0x00000005f4f47819 */ /* 0x008fea00000006ff */
        /* <DEDUP_REMOVED lines=17> */
[C---:B------:R-:W-:Y:S01]  /*166a0*/  HMMA.16816.F32 R88, R140.reuse, R138, R88 ;  /* 0x0000008a8c58723c */ /* 0x040fe20000001858 */
[----:B------:R-:W1:Y:S07]  /*166b0*/  LDSM.16.MT88.4 R136, [R203+0x1e800] ;  /* 0x01e80000cb88783b */ /* 0x000e6e0000004200 */
[C---:B--2---:R-:W-:Y:S03]  /*166c0*/  HMMA.16816.F32 R92, R140.reuse, R132, R92 ;  /* 0x000000848c5c723c */ /* 0x044fe6000000185c */
[----:B------:R-:W-:Y:S04]  /*166d0*/  LOP3.LUT R132, R199, 0xffff, RZ, 0xc0, !PT ;  /* 0x0000ffffc7847812 */ /* 0x000fe800078ec0ff */
[----:B------:R-:W-:Y:S01]  /*166e0*/  ISETP.LE.U32.AND P3, PT, R132, UR12, PT ;  /* 0x0000000c84007c0c */ /* 0x000fe2000bf63070 */
[C---:B------:R-:W-:Y:S01]  /*166f0*/  HMMA.16816.F32 R96, R140.reuse, R134, R96 ;  /* 0x000000868c60723c */ /* 0x040fe20000001860 */
[----:B------:R-:W2:Y:S07]  /*16700*/  LDSM.16.MT88.4 R132, [R177+0x6800] ;  /* 0x00680000b184783b */ /* 0x000eae0000004200 */
[C---:B------:R-:W-:Y:S04]  /*16710*/  HMMA.16816.F32 R100, R140.reuse, R144, R100 ;  /* 0x000000908c64723c */ /* 0x040fe80000001864 */
[----:B------:R-:W-:Y:S04]  /*16720*/  @!P3 HADD2 R215, -R164.H0_H0, -RZ.H0_H0 ;  /* 0xa00000ffa4d7b230 */ /* 0x000fe80000000900 */
[C---:B------:R-:W-:Y:S01]  /*16730*/  HMMA.16816.F32 R104, R140.reuse, R146, R104 ;  /* 0x000000928c68723c */ /* 0x040fe20000001868 */
[----:B------:R-:W3:Y:S07]  /*16740*/  LDSM.16.MT88.4 R144, [R176+0x6800] ;  /* 0x00680000b090783b */ /* 0x000eee0000004200 */
[C---:B-1----:R-:W-:Y:S08]  /*16750*/  HMMA.16816.F32 R108, R140.reuse, R136, R108 ;  /* 0x000000888c6c723c */ /* 0x042ff0000000186c */
[C---:B------:R-:W-:Y:S01]  /*16760*/  HMMA.16816.F32 R112, R140.reuse, R138, R112 ;  /* 0x0000008a8c70723c */ /* 0x040fe20000001870 */
[----:B------:R-:W1:Y:S07]  /*16770*/  LDSM.16.MT88.4 R136, [R204+0x19000] ;  /* 0x01900000cc88783b */ /* 0x000e6e0000004200 */
[C---:B--2---:R-:W-:Y:S03]  /*16780*/  HMMA.16816.F32 R116, R140.reuse, R132, R116 ;  /* 0x000000848c74723c */ /* 0x044fe60000001874 */
[--C-:B------:R-:W-:Y:S02]  /*16790*/  PRMT R132, R198, 0x5410, R199.reuse ;  /* 0x00005410c6847816 */ /* 0x100fe400000000c7 */
[----:B------:R-:W-:Y:S02]  /*167a0*/  PRMT R199, R154, 0x7632, R199 ;  /* 0x000076329ac77816 */ /* 0x000fe400000000c7 */
[----:B------:R-:W-:Y:S01]  /*167b0*/  PRMT R198, R168, 0x7773, RZ ;  /* 0x00007773a8c67816 */ /* 0x000fe200000000ff */
[C---:B------:R-:W-:Y:S03]  /*167c0*/  HMMA.16816.F32 R120, R140.reuse, R134, R120 ;  /* 0x000000868c78723c */ /* 0x040fe60000001878 */
[----:B------:R-:W-:Y:S02]  /*167d0*/  LOP3.LUT R199, R199, 0xff, RZ, 0xc0, !PT ;  /* 0x000000ffc7c77812 */ /* 0x000fe400078ec0ff */
[--C-:B------:R-:W-:Y:S02]  /*167e0*/  HSET2.LE.AND R132, R132, R245.reuse, PT ;  /* 0x000000f584847233 */ /* 0x100fe40003803000 */
[----:B------:R-:W-:Y:S01]  /*167f0*/  PRMT R134, R199, 0x5410, R195 ;  /* 0x00005410c7867816 */ /* 0x000fe200000000c3 */
[C---:B---3--:R-:W-:Y:S01]  /*16800*/  HMMA.16816.F32 R124, R140.reuse, R144, R124 ;  /* 0x000000908c7c723c */ /* 0x048fe2000000187c */
[----:B------:R-:W2:Y:S02]  /*16810*/  MUFU.EX2 R195, R175 ;  /* 0x000000af00c37308 */ /* 0x000ea40000000800 */
[----:B------:R-:W-:Y:S02]  /*16820*/  PRMT R133, R166, 0x5410, R164 ;  /* 0x00005410a6857816 */ /* 0x000fe400000000a4 */
[----:B------:R-:W-:Y:S02]  /*16830*/  PRMT R135, R197, 0x5410, R171 ;  /* 0x00005410c5877816 */ /* 0x000fe400000000ab */
[----:B------:R-:W-:Y:S01]  /*16840*/  LOP3.LUT R132, R133, R132, RZ, 0xc0, !PT ;  /* 0x0000008485847212 */ /* 0x000fe200078ec0ff */
[----:B------:R-:W-:Y:S01]  /*16850*/  HMMA.16816.F32 R128, R140, R146, R128 ;  /* 0x000000928c80723c */ /* 0x000fe20000001880 */
[----:B------:R-:W-:Y:S02]  /*16860*/  LDSM.16.MT88.4 R140, [R176+0x1000] ;  /* 0x00100000b08c783b */ /* 0x000fe40000004200 */
[--C-:B------:R-:W-:Y:S02]  /*16870*/  HSET2.LE.AND R134, R134, R245.reuse, PT ;  /* 0x000000f586867233 */ /* 0x100fe40003803000 */
[----:B------:R-:W-:Y:S02]  /*16880*/  PRMT R133, R162, 0x5410, R159 ;  /* 0x00005410a2857816 */ /* 0x000fe4000000009f */
[----:B------:R-:W-:Y:S02]  /*16890*/  PRMT R144, R170, 0x5410, R167 ;  /* 0x00005410aa907816 */ /* 0x000fe400000000a7 */
[----:B------:R-:W-:Y:S02]  /*168a0*/  LOP3.LUT R133, R133, R134, RZ, 0xc0, !PT ;  /* 0x0000008685857212 */ /* 0x000fe400078ec0ff */
[--C-:B------:R-:W-:Y:S02]  /*168b0*/  HSET2.LE.AND R135, R135, R245.reuse, PT ;  /* 0x000000f587877233 */ /* 0x100fe40003803000 */
[----:B------:R-:W-:Y:S02]  /*168c0*/  LOP3.LUT R144, R144, 0xff00ff, RZ, 0xc0, !PT ;  /* 0x00ff00ff90907812 */ /* 0x000fe400078ec0ff */
[----:B------:R-:W-:Y:S02]  /*168d0*/  PRMT R134, R165, 0x5410, R163 ;  /* 0x00005410a5867816 */ /* 0x000fe400000000a3 */
[----:B------:R-:W-:Y:S02]  /*168e0*/  MOV R145, R155 ;  /* 0x0000009b00917202 */ /* 0x000fe40000000f00 */
[----:B------:R-:W-:Y:S01]  /*168f0*/  LOP3.LUT R134, R134, R135, RZ, 0xc0, !PT ;  /* 0x0000008786867212 */ /* 0x000fe200078ec0ff */
[----:B------:R-:W3:Y:S01]  /*16900*/  LDSM.16.MT88.4 R152, [R177+0x1000] ;  /* 0x00100000b198783b */ /* 0x000ee20000004200 */
[--C-:B------:R-:W-:Y:S01]  /*16910*/  HSET2.LE.AND R135, R144, R245.reuse, PT ;  /* 0x000000f590877233 */ /* 0x100fe20003803000 */
[----:B------:R-:W-:Y:S01]  /*16920*/  FADD.FTZ R173, R145, R173 ;  /* 0x000000ad91ad7221 */ /* 0x000fe20000010000 */
[----:B------:R-:W-:Y:S02]  /*16930*/  PRMT R144, R161, 0x5410, R160 ;  /* 0x00005410a1907816 */ /* 0x000fe400000000a0 */
[----:B------:R-:W-:Y:S01]  /*16940*/  @!P3 PRMT R164, R215, 0x5410, RZ ;  /* 0x00005410d7a4b816 */ /* 0x000fe200000000ff */
[----:B------:R-:W-:Y:S01]  /*16950*/  FADD.FTZ R194, R194, R173 ;  /* 0x000000adc2c27221 */ /* 0x000fe20000010000 */
[----:B------:R-:W-:Y:S02]  /*16960*/  LOP3.LUT R135, R144, R135, RZ, 0xc0, !PT ;  /* 0x0000008790877212 */ /* 0x000fe400078ec0ff */
[----:B------:R-:W4:Y:S01]  /*16970*/  LDSM.16.MT88.4 R144, [R204+0x1b000] ;  /* 0x01b00000cc90783b */ /* 0x000f220000004200 */
[----:B------:R-:W-:Y:S02]  /*16980*/  @!P5 PRMT R166, R216, 0x5410, RZ ;  /* 0x00005410d8a6d816 */ /* 0x000fe400000000ff */
[----:B------:R-:W-:Y:S02]  /*16990*/  @!P0 PRMT R159, R231, 0x5410, RZ ;  /* 0x00005410e79f8816 */ /* 0x000fe400000000ff */
[C---:B-1----:R-:W-:Y:S03]  /*169a0*/  HMMA.16816.F32 R4, R132.reuse, R136, R4 ;  /* 0x000000888404723c */ /* 0x042fe60000001804 */
[----:B------:R-:W-:Y:S02]  /*169b0*/  STG.E.U16 desc[UR30][R190.64+0x40], R166 ;  /* 0x000040a6be007986 */ /* 0x000fe4000c10151e */
[----:B------:R-:W-:Y:S02]  /*169c0*/  ISETP.GT.U32.AND P5, PT, R170, UR12, PT ;  /* 0x0000000caa007c0c */ /* 0x000fe4000bfa4070 */
[----:B------:R-:W-:Y:S01]  /*169d0*/  STG.E.U16 desc[UR30][R190.64+0x42], R164 ;  /* 0x000042a4be007986 */ /* 0x000fe2000c10151e */
[C---:B------:R-:W-:Y:S03]  /*169e0*/  HMMA.16816.F32 R8, R132.reuse, R138, R8 ;  /* 0x0000008a8408723c */ /* 0x040fe60000001808 */
[----:B------:R-:W1:Y:S01]  /*169f0*/  LDSM.16.MT88.4 R136, [R203+0x1b000] ;  /* 0x01b00000cb88783b */ /* 0x000e620000004200 */
[----:B------:R-:W-:Y:S02]  /*16a00*/  @P6 PRMT R163, R230, 0x5410, RZ ;  /* 0x00005410e6a36816 */ /* 0x000fe400000000ff */
[----:B------:R-:W-:Y:S02]  /*16a10*/  ISETP.LE.U32.AND P4, PT, R199, UR12, PT ;  /* 0x0000000cc7007c0c */ /* 0x000fe4000bf83070 */
[C---:B------:R-:W-:Y:S03]  /*16a20*/  HMMA.16816.F32 R12, R132.reuse, R148, R12 ;  /* 0x00000094840c723c */ /* 0x040fe6000000180c */
[----:B------:R-:W-:Y:S01]  /*16a30*/  STG.E.U16 desc[UR30][R192.64+0x42], R159 ;  /* 0x0000429fc0007986 */ /* 0x000fe2000c10151e */
[----:B------:R-:W-:Y:S01]  /*16a40*/  PRMT R199, R168, 0x7772, RZ ;  /* 0x00007772a8c77816 */ /* 0x000fe200000000ff */
[----:B------:R-:W-:Y:S01]  /*16a50*/  @P5 HADD2 R229, -R161.H0_H0, -RZ.H0_H0 ;  /* 0xa00000ffa1e55230 */ /* 0x000fe20000000900 */
[----:B------:R-:W-:Y:S01]  /*16a60*/  ISETP.LE.U32.AND P3, PT, R197, UR12, PT ;  /* 0x0000000cc5007c0c */ /* 0x000fe2000bf63070 */
[----:B------:R-:W-:Y:S01]  /*16a70*/  LDSM.16.MT88.4 R156, [R204+0x19800] ;  /* 0x01980000cc9c783b */ /* 0x000fe20000004200 */
[C---:B------:R-:W-:Y:S03]  /*16a80*/  HMMA.16816.F32 R16, R132.reuse, R150, R16 ;  /* 0x000000968410723c */ /* 0x040fe60000001810 */
[----:B------:R-:W-:Y:S01]  /*16a90*/  @P5 PRMT R161, R229, 0x5410, RZ ;  /* 0x00005410e5a15816 */ /* 0x000fe200000000ff */
[----:B------:R-:W-:Y:S03]  /*16aa0*/  @!P4 HADD2 R222, -R162.H0_H0, -RZ.H0_H0 ;  /* 0xa00000ffa2dec230 */ /* 0x000fe60000000900 */
[----:B------:R-:W2:Y:S01]  /*16ab0*/  LDSM.16.MT88.4 R148, [R177+0x3000] ;  /* 0x00300000b194783b */ /* 0x000ea20000004200 */
[C---:B---3--:R-:W-:Y:S03]  /*16ac0*/  HMMA.16816.F32 R20, R132.reuse, R152, R20 ;  /* 0x000000988414723c */ /* 0x048fe60000001814 */
[----:B------:R-:W-:Y:S01]  /*16ad0*/  @!P4 PRMT R162, R222, 0x5410, RZ ;  /* 0x00005410dea2c816 */ /* 0x000fe200000000ff */
[----:B------:R-:W-:Y:S01]  /*16ae0*/  @!P3 HADD2 R223, -R165.H0_H0, -RZ.H0_H0 ;  /* 0xa00000ffa5dfb230 */ /* 0x000fe20000000900 */
[----:B------:R-:W-:Y:S02]  /*16af0*/  ISETP.GT.U32.AND P4, PT, R167, UR12, PT ;  /* 0x0000000ca7007c0c */ /* 0x000fe4000bf84070 */
[----:B------:R-:W-:Y:S01]  /*16b00*/  PRMT R167, R199, 0x5410, R198 ;  /* 0x00005410c7a77816 */ /* 0x000fe200000000c6 */
[C---:B------:R-:W-:Y:S01]  /*16b10*/  HMMA.16816.F32 R24, R132.reuse, R154, R24 ;  /* 0x0000009a8418723c */ /* 0x040fe20000001818 */
[----:B------:R-:W3:Y:S02]  /*16b20*/  LDSM.16.MT88.4 R152, [R176+0x3000] ;  /* 0x00300000b098783b */ /* 0x000ee40000004200 */
[----:B------:R-:W-:Y:S02]  /*16b30*/  @!P3 PRMT R165, R223, 0x5410, RZ ;  /* 0x00005410dfa5b816 */ /* 0x000fe400000000ff */
[----:B------:R-:W-:Y:S03]  /*16b40*/  LOP3.LUT R167, R167, 0xff00ff, RZ, 0xc0, !PT ;  /* 0x00ff00ffa7a77812 */ /* 0x000fe600078ec0ff */
[C---:B------:R-:W-:Y:S01]  /*16b50*/  HMMA.16816.F32 R28, R132.reuse, R140, R28 ;  /* 0x0000008c841c723c */ /* 0x040fe2000000181c */
[----:B------:R-:W-:Y:S02]  /*16b60*/  STG.E.U16 desc[UR30][R192.64+0x40], R162 ;  /* 0x000040a2c0007986 */ /* 0x000fe4000c10151e */
[----:B------:R-:W-:Y:S01]  /*16b70*/  @P4 HADD2 R228, -R160.H0_H0, -RZ.H0_H0 ;  /* 0xa00000ffa0e44230 */ /* 0x000fe20000000900 */
[--C-:B------:R-:W-:Y:S01]  /*16b80*/  HSET2.LE.AND R167, R167, R245.reuse, PT ;  /* 0x000000f5a7a77233 */ /* 0x100fe20003803000 */
[----:B------:R-:W-:Y:S03]  /*16b90*/  STG.E.U16 desc[UR30][R190.64+0x50], R165 ;  /* 0x000050a5be007986 */ /* 0x000fe6000c10151e */
[C---:B------:R-:W-:Y:S01]  /*16ba0*/  HMMA.16816.F32 R32, R132.reuse, R142, R32 ;  /* 0x0000008e8420723c */ /* 0x040fe20000001820 */
[----:B------:R-:W3:Y:S02]  /*16bb0*/  LDSM.16.MT88.4 R140, [R204+0x1d000] ;  /* 0x01d00000cc8c783b */ /* 0x000ee40000004200 */
[----:B------:R-:W-:Y:S05]  /*16bc0*/  @P4 PRMT R160, R228, 0x5410, RZ ;  /* 0x00005410e4a04816 */ /* 0x000fea00000000ff */
[C---:B----4-:R-:W-:Y:S01]  /*16bd0*/  HMMA.16816.F32 R36, R132.reuse, R144, R36 ;  /* 0x000000908424723c */ /* 0x050fe20000001824 */
[----:B------:R-:W-:Y:S04]  /*16be0*/  STG.E.U16 desc[UR30][R190.64+0x52], R163 ;  /* 0x000052a3be007986 */ /* 0x000fe8000c10151e */
[----:B------:R-:W-:Y:S03]  /*16bf0*/  STG.E.U16 desc[UR30][R192.64+0x50], R161 ;  /* 0x000050a1c0007986 */ /* 0x000fe6000c10151e */
[C---:B------:R-:W-:Y:S01]  /*16c00*/  HMMA.16816.F32 R40, R132.reuse, R146, R40 ;  /* 0x000000928428723c */ /* 0x040fe20000001828 */
[----:B------:R-:W4:Y:S07]  /*16c10*/  LDSM.16.MT88.4 R144, [R203+0x1d000] ;  /* 0x01d00000cb90783b */ /* 0x000f2e0000004200 */
[C---:B-1----:R-:W-:Y:S01]  /*16c20*/  HMMA.16816.F32 R44, R132.reuse, R136, R44 ;  /* 0x00000088842c723c */ /* 0x042fe2000000182c */
[----:B------:R-:W-:Y:S07]  /*16c30*/  STG.E.U16 desc[UR30][R192.64+0x52], R160 ;  /* 0x000052a0c0007986 */ /* 0x000fee000c10151e */
[C---:B------:R-:W-:Y:S01]  /*16c40*/  HMMA.16816.F32 R48, R132.reuse, R138, R48 ;  /* 0x0000008a8430723c */ /* 0x040fe20000001830 */
[----:B------:R-:W1:Y:S07]  /*16c50*/  LDSM.16.MT88.4 R136, [R177+0x5000] ;  /* 0x00500000b188783b */ /* 0x000e6e0000004200 */
[C---:B--2---:R-:W-:Y:S03]  /*16c60*/  HMMA.16816.F32 R52, R132.reuse, R148, R52 ;  /* 0x000000948434723c */ /* 0x044fe60000001834 */
[----:B------:R-:W-:Y:S02]  /*16c70*/  LOP3.LUT R148, R182, UR7, R169, 0x96, !PT ;  /* 0x00000007b6947c12 */ /* 0x000fe4000f8e96a9 */
[----:B------:R-:W-:Y:S02]  /*16c80*/  F2FP.F16.F32.PACK_AB R182, R196, R195 ;  /* 0x000000c3c4b6723e */ /* 0x000fe400000000ff */
[----:B------:R-:W-:Y:S01]  /*16c90*/  LOP3.LUT R149, R148, 0xffff, RZ, 0xc0, !PT ;  /* 0x0000ffff94957812 */ /* 0x000fe200078ec0ff */
[C---:B------:R-:W-:Y:S03]  /*16ca0*/  HMMA.16816.F32 R56, R132.reuse, R150, R56 ;  /* 0x000000968438723c */ /* 0x040fe60000001838 */
[----:B------:R-:W-:Y:S02]  /*16cb0*/  PRMT R151, R168, 0x7771, RZ ;  /* 0x00007771a8977816 */ /* 0x000fe400000000ff */
[----:B------:R-:W-:Y:S02]  /*16cc0*/  SHF.R.U32.HI R173, RZ, 0x18, R148 ;  /* 0x00000018ffad7819 */ /* 0x000fe40000011694 */
[----:B------:R-:W-:Y:S01]  /*16cd0*/  MOV R174, R151 ;  /* 0x0000009700ae7202 */ /* 0x000fe20000000f00 */
[C---:B---3--:R-:W-:Y:S01]  /*16ce0*/  HMMA.16816.F32 R60, R132.reuse, R152, R60 ;  /* 0x00000098843c723c */ /* 0x048fe2000000183c */
[----:B------:R-:W2:Y:S02]  /*16cf0*/  MUFU.EX2 R153, R186 ;  /* 0x000000ba00997308 */ /* 0x000ea40000000800 */
[----:B------:R-:W-:Y:S04]  /*16d00*/  SHF.R.U32.HI R149, RZ, 0x8, R149 ;  /* 0x00000008ff957819 */ /* 0x000fe80000011695 */
[----:B------:R-:W-:Y:S01]  /*16d10*/  LOP3.LUT R3, R149, 0xffff, RZ, 0xc0, !PT ;  /* 0x0000ffff95037812 */ /* 0x000fe200078ec0ff */
[C---:B------:R-:W-:Y:S03]  /*16d20*/  HMMA.16816.F32 R64, R132.reuse, R154, R64 ;  /* 0x0000009a8440723c */ /* 0x040fe60000001840 */
[----:B------:R-:W3:Y:S01]  /*16d30*/  MUFU.EX2 R186, R181 ;  /* 0x000000b500ba7308 */ /* 0x000ee20000000800 */
[----:B------:R-:W-:Y:S01]  /*16d40*/  IMAD.MOV.U32 R154, RZ, RZ, R168 ;  /* 0x000000ffff9a7224 */ /* 0x000fe200078e00a8 */
[----:B------:R-:W-:Y:S01]  /*16d50*/  ISETP.LE.U32.AND P0, PT, R3, UR12, PT ;  /* 0x0000000c03007c0c */ /* 0x000fe2000bf03070 */
[----:B------:R-:W-:Y:S01]  /*16d60*/  LDSM.16.MT88.4 R168, [R176+0x1800] ;  /* 0x00180000b0a8783b */ /* 0x000fe20000004200 */
[----:B------:R-:W-:Y:S01]  /*16d70*/  LOP3.LUT R3, R148, 0xff, RZ, 0xc0, !PT ;  /* 0x000000ff94037812 */ /* 0x000fe200078ec0ff */
[C---:B------:R-:W-:Y:S03]  /*16d80*/  HMMA.16816.F32 R68, R132.reuse, R140, R68 ;  /* 0x0000008c8444723c */ /* 0x040fe60000001844 */
[----:B------:R-:W-:Y:S01]  /*16d90*/  PRMT R149, R3, 0x5410, R149 ;  /* 0x0000541003957816 */ /* 0x000fe20000000095 */
[----:B--2---:R-:W-:Y:S01]  /*16da0*/  FADD.FTZ R197, R153, R172 ;  /* 0x000000ac99c57221 */ /* 0x004fe20000010000 */
[----:B------:R-:W-:Y:S02]  /*16db0*/  ISETP.LE.U32.AND P3, PT, R3, UR12, PT ;  /* 0x0000000c03007c0c */ /* 0x000fe4000bf63070 */
[C---:B------:R-:W-:Y:S01]  /*16dc0*/  F2FP.F16.F32.PACK_AB R153, R183.reuse, R153 ;  /* 0x00000099b799723e */ /* 0x040fe200000000ff */
[C---:B------:R-:W-:Y:S01]  /*16dd0*/  HMMA.16816.F32 R72, R132.reuse, R142, R72 ;  /* 0x0000008e8448723c */ /* 0x040fe20000001848 */
[----:B------:R-:W2:Y:S02]  /*16de0*/  LDSM.16.MT88.4 R140, [R176+0x5000] ;  /* 0x00500000b08c783b */ /* 0x000ea40000004200 */
[--C-:B------:R-:W-:Y:S01]  /*16df0*/  HSET2.LE.AND R164, R149, R245.reuse, PT ;  /* 0x000000f595a47233 */ /* 0x100fe20003803000 */
[----:B------:R-:W-:Y:S01]  /*16e00*/  FADD.FTZ R197, R183, R197 ;  /* 0x000000c5b7c57221 */ /* 0x000fe20000010000 */
[----:B------:R-:W-:Y:S01]  /*16e10*/  PRMT R152, R153, 0x7632, R152 ;  /* 0x0000763299987816 */ /* 0x000fe20000000098 */
[----:B---3--:R-:W-:Y:S01]  /*16e20*/  FADD.FTZ R194, R186, R194 ;  /* 0x000000c2bac27221 */ /* 0x008fe20000010000 */
[----:B------:R-:W-:Y:S01]  /*16e30*/  F2FP.F16.F32.PACK_AB R178, R187, R186 ;  /* 0x000000babbb2723e */ /* 0x000fe200000000ff */
[C---:B----4-:R-:W-:Y:S03]  /*16e40*/  HMMA.16816.F32 R76, R132.reuse, R144, R76 ;  /* 0x00000090844c723c */ /* 0x050fe6000000184c */
[----:B------:R-:W-:Y:S01]  /*16e50*/  @!P3 HADD2 R227, -R153.H0_H0, -RZ.H0_H0 ;  /* 0xa00000ff99e3b230 */ /* 0x000fe20000000900 */
[----:B------:R-:W-:Y:S01]  /*16e60*/  LOP3.LUT R155, R154, 0xff, RZ, 0xc0, !PT ;  /* 0x000000ff9a9b7812 */ /* 0x000fe200078ec0ff */
[----:B------:R-:W-:Y:S01]  /*16e70*/  @!P0 HADD2 R226, -R152.H0_H0, -RZ.H0_H0 ;  /* 0xa00000ff98e28230 */ /* 0x000fe20000000900 */
[----:B------:R-:W-:Y:S01]  /*16e80*/  PRMT R3, R178, 0x7632, R3 ;  /* 0x00007632b2037816 */ /* 0x000fe20000000003 */
[----:B------:R-:W-:Y:S01]  /*16e90*/  FADD.FTZ R197, R188, R197 ;  /* 0x000000c5bcc57221 */ /* 0x000fe20000010000 */
[C---:B------:R-:W-:Y:S01]  /*16ea0*/  HMMA.16816.F32 R80, R132.reuse, R146, R80 ;  /* 0x000000928450723c */ /* 0x040fe20000001850 */
[----:B------:R-:W3:Y:S02]  /*16eb0*/  LDSM.16.MT88.4 R144, [R204+0x1f000] ;  /* 0x01f00000cc90783b */ /* 0x000ee40000004200 */
[----:B------:R-:W-:Y:S01]  /*16ec0*/  PRMT R166, R155, 0x5410, R174 ;  /* 0x000054109ba67816 */ /* 0x000fe200000000ae */
[----:B------:R-:W-:Y:S01]  /*16ed0*/  FADD.FTZ R194, R187, R194 ;  /* 0x000000c2bbc27221 */ /* 0x000fe20000010000 */
[----:B------:R-:W-:Y:S03]  /*16ee0*/  PRMT R181, R182, 0x7632, R181 ;  /* 0x00007632b6b57816 */ /* 0x000fe600000000b5 */
[C---:B-1----:R-:W-:Y:S03]  /*16ef0*/  HMMA.16816.F32 R84, R132.reuse, R136, R84 ;  /* 0x000000888454723c */ /* 0x042fe60000001854 */
[----:B------:R-:W-:Y:S01]  /*16f00*/  FADD.FTZ R194, R195, R194 ;  /* 0x000000c2c3c27221 */ /* 0x000fe20000010000 */
[--C-:B------:R-:W-:Y:S04]  /*16f10*/  HSET2.LE.AND R166, R166, R245.reuse, PT ;  /* 0x000000f5a6a67233 */ /* 0x100fe80003803000 */
        /* <DEDUP_REMOVED lines=8> */
[C---:B-1----:R-:W-:Y:S03]  /*16fa0*/  HMMA.16816.F32 R108, R132.reuse, R136, R108 ;  /* 0x00000088846c723c */ /* 0x042fe6000000186c */
[----:B------:R-:W-:Y:S02]  /*16fb0*/  PRMT R136, R148, 0x7632, R136 ;  /* 0x0000763294887816 */ /* 0x000fe40000000088 */
[----:B------:R-:W1:Y:S02]  /*16fc0*/  LDSM.16.MT88.4 R148, [R203+0x19800] ;  /* 0x01980000cb94783b */ /* 0x000e640000004200 */
[----:B------:R-:W-:Y:S01]  /*16fd0*/  LOP3.LUT R175, R136, 0xff, RZ, 0xc0, !PT ;  /* 0x000000ff88af7812 */ /* 0x000fe200078ec0ff */
[C---:B------:R-:W-:Y:S03]  /*16fe0*/  HMMA.16816.F32 R112, R132.reuse, R138, R112 ;  /* 0x0000008a8470723c */ /* 0x040fe60000001870 */
[----:B------:R-:W-:Y:S02]  /*16ff0*/  PRMT R165, R175, 0x5410, R173 ;  /* 0x00005410afa57816 */ /* 0x000fe400000000ad */
[----:B------:R-:W-:Y:S02]  /*17000*/  PRMT R136, R153, 0x5410, R152 ;  /* 0x0000541099887816 */ /* 0x000fe40000000098 */
[----:B------:R-:W-:Y:S01]  /*17010*/  @!P3 PRMT R153, R227, 0x5410, RZ ;  /* 0x00005410e399b816 */ /* 0x000fe200000000ff */
[C---:B--2---:R-:W-:Y:S04]  /*17020*/  HMMA.16816.F32 R116, R132.reuse, R140, R116 ;  /* 0x0000008c8474723c */ /* 0x044fe80000001874 */
[----:B------:R-:W-:Y:S01]  /*17030*/  STG.E.U16 desc[UR30][R190.64+0x60], R153 ;  /* 0x00006099be007986 */ /* 0x000fe2000c10151e */
[----:B------:R-:W-:Y:S02]  /*17040*/  @!P0 PRMT R152, R226, 0x5410, RZ ;  /* 0x00005410e2988816 */ /* 0x000fe400000000ff */
[----:B------:R-:W-:Y:S01]  /*17050*/  LOP3.LUT R164, R136, R164, RZ, 0xc0, !PT ;  /* 0x000000a488a47212 */ /* 0x000fe200078ec0ff */
[C---:B------:R-:W-:Y:S01]  /*17060*/  HMMA.16816.F32 R120, R132.reuse, R142, R120 ;  /* 0x0000008e8478723c */ /* 0x040fe20000001878 */
[----:B------:R-:W2:Y:S02]  /*17070*/  LDSM.16.MT88.4 R140, [R177+0x1800] ;  /* 0x00180000b18c783b */ /* 0x000ea40000004200 */
[----:B------:R-:W-:Y:S02]  /*17080*/  PRMT R136, R178, 0x5410, R3 ;  /* 0x00005410b2887816 */ /* 0x000fe40000000003 */
[----:B------:R-:W-:Y:S02]  /*17090*/  ISETP.GT.U32.AND P3, PT, R199, UR12, PT ;  /* 0x0000000cc7007c0c */ /* 0x000fe4000bf64070 */
[----:B------:R-:W-:Y:S01]  /*170a0*/  HSET2.LE.AND R165, R165, R245, PT ;  /* 0x000000f5a5a57233 */ /* 0x000fe20003803000 */
[C---:B---3--:R-:W-:Y:S01]  /*170b0*/  HMMA.16816.F32 R124, R132.reuse, R144, R124 ;  /* 0x00000090847c723c */ /* 0x048fe2000000187c */
[----:B------:R1:W-:Y:S03]  /*170c0*/  STG.E.U16 desc[UR30][R190.64+0x62], R152 ;  /* 0x00006298be007986 */ /* 0x0003e6000c10151e */
[----:B------:R-:W-:Y:S02]  /*170d0*/  LOP3.LUT R165, R136, R165, RZ, 0xc0, !PT ;  /* 0x000000a588a57212 */ /* 0x000fe400078ec0ff */
[----:B------:R-:W-:Y:S02]  /*170e0*/  PRMT R136, R180, 0x5410, R179 ;  /* 0x00005410b4887816 */ /* 0x000fe400000000b3 */
[----:B------:R-:W-:Y:S03]  /*170f0*/  HMMA.16816.F32 R128, R132, R146, R128 ;  /* 0x000000928480723c */ /* 0x000fe60000001880 */
[----:B------:R-:W-:Y:S01]  /*17100*/  PRMT R132, R182, 0x5410, R181 ;  /* 0x00005410b6847816 */ /* 0x000fe200000000b5 */
[----:B------:R-:W-:Y:S01]  /*17110*/  IMAD.MOV.U32 R133, RZ, RZ, R174 ;  /* 0x000000ffff857224 */ /* 0x000fe200078e00ae */
[----:B------:R-:W-:Y:S01]  /*17120*/  LOP3.LUT R166, R136, R166, RZ, 0xc0, !PT ;  /* 0x000000a688a67212 */ /* 0x000fe200078ec0ff */
[----:B------:R-:W-:Y:S01]  /*17130*/  IMAD.MOV.U32 R135, RZ, RZ, R173 ;  /* 0x000000ffff877224 */ /* 0x000fe200078e00ad */
[----:B------:R-:W-:Y:S01]  /*17140*/  LOP3.LUT R167, R132, R167, RZ, 0xc0, !PT ;  /* 0x000000a784a77212 */ /* 0x000fe200078ec0ff */
[----:B------:R-:W-:Y:S01]  /*17150*/  @P3 HADD2 R239, -R182.H0_H0, -RZ.H0_H0 ;  /* 0xa00000ffb6ef3230 */ /* 0x000fe20000000900 */
[----:B------:R-:W-:Y:S02]  /*17160*/  MOV R134, R175 ;  /* 0x000000af00867202 */ /* 0x000fe40000000f00 */
[----:B------:R-:W3:Y:S01]  /*17170*/  LDSM.16.MT88.4 R172, [R204+0x1b800] ;  /* 0x01b80000ccac783b */ /* 0x000ee20000004200 */
[----:B------:R-:W-:Y:S02]  /*17180*/  MOV R132, R155 ;  /* 0x0000009b00847202 */ /* 0x000fe40000000f00 */
[C---:B------:R-:W-:Y:S05]  /*17190*/  HMMA.16816.F32 R160, R164.reuse, R156, R4 ;  /* 0x0000009ca4a0723c */ /* 0x040fea0000001804 */
[----:B------:R-:W4:Y:S01]  /*171a0*/  LDSM.16.MT88.4 R4, [R203+0x1b800] ;  /* 0x01b80000cb04783b */ /* 0x000f220000004200 */
[----:B------:R-:W-:Y:S02]  /*171b0*/  @P3 PRMT R182, R239, 0x5410, RZ ;  /* 0x00005410efb63816 */ /* 0x000fe400000000ff */
[C---:B------:R-:W-:Y:S05]  /*171c0*/  HMMA.16816.F32 R156, R164.reuse, R158, R8 ;  /* 0x0000009ea49c723c */ /* 0x040fea0000001808 */
[----:B------:R-:W4:Y:S03]  /*171d0*/  LDSM.16.MT88.4 R8, [R177+0x3800] ;  /* 0x00380000b108783b */ /* 0x000f260000004200 */
[C---:B-1----:R-:W-:Y:S05]  /*171e0*/  HMMA.16816.F32 R152, R164.reuse, R148, R12 ;  /* 0x00000094a498723c */ /* 0x042fea000000180c */
[----:B------:R-:W1:Y:S03]  /*171f0*/  LDSM.16.MT88.4 R12, [R176+0x3800] ;  /* 0x00380000b00c783b */ /* 0x000e660000004200 */
[C---:B------:R-:W-:Y:S05]  /*17200*/  HMMA.16816.F32 R148, R164.reuse, R150, R16 ;  /* 0x00000096a494723c */ /* 0x040fea0000001810 */
[----:B------:R-:W1:Y:S03]  /*17210*/  LDSM.16.MT88.4 R16, [R204+0x1d800] ;  /* 0x01d80000cc10783b */ /* 0x000e660000004200 */
[C---:B--2---:R-:W-:Y:S05]  /*17220*/  HMMA.16816.F32 R144, R164.reuse, R140, R20 ;  /* 0x0000008ca490723c */ /* 0x044fea0000001814 */
[----:B------:R-:W2:Y:S03]  /*17230*/  LDSM.16.MT88.4 R20, [R203+0x1d800] ;  /* 0x01d80000cb14783b */ /* 0x000ea60000004200 */
[C---:B------:R-:W-:Y:S05]  /*17240*/  HMMA.16816.F32 R140, R164.reuse, R142, R24 ;  /* 0x0000008ea48c723c */ /* 0x040fea0000001818 */
[----:B------:R-:W2:Y:S03]  /*17250*/  LDSM.16.MT88.4 R24, [R177+0x5800] ;  /* 0x00580000b118783b */ /* 0x000ea60000004200 */
[C---:B------:R-:W-:Y:S03]  /*17260*/  HMMA.16816.F32 R136, R164.reuse, R168, R28 ;  /* 0x000000a8a488723c */ /* 0x040fe6000000181c */
[----:B------:R-:W-:Y:S01]  /*17270*/  MOV R29, R133 ;  /* 0x00000085001d7202 */ /* 0x000fe20000000f00 */
[----:B------:R-:W-:Y:S01]  /*17280*/  IMAD.MOV.U32 R28, RZ, RZ, R132 ;  /* 0x000000ffff1c7224 */ /* 0x000fe200078e0084 */
[----:B------:R-:W-:Y:S01]  /*17290*/  MOV R31, R135 ;  /* 0x00000087001f7202 */ /* 0x000fe20000000f00 */
[----:B------:R-:W-:Y:S02]  /*172a0*/  IMAD.MOV.U32 R30, RZ, RZ, R134 ;  /* 0x000000ffff1e7224 */ /* 0x000fe400078e0086 */
[C---:B------:R-:W-:Y:S01]  /*172b0*/  HMMA.16816.F32 R132, R164.reuse, R170, R32 ;  /* 0x000000aaa484723c */ /* 0x040fe20000001820 */
[----:B------:R-:W-:Y:S07]  /*172c0*/  LDSM.16.MT88.4 R32, [R204+0x1f800] ;  /* 0x01f80000cc20783b */ /* 0x000fee0000004200 */
[C---:B---3--:R-:W-:Y:S01]  /*172d0*/  HMMA.16816.F32 R36, R164.reuse, R172, R36 ;  /* 0x000000aca424723c */ /* 0x048fe20000001824 */
[----:B------:R-:W-:Y:S02]  /*172e0*/  LDSM.16.MT88.4 R168, [R203+0x1f800] ;  /* 0x01f80000cba8783b */ /* 0x000fe40000004200 */
[----:B------:R-:W-:Y:S01]  /*172f0*/  IMAD.MOV.U32 R172, RZ, RZ, R28 ;  /* 0x000000ffffac7224 */ /* 0x000fe200078e001c */
[----:B------:R-:W-:Y:S04]  /*17300*/  MOV R173, R29 ;  /* 0x0000001d00ad7202 */ /* 0x000fe80000000f00 */
[C---:B------:R-:W-:Y:S03]  /*17310*/  HMMA.16816.F32 R40, R164.reuse, R174, R40 ;  /* 0x000000aea428723c */ /* 0x040fe60000001828 */
[----:B------:R-:W-:Y:S01]  /*17320*/  MOV R174, R30 ;  /* 0x0000001e00ae7202 */ /* 0x000fe20000000f00 */
[----:B------:R-:W-:Y:S01]  /*17330*/  IMAD.MOV.U32 R175, RZ, RZ, R31 ;  /* 0x000000ffffaf7224 */ /* 0x000fe200078e001f */
[----:B------:R-:W-:Y:S01]  /*17340*/  ISETP.LE.U32.AND P5, PT, R172, UR12, PT ;  /* 0x0000000cac007c0c */ /* 0x000fe2000bfa3070 */
[----:B------:R-:W3:Y:S01]  /*17350*/  LDSM.16.MT88.4 R28, [R176+0x5800] ;  /* 0x00580000b01c783b */ /* 0x000ee20000004200 */
[----:B------:R-:W-:Y:S01]  /*17360*/  ISETP.LE.U32.AND P0, PT, R174, UR12, PT ;  /* 0x0000000cae007c0c */ /* 0x000fe2000bf03070 */
[C---:B----4-:R-:W-:Y:S03]  /*17370*/  HMMA.16816.F32 R44, R164.reuse, R4, R44 ;  /* 0x00000004a42c723c */ /* 0x050fe6000000182c */
[----:B------:R-:W-:Y:S02]  /*17380*/  ISETP.LE.U32.AND P6, PT, R175, UR12, PT ;  /* 0x0000000caf007c0c */ /* 0x000fe4000bfc3070 */
[----:B------:R-:W-:Y:S03]  /*17390*/  ISETP.GT.U32.AND P4, PT, R173, UR12, PT ;  /* 0x0000000cad007c0c */ /* 0x000fe6000bf84070 */
[C---:B------:R-:W-:Y:S01]  /*173a0*/  HMMA.16816.F32 R48, R164.reuse, R6, R48 ;  /* 0x00000006a430723c */ /* 0x040fe20000001830 */
[----:B------:R-:W4:Y:S02]  /*173b0*/  LDSM.16.MT88.4 R4, [R177+0x7800] ;  /* 0x00780000b104783b */ /* 0x000f240000004200 */
[----:B------:R-:W-:Y:S02]  /*173c0*/  @!P5 HADD2 R241, -R180.H0_H0, -RZ.H0_H0 ;  /* 0xa00000ffb4f1d230 */ /* 0x000fe40000000900 */
[----:B------:R-:W-:Y:S03]  /*173d0*/  @!P0 HADD2 R234, -R178.H0_H0, -RZ.H0_H0 ;  /* 0xa00000ffb2ea8230 */ /* 0x000fe60000000900 */
[C---:B------:R-:W-:Y:S03]  /*173e0*/  HMMA.16816.F32 R52, R164.reuse, R8, R52 ;  /* 0x00000008a434723c */ /* 0x040fe60000001834 */
[----:B------:R-:W-:Y:S01]  /*173f0*/  @!P0 PRMT R178, R234, 0x5410, RZ ;  /* 0x00005410eab28816 */ /* 0x000fe200000000ff */
[----:B------:R-:W-:Y:S01]  /*17400*/  @!P6 HADD2 R242, -R3.H0_H0, -RZ.H0_H0 ;  /* 0xa00000ff03f2e230 */ /* 0x000fe20000000900 */
[----:B------:R-:W-:Y:S01]  /*17410*/  @!P5 PRMT R180, R241, 0x5410, RZ ;  /* 0x00005410f1b4d816 */ /* 0x000fe200000000ff */
[----:B------:R-:W-:Y:S01]  /*17420*/  @P4 HADD2 R240, -R179.H0_H0, -RZ.H0_H0 ;  /* 0xa00000ffb3f04230 */ /* 0x000fe20000000900 */
[----:B------:R-:W-:Y:S01]  /*17430*/  ISETP.GT.U32.AND P0, PT, R198, UR12, PT ;  /* 0x0000000cc6007c0c */ /* 0x000fe2000bf04070 */
[C---:B------:R-:W-:Y:S01]  /*17440*/  HMMA.16816.F32 R56, R164.reuse, R10, R56 ;  /* 0x0000000aa438723c */ /* 0x040fe20000001838 */
[----:B------:R-:W4:Y:S02]  /*17450*/  LDSM.16.MT88.4 R8, [R176+0x7800] ;  /* 0x00780000b008783b */ /* 0x000f240000004200 */
[----:B------:R-:W-:Y:S02]  /*17460*/  @!P6 PRMT R3, R242, 0x5410, RZ ;  /* 0x00005410f203e816 */ /* 0x000fe400000000ff */
[----:B------:R-:W-:Y:S03]  /*17470*/  @P4 PRMT R179, R240, 0x5410, RZ ;  /* 0x00005410f0b34816 */ /* 0x000fe600000000ff */
[C---:B-1----:R-:W-:Y:S01]  /*17480*/  HMMA.16816.F32 R60, R164.reuse, R12, R60 ;  /* 0x0000000ca43c723c */ /* 0x042fe2000000183c */
[----:B------:R1:W-:Y:S03]  /*17490*/  STG.E.U16 desc[UR30][R192.64+0x62], R3 ;  /* 0x00006203c0007986 */ /* 0x0003e6000c10151e */
[----:B------:R-:W-:Y:S01]  /*174a0*/  @P0 HADD2 R243, -R181.H0_H0, -RZ.H0_H0 ;  /* 0xa00000ffb5f30230 */ /* 0x000fe20000000900 */
[----:B------:R-:W-:Y:S03]  /*174b0*/  STG.E.U16 desc[UR30][R192.64+0x60], R178 ;  /* 0x000060b2c0007986 */ /* 0x000fe6000c10151e */
[C---:B------:R-:W-:Y:S01]  /*174c0*/  HMMA.16816.F32 R64, R164.reuse, R14, R64 ;  /* 0x0000000ea440723c */ /* 0x040fe20000001840 */
[----:B------:R-:W-:Y:S02]  /*174d0*/  STG.E.U16 desc[UR30][R190.64+0x70], R180 ;  /* 0x000070b4be007986 */ /* 0x000fe4000c10151e */
[----:B------:R-:W-:Y:S02]  /*174e0*/  @P0 PRMT R181, R243, 0x5410, RZ ;  /* 0x00005410f3b50816 */ /* 0x000fe400000000ff */
[----:B------:R-:W-:Y:S03]  /*174f0*/  STG.E.U16 desc[UR30][R190.64+0x72], R179 ;  /* 0x000072b3be007986 */ /* 0x000fe6000c10151e */
[C---:B------:R-:W-:Y:S01]  /*17500*/  HMMA.16816.F32 R68, R164.reuse, R16, R68 ;  /* 0x00000010a444723c */ /* 0x040fe20000001844 */
[----:B------:R-:W-:Y:S04]  /*17510*/  STG.E.U16 desc[UR30][R192.64+0x70], R182 ;  /* 0x000070b6c0007986 */ /* 0x000fe8000c10151e */
[----:B------:R-:W-:Y:S03]  /*17520*/  STG.E.U16 desc[UR30][R192.64+0x72], R181 ;  /* 0x000072b5c0007986 */ /* 0x000fe6000c10151e */
[C---:B------:R-:W-:Y:S03]  /*17530*/  HMMA.16816.F32 R72, R164.reuse, R18, R72 ;  /* 0x00000012a448723c */ /* 0x040fe60000001848 */
[----:B-1----:R-:W-:Y:S05]  /*17540*/  IADD3 R3, P0, PT, R190, -0x80, RZ ;  /* 0xffffff80be037810 */ /* 0x002fea0007f1e0ff */
[C---:B--2---:R-:W-:Y:S01]  /*17550*/  HMMA.16816.F32 R76, R164.reuse, R20, R76 ;  /* 0x00000014a44c723c */ /* 0x044fe2000000184c */
[----:B------:R1:W-:Y:S07]  /*17560*/  STL [R1+0x30], R3 ;  /* 0x0000300301007387 */ /* 0x0003ee0000100800 */
[C---:B------:R-:W-:Y:S08]  /*17570*/  HMMA.16816.F32 R80, R164.reuse, R22, R80 ;  /* 0x00000016a450723c */ /* 0x040ff00000001850 */
[C---:B------:R-:W-:Y:S08]  /*17580*/  HMMA.16816.F32 R84, R164.reuse, R24, R84 ;  /* 0x00000018a454723c */ /* 0x040ff00000001854 */
[C---:B------:R-:W-:Y:S03]  /*17590*/  HMMA.16816.F32 R88, R164.reuse, R26, R88 ;  /* 0x0000001aa458723c */ /* 0x040fe60000001858 */
[----:B-1----:R-:W-:Y:S05]  /*175a0*/  FADD.FTZ R3, R189, R197 ;  /* 0x000000c5bd037221 */ /* 0x002fea0000010000 */
[C---:B---3--:R-:W-:Y:S08]  /*175b0*/  HMMA.16816.F32 R92, R164.reuse, R28, R92 ;  /* 0x0000001ca45c723c */ /* 0x048ff0000000185c */
[C---:B------:R-:W-:Y:S08]  /*175c0*/  HMMA.16816.F32 R96, R164.reuse, R30, R96 ;  /* 0x0000001ea460723c */ /* 0x040ff00000001860 */
[C---:B------:R-:W-:Y:S08]  /*175d0*/  HMMA.16816.F32 R100, R164.reuse, R32, R100 ;  /* 0x00000020a464723c */ /* 0x040ff00000001864 */
[C---:B------:R-:W-:Y:S08]  /*175e0*/  HMMA.16816.F32 R104, R164.reuse, R34, R104 ;  /* 0x00000022a468723c */ /* 0x040ff00000001868 */
[C---:B------:R-:W-:Y:S08]  /*175f0*/  HMMA.16816.F32 R108, R164.reuse, R168, R108 ;  /* 0x000000a8a46c723c */ /* 0x040ff0000000186c */
[C---:B------:R-:W-:Y:S08]  /*17600*/  HMMA.16816.F32 R112, R164.reuse, R170, R112 ;  /* 0x000000aaa470723c */ /* 0x040ff00000001870 */
[C---:B----4-:R-:W-:Y:S03]  /*17610*/  HMMA.16816.F32 R116, R164.reuse, R4, R116 ;  /* 0x00000004a474723c */ /* 0x050fe60000001874 */
[----:B------:R-:W-:Y:S01]  /*17620*/  IADD3.X R5, PT, PT, R191, -0x1, RZ, P0, !PT ;  /* 0xffffffffbf057810 */ /* 0x000fe200007fe4ff */
[----:B------:R-:W-:Y:S04]  /*17630*/  FADD.FTZ R4, R196, R194 ;  /* 0x000000c2c4047221 */ /* 0x000fe80000010000 */
[C---:B------:R-:W-:Y:S01]  /*17640*/  HMMA.16816.F32 R120, R164.reuse, R6, R120 ;  /* 0x00000006a478723c */ /* 0x040fe20000001878 */
[----:B------:R-:W-:Y:S04]  /*17650*/  STL [R1+0x2c], R5 ;  /* 0x00002c0501007387 */ /* 0x000fe80000100800 */
[----:B------:R1:W-:Y:S03]  /*17660*/  STL [R1+0x38], R3 ;  /* 0x0000380301007387 */ /* 0x0003e60000100800 */
[C---:B------:R-:W-:Y:S01]  /*17670*/  HMMA.16816.F32 R124, R164.reuse, R8, R124 ;  /* 0x00000008a47c723c */ /* 0x040fe2000000187c */
[----:B------:R4:W-:Y:S07]  /*17680*/  STL [R1+0x34], R4 ;  /* 0x0000340401007387 */ /* 0x0009ee0000100800 */
[----:B------:R-:W-:Y:S03]  /*17690*/  HMMA.16816.F32 R128, R164, R10, R128 ;  /* 0x0000000aa480723c */ /* 0x000fe60000001880 */
[----:B------:R-:W-:Y:S02]  /*176a0*/  MOV R164, R0 ;  /* 0x0000000000a47202 */ /* 0x000fe40000000f00 */
[----:B-1----:R-:W-:Y:S03]  /*176b0*/  MOV R3, R2 ;  /* 0x0000000200037202 */ /* 0x002fe60000000f00 */
[----:B------:R-:W-:Y:S01]  /*176c0*/  @!UPT UIADD3 URZ, UPT, UPT, URZ, URZ, URZ ;  /* 0x000000fffffff290 */ /* 0x000fe2000fffe0ff */
[----:B------:R-:W-:Y:S11]  /*176d0*/  BRA.U UP0, `(.L_x_1114) ;  /* 0xffffffb100807547 */ /* 0x000ff6000b83ffff */
.L_x_1113:
[----:B------:R-:W3:Y:S01]  /*176e0*/  LDL.LU R8, [R1+0x38] ;  /* 0x0000380001087983 */ /* 0x000ee20000300800 */
[----:B------:R-:W3:Y:S03]  /*176f0*/  LDCU UR4, c[0x0][0x4fc] ;  /* 0x00009f80ff0477ac */ /* 0x000ee60008000800 */
[----:B------:R-:W3:Y:S01]  /*17700*/  LDL.LU R7, [R1+0x34] ;  /* 0x0000340001077983 */ /* 0x000ee20000300800 */
[C---:B------:R-:W-:Y:S02]  /*17710*/  LOP3.LUT P1, RZ, R207.reuse, 0x10, RZ, 0xc0, !PT ;  /* 0x00000010cfff7812 */ /* 0x040fe4000782c0ff */
[C---:B------:R-:W-:Y:S01]  /*17720*/  LOP3.LUT P2, RZ, R207.reuse, 0x8, RZ, 0xc0, !PT ;  /* 0x00000008cfff7812 */ /* 0x040fe2000784c0ff */
[----:B-12-4-:R-:W2:Y:S01]  /*17730*/  LDL.LU R4, [R1+0x1c] ;  /* 0x00001c0001047983 */ /* 0x016ea20000300800 */
[----:B------:R-:W-:Y:S01]  /*17740*/  LOP3.LUT P0, RZ, R207, 0x4, RZ, 0xc0, !PT ;  /* 0x00000004cfff7812 */ /* 0x000fe2000780c0ff */
[----:B------:R-:W-:Y:S01]  /*17750*/  UISETP.NE.AND UP3, UPT, UR21, -0x1, UPT ;  /* 0xffffffff1500788c */ /* 0x000fe2000bf65270 */
[----:B------:R-:W-:Y:S01]  /*17760*/  MOV R9, 0x10 ;  /* 0x0000001000097802 */ /* 0x000fe20000000f00 */
[----:B------:R-:W1:Y:S01]  /*17770*/  S2UR UR12, SR_CTAID.Y ;  /* 0x00000000000c79c3 */ /* 0x000e620000002600 */
[----:B------:R-:W4:Y:S02]  /*17780*/  LDCU UR10, c[0x0][0x434] ;  /* 0x00008680ff0a77ac */ /* 0x000f240008000800 */
[----:B------:R-:W-:Y:S01]  /*17790*/  SEL R9, R9, 0xfffffff0, !P0 ;  /* 0xfffffff009097807 */ /* 0x000fe20004000000 */
[----:B------:R-:W2:Y:S05]  /*177a0*/  LDCU.U8 UR11, c[0x0][0x548] ;  /* 0x0000a900ff0b77ac */ /* 0x000eaa0008000000 */
[----:B------:R-:W1:Y:S01]  /*177b0*/  @!UP3 LDCU.64 UR8, c[0x0][0x400] ;  /* 0x00008000ff08b7ac */ /* 0x000e620008000a00 */
[----:B------:R-:W4:Y:S01]  /*177c0*/  @UP3 LDCU.64 UR6, c[0x0][0x408] ;  /* 0x00008100ff0637ac */ /* 0x000f220008000a00 */
[----:B------:R-:W-:Y:S01]  /*177d0*/  UISETP.NE.AND UP2, UPT, UR21, -0x1, UPT ;  /* 0xffffffff1500788c */ /* 0x000fe2000bf45270 */
[----:B------:R-:W2:Y:S01]  /*177e0*/  LDCU UR13, c[0x0][0x434] ;  /* 0x00008680ff0d77ac */ /* 0x000ea20008000800 */
[----:B-1----:R-:W-:Y:S01]  /*177f0*/  @!UP3 UIMAD.WIDE.U32 UR14, UR12, UR8, URZ ;  /* 0x000000080c0eb2a5 */ /* 0x002fe2000f8e00ff */
[----:B------:R-:W1:Y:S01]  /*17800*/  S2UR UR8, SR_CTAID.X ;  /* 0x00000000000879c3 */ /* 0x000e620000002500 */
[----:B----4-:R-:W-:-:S02]  /*17810*/  @UP3 UIMAD.WIDE.U32 UR16, UR21, UR6, URZ ;  /* 0x00000006151032a5 */ /* 0x010fc4000f8e00ff */
[----:B------:R-:W-:Y:S02]  /*17820*/  @!UP3 UIMAD UR9, UR12, UR9, UR15 ;  /* 0x000000090c09b2a4 */ /* 0x000fe4000f8e020f */
[----:B------:R-:W-:-:S03]  /*17830*/  @UP3 UIMAD UR9, UR21, UR7, UR17 ;  /* 0x00000007150932a4 */ /* 0x000fc6000f8e0211 */
[----:B------:R-:W4:Y:S01]  /*17840*/  S2UR UR6, SR_CTAID.Z ;  /* 0x00000000000679c3 */ /* 0x000f220000002700 */
[----:B------:R-:W-:Y:S01]  /*17850*/  @!UP2 UIMAD UR21, UR12, UR10, URZ ;  /* 0x0000000a0c15a2a4 */ /* 0x000fe2000f8e02ff */
[----:B------:R-:W-:Y:S01]  /*17860*/  @UP3 UMOV UR14, UR16 ;  /* 0x00000010000e3c82 */ /* 0x000fe20008000000 */
[----:B---3--:R-:W3:Y:S04]  /*17870*/  SHFL.BFLY PT, R5, R8, 0x2, 0x1f ;  /* 0x0c401f0008057f89 */ /* 0x008ee800000e0000 */
[----:B------:R-:W1:Y:S01]  /*17880*/  SHFL.BFLY PT, R6, R7, 0x2, 0x1f ;  /* 0x0c401f0007067f89 */ /* 0x000e6200000e0000 */
[----:B--2---:R-:W-:Y:S01]  /*17890*/  MOV R14, R4 ;  /* 0x00000004000e7202 */ /* 0x004fe20000000f00 */
[----:B---3--:R-:W-:Y:S01]  /*178a0*/  FADD.FTZ R5, R5, R8 ;  /* 0x0000000805057221 */ /* 0x008fe20000010000 */
[----:B------:R-:W-:Y:S01]  /*178b0*/  MOV R8, 0x20 ;  /* 0x0000002000087802 */ /* 0x000fe20000000f00 */
[----:B-1----:R-:W-:-:S03]  /*178c0*/  FADD.FTZ R6, R6, R7 ;  /* 0x0000000706067221 */ /* 0x002fc60000010000 */
[----:B------:R-:W1:Y:S01]  /*178d0*/  SHFL.BFLY PT, R3, R5, 0x1, 0x1f ;  /* 0x0c201f0005037f89 */ /* 0x000e6200000e0000 */
[----:B------:R-:W-:-:S03]  /*178e0*/  SEL R8, R8, 0xffffffe0, !P2 ;  /* 0xffffffe008087807 */ /* 0x000fc60005000000 */
[----:B------:R-:W2:Y:S01]  /*178f0*/  SHFL.BFLY PT, R4, R6, 0x1, 0x1f ;  /* 0x0c201f0006047f89 */ /* 0x000ea200000e0000 */
[----:B-1----:R-:W-:Y:S01]  /*17900*/  FADD.FTZ R5, R5, R3 ;  /* 0x0000000305057221 */ /* 0x002fe20000010000 */
[----:B--2---:R-:W-:-:S03]  /*17910*/  FADD.FTZ R4, R6, R4 ;  /* 0x0000000406047221 */ /* 0x004fc60000010000 */
[----:B------:R-:W1:Y:S01]  /*17920*/  MUFU.RCP R3, R5 ;  /* 0x0000000500037308 */ /* 0x000e620000001000 */
[----:B------:R-:W-:Y:S02]  /*17930*/  SHF.L.U32 R6, R207, 0x4, RZ ;  /* 0x00000004cf067819 */ /* 0x000fe400000006ff */
[----:B------:R-:W-:Y:S02]  /*17940*/  FSETP.NE.FTZ.AND P4, PT, R5, RZ, PT ;  /* 0x000000ff0500720b */ /* 0x000fe40003f95000 */
[----:B------:R-:W-:Y:S02]  /*17950*/  FSETP.NE.FTZ.AND P3, PT, R4, RZ, PT ;  /* 0x000000ff0400720b */ /* 0x000fe40003f75000 */
[----:B------:R-:W-:Y:S01]  /*17960*/  LOP3.LUT R6, R6, 0x1c0, RZ, 0xc0, !PT ;  /* 0x000001c006067812 */ /* 0x000fe200078ec0ff */
[----:B------:R-:W2:Y:S03]  /*17970*/  MUFU.RCP R7, R4 ;  /* 0x0000000400077308 */ /* 0x000ea60000001000 */
[----:B-----5:R-:W-:-:S04]  /*17980*/  LOP3.LUT R6, R6, 0x38, R184, 0xf8, !PT ;  /* 0x0000003806067812 */ /* 0x020fc800078ef8b8 */
[----:B------:R-:W-:Y:S02]  /*17990*/  LOP3.LUT R6, R6, R185, R206, 0xfe, !PT ;  /* 0x000000b906067212 */ /* 0x000fe400078efece */
[----:B-1----:R-:W-:Y:S02]  /*179a0*/  FSEL R3, R3, 1, P4 ;  /* 0x3f80000003037808 */ /* 0x002fe40002000000 */
[----:B------:R-:W-:-:S03]  /*179b0*/  LEA R6, R6, UR5, 0x1 ;  /* 0x0000000506067c11 */ /* 0x000fc6000f8e08ff */
[----:B------:R-:W-:Y:S01]  /*179c0*/  FMUL.FTZ R3, R3, UR4 ;  /* 0x0000000403037c20 */ /* 0x000fe20008410000 */
[C---:B------:R-:W-:Y:S02]  /*179d0*/  IADD3 R11, PT, PT, R6.reuse, 0x40, RZ ;  /* 0x00000040060b7810 */ /* 0x040fe40007ffe0ff */
[----:B--2---:R-:W-:Y:S01]  /*179e0*/  FSEL R7, R7, 1, P3 ;  /* 0x3f80000007077808 */ /* 0x004fe20001800000 */
        /* <DEDUP_REMOVED lines=142> */
[----:B------:R-:W1:Y:S01]  /*182d0*/  LDCU.U8 UR4, c[0x0][0x549] ;  /* 0x0000a920ff0477ac */ /* 0x000e620008000000 */
[C---:B------:R-:W-:Y:S01]  /*182e0*/  FMUL.FTZ R72, R3.reuse, R72 ;  /* 0x0000004803487220 */ /* 0x040fe20000410000 */
[----:B------:R-:W-:Y:S01]  /*182f0*/  STS [R13+0x400], R142 ;  /* 0x0004008e0d007388 */ /* 0x000fe20000000800 */
[----:B------:R-:W-:Y:S01]  /*18300*/  FMUL.FTZ R73, R3, R73 ;  /* 0x0000004903497220 */ /* 0x000fe20000410000 */
[----:B------:R-:W-:Y:S01]  /*18310*/  F2FP.F16.F32.PACK_AB R52, R53, R52 ;  /* 0x000000343534723e */ /* 0x000fe200000000ff */
[----:B------:R-:W-:Y:S01]  /*18320*/  FMUL.FTZ R76, R3, R76 ;  /* 0x0000004c034c7220 */ /* 0x000fe20000410000 */
[----:B------:R-:W-:Y:S01]  /*18330*/  STS [R8], R136 ;  /* 0x0000008808007388 */ /* 0x000fe20000000800 */
[----:B------:R-:W-:Y:S01]  /*18340*/  F2FP.F16.F32.PACK_AB R54, R55, R54 ;  /* 0x000000363736723e */ /* 0x000fe200000000ff */
        /* <DEDUP_REMOVED lines=80> */
[----:B------:R-:W1:Y:S01]  /*18850*/  @UP1 LDCU UR4, c[0x0][0x430] ;  /* 0x00008600ff0417ac */ /* 0x000e620008000800 */
        /* <DEDUP_REMOVED lines=10> */
[----:B------:R-:W-:-:S03]  /*18900*/  @UP1 UMOV UR7, 0x1 ;  /* 0x0000000100071882 */ /* 0x000fc60000000000 */
        /* <DEDUP_REMOVED lines=30> */
[----:B-1----:R-:W-:-:S04]  /*18af0*/  LOP3.LUT R3, R14, 0x1f8, RZ, 0xc0, !PT ;  /* 0x000001f80e037812 */ /* 0x002fc800078ec0ff */
[----:B------:R-:W-:-:S04]  /*18b00*/  LOP3.LUT R3, R3, 0x38, R207, 0x78, !PT ;  /* 0x0000003803037812 */ /* 0x000fc800078e78cf */
[----:B------:R-:W-:-:S04]  /*18b10*/  LOP3.LUT R3, R3, 0x1e00, R14, 0xf8, !PT ;  /* 0x00001e0003037812 */ /* 0x000fc800078ef80e */
[----:B------:R-:W-:Y:S01]  /*18b20*/  LEA R3, R3, UR5, 0x1 ;  /* 0x0000000503037c11 */ /* 0x000fe2000f8e08ff */
[----:B--2-4-:R-:W-:Y:S06]  /*18b30*/  BRA.U UP1, `(.L_x_1117) ;  /* 0x0000000101207547 */ /* 0x014fec000b800000 */
        /* <DEDUP_REMOVED lines=8> */
.L_x_1117:
        /* <DEDUP_REMOVED lines=8> */
[----:B------:R-:W-:Y:S01]  /*18c40*/  @!UP0 UIMAD UR13, UR12, UR7, UR13 ;  /* 0x000000070c0d82a4 */ /* 0x000fe2000f8e020d */
[----:B------:R-:W-:Y:S01]  /*18c50*/  BSSY.RECONVERGENT B0, `(.L_x_1118) ;  /* 0x0000024000007945 */ /* 0x000fe20003800200 */
[----:B------:R-:W-:Y:S01]  /*18c60*/  USHF.L.U32 UR10, UR10, 0x7, URZ ;  /* 0x000000070a0a7899 */ /* 0x000fe200080006ff */
[----:B------:R-:W-:Y:S01]  /*18c70*/  MOV R12, 0x7f800000 ;  /* 0x7f800000000c7802 */ /* 0x000fe20000000f00 */
[----:B------:R-:W-:Y:S01]  /*18c80*/  USEL UR4, UR4, URZ, UP0 ;  /* 0x000000ff04047287 */ /* 0x000fe20008000000 */
[----:B------:R-:W4:Y:S01]  /*18c90*/  @P3 MUFU.LG2 R4, R4 ;  /* 0x0000000400043308 */ /* 0x000f220000000c00 */
[----:B------:R-:W-:-:S02]  /*18ca0*/  USHF.R.S32.HI UR7, URZ, 0x1f, UR13 ;  /* 0x0000001fff077899 */ /* 0x000fc4000801140d */
[----:B------:R-:W-:Y:S02]  /*18cb0*/  USHF.R.S32.HI UR5, URZ, 0x1f, UR10 ;  /* 0x0000001fff057899 */ /* 0x000fe4000801140a */
[----:B------:R-:W-:Y:S01]  /*18cc0*/  UIADD3 UR21, UP1, UP0, UR10, UR21, UR13 ;  /* 0x000000150a157290 */ /* 0x000fe2000f83e00d */
[----:B-1----:R-:W1:Y:S01]  /*18cd0*/  @P3 LDC R5, c[0x0][0x458] ;  /* 0x00011600ff053b82 */ /* 0x002e620000000800 */
[----:B------:R1:W1:Y:S01]  /*18ce0*/  LDS.128 R8, [R3+0x3000] ;  /* 0x0030000003087984 */ /* 0x0002620000000c00 */
[----:B--2---:R-:W-:Y:S01]  /*18cf0*/  @P4 FMUL.FTZ R7, R7, 0.69314718246459960938 ;  /* 0x3f31721807074820 */ /* 0x004fe20000410000 */
[----:B------:R-:W-:Y:S01]  /*18d00*/  UIADD3.X UR4, UPT, UPT, UR5, UR4, UR7, UP1, UP0 ;  /* 0x0000000405047290 */ /* 0x000fe20008fe0407 */
[----:B----4-:R-:W-:Y:S02]  /*18d10*/  @P3 FMUL.FTZ R4, R4, 0.69314718246459960938 ;  /* 0x3f31721804043820 */ /* 0x010fe40000410000 */
[----:B---3--:R-:W-:Y:S02]  /*18d20*/  @P4 FFMA.FTZ R13, R2, R6, R7 ;  /* 0x00000006020d4223 */ /* 0x008fe40000010007 */
[----:B-1----:R-:W-:Y:S01]  /*18d30*/  @P3 FFMA.FTZ R12, R0, R5, R4 ;  /* 0x00000005000c3223 */ /* 0x002fe20000010004 */
        /* <DEDUP_REMOVED lines=21> */
.L_x_1119:
[----:B------:R-:W-:Y:S05]  /*18e90*/  BSYNC.RECONVERGENT B0 ;  /* 0x0000000000007941 */ /* 0x000fea0003800200 */
.L_x_1118:
[----:B------:R2:W5:Y:S01]  /*18ea0*/  LDL R32, [R1+0x20] ;  /* 0x0000200001207983 */ /* 0x0005620000100800 */
[----:B------:R-:W3:Y:S03]  /*18eb0*/  LDCU.64 UR4, c[0x0][0x410] ;  /* 0x00008200ff0477ac */ /* 0x000ee60008000a00 */
[----:B------:R2:W5:Y:S04]  /*18ec0*/  LDL R33, [R1+0x24] ;  /* 0x0000240001217983 */ /* 0x0005680000100800 */
[----:B------:R2:W5:Y:S01]  /*18ed0*/  LDL R34, [R1+0x28] ;  /* 0x0000280001227983 */ /* 0x0005620000100800 */
[----:B------:R-:W-:Y:S01]  /*18ee0*/  SHF.R.U32.HI R0, RZ, 0x3, R207 ;  /* 0x00000003ff007819 */ /* 0x000fe200000116cf */
[----:B------:R-:W-:Y:S01]  /*18ef0*/  BSSY.RECONVERGENT B0, `(.L_x_1120) ;  /* 0x0000028000007945 */ /* 0x000fe20003800200 */
[----:B-1----:R-:W-:Y:S01]  /*18f00*/  IADD3 R6, P0, PT, R205, UR14, RZ ;  /* 0x0000000ecd067c10 */ /* 0x002fe2000ff1e0ff */
        /* <DEDUP_REMOVED lines=38> */
.L_x_1121:
[----:B------:R-:W-:Y:S05]  /*19170*/  BSYNC.RECONVERGENT B0 ;  /* 0x0000000000007941 */ /* 0x000fea0003800200 */
.L_x_1120:
        /* <DEDUP_REMOVED lines=27> */
.L_x_1123:
[----:B------:R-:W-:Y:S05]  /*19330*/  BSYNC.RECONVERGENT B0 ;  /* 0x0000000000007941 */ /* 0x000fea0003800200 */
.L_x_1122:
        /* <DEDUP_REMOVED lines=27> */
.L_x_1125:
[----:B------:R-:W-:Y:S05]  /*194f0*/  BSYNC.RECONVERGENT B0 ;  /* 0x0000000000007941 */ /* 0x000fea0003800200 */
.L_x_1124:
[----:B-1----:R1:W1:Y:S04]  /*19500*/  LDS.128 R12, [R3+0x7000] ;  /* 0x00700000030c7984 */ /* 0x0022680000000c00 */
[----:B------:R1:W1:Y:S01]  /*19510*/  LDS.128 R4, [R3+0xb000] ;  /* 0x00b0000003047984 */ /* 0x0002620000000c00 */
[----:B------:R-:W-:Y:S05]  /*19520*/  @P0 EXIT ;  /* 0x000000000000094d */ /* 0x000fea0003800000 */
[----:B------:R-:W2:Y:S01]  /*19530*/  LDCU.64 UR6, c[0x0][0x408] ;  /* 0x00008100ff0677ac */ /* 0x000ea20008000a00 */
[----:B------:R-:W-:Y:S01]  /*19540*/  IADD3 R2, P0, PT, R0, 0x60, RZ ;  /* 0x0000006000027810 */ /* 0x000fe20007f1e0ff */
[----:B------:R-:W-:Y:S01]  /*19550*/  IMAD.MOV.U32 R20, RZ, RZ, R24 ;  /* 0x000000ffff147224 */ /* 0x000fe200078e0018 */
[----:B------:R1:W1:Y:S01]  /*19560*/  LDS.128 R16, [R3+0xf000] ;  /* 0x00f0000003107984 */ /* 0x0002620000000c00 */
[----:B------:R-:W4:Y:S01]  /*19570*/  LDCU.64 UR4, c[0x0][0x3f0] ;  /* 0x00007e00ff0477ac */ /* 0x000f220008000a00 */
[----:B------:R-:W-:Y:S02]  /*19580*/  IMAD.MOV.U32 R21, RZ, RZ, R27 ;  /* 0x000000ffff157224 */ /* 0x000fe400078e001b */
[----:B------:R-:W-:Y:S01]  /*19590*/  IMAD.X R0, RZ, RZ, UR9, P0 ;  /* 0x00000009ff007e24 */ /* 0x000fe200080e06ff */
        /* <DEDUP_REMOVED lines=9> */
[----:B-1----:R-:W-:Y:S02]  /*19630*/  LEA.HI.X R3, R20, UR5, R0, 0x1, P0 ;  /* 0x0000000514037c11 */ /* 0x002fe400080f0c00 */
[----:B------:R-:W-:-:S05]  /*19640*/  ISETP.GE.AND P0, PT, R32, UR10, PT ;  /* 0x0000000a20007c0c */ /* 0x000fca000bf06270 */
[----:B------:R1:W-:Y:S04]  /*19650*/  @!P3 STG.E.128 desc[UR30][R2.64], R8 ;  /* 0x000000080200b986 */ /* 0x0003e8000c101d1e */
[----:B------:R1:W-:Y:S04]  /*19660*/  @!P2 STG.E.128 desc[UR30][R2.64+0x80], R12 ;  /* 0x0000800c0200a986 */ /* 0x0003e8000c101d1e */
[----:B------:R1:W-:Y:S01]  /*19670*/  @!P1 STG.E.128 desc[UR30][R2.64+0x100], R4 ;  /* 0x0001000402009986 */ /* 0x0003e2000c101d1e */
[----:B------:R-:W-:Y:S05]  /*19680*/  @P0 EXIT ;  /* 0x000000000000094d */ /* 0x000fea0003800000 */
[----:B------:R-:W-:Y:S01]  /*19690*/  STG.E.128 desc[UR30][R2.64+0x180], R16 ;  /* 0x0001801002007986 */ /* 0x000fe2000c101d1e */
[----:B------:R-:W-:Y:S05]  /*196a0*/  EXIT ;  /* 0x000000000000794d */ /* 0x000fea0003800000 */
.L_x_1126:
        /* <DEDUP_REMOVED lines=13> */
.L_x_1203:


//--------------------- .text._ZN5flash16flash_fwd_kernelI23Flash_fwd_kernel_traitsILi256ELi128ELi64ELi8ELb0ELb0EN7cutlass6half_tE19Flash_kernel_traitsILi256ELi128ELi64ELi8ES3_EELb0ELb1ELb0ELb1ELb0ELb0ELb1ELb0EEEvNS_16Flash_fwd_paramsE --------------------------
	.section	.text._ZN5flash16flash_fwd_kernelI23Flash_fwd_kernel_traitsILi256ELi128ELi64ELi8ELb0ELb0EN7cutlass6half_tE19Flash_kernel_traitsILi256ELi128ELi64ELi8ES3_EELb0ELb1ELb0ELb1ELb0ELb0ELb1ELb0EEEvNS_16Flash_fwd_paramsE,"ax",@progbits
	.align	128
        .global         _ZN5flash16flash_fwd_kernelI23Flash_fwd_kernel_traitsILi256ELi128ELi64ELi8ELb0ELb0EN7cutlass6half_tE19Flash_kernel_traitsILi256ELi128ELi64ELi8ES3_EELb0ELb1ELb0ELb1ELb0ELb0ELb1ELb0EEEvNS_16Flash_fwd_paramsE
        .type           _ZN5flash16flash_fwd_kernelI23Flash_fwd_kernel_traitsILi256ELi128ELi64ELi8ELb0ELb0EN7cutlass6half_tE19Flash_kernel_traitsILi256ELi128ELi64ELi8ES3_EELb0ELb1ELb0ELb1ELb0ELb0ELb1ELb0EEEvNS_16Flash_fwd_paramsE,@function
        .size           _ZN5flash16flash_fwd_kernelI23Flash_fwd_kernel_traitsILi256ELi128ELi64ELi8ELb0ELb0EN7cutlass6half_tE19Flash_kernel_traitsILi256ELi128ELi64ELi8ES3_EELb0ELb1ELb0ELb1ELb0ELb0ELb1ELb0EEEvNS_16Flash_fwd_paramsE,(.L_x_1204 - _ZN5flash16flash_fwd_kernelI23Flash_fwd_kernel_traitsILi256ELi128ELi64ELi8ELb0ELb0EN7cutlass6half_tE19Flash_kernel_traitsILi256ELi128ELi64ELi8ES3_EELb0ELb1ELb0ELb1ELb0ELb0ELb1ELb0EEEvNS_16Flash_fwd_paramsE)
        .other          _ZN5flash16flash_fwd_kernelI23Flash_fwd_kernel_traitsILi256ELi128ELi64ELi8ELb0ELb0EN7cutlass6half_tE19Flash_kernel_traitsILi256ELi128ELi64ELi8ES3_EELb0ELb1ELb0ELb1ELb0ELb0ELb1ELb0EEEvNS_16Flash_fwd_paramsE,@"STO_CUDA_ENTRY STV_DEFAULT"
_ZN5flash16flash_fwd_kernelI23Flash_fwd_kernel_traitsILi256ELi128ELi64ELi8ELb0ELb0EN7cutlass6half_tE19Flash_kernel_traitsILi256ELi128ELi64ELi8ES3_EELb0ELb1ELb0ELb1ELb0ELb0ELb1ELb0EEEvNS_16Flash_fwd_paramsE:
.text._ZN5flash16flash_fwd_kernelI23Flash_fwd_kernel_traitsILi256ELi128ELi64ELi8ELb0ELb0EN7cutlass6half_tE19Flash_kernel_traitsILi256ELi128ELi64ELi8ES3_EELb0ELb1ELb0ELb1ELb0ELb0ELb1ELb0EEEvNS_16Flash_fwd_paramsE:
        /* <DEDUP_REMOVED lines=72> */
.L_x_1127:
        /* <DEDUP_REMOVED lines=49> */
.L_x_1129:
        /* <DEDUP_REMOVED lines=58> */
.L_x_1131:
[----:B------:R-:W-:Y:S05]  /*0b30*/  BSYNC.RECONVERGENT B0 ;  /* 0x0000000000007941 */ /* 0x000fea0003800200 */
.L_x_1130:
        /* <DEDUP_REMOVED lines=24> */
.L_x_1133:
[----:B------:R-:W-:Y:S05]  /*0cc0*/  BSYNC.RECONVERGENT B0 ;  /* 0x0000000000007941 */ /* 0x000fea0003800200 */
.L_x_1132:
        /* <DEDUP_REMOVED lines=24> */
.L_x_1135:
[----:B------:R-:W-:Y:S05]  /*0e50*/  BSYNC.RECONVERGENT B0 ;  /* 0x0000000000007941 */ /* 0x000fea0003800200 */
.L_x_1134:
        /* <DEDUP_REMOVED lines=26> */
.L_x_1137:
[----:B------:R-:W-:Y:S05]  /*1000*/  BSYNC.RECONVERGENT B0 ;  /* 0x0000000000007941 */ /* 0x000fea0003800200 */
.L_x_1136:
        /* <DEDUP_REMOVED lines=10> */
.L_x_1139:
[----:B------:R-:W-:Y:S05]  /*10b0*/  BSYNC.RECONVERGENT B0 ;  /* 0x0000000000007941 */ /* 0x000fea0003800200 */
.L_x_1138:
        /* <DEDUP_REMOVED lines=10> */
.L_x_1141:
[----:B------:R-:W-:Y:S05]  /*1160*/  BSYNC.RECONVERGENT B0 ;  /* 0x0000000000007941 */ /* 0x000fea0003800200 */
.L_x_1140:
        /* <DEDUP_REMOVED lines=10> */
.L_x_1143:
[----:B------:R-:W-:Y:S05]  /*1210*/  BSYNC.RECONVERGENT B0 ;  /* 0x0000000000007941 */ /* 0x000fea0003800200 */
.L_x_1142:
        /* <DEDUP_REMOVED lines=10> */
.L_x_1128:
        /* <DEDUP_REMOVED lines=21> */
.L_x_1144:
[----:B------:R-:W1:Y:S01]  /*1410*/  LDCU.64 UR10, c[0x0][0x3b8] ;  /* 0x00007700ff0a77ac */ /* 0x000e620008000a00 */
[----:B------:R-:W-:-:S04]  /*1420*/  UIADD3 UR6, UPT, UPT, UR12, UR13, URZ ;  /* 0x0000000d0c067290 */ /* 0x000fc8000fffe0ff */
[----:B-1----:R-:W-:Y:S02]  /*1430*/  UIMAD.WIDE.U32 UR14, UR6, UR10, URZ ;  /* 0x0000000a060e72a5 */ /* 0x002fe4000f8e00ff */
[----:B------:R-:W-:-:S04]  /*1440*/  UIMAD UR6, UR6, UR11, URZ ;  /* 0x0000000b060672a4 */ /* 0x000fc8000f8e02ff */
[----:B------:R-:W-:Y:S02]  /*1450*/  UIADD3 UR6, UPT, UPT, UR15, UR6, URZ ;  /* 0x000000060f067290 */ /* 0x000fe4000fffe0ff */
.L_x_1145:
        /* <DEDUP_REMOVED lines=37> */
.L_x_1146:
[----:B------:R-:W1:Y:S01]  /*16b0*/  LDCU.64 UR8, c[0x0][0x3c0] ;  /* 0x00007800ff0877ac */ /* 0x000e620008000a00 */
[----:B------:R-:W-:-:S04]  /*16c0*/  UIADD3 UR12, UPT, UPT, UR12, UR13, URZ ;  /* 0x0000000d0c0c7290 */ /* 0x000fc8000fffe0ff */
[----:B-1----:R-:W-:Y:S02]  /*16d0*/  UIMAD.WIDE.U32 UR16, UR12, UR8, URZ ;  /* 0x000000080c1072a5 */ /* 0x002fe4000f8e00ff */
[----:B------:R-:W-:-:S04]  /*16e0*/  UIMAD UR5, UR12, UR9, URZ ;  /* 0x000000090c0572a4 */ /* 0x000fc8000f8e02ff */
[----:B------:R-:W-:-:S12]  /*16f0*/  UIADD3 UR5, UPT, UPT, UR17, UR5, URZ ;  /* 0x0000000511057290 */ /* 0x000fd8000fffe0ff */
.L_x_1147:
        /* <DEDUP_REMOVED lines=95> */
.L_x_1149:
[----:B------:R-:W-:Y:S05]  /*1cf0*/  BSYNC.RECONVERGENT B0 ;  /* 0x0000000000007941 */ /* 0x000fea0003800200 */
.L_x_1148:
        /* <DEDUP_REMOVED lines=41> */
.L_x_1151:
[----:B------:R-:W-:Y:S05]  /*1f90*/  BSYNC.RECONVERGENT B0 ;  /* 0x0000000000007941 */ /* 0x000fea0003800200 */
.L_x_1150:
        /* <DEDUP_REMOVED lines=41> */
.L_x_1153:
[----:B------:R-:W-:Y:S05]  /*2230*/  BSYNC.RECONVERGENT B0 ;  /* 0x0000000000007941 */ /* 0x000fea0003800200 */
.L_x_1152:
        /* <DEDUP_REMOVED lines=40> */
.L_x_1155:
[----:B------:R-:W-:Y:S05]  /*24c0*/  BSYNC.RECONVERGENT B0 ;  /* 0x0000000000007941 */ /* 0x000fea0003800200 */
.L_x_1154:
        /* <DEDUP_REMOVED lines=34> */
.L_x_1157:
[----:B------:R-:W-:Y:S05]  /*26f0*/  BSYNC.RECONVERGENT B0 ;  /* 0x0000000000007941 */ /* 0x000fea0003800200 */
.L_x_1156:
        /* <DEDUP_REMOVED lines=33> */
.L_x_1159:
[----:B------:R-:W-:Y:S05]  /*2910*/  BSYNC.RECONVERGENT B0 ;  /* 0x0000000000007941 */ /* 0x000fea0003800200 */
.L_x_1158:
        /* <DEDUP_REMOVED lines=19> */
[----:B------:R-:W-:-:S06]  /*2a50*/  IMAD.U32 R7, RZ, RZ, UR13 ;  /* 0x0000000dff077e24 */ /* 0x000fcc000f8e00ff */
        /* <DEDUP_REMOVED lines=60> */
.L_x_1161:
[----:B------:R4:W-:Y:S04]  /*2e20*/  STS.128 [R236+0x18000], RZ ;  /* 0x018000ffec007388 */ /* 0x0009e80000000c00 */
[----:B------:R4:W-:Y:S04]  /*2e30*/  STS.128 [R236+0x1a000], RZ ;  /* 0x01a000ffec007388 */ /* 0x0009e80000000c00 */
[----:B------:R4:W-:Y:S04]  /*2e40*/  STS.128 [R236+0x1c000], RZ ;  /* 0x01c000ffec007388 */ /* 0x0009e80000000c00 */
[----:B------:R4:W-:Y:S02]  /*2e50*/  STS.128 [R236+0x1e000], RZ ;  /* 0x01e000ffec007388 */ /* 0x0009e40000000c00 */
.L_x_1162:
[----:B------:R-:W-:Y:S05]  /*2e60*/  BSYNC.RECONVERGENT B0 ;  /* 0x0000000000007941 */ /* 0x000fea0003800200 */
.L_x_1160:
        /* <DEDUP_REMOVED lines=43> */
.L_x_1164:
[----:B------:R-:W-:Y:S05]  /*3120*/  BSYNC.RECONVERGENT B0 ;  /* 0x0000000000007941 */ /* 0x000fea0003800200 */
.L_x_1163:
[----:B------:R-:W-:Y:S01]  /*3130*/  LDSM.16.M88.4 R40, [R77] ;  /* 0x000000004d28783b */ /* 0x000fe20000000200 */
[----:B------:R-:W-:Y:S01]  /*3140*/  IMAD.MOV.U32 R212, RZ, RZ, 0x20 ;  /* 0x00000020ffd47424 */ /* 0x000fe200078e00ff */
[----:B------:R-:W-:Y:S01]  /*3150*/  LOP3.LUT P2, RZ, R222, 0x2, RZ, 0xc0, !PT ;  /* 0x00000002deff7812 */ /* 0x000fe2000784c0ff */
[----:B------:R-:W-:Y:S01]  /*3160*/  VIADD R87, R209, UR6 ;  /* 0x00000006d1577c36 */ /* 0x000fe20008000000 */
[----:B------:R-:W3:Y:S01]  /*3170*/  LDSM.16.M88.4 R24, [R209+UR6+0x10000] ;  /* 0x01000006d118783b */ /* 0x000ee20008000200 */
[----:B------:R-:W-:Y:S01]  /*3180*/  IMAD.MOV.U32 R208, RZ, RZ, 0x40 ;  /* 0x00000040ffd07424 */ /* 0x000fe200078e00ff */
[----:B------:R-:W-:Y:S01]  /*3190*/  SEL R84, R212, 0xffffffe0, !P2 ;  /* 0xffffffe0d4547807 */ /* 0x000fe20005000000 */
[----:B------:R-:W5:Y:S01]  /*31a0*/  LDCU UR4, c[0x0][0x50c] ;  /* 0x0000a180ff0477ac */ /* 0x000f620008000800 */
[----:B------:R-:W5:Y:S01]  /*31b0*/  LDSM.16.M88.4 R56, [R209+UR6+0x10800] ;  /* 0x01080006d138783b */ /* 0x000f620008000200 */
[----:B------:R-:W-:Y:S01]  /*31c0*/  LOP3.LUT P0, RZ, R222, 0x4, RZ, 0xc0, !PT ;  /* 0x00000004deff7812 */ /* 0x000fe2000780c0ff */
[----:B------:R-:W-:Y:S01]  /*31d0*/  IMAD.U32 R166, RZ, RZ, UR21 ;  /* 0x00000015ffa67e24 */ /* 0x000fe2000f8e00ff */
[----:B------:R-:W-:Y:S01]  /*31e0*/  VIMNMX R167, PT, PT, R3, UR21, PT ;  /* 0x0000001503a77c48 */ /* 0x000fe2000bfe0100 */
[----:B------:R-:W5:Y:S01]  /*31f0*/  LDSM.16.M88.4 R48, [R209+UR6+0x11000] ;  /* 0x01100006d130783b */ /* 0x000f620008000200 */
[--C-:B------:R-:W-:Y:S01]  /*3200*/  IMAD.IADD R92, R77, 0x1, R84.reuse ;  /* 0x000000014d5c7824 */ /* 0x100fe200078e0254 */
[----:B------:R-:W-:Y:S01]  /*3210*/  SEL R208, R208, 0xffffffc0, !P0 ;  /* 0xffffffc0d0d07807 */ /* 0x000fe20004000000 */
[----:B------:R-:W-:Y:S01]  /*3220*/  IMAD.IADD R88, R87, 0x1, R84 ;  /* 0x0000000157587824 */ /* 0x000fe200078e0254 */
[----:B-1----:R-:W1:Y:S01]  /*3230*/  LDSM.16.M88.4 R4, [R209+UR6+0x11800] ;  /* 0x01180006d104783b */ /* 0x002e620008000200 */
[----:B------:R-:W-:Y:S01]  /*3240*/  VIADDMNMX R166, R3, 0x8, R166, PT ;  /* 0x0000000803a67846 */ /* 0x000fe200038001a6 */
[----:B------:R-:W-:Y:S01]  /*3250*/  UISETP.NE.AND UP1, UPT, UR20, 0x1, UPT ;  /* 0x000000011400788c */ /* 0x000fe2000bf25270 */
[--C-:B------:R-:W-:Y:S01]  /*3260*/  IMAD.IADD R91, R77, 0x1, R208.reuse ;  /* 0x000000014d5b7824 */ /* 0x100fe200078e02d0 */
[----:B------:R-:W-:Y:S01]  /*3270*/  LDSM.16.M88.4 R28, [R92] ;  /* 0x000000005c1c783b */ /* 0x000fe20000000200 */
[----:B------:R-:W-:-:S02]  /*3280*/  IMAD.IADD R87, R87, 0x1, R208 ;  /* 0x0000000157577824 */ /* 0x000fc400078e02d0 */
[C---:B------:R-:W-:Y:S01]  /*3290*/  IMAD.IADD R90, R84.reuse, 0x1, R91 ;  /* 0x00000001545a7824 */ /* 0x040fe200078e025b */
[----:B------:R-:W1:Y:S01]  /*32a0*/  LDSM.16.M88.4 R20, [R88+0x10000] ;  /* 0x010000005814783b */ /* 0x000e620000000200 */
[----:B------:R-:W-:-:S03]  /*32b0*/  IMAD.IADD R86, R84, 0x1, R87 ;  /* 0x0000000154567824 */ /* 0x000fc600078e0257 */
[----:B------:R-:W1:Y:S04]  /*32c0*/  LDSM.16.M88.4 R36, [R88+0x10800] ;  /* 0x010800005824783b */ /* 0x000e680000000200 */
[----:B------:R-:W1:Y:S04]  /*32d0*/  LDSM.16.M88.4 R64, [R88+0x11000] ;  /* 0x011000005840783b */ /* 0x000e680000000200 */
[----:B--2-4-:R-:W-:Y:S04]  /*32e0*/  LDSM.16.M88.4 R8, [R91] ;  /* 0x000000005b08783b */ /* 0x014fe80000000200 */
[----:B------:R-:W2:Y:S01]  /*32f0*/  LDSM.16.M88.4 R32, [R88+0x11800] ;  /* 0x011800005820783b */ /* 0x000ea20000000200 */
[C---:B---3--:R-:W-:Y:S03]  /*3300*/  HMMA.16816.F32 R12, R40.reuse, R24, RZ ;  /* 0x00000018280c723c */ /* 0x048fe600000018ff */
[----:B------:R-:W3:Y:S04]  /*3310*/  LDSM.16.M88.4 R16, [R87+0x10000] ;  /* 0x010000005710783b */ /* 0x000ee80000000200 */
[----:B------:R-:W-:Y:S01]  /*3320*/  LDSM.16.M88.4 R68, [R77+0x4000] ;  /* 0x004000004d44783b */ /* 0x000fe20000000200 */
[C---:B-----5:R-:W-:Y:S03]  /*3330*/  HMMA.16816.F32 R60, R40.reuse, R56, RZ ;  /* 0x00000038283c723c */ /* 0x060fe600000018ff */
[----:B------:R-:W-:Y:S04]  /*3340*/  LDSM.16.M88.4 R72, [R209+UR6+0x13800] ;  /* 0x01380006d148783b */ /* 0x000fe80008000200 */
[----:B------:R-:W-:Y:S01]  /*3350*/  LDSM.16.M88.4 R80, [R88+0x16000] ;  /* 0x016000005850783b */ /* 0x000fe20000000200 */
[C---:B------:R-:W-:Y:S03]  /*3360*/  HMMA.16816.F32 R52, R40.reuse, R48, RZ ;  /* 0x000000302834723c */ /* 0x040fe600000018ff */
        /* <DEDUP_REMOVED lines=22> */
[----:B------:R-:W2:Y:S07]  /*34d0*/  LDSM.16.M88.4 R16, [R90] ;  /* 0x000000005a10783b */ /* 0x000eae0000000200 */
[C---:B-1----:R-:W-:Y:S08]  /*34e0*/  HMMA.16816.F32 R60, R8.reuse, R4, R60 ;  /* 0x00000004083c723c */ /* 0x042ff0000000183c */
[C---:B------:R-:W-:Y:S01]  /*34f0*/  HMMA.16816.F32 R56, R8.reuse, R6, R56 ;  /* 0x000000060838723c */ /* 0x040fe20000001838 */
[----:B------:R-:W1:Y:S07]  /*3500*/  LDSM.16.M88.4 R4, [R86+0x10800] ;  /* 0x010800005604783b */ /* 0x000e6e0000000200 */
[C---:B----4-:R-:W-:Y:S08]  /*3510*/  HMMA.16816.F32 R52, R8.reuse, R20, R52 ;  /* 0x000000140834723c */ /* 0x050ff00000001834 */
[C---:B------:R-:W-:Y:S01]  /*3520*/  HMMA.16816.F32 R48, R8.reuse, R22, R48 ;  /* 0x000000160830723c */ /* 0x040fe20000001830 */
[----:B------:R-:W3:Y:S07]  /*3530*/  LDSM.16.M88.4 R20, [R86+0x11800] ;  /* 0x011800005614783b */ /* 0x000eee0000000200 */
[C---:B-----5:R-:W-:Y:S08]  /*3540*/  HMMA.16816.F32 R44, R8.reuse, R36, R44 ;  /* 0x00000024082c723c */ /* 0x060ff0000000182c */
[----:B------:R-:W-:Y:S01]  /*3550*/  HMMA.16816.F32 R40, R8, R38, R40 ;  /* 0x000000260828723c */ /* 0x000fe20000001828 */
[----:B------:R-:W4:Y:S04]  /*3560*/  LDSM.16.M88.4 R8, [R209+UR6+0x12000] ;  /* 0x01200006d108783b */ /* 0x000f280008000200 */
[----:B------:R-:W-:Y:S03]  /*3570*/  LDSM.16.M88.4 R36, [R91+0x4000] ;  /* 0x004000005b24783b */ /* 0x000fe60000000200 */
[C---:B--2---:R-:W-:Y:S08]  /*3580*/  HMMA.16816.F32 R12, R16.reuse, R28, R12 ;  /* 0x0000001c100c723c */ /* 0x044ff0000000180c */
[C---:B------:R-:W-:Y:S01]  /*3590*/  HMMA.16816.F32 R24, R16.reuse, R30, R24 ;  /* 0x0000001e1018723c */ /* 0x040fe20000001818 */
[----:B------:R-:W2:Y:S07]  /*35a0*/  LDSM.16.M88.4 R28, [R209+UR6+0x12800] ;  /* 0x01280006d11c783b */ /* 0x000eae0008000200 */
[C---:B-1----:R-:W-:Y:S08]  /*35b0*/  HMMA.16816.F32 R60, R16.reuse, R4, R60 ;  /* 0x00000004103c723c */ /* 0x042ff0000000183c */
[C---:B------:R-:W-:Y:S01]  /*35c0*/  HMMA.16816.F32 R56, R16.reuse, R6, R56 ;  /* 0x000000061038723c */ /* 0x040fe20000001838 */
[----:B------:R-:W1:Y:S07]  /*35d0*/  LDSM.16.M88.4 R4, [R209+UR6+0x13000] ;  /* 0x01300006d104783b */ /* 0x000e6e0008000200 */
        /* <DEDUP_REMOVED lines=10> */
[C---:B--2---:R-:W-:Y:S08]  /*3680*/  HMMA.16816.F32 R60, R68.reuse, R28, R60 ;  /* 0x0000001c443c723c */ /* 0x044ff0000000183c */
[C---:B------:R-:W-:Y:S01]  /*3690*/  HMMA.16816.F32 R56, R68.reuse, R30, R56 ;  /* 0x0000001e4438723c */ /* 0x040fe20000001838 */
[----:B------:R-:W2:Y:S07]  /*36a0*/  LDSM.16.M88.4 R28, [R87+0x12000] ;  /* 0x01200000571c783b */ /* 0x000eae0000000200 */
[C---:B-1----:R-:W-:Y:S08]  /*36b0*/  HMMA.16816.F32 R52, R68.reuse, R4, R52 ;  /* 0x000000044434723c */ /* 0x042ff00000001834 */
        /* <DEDUP_REMOVED lines=20> */
[C---:B--2---:R-:W-:Y:S08]  /*3800*/  HMMA.16816.F32 R12, R36.reuse, R28, R12 ;  /* 0x0000001c240c723c */ /* 0x044ff0000000180c */
[C---:B------:R-:W-:Y:S01]  /*3810*/  HMMA.16816.F32 R24, R36.reuse, R30, R24 ;  /* 0x0000001e2418723c */ /* 0x040fe20000001818 */
[----:B------:R-:W2:Y:S07]  /*3820*/  LDSM.16.M88.4 R28, [R86+0x13800] ;  /* 0x01380000561c783b */ /* 0x000eae0000000200 */
[C---:B-1----:R-:W-:Y:S08]  /*3830*/  HMMA.16816.F32 R60, R36.reuse, R4, R60 ;  /* 0x00000004243c723c */ /* 0x042ff0000000183c */
[----:B------:R-:W-:Y:S01]  /*3840*/  HMMA.16816.F32 R56, R36, R6, R56 ;  /* 0x000000062438723c */ /* 0x000fe20000001838 */
[----:B------:R-:W1:Y:S07]  /*3850*/  LDSM.16.M88.4 R4, [R209+UR6+0x14000] ;  /* 0x01400006d104783b */ /* 0x000e6e0008000200 */
        /* <DEDUP_REMOVED lines=16> */
[C---:B--2---:R-:W-:Y:S08]  /*3960*/  HMMA.16816.F32 R44, R20.reuse, R28, R44 ;  /* 0x0000001c142c723c */ /* 0x044ff0000000182c */
[----:B------:R-:W-:Y:S01]  /*3970*/  HMMA.16816.F32 R40, R20, R30, R40 ;  /* 0x0000001e1428723c */ /* 0x000fe20000001828 */
[----:B------:R-:W2:Y:S04]  /*3980*/  LDSM.16.M88.4 R28, [R92+0x8000] ;  /* 0x008000005c1c783b */ /* 0x000ea80000000200 */
        /* <DEDUP_REMOVED lines=122> */
[C---:B------:R-:W-:Y:S01]  /*4130*/  VIADD R12, R89.reuse, 0x8 ;  /* 0x00000008590c7836 */ /* 0x040fe20000000000 */
[----:B------:R-:W2:Y:S01]  /*4140*/  MUFU.TANH R7, R7 ;  /* 0x0000000700077308 */ /* 0x000ea20000002400 */
[----:B------:R-:W-:Y:S01]  /*4150*/  FMUL.FTZ R5, R56, UR4 ;  /* 0x0000000438057c20 */ /* 0x000fe20008410000 */
[----:B------:R-:W-:Y:S02]  /*4160*/  VIADD R23, R89, 0x11 ;  /* 0x0000001159177836 */ /* 0x000fe40000000000 */
[----:B------:R-:W-:Y:S01]  /*4170*/  FMUL.FTZ R13, R57, UR4 ;  /* 0x00000004390d7c20 */ /* 0x000fe20008410000 */
[----:B------:R-:W-:Y:S01]  /*4180*/  ISETP.GE.AND P3, PT, R12, R167, PT ;  /* 0x000000a70c00720c */ /* 0x000fe20003f66270 */
[----:B------:R-:W-:Y:S01]  /*4190*/  FMUL.FTZ R15, R58, UR4 ;  /* 0x000000043a0f7c20 */ /* 0x000fe20008410000 */
[----:B------:R-:W-:Y:S01]  /*41a0*/  HMMA.16816.F32 R44, R8, R32, R44 ;  /* 0x00000020082c723c */ /* 0x000fe2000000182c */
[C---:B------:R-:W-:Y:S01]  /*41b0*/  VIADD R10, R89.reuse, 0x38 ;  /* 0x00000038590a7836 */ /* 0x040fe20000000000 */
[----:B------:R-:W3:Y:S01]  /*41c0*/  MUFU.TANH R6, R6 ;  /* 0x0000000600067308 */ /* 0x000ee20000002400 */
[----:B------:R-:W-:-:S02]  /*41d0*/  VIADD R11, R89, 0x1 ;  /* 0x00000001590b7836 */ /* 0x000fc40000000000 */
[----:B------:R-:W-:Y:S01]  /*41e0*/  FMUL.FTZ R9, R52, UR4 ;  /* 0x0000000434097c20 */ /* 0x000fe20008410000 */
[----:B------:R-:W-:Y:S01]  /*41f0*/  FMUL.FTZ R54, R54, UR4 ;  /* 0x0000000436367c20 */ /* 0x000fe20008410000 */
[CC--:B------:R-:W-:Y:S01]  /*4200*/  ISETP.GE.AND P5, PT, R10.reuse, R167.reuse, PT ;  /* 0x000000a70a00720c */ /* 0x0c0fe20003fa6270 */
[----:B------:R-:W-:Y:S01]  /*4210*/  FMUL.FTZ R21, R53, UR4 ;  /* 0x0000000435157c20 */ /* 0x000fe20008410000 */
[----:B------:R-:W-:Y:S01]  /*4220*/  ISETP.GE.AND P6, PT, R10, R166, PT ;  /* 0x000000a60a00720c */ /* 0x000fe20003fc6270 */
[----:B------:R-:W-:Y:S01]  /*4230*/  FMUL.FTZ R22, R55, UR4 ;  /* 0x0000000437167c20 */ /* 0x000fe20008410000 */
[----:B------:R-:W-:Y:S01]  /*4240*/  I2FP.F32.U32 R10, R10 ;  /* 0x0000000a000a7245 */ /* 0x000fe20000201000 */
[----:B------:R-:W4:Y:S01]  /*4250*/  MUFU.TANH R18, R18 ;  /* 0x0000001200127308 */ /* 0x000f220000002400 */
[----:B------:R-:W-:Y:S01]  /*4260*/  ISETP.GE.AND P4, PT, R11, R167, PT ;  /* 0x000000a70b00720c */ /* 0x000fe20003f86270 */
[----:B------:R-:W-:Y:S01]  /*4270*/  FMUL.FTZ R49, R49, UR4 ;  /* 0x0000000431317c20 */ /* 0x000fe20008410000 */
[----:B------:R-:W-:Y:S01]  /*4280*/  ISETP.GE.AND P1, PT, R11, R166, PT ;  /* 0x000000a60b00720c */ /* 0x000fe20003f26270 */
[C---:B-1----:R-:W-:Y:S01]  /*4290*/  FFMA.FTZ R3, R10.reuse, UR5, R3 ;  /* 0x000000050a037c23 */ /* 0x042fe20008010003 */
[----:B------:R-:W-:Y:S01]  /*42a0*/  I2FP.F32.U32 R11, R11 ;  /* 0x0000000b000b7245 */ /* 0x000fe20000201000 */
[----:B--2---:R-:W-:Y:S01]  /*42b0*/  FFMA.FTZ R206, R10, UR5, R7 ;  /* 0x000000050ace7c23 */ /* 0x004fe20008010007 */
[----:B------:R-:W-:Y:S01]  /*42c0*/  VIADD R10, R89, 0x9 ;  /* 0x00000009590a7836 */ /* 0x000fe20000000000 */
[----:B------:R-:W1:Y:S01]  /*42d0*/  MUFU.TANH R5, R5 ;  /* 0x0000000500057308 */ /* 0x000e620000002400 */
[----:B------:R-:W-:Y:S01]  /*42e0*/  FSEL R207, R3, -INF , !P5 ;  /* 0xff80000003cf7808 */ /* 0x000fe20006800000 */
[C---:B------:R-:W-:Y:S01]  /*42f0*/  FFMA.FTZ R68, R11.reuse, UR5, R68 ;  /* 0x000000050b447c23 */ /* 0x040fe20008010044 */
[----:B------:R-:W-:Y:S01]  /*4300*/  I2FP.F32.U32 R3, R12 ;  /* 0x0000000c00037245 */ /* 0x000fe20000201000 */
[----:B------:R-:W-:Y:S01]  /*4310*/  FFMA.FTZ R20, R11, UR5, R36 ;  /* 0x000000050b147c23 */ /* 0x000fe20008010024 */
[----:B------:R-:W-:Y:S01]  /*4320*/  FSEL R206, R206, -INF , !P6 ;  /* 0xff800000cece7808 */ /* 0x000fe20007000000 */
[----:B------:R-:W-:Y:S01]  /*4330*/  VIADD R7, R89, 0x10 ;  /* 0x0000001059077836 */ /* 0x000fe20000000000 */
[-C--:B------:R-:W-:Y:S01]  /*4340*/  ISETP.GE.AND P6, PT, R10, R167.reuse, PT ;  /* 0x000000a70a00720c */ /* 0x080fe20003fc6270 */
[C---:B------:R-:W-:Y:S01]  /*4350*/  FFMA.FTZ R19, R3.reuse, UR5, R24 ;  /* 0x0000000503137c23 */ /* 0x040fe20008010018 */
[----:B------:R-:W-:Y:S01]  /*4360*/  FFMA.FTZ R17, R3, UR5, R17 ;  /* 0x0000000503117c23 */ /* 0x000fe20008010011 */
[----:B------:R-:W-:Y:S01]  /*4370*/  FSEL R3, R68, -INF , !P4 ;  /* 0xff80000044037808 */ /* 0x000fe20006000000 */
[----:B------:R-:W-:Y:S01]  /*4380*/  MUFU.TANH R13, R13 ;  /* 0x0000000d000d7308 */ /* 0x000fe20000002400 */
[----:B------:R-:W-:Y:S01]  /*4390*/  ISETP.GE.AND P4, PT, R10, R166, PT ;  /* 0x000000a60a00720c */ /* 0x000fe20003f86270 */
[----:B------:R-:W-:Y:S01]  /*43a0*/  FMUL.FTZ R51, R51, UR4 ;  /* 0x0000000433337c20 */ /* 0x000fe20008410000 */
[----:B------:R-:W-:Y:S01]  /*43b0*/  I2FP.F32.U32 R10, R10 ;  /* 0x0000000a000a7245 */ /* 0x000fe20000201000 */
[----:B------:R-:W-:Y:S01]  /*43c0*/  FMUL.FTZ R59, R59, UR4 ;  /* 0x000000043b3b7c20 */ /* 0x000fe20008410000 */
[-C--:B------:R-:W-:Y:S01]  /*43d0*/  ISETP.GE.AND P5, PT, R12, R166.reuse, PT ;  /* 0x000000a60c00720c */ /* 0x080fe20003fa6270 */
[----:B------:R-:W-:Y:S01]  /*43e0*/  FMUL.FTZ R50, R50, UR4 ;  /* 0x0000000432327c20 */ /* 0x000fe20008410000 */
[----:B------:R-:W-:Y:S01]  /*43f0*/  FSEL R20, R20, -INF , !P1 ;  /* 0xff80000014147808 */ /* 0x000fe20004800000 */
[C---:B------:R-:W-:Y:S01]  /*4400*/  FFMA.FTZ R11, R10.reuse, UR5, R16 ;  /* 0x000000050a0b7c23 */ /* 0x040fe20008010010 */
[----:B------:R-:W-:Y:S01]  /*4410*/  FSEL R19, R19, -INF , !P3 ;  /* 0xff80000013137808 */ /* 0x000fe20005800000 */
[----:B------:R-:W-:Y:S01]  /*4420*/  FFMA.FTZ R25, R10, UR5, R25 ;  /* 0x000000050a197c23 */ /* 0x000fe20008010019 */
[----:B------:R-:W-:Y:S01]  /*4430*/  ISETP.GE.AND P1, PT, R7, R167, PT ;  /* 0x000000a70700720c */ /* 0x000fe20003f26270 */
[----:B------:R-:W-:Y:S01]  /*4440*/  VIADD R10, R89, 0x18 ;  /* 0x00000018590a7836 */ /* 0x000fe20000000000 */
[-C--:B------:R-:W-:Y:S01]  /*4450*/  ISETP.GE.AND P3, PT, R7, R166.reuse, PT ;  /* 0x000000a60700720c */ /* 0x080fe20003f66270 */
[----:B------:R-:W-:Y:S01]  /*4460*/  MUFU.TANH R9, R9 ;  /* 0x0000000900097308 */ /* 0x000fe20000002400 */
[----:B------:R-:W-:Y:S01]  /*4470*/  I2FP.F32.U32 R7, R7 ;  /* 0x0000000700077245 */ /* 0x000fe20000201000 */
[----:B------:R-:W-:Y:S01]  /*4480*/  FMUL.FTZ R48, R48, UR4 ;  /* 0x0000000430307c20 */ /* 0x000fe20008410000 */
[----:B------:R-:W-:Y:S01]  /*4490*/  FSEL R16, R17, -INF , !P5 ;  /* 0xff80000011107808 */ /* 0x000fe20006800000 */
[----:B------:R-:W-:Y:S01]  /*44a0*/  FMUL.FTZ R44, R44, UR4 ;  /* 0x000000042c2c7c20 */ /* 0x000fe20008410000 */
[----:B------:R-:W-:Y:S01]  /*44b0*/  FSEL R17, R11, -INF , !P6 ;  /* 0xff8000000b117808 */ /* 0x000fe20007000000 */
[----:B------:R-:W-:Y:S01]  /*44c0*/  FFMA.FTZ R11, R7, UR5, R26 ;  /* 0x00000005070b7c23 */ /* 0x000fe2000801001a */
[C---:B------:R-:W-:Y:S01]  /*44d0*/  ISETP.GE.AND P5, PT, R23.reuse, R167, PT ;  /* 0x000000a71700720c */ /* 0x040fe20003fa6270 */
[----:B------:R-:W-:Y:S01]  /*44e0*/  MUFU.TANH R54, R54 ;  /* 0x0000003600367308 */ /* 0x000fe20000002400 */
[-C--:B------:R-:W-:Y:S01]  /*44f0*/  ISETP.GE.AND P6, PT, R23, R166.reuse, PT ;  /* 0x000000a61700720c */ /* 0x080fe20003fc6270 */
[----:B---3--:R-:W-:Y:S01]  /*4500*/  FFMA.FTZ R14, R7, UR5, R6 ;  /* 0x00000005070e7c23 */ /* 0x008fe20008010006 */
[----:B------:R-:W-:Y:S01]  /*4510*/  I2FP.F32.U32 R23, R23 ;  /* 0x0000001700177245 */ /* 0x000fe20000201000 */
[----:B------:R-:W-:Y:S01]  /*4520*/  VIADD R6, R89, 0x20 ;  /* 0x0000002059067836 */ /* 0x000fe20000000000 */
[----:B------:R-:W-:Y:S01]  /*4530*/  FSEL R11, R11, -INF , !P1 ;  /* 0xff8000000b0b7808 */ /* 0x000fe20004800000 */
[----:B------:R-:W-:Y:S01]  /*4540*/  FMUL.FTZ R45, R45, UR4 ;  /* 0x000000042d2d7c20 */ /* 0x000fe20008410000 */
[C---:B------:R-:W-:Y:S01]  /*4550*/  ISETP.GE.AND P1, PT, R10.reuse, R166, PT ;  /* 0x000000a60a00720c */ /* 0x040fe20003f26270 */
[----:B------:R-:W-:Y:S01]  /*4560*/  FFMA.FTZ R12, R23, UR5, R4 ;  /* 0x00000005170c7c23 */ /* 0x000fe20008010004 */
[----:B------:R-:W-:Y:S01]  /*4570*/  FSEL R4, R25, -INF , !P4 ;  /* 0xff80000019047808 */ /* 0x000fe20006000000 */
[----:B------:R-:W2:Y:S01]  /*4580*/  MUFU.TANH R15, R15 ;  /* 0x0000000f000f7308 */ /* 0x000ea20000002400 */
[-C--:B------:R-:W-:Y:S01]  /*4590*/  ISETP.GE.AND P4, PT, R10, R167.reuse, PT ;  /* 0x000000a70a00720c */ /* 0x080fe20003f86270 */
[----:B----4-:R-:W-:Y:S01]  /*45a0*/  FFMA.FTZ R7, R23, UR5, R18 ;  /* 0x0000000517077c23 */ /* 0x010fe20008010012 */
[----:B------:R-:W-:Y:S01]  /*45b0*/  I2FP.F32.U32 R10, R10 ;  /* 0x0000000a000a7245 */ /* 0x000fe20000201000 */
[----:B------:R-:W-:Y:S01]  /*45c0*/  VIADD R18, R89, 0x19 ;  /* 0x0000001959127836 */ /* 0x000fe20000000000 */
[----:B------:R-:W-:Y:S01]  /*45d0*/  FSEL R14, R14, -INF , !P3 ;  /* 0xff8000000e0e7808 */ /* 0x000fe20005800000 */
[----:B------:R-:W-:Y:S01]  /*45e0*/  FMUL.FTZ R46, R46, UR4 ;  /* 0x000000042e2e7c20 */ /* 0x000fe20008410000 */
[----:B------:R-:W-:Y:S01]  /*45f0*/  FSEL R7, R7, -INF , !P5 ;  /* 0xff80000007077808 */ /* 0x000fe20006800000 */
[----:B-1----:R-:W-:Y:S01]  /*4600*/  FFMA.FTZ R5, R10, UR5, R5 ;  /* 0x000000050a057c23 */ /* 0x002fe20008010005 */
[----:B------:R-:W-:Y:S01]  /*4610*/  FSEL R12, R12, -INF , !P6 ;  /* 0xff8000000c0c7808 */ /* 0x000fe20007000000 */
[----:B------:R-:W1:Y:S01]  /*4620*/  MUFU.TANH R21, R21 ;  /* 0x0000001500157308 */ /* 0x000e620000002400 */
[----:B------:R-:W-:Y:S01]  /*4630*/  ISETP.GE.AND P3, PT, R18, R167, PT ;  /* 0x000000a71200720c */ /* 0x000fe20003f66270 */
[----:B------:R-:W-:Y:S01]  /*4640*/  FMUL.FTZ R47, R47, UR4 ;  /* 0x000000042f2f7c20 */ /* 0x000fe20008410000 */
[----:B------:R-:W-:-:S02]  /*4650*/  FSEL R5, R5, -INF , !P4 ;  /* 0xff80000005057808 */ /* 0x000fc40006000000 */
[-C--:B------:R-:W-:Y:S02]  /*4660*/  ISETP.GE.AND P5, PT, R18, R166.reuse, PT ;  /* 0x000000a61200720c */ /* 0x080fe40003fa6270 */
[----:B------:R-:W-:Y:S01]  /*4670*/  ISETP.GE.AND P6, PT, R6, R167, PT ;  /* 0x000000a70600720c */ /* 0x000fe20003fc6270 */
[----:B--2---:R-:W-:Y:S01]  /*4680*/  FFMA.FTZ R10, R10, UR5, R15 ;  /* 0x000000050a0a7c23 */ /* 0x004fe2000801000f */
[----:B------:R-:W-:Y:S01]  /*4690*/  ISETP.GE.AND P4, PT, R6, R166, PT ;  /* 0x000000a60600720c */ /* 0x000fe20003f86270 */
[----:B------:R-:W-:Y:S01]  /*46a0*/  MUFU.TANH R49, R49 ;  /* 0x0000003100317308 */ /* 0x000fe20000002400 */
[----:B------:R-:W-:Y:S01]  /*46b0*/  I2FP.F32.U32 R18, R18 ;  /* 0x0000001200127245 */ /* 0x000fe20000201000 */
[----:B------:R-:W-:Y:S01]  /*46c0*/  VIADD R15, R89, 0x28 ;  /* 0x00000028590f7836 */ /* 0x000fe20000000000 */
[----:B------:R-:W-:Y:S02]  /*46d0*/  I2FP.F32.U32 R6, R6 ;  /* 0x0000000600067245 */ /* 0x000fe40000201000 */
[----:B------:R-:W-:Y:S01]  /*46e0*/  FSEL R10, R10, -INF , !P1 ;  /* 0xff8000000a0a7808 */ /* 0x000fe20004800000 */
[----:B------:R-:W-:-:S02]  /*46f0*/  FFMA.FTZ R13, R18, UR5, R13 ;  /* 0x00000005120d7c23 */ /* 0x000fc4000801000d */
[C---:B------:R-:W-:Y:S01]  /*4700*/  FFMA.FTZ R201, R6.reuse, UR5, R9 ;  /* 0x0000000506c97c23 */ /* 0x040fe20008010009 */
[----:B------:R-:W-:Y:S01]  /*4710*/  FFMA.FTZ R54, R6, UR5, R54 ;  /* 0x0000000506367c23 */ /* 0x000fe20008010036 */
[----:B------:R-:W-:Y:S01]  /*4720*/  VIADD R6, R89, 0x21 ;  /* 0x0000002159067836 */ /* 0x000fe20000000000 */
[----:B------:R-:W-:Y:S01]  /*4730*/  FSEL R9, R13, -INF , !P3 ;  /* 0xff8000000d097808 */ /* 0x000fe20005800000 */
[----:B------:R-:W-:Y:S01]  /*4740*/  MUFU.TANH R51, R51 ;  /* 0x0000003300337308 */ /* 0x000fe20000002400 */
[----:B------:R-:W-:Y:S02]  /*4750*/  FSEL R201, R201, -INF , !P6 ;  /* 0xff800000c9c97808 */ /* 0x000fe40007000000 */
[----:B------:R-:W-:Y:S02]  /*4760*/  I2FP.F32.U32 R13, R6 ;  /* 0x00000006000d7245 */ /* 0x000fe40000201000 */
[C---:B------:R-:W-:Y:S02]  /*4770*/  ISETP.GE.AND P1, PT, R6.reuse, R167, PT ;  /* 0x000000a70600720c */ /* 0x040fe40003f26270 */
[----:B------:R-:W-:Y:S01]  /*4780*/  ISETP.GE.AND P3, PT, R6, R166, PT ;  /* 0x000000a60600720c */ /* 0x000fe20003f66270 */
[----:B------:R-:W2:Y:S01]  /*4790*/  MUFU.TANH R22, R22 ;  /* 0x0000001600167308 */ /* 0x000ea20000002400 */
[----:B-1----:R-:W-:Y:S01]  /*47a0*/  FFMA.FTZ R21, R13, UR5, R21 ;  /* 0x000000050d157c23 */ /* 0x002fe20008010015 */
[----:B------:R-:W-:Y:S01]  /*47b0*/  VIADD R6, R89, 0x29 ;  /* 0x0000002959067836 */ /* 0x000fe20000000000 */
[----:B------:R-:W-:-:S02]  /*47c0*/  FSEL R220, R54, -INF , !P4 ;  /* 0xff80000036dc7808 */ /* 0x000fc40006000000 */
[-C--:B------:R-:W-:Y:S02]  /*47d0*/  ISETP.GE.AND P6, PT, R15, R166.reuse, PT ;  /* 0x000000a60f00720c */ /* 0x080fe40003fc6270 */
[----:B------:R-:W-:Y:S01]  /*47e0*/  FSEL R195, R21, -INF , !P1 ;  /* 0xff80000015c37808 */ /* 0x000fe20004800000 */
[----:B------:R-:W1:Y:S01]  /*47f0*/  MUFU.TANH R8, R59 ;  /* 0x0000003b00087308 */ /* 0x000e620000002400 */
[C---:B------:R-:W-:Y:S01]  /*4800*/  ISETP.GE.AND P4, PT, R6.reuse, R167, PT ;  /* 0x000000a70600720c */ /* 0x040fe20003f86270 */
[----:B------:R-:W-:Y:S01]  /*4810*/  VIADD R21, R89, 0x30 ;  /* 0x0000003059157836 */ /* 0x000fe20000000000 */
[----:B------:R-:W-:Y:S02]  /*4820*/  ISETP.GE.AND P1, PT, R6, R166, PT ;  /* 0x000000a60600720c */ /* 0x000fe40003f26270 */
[----:B------:R-:W-:-:S03]  /*4830*/  I2FP.F32.U32 R6, R6 ;  /* 0x0000000600067245 */ /* 0x000fc60000201000 */
[----:B------:R-:W3:Y:S01]  /*4840*/  MUFU.TANH R50, R50 ;  /* 0x0000003200327308 */ /* 0x000ee20000002400 */
[----:B--2---:R-:W-:Y:S01]  /*4850*/  FFMA.FTZ R22, R13, UR5, R22 ;  /* 0x000000050d167c23 */ /* 0x004fe20008010016 */
[C---:B------:R-:W-:Y:S01]  /*4860*/  FFMA.FTZ R49, R6.reuse, UR5, R49 ;  /* 0x0000000506317c23 */ /* 0x040fe20008010031 */
[----:B------:R-:W-:Y:S01]  /*4870*/  FFMA.FTZ R51, R6, UR5, R51 ;  /* 0x0000000506337c23 */ /* 0x000fe20008010033 */
[----:B------:R-:W-:Y:S02]  /*4880*/  I2FP.F32.U32 R6, R89 ;  /* 0x0000005900067245 */ /* 0x000fe40000201000 */
[----:B------:R-:W-:Y:S02]  /*4890*/  FSEL R200, R22, -INF , !P3 ;  /* 0xff80000016c87808 */ /* 0x000fe40005800000 */
[----:B------:R-:W2:Y:S01]  /*48a0*/  MUFU.TANH R48, R48 ;  /* 0x0000003000307308 */ /* 0x000ea20000002400 */
[----:B-1----:R-:W-:Y:S01]  /*48b0*/  FFMA.FTZ R8, R18, UR5, R8 ;  /* 0x0000000512087c23 */ /* 0x002fe20008010008 */
[C---:B------:R-:W-:Y:S01]  /*48c0*/  FFMA.FTZ R13, R6.reuse, UR5, R64 ;  /* 0x00000005060d7c23 */ /* 0x040fe20008010040 */
[----:B------:R-:W-:Y:S01]  /*48d0*/  ISETP.GE.AND P3, PT, R89, R167, PT ;  /* 0x000000a75900720c */ /* 0x000fe20003f66270 */
[----:B------:R-:W-:Y:S01]  /*48e0*/  FFMA.FTZ R6, R6, UR5, R65 ;  /* 0x0000000506067c23 */ /* 0x000fe20008010041 */
[----:B------:R-:W-:-:S02]  /*48f0*/  FSEL R197, R49, -INF , !P4 ;  /* 0xff80000031c57808 */ /* 0x000fc40006000000 */
[----:B------:R-:W-:Y:S01]  /*4900*/  FSEL R8, R8, -INF , !P5 ;  /* 0xff80000008087808 */ /* 0x000fe20006800000 */
[----:B------:R-:W1:Y:S01]  /*4910*/  MUFU.TANH R44, R44 ;  /* 0x0000002c002c7308 */ /* 0x000e620000002400 */
[----:B------:R-:W-:Y:S02]  /*4920*/  ISETP.GE.AND P5, PT, R15, R167, PT ;  /* 0x000000a70f00720c */ /* 0x000fe40003fa6270 */
[----:B------:R-:W-:Y:S02]  /*4930*/  I2FP.F32.U32 R15, R15 ;  /* 0x0000000f000f7245 */ /* 0x000fe40000201000 */
[----:B------:R-:W-:Y:S02]  /*4940*/  FSEL R13, R13, -INF , !P3 ;  /* 0xff8000000d0d7808 */ /* 0x000fe40005800000 */
[----:B------:R-:W-:Y:S01]  /*4950*/  ISETP.GE.AND P4, PT, R21, R166, PT ;  /* 0x000000a61500720c */ /* 0x000fe20003f86270 */
[----:B------:R-:W4:Y:S01]  /*4960*/  MUFU.TANH R45, R45 ;  /* 0x0000002d002d7308 */ /* 0x000f220000002400 */
[----:B---3--:R-:W-:Y:S01]  /*4970*/  FFMA.FTZ R50, R15, UR5, R50 ;  /* 0x000000050f327c23 */ /* 0x008fe20008010032 */
[----:B------:R-:W-:Y:S01]  /*4980*/  FMNMX3.FTZ R22, R13, R3, R19, !PT ;  /* 0x000000030d167276 */ /* 0x000fe20007810013 */
[----:B--2---:R-:W-:Y:S01]  /*4990*/  FFMA.FTZ R48, R15, UR5, R48 ;  /* 0x000000050f307c23 */ /* 0x004fe20008010030 */
[----:B------:R-:W-:Y:S01]  /*49a0*/  VIADD R15, R89, 0x31 ;  /* 0x00000031590f7836 */ /* 0x000fe20000000000 */
[----:B------:R-:W-:-:S02]  /*49b0*/  FSEL R204, R51, -INF , !P1 ;  /* 0xff80000033cc7808 */ /* 0x000fc40004800000 */
[----:B------:R-:W-:Y:S01]  /*49c0*/  FSEL R218, R50, -INF , !P6 ;  /* 0xff80000032da7808 */ /* 0x000fe20007000000 */
[----:B------:R-:W2:Y:S01]  /*49d0*/  MUFU.TANH R41, R41 ;  /* 0x0000002900297308 */ /* 0x000ea20000002400 */
[----:B------:R-:W-:Y:S02]  /*49e0*/  FMNMX3.FTZ R22, R22, R17, R11, !PT ;  /* 0x0000001116167276 */ /* 0x000fe4000781000b */
[----:B------:R-:W-:Y:S02]  /*49f0*/  ISETP.GE.AND P6, PT, R21, R167, PT ;  /* 0x000000a71500720c */ /* 0x000fe40003fc6270 */
[----:B------:R-:W-:Y:S02]  /*4a00*/  I2FP.F32.U32 R21, R21 ;  /* 0x0000001500157245 */ /* 0x000fe40000201000 */
[----:B------:R-:W-:Y:S01]  /*4a10*/  FSEL R199, R48, -INF , !P5 ;  /* 0xff80000030c77808 */ /* 0x000fe20006800000 */
[----:B------:R-:W3:Y:S01]  /*4a20*/  MUFU.TANH R46, R46 ;  /* 0x0000002e002e7308 */ /* 0x000ee20000002400 */
[C---:B------:R-:W-:Y:S01]  /*4a30*/  ISETP.GE.AND P5, PT, R89.reuse, R166, PT ;  /* 0x000000a65900720c */ /* 0x040fe20003fa6270 */
[----:B------:R-:W-:Y:S01]  /*4a40*/  VIADD R89, R89, 0x39 ;  /* 0x0000003959597836 */ /* 0x000fe20000000000 */
[----:B------:R-:W-:Y:S01]  /*4a50*/  FMNMX3.FTZ R22, R22, R7, R5, !PT ;  /* 0x0000000716167276 */ /* 0x000fe20007810005 */
[----:B-1----:R-:W-:Y:S01]  /*4a60*/  FFMA.FTZ R44, R21, UR5, R44 ;  /* 0x00000005152c7c23 */ /* 0x002fe2000801002c */
[----:B------:R-:W-:-:S02]  /*4a70*/  I2FP.F32.U32 R18, R15 ;  /* 0x0000000f00127245 */ /* 0x000fc40000201000 */
[----:B------:R-:W-:Y:S01]  /*4a80*/  FMNMX3.FTZ R22, R22, R9, R201, !PT ;  /* 0x0000000916167276 */ /* 0x000fe200078100c9 */
[----:B------:R-:W1:Y:S01]  /*4a90*/  MUFU.TANH R47, R47 ;  /* 0x0000002f002f7308 */ /* 0x000e620000002400 */
[----:B------:R-:W-:Y:S01]  /*4aa0*/  I2FP.F32.U32 R24, R89 ;  /* 0x0000005900187245 */ /* 0x000fe20000201000 */
[----:B----4-:R-:W-:Y:S01]  /*4ab0*/  FFMA.FTZ R45, R18, UR5, R45 ;  /* 0x00000005122d7c23 */ /* 0x010fe2000801002d */
[----:B------:R-:W-:Y:S02]  /*4ac0*/  ISETP.GE.AND P1, PT, R15, R167, PT ;  /* 0x000000a70f00720c */ /* 0x000fe40003f26270 */
[----:B------:R-:W-:Y:S01]  /*4ad0*/  FSEL R213, R44, -INF , !P6 ;  /* 0xff8000002cd57808 */ /* 0x000fe20007000000 */
[----:B--2---:R-:W-:Y:S01]  /*4ae0*/  FFMA.FTZ R41, R24, UR5, R41 ;  /* 0x0000000518297c23 */ /* 0x004fe20008010029 */
[----:B------:R-:W-:Y:S01]  /*4af0*/  FMNMX3.FTZ R22, R22, R195, R199, !PT ;  /* 0x000000c316167276 */ /* 0x000fe200078100c7 */
[----:B------:R-:W2:Y:S01]  /*4b00*/  MUFU.TANH R43, R43 ;  /* 0x0000002b002b7308 */ /* 0x000ea20000002400 */
[----:B------:R-:W-:Y:S01]  /*4b10*/  ISETP.GE.AND P6, PT, R89, R167, PT ;  /* 0x000000a75900720c */ /* 0x000fe20003fc6270 */
[----:B---3--:R-:W-:Y:S01]  /*4b20*/  FFMA.FTZ R46, R21, UR5, R46 ;  /* 0x00000005152e7c23 */ /* 0x008fe2000801002e */
[----:B------:R-:W-:-:S02]  /*4b30*/  FSEL R211, R45, -INF , !P1 ;  /* 0xff8000002dd37808 */ /* 0x000fc40004800000 */
[----:B------:R-:W-:Y:S02]  /*4b40*/  FSEL R6, R6, -INF , !P5 ;  /* 0xff80000006067808 */ /* 0x000fe40006800000 */
[----:B------:R-:W-:Y:S01]  /*4b50*/  FMNMX3.FTZ R22, R22, R197, R213, !PT ;  /* 0x000000c516167276 */ /* 0x000fe200078100d5 */
[----:B-1----:R-:W-:Y:S01]  /*4b60*/  FFMA.FTZ R47, R18, UR5, R47 ;  /* 0x00000005122f7c23 */ /* 0x002fe2000801002f */
[----:B------:R-:W-:Y:S01]  /*4b70*/  BAR.SYNC.DEFER_BLOCKING 0x0 ;  /* 0x0000000000007b1d */ /* 0x000fe20000010000 */
[-C--:B------:R-:W-:Y:S02]  /*4b80*/  ISETP.GE.AND P3, PT, R15, R166.reuse, PT ;  /* 0x000000a60f00720c */ /* 0x080fe40003f66270 */
[----:B------:R-:W-:Y:S02]  /*4b90*/  ISETP.GE.AND P1, PT, R89, R166, PT ;  /* 0x000000a65900720c */ /* 0x000fe40003f26270 */
[----:B------:R-:W-:Y:S01]  /*4ba0*/  FSEL R205, R41, -INF , !P6 ;  /* 0xff80000029cd7808 */ /* 0x000fe20007000000 */
[----:B--2---:R-:W-:Y:S01]  /*4bb0*/  FFMA.FTZ R43, R24, UR5, R43 ;  /* 0x00000005182b7c23 */ /* 0x004fe2000801002b */
[----:B------:R-:W-:-:S02]  /*4bc0*/  FMNMX3.FTZ R23, R6, R20, R16, !PT ;  /* 0x0000001406177276 */ /* 0x000fc40007810010 */
[----:B------:R-:W-:Y:S02]  /*4bd0*/  FMNMX3.FTZ R22, R22, R211, R207, !PT ;  /* 0x000000d316167276 */ /* 0x000fe400078100cf */
        /* <DEDUP_REMOVED lines=67> */
.L_x_1165:
        /* <DEDUP_REMOVED lines=347> */
[----:B------:R-:W-:Y:S01]  /*65c0*/  IMAD.U32 R13, RZ, RZ, UR17 ;  /* 0x00000011ff0d7e24 */ /* 0x000fe2000f8e00ff */
[----:B------:R-:W-:Y:S01]  /*65d0*/  ULEA.HI.X UR13, UR8, UR13, UR9, 0x5, UP0 ;  /* 0x0000000d080d7291 */ /* 0x000fe200080f2c09 */
[----:B------:R-:W-:Y:S01]  /*65e0*/  LOP3.LUT R6, R225, 0x200, R2, 0xf8, !PT ;  /* 0x00000200e1067812 */ /* 0x000fe200078ef802 */
[----:B------:R-:W-:Y:S01]  /*65f0*/  IMAD.U32 R4, RZ, RZ, UR12 ;  /* 0x0000000cff047e24 */ /* 0x000fe2000f8e00ff */
[----:B------:R-:W-:Y:S01]  /*6600*/  LEA.HI.X R11, R12, R232, R7, 0x7, P3 ;  /* 0x000000e80c0b7211 */ /* 0x000fe200018f3c07 */
[----:B------:R-:W-:Y:S01]  /*6610*/  VIADD R211, R209, UR6 ;  /* 0x00000006d1d37c36 */ /* 0x000fe20008000000 */
        /* <DEDUP_REMOVED lines=9> */
[----:B------:R-:W-:Y:S01]  /*66b0*/  ISETP.GE.AND P1, PT, R242, UR4, PT ;  /* 0x00000004f2007c0c */ /* 0x000fe2000bf26270 */
[----:B------:R-:W1:Y:S01]  /*66c0*/  LDCU UR4, c[0x0][0x50c] ;  /* 0x0000a180ff0477ac */ /* 0x000e620008000800 */
        /* <DEDUP_REMOVED lines=77> */
[----:B------:R-:W-:Y:S07]  /*6ba0*/  LDSM.16.M88.4 R8, [R215] ;  /* 0x00000000d708783b */ /* 0x000fee0000000200 */
[C---:B------:R-:W-:Y:S08]  /*6bb0*/  HMMA.16816.F32 R180, R28.reuse, R4, R180 ;  /* 0x000000041cb4723c */ /* 0x040ff000000018b4 */
[C---:B------:R-:W-:Y:S01]  /*6bc0*/  HMMA.16816.F32 R176, R28.reuse, R6, R176 ;  /* 0x000000061cb0723c */ /* 0x040fe200000018b0 */
[----:B------:R-:W2:Y:S07]  /*6bd0*/  LDSM.16.M88.4 R4, [R210+0x10000] ;  /* 0x01000000d204783b */ /* 0x000eae0000000200 */
[C---:B------:R-:W-:Y:S08]  /*6be0*/  HMMA.16816.F32 R172, R28.reuse, R32, R172 ;  /* 0x000000201cac723c */ /* 0x040ff000000018ac */
[----:B------:R-:W-:Y:S01]  /*6bf0*/  HMMA.16816.F32 R168, R28, R34, R168 ;  /* 0x000000221ca8723c */ /* 0x000fe200000018a8 */
[----:B------:R-:W4:Y:S04]  /*6c00*/  LDSM.16.M88.4 R32, [R210+0x10800] ;  /* 0x01080000d220783b */ /* 0x000f280000000200 */
[----:B------:R-:W5:Y:S03]  /*6c10*/  LDSM.16.M88.4 R28, [R210+0x11000] ;  /* 0x01100000d21c783b */ /* 0x000f660000000200 */
[C---:B-1----:R-:W-:Y:S08]  /*6c20*/  HMMA.16816.F32 R16, R192.reuse, R24, R16 ;  /* 0x00000018c010723c */ /* 0x042ff00000001810 */
[C---:B------:R-:W-:Y:S01]  /*6c30*/  HMMA.16816.F32 R12, R192.reuse, R26, R12 ;  /* 0x0000001ac00c723c */ /* 0x040fe2000000180c */
[----:B------:R-:W1:Y:S07]  /*6c40*/  LDSM.16.M88.4 R24, [R210+0x11800] ;  /* 0x01180000d218783b */ /* 0x000e6e0000000200 */
[C---:B---3--:R-:W-:Y:S08]  /*6c50*/  HMMA.16816.F32 R188, R192.reuse, R20, R188 ;  /* 0x00000014c0bc723c */ /* 0x048ff000000018bc */
[C---:B------:R-:W-:Y:S01]  /*6c60*/  HMMA.16816.F32 R184, R192.reuse, R22, R184 ;  /* 0x00000016c0b8723c */ /* 0x040fe200000018b8 */
[----:B------:R-:W3:Y:S07]  /*6c70*/  LDSM.16.M88.4 R20, [R209+UR6+0x12000] ;  /* 0x01200006d114783b */ /* 0x000eee0008000200 */
[C---:B------:R-:W-:Y:S08]  /*6c80*/  HMMA.16816.F32 R180, R192.reuse, R204, R180 ;  /* 0x000000ccc0b4723c */ /* 0x040ff000000018b4 */
[C---:B------:R-:W-:Y:S01]  /*6c90*/  HMMA.16816.F32 R176, R192.reuse, R206, R176 ;  /* 0x000000cec0b0723c */ /* 0x040fe200000018b0 */
[----:B------:R-:W-:Y:S07]  /*6ca0*/  LDSM.16.M88.4 R204, [R209+UR6+0x13800] ;  /* 0x01380006d1cc783b */ /* 0x000fee0008000200 */
[C---:B------:R-:W-:Y:S08]  /*6cb0*/  HMMA.16816.F32 R172, R192.reuse, R196, R172 ;  /* 0x000000c4c0ac723c */ /* 0x040ff000000018ac */
[----:B------:R-:W-:Y:S01]  /*6cc0*/  HMMA.16816.F32 R168, R192, R198, R168 ;  /* 0x000000c6c0a8723c */ /* 0x000fe200000018a8 */
[----:B------:R-:W-:Y:S04]  /*6cd0*/  LDSM.16.M88.4 R196, [R213+0x13000] ;  /* 0x01300000d5c4783b */ /* 0x000fe80000000200 */
[----:B------:R-:W-:Y:S03]  /*6ce0*/  LDSM.16.M88.4 R192, [R213+0x13800] ;  /* 0x01380000d5c0783b */ /* 0x000fe60000000200 */
[C---:B--2---:R-:W-:Y:S08]  /*6cf0*/  HMMA.16816.F32 R16, R8.reuse, R4, R16 ;  /* 0x000000040810723c */ /* 0x044ff00000001810 */
[C---:B------:R-:W-:Y:S01]  /*6d00*/  HMMA.16816.F32 R12, R8.reuse, R6, R12 ;  /* 0x00000006080c723c */ /* 0x040fe2000000180c */
[----:B------:R-:W2:Y:S07]  /*6d10*/  LDSM.16.M88.4 R4, [R209+UR6+0x12800] ;  /* 0x01280006d104783b */ /* 0x000eae0008000200 */
        /* <DEDUP_REMOVED lines=120> */
[----:B------:R-:W-:Y:S01]  /*74a0*/  HMMA.16816.F32 R184, R32, R26, R184 ;  /* 0x0000001a20b8723c */ /* 0x000fe200000018b8 */
[----:B------:R-:W3:Y:S07]  /*74b0*/  LDSM.16.M88.4 R24, [R215+0xc000] ;  /* 0x00c00000d718783b */ /* 0x000eee0000000200 */
[----:B--2---:R-:W-:Y:S08]  /*74c0*/  HMMA.16816.F32 R200, R28, R12, R200 ;  /* 0x0000000c1cc8723c */ /* 0x004ff000000018c8 */
[----:B------:R-:W-:Y:S08]  /*74d0*/  HMMA.16816.F32 R168, R32, R198, R168 ;  /* 0x000000c620a8723c */ /* 0x000ff000000018a8 */
[----:B------:R-:W-:Y:S01]  /*74e0*/  HMMA.16816.F32 R192, R28, R14, R192 ;  /* 0x0000000e1cc0723c */ /* 0x000fe200000018c0 */
[----:B------:R-:W2:Y:S07]  /*74f0*/  LDSM.16.M88.4 R12, [R211+0x17800] ;  /* 0x01780000d30c783b */ /* 0x000eae0000000200 */
[C---:B------:R-:W-:Y:S08]  /*7500*/  HMMA.16816.F32 R180, R32.reuse, R20, R180 ;  /* 0x0000001420b4723c */ /* 0x040ff000000018b4 */
[----:B------:R-:W-:Y:S01]  /*7510*/  HMMA.16816.F32 R176, R32, R22, R176 ;  /* 0x0000001620b0723c */ /* 0x000fe200000018b0 */
[----:B------:R-:W4:Y:S07]  /*7520*/  LDSM.16.M88.4 R20, [R213+0x16800] ;  /* 0x01680000d514783b */ /* 0x000f2e0000000200 */
[----:B-1----:R-:W-:Y:S01]  /*7530*/  HMMA.16816.F32 R204, R8, R6, R168 ;  /* 0x0000000608cc723c */ /* 0x002fe200000018a8 */
[----:B------:R-:W1:Y:S07]  /*7540*/  LDSM.16.M88.4 R168, [R210+0x17800] ;  /* 0x01780000d2a8783b */ /* 0x000e6e0000000200 */
[----:B------:R-:W-:Y:S01]  /*7550*/  HMMA.16816.F32 R172, R32, R196, R172 ;  /* 0x000000c420ac723c */ /* 0x000fe200000018ac */
[----:B------:R-:W5:Y:S07]  /*7560*/  LDSM.16.M88.4 R32, [R211+0x16800] ;  /* 0x01680000d320783b */ /* 0x000f6e0000000200 */
[C---:B---3--:R-:W-:Y:S08]  /*7570*/  HMMA.16816.F32 R200, R24.reuse, R16, R200 ;  /* 0x0000001018c8723c */ /* 0x048ff000000018c8 */
[----:B------:R-:W-:Y:S01]  /*7580*/  HMMA.16816.F32 R192, R24, R18, R192 ;  /* 0x0000001218c0723c */ /* 0x000fe200000018c0 */
[----:B------:R-:W3:Y:S07]  /*7590*/  LDSM.16.M88.4 R16, [R213+0x17000] ;  /* 0x01700000d510783b */ /* 0x000eee0000000200 */
[----:B--2---:R-:W-:Y:S01]  /*75a0*/  HMMA.16816.F32 R204, R28, R14, R204 ;  /* 0x0000000e1ccc723c */ /* 0x004fe200000018cc */
[----:B------:R-:W-:-:S02]  /*75b0*/  IMAD.SHL.U32 R14, R222, 0x2, RZ ;  /* 0x00000002de0e7824 */ /* 0x000fc400078e00ff */
[----:B------:R-:W-:Y:S01]  /*75c0*/  FMUL.FTZ R7, R200, UR4 ;  /* 0x00000004c8077c20 */ /* 0x000fe20008410000 */
[----:B------:R-:W-:Y:S01]  /*75d0*/  FMUL.FTZ R6, R201, UR4 ;  /* 0x00000004c9067c20 */ /* 0x000fe20008410000 */
[----:B------:R-:W-:-:S03]  /*75e0*/  FMUL.FTZ R15, R203, UR4 ;  /* 0x00000004cb0f7c20 */ /* 0x000fc60008410000 */
[C---:B----4-:R-:W-:Y:S01]  /*75f0*/  HMMA.16816.F32 R196, R8.reuse, R20, R188 ;  /* 0x0000001408c4723c */ /* 0x050fe200000018bc */
[----:B------:R-:W2:Y:S01]  /*7600*/  LDSM.16.M88.4 R188, [R210+0x16800] ;  /* 0x01680000d2bc783b */ /* 0x000ea20000000200 */
[----:B------:R-:W4:Y:S06]  /*7610*/  MUFU.TANH R7, R7 ;  /* 0x0000000700077308 */ /* 0x000f2c0000002400 */
[----:B------:R-:W-:Y:S01]  /*7620*/  HMMA.16816.F32 R184, R8, R22, R184 ;  /* 0x0000001608b8723c */ /* 0x000fe200000018b8 */
[----:B------:R-:W4:Y:S01]  /*7630*/  LDSM.16.M88.4 R20, [R211+0x17000] ;  /* 0x01700000d314783b */ /* 0x000f220000000200 */
[----:B------:R-:W-:Y:S06]  /*7640*/  MUFU.TANH R6, R6 ;  /* 0x0000000600067308 */ /* 0x000fec0000002400 */
[----:B-1----:R-:W-:Y:S01]  /*7650*/  HMMA.16816.F32 R204, R24, R170, R204 ;  /* 0x000000aa18cc723c */ /* 0x002fe200000018cc */
[----:B------:R-:W-:Y:S01]  /*7660*/  FMUL.FTZ R170, R194, UR4 ;  /* 0x00000004c2aa7c20 */ /* 0x000fe20008410000 */
[----:B------:R-:W-:Y:S06]  /*7670*/  MUFU.TANH R15, R15 ;  /* 0x0000000f000f7308 */ /* 0x000fec0000002400 */
[C---:B-----5:R-:W-:Y:S01]  /*7680*/  HMMA.16816.F32 R196, R28.reuse, R32, R196 ;  /* 0x000000201cc4723c */ /* 0x060fe200000018c4 */
[----:B------:R-:W-:Y:S01]  /*7690*/  FMUL.FTZ R33, R202, UR4 ;  /* 0x00000004ca217c20 */ /* 0x000fe20008410000 */
[----:B------:R-:W-:Y:S01]  /*76a0*/  FMUL.FTZ R32, R192, UR4 ;  /* 0x00000004c0207c20 */ /* 0x000fe20008410000 */
[----:B------:R-:W-:Y:S05]  /*76b0*/  MUFU.TANH R170, R170 ;  /* 0x000000aa00aa7308 */ /* 0x000fea0000002400 */
[----:B------:R-:W-:Y:S01]  /*76c0*/  HMMA.16816.F32 R184, R28, R34, R184 ;  /* 0x000000221cb8723c */ /* 0x000fe200000018b8 */
[----:B------:R-:W-:-:S02]  /*76d0*/  FMUL.FTZ R34, R195, UR4 ;  /* 0x00000004c3227c20 */ /* 0x000fc40008410000 */
[----:B------:R-:W-:Y:S01]  /*76e0*/  FMUL.FTZ R171, R204, UR4 ;  /* 0x00000004ccab7c20 */ /* 0x000fe20008410000 */
[----:B------:R-:W1:Y:S01]  /*76f0*/  MUFU.TANH R33, R33 ;  /* 0x0000002100217308 */ /* 0x000e620000002400 */
[----:B------:R-:W-:Y:S01]  /*7700*/  FMUL.FTZ R205, R205, UR4 ;  /* 0x00000004cdcd7c20 */ /* 0x000fe20008410000 */
[----:B------:R-:W-:Y:S02]  /*7710*/  FMUL.FTZ R207, R207, UR4 ;  /* 0x00000004cfcf7c20 */ /* 0x000fe40008410000 */
[----:B---3--:R-:W-:Y:S01]  /*7720*/  HMMA.16816.F32 R180, R8, R16, R180 ;  /* 0x0000001008b4723c */ /* 0x008fe200000018b4 */
[----:B------:R-:W-:Y:S01]  /*7730*/  LOP3.LUT R17, R14, 0x6, RZ, 0xc0, !PT ;  /* 0x000000060e117812 */ /* 0x000fe200078ec0ff */
[----:B------:R-:W-:Y:S02]  /*7740*/  IMAD.U32 R16, RZ, RZ, UR20 ;  /* 0x00000014ff107e24 */ /* 0x000fe4000f8e00ff */
[----:B------:R-:W3:Y:S02]  /*7750*/  MUFU.TANH R171, R171 ;  /* 0x000000ab00ab7308 */ /* 0x000ee40000002400 */
[----:B------:R-:W-:-:S02]  /*7760*/  IMAD R14, R16, 0x40, R17 ;  /* 0x00000040100e7824 */ /* 0x000fc400078e0211 */
[----:B--2---:R-:W-:Y:S01]  /*7770*/  HMMA.16816.F32 R196, R24, R188, R196 ;  /* 0x000000bc18c4723c */ /* 0x004fe200000018c4 */
[----:B------:R-:W-:Y:S01]  /*7780*/  FMUL.FTZ R189, R206, UR4 ;  /* 0x00000004cebd7c20 */ /* 0x000fe20008410000 */
[----:B------:R-:W-:Y:S02]  /*7790*/  VIADD R192, R14, 0xffffff80 ;  /* 0xffffff800ec07836 */ /* 0x000fe40000000000 */
[----:B------:R-:W-:Y:S01]  /*77a0*/  FMUL.FTZ R188, R193, UR4 ;  /* 0x00000004c1bc7c20 */ /* 0x000fe20008410000 */
[----:B------:R-:W-:Y:S02]  /*77b0*/  MUFU.TANH R32, R32 ;  /* 0x0000002000207308 */ /* 0x000fe40000002400 */
[----:B------:R-:W-:Y:S01]  /*77c0*/  I2FP.F32.U32 R194, R192 ;  /* 0x000000c000c27245 */ /* 0x000fe20000201000 */
[----:B------:R-:W-:Y:S01]  /*77d0*/  HMMA.16816.F32 R176, R8, R18, R176 ;  /* 0x0000001208b0723c */ /* 0x000fe200000018b0 */
[----:B------:R-:W2:Y:S01]  /*77e0*/  LDSM.16.M88.4 R16, [R210+0x17000] ;  /* 0x01700000d210783b */ /* 0x000ea20000000200 */
[----:B------:R-:W-:Y:S01]  /*77f0*/  ISETP.GE.AND P6, PT, R192, R167, PT ;  /* 0x000000a7c000720c */ /* 0x000fe20003fc6270 */
[----:B------:R-:W-:-:S04]  /*7800*/  DEPBAR.LE SB0, 0x0 ;  /* 0x000080000000791a */ /* 0x000fc80000000000 */
[----:B------:R-:W5:Y:S01]  /*7810*/  MUFU.TANH R189, R189 ;  /* 0x000000bd00bd7308 */ /* 0x000f620000002400 */
[----:B------:R-:W-:Y:S01]  /*7820*/  HMMA.16816.F32 R184, R24, R190, R184 ;  /* 0x000000be18b8723c */ /* 0x000fe200000018b8 */
[----:B------:R-:W-:Y:S02]  /*7830*/  VIADD R191, R14, 0xffffffb8 ;  /* 0xffffffb80ebf7836 */ /* 0x000fe40000000000 */
[C---:B----4-:R-:W-:Y:S01]  /*7840*/  FFMA.FTZ R7, R194.reuse, UR5, R7 ;  /* 0x00000005c2077c23 */ /* 0x050fe20008010007 */
        /* <DEDUP_REMOVED lines=8> */
[----:B---3--:R-:W-:Y:S01]  /*78d0*/  FFMA.FTZ R200, R190, UR5, R171 ;  /* 0x00000005bec87c23 */ /* 0x008fe200080100ab */
[----:B------:R-:W-:-:S02]  /*78e0*/  VIADD R171, R14, 0xffffff81 ;  /* 0xffffff810eab7836 */ /* 0x000fc40000000000 */
[----:B------:R-:W-:Y:S01]  /*78f0*/  FMUL.FTZ R20, R198, UR4 ;  /* 0x00000004c6147c20 */ /* 0x000fe20008410000 */
[----:B------:R-:W-:Y:S01]  /*7900*/  FSEL R21, R194, -INF , !P6 ;  /* 0xff800000c2157808 */ /* 0x000fe20007000000 */
[----:B------:R-:W3:Y:S01]  /*7910*/  MUFU.TANH R34, R34 ;  /* 0x0000002200227308 */ /* 0x000ee20000002400 */
[C---:B------:R-:W-:Y:S01]  /*7920*/  ISETP.GE.AND P6, PT, R191.reuse, R167, PT ;  /* 0x000000a7bf00720c */ /* 0x040fe20003fc6270 */
[----:B------:R-:W-:Y:S01]  /*7930*/  HMMA.16816.F32 R172, R8, R4, R172 ;  /* 0x0000000408ac723c */ /* 0x000fe200000018ac */
[----:B------:R-:W-:Y:S01]  /*7940*/  I2FP.F32.U32 R9, R171 ;  /* 0x000000ab00097245 */ /* 0x000fe20000201000 */
[----:B-----5:R-:W-:Y:S01]  /*7950*/  FFMA.FTZ R189, R190, UR5, R189 ;  /* 0x00000005bebd7c23 */ /* 0x020fe200080100bd */
[----:B------:R-:W-:Y:S01]  /*7960*/  FSEL R200, R200, -INF , !P6 ;  /* 0xff800000c8c87808 */ /* 0x000fe20007000000 */
[----:B------:R-:W-:Y:S01]  /*7970*/  VIADD R10, R14, 0xffffff88 ;  /* 0xffffff880e0a7836 */ /* 0x000fe20000000000 */
[----:B------:R-:W-:Y:S01]  /*7980*/  ISETP.GE.AND P6, PT, R191, R166, PT ;  /* 0x000000a6bf00720c */ /* 0x000fe20003fc6270 */
[C---:B------:R-:W-:Y:S01]  /*7990*/  FFMA.FTZ R5, R9.reuse, UR5, R6 ;  /* 0x0000000509057c23 */ /* 0x040fe20008010006 */
[----:B------:R-:W-:Y:S01]  /*79a0*/  FFMA.FTZ R9, R9, UR5, R15 ;  /* 0x0000000509097c23 */ /* 0x000fe2000801000f */
[----:B------:R-:W4:Y:S01]  /*79b0*/  MUFU.TANH R35, R35 ;  /* 0x0000002300237308 */ /* 0x000f220000002400 */
[----:B------:R-:W-:Y:S01]  /*79c0*/  FSEL R194, R189, -INF , !P6 ;  /* 0xff800000bdc27808 */ /* 0x000fe20007000000 */
[----:B------:R-:W-:Y:S01]  /*79d0*/  HMMA.16816.F32 R176, R28, R22, R176 ;  /* 0x000000161cb0723c */ /* 0x000fe200000018b0 */
[----:B------:R-:W-:Y:S01]  /*79e0*/  ISETP.GE.AND P6, PT, R171, R167, PT ;  /* 0x000000a7ab00720c */ /* 0x000fe20003fc6270 */
[----:B------:R-:W-:Y:S01]  /*79f0*/  FMUL.FTZ R199, R199, UR4 ;  /* 0x00000004c7c77c20 */ /* 0x000fe20008410000 */
[----:B------:R-:W-:Y:S01]  /*7a00*/  I2FP.F32.U32 R15, R10 ;  /* 0x0000000a000f7245 */ /* 0x000fe20000201000 */
[----:B------:R-:W-:Y:S01]  /*7a10*/  FMUL.FTZ R184, R184, UR4 ;  /* 0x00000004b8b87c20 */ /* 0x000fe20008410000 */
[----:B------:R-:W-:Y:S01]  /*7a20*/  FSEL R5, R5, -INF , !P6 ;  /* 0xff80000005057808 */ /* 0x000fe20007000000 */
[----:B------:R-:W5:Y:S01]  /*7a30*/  MUFU.TANH R20, R20 ;  /* 0x0000001400147308 */ /* 0x000f620000002400 */
[----:B------:R-:W-:Y:S01]  /*7a40*/  ISETP.GE.AND P6, PT, R171, R166, PT ;  /* 0x000000a6ab00720c */ /* 0x000fe20003fc6270 */
[----:B------:R-:W-:Y:S01]  /*7a50*/  FFMA.FTZ R11, R15, UR5, R32 ;  /* 0x000000050f0b7c23 */ /* 0x000fe20008010020 */
[----:B------:R-:W-:-:S02]  /*7a60*/  VIADD R32, R14, 0xffffff89 ;  /* 0xffffff890e207836 */ /* 0x000fc40000000000 */
[----:B------:R-:W-:Y:S01]  /*7a70*/  FFMA.FTZ R15, R15, UR5, R170 ;  /* 0x000000050f0f7c23 */ /* 0x000fe200080100aa */
[----:B------:R-:W-:Y:S01]  /*7a80*/  FSEL R9, R9, -INF , !P6 ;  /* 0xff80000009097808 */ /* 0x000fe20007000000 */
[----:B--2---:R-:W-:Y:S01]  /*7a90*/  HMMA.16816.F32 R180, R24, R16, R180 ;  /* 0x0000001018b4723c */ /* 0x004fe200000018b4 */
[-C--:B------:R-:W-:Y:S01]  /*7aa0*/  ISETP.GE.AND P6, PT, R10, R167.reuse, PT ;  /* 0x000000a70a00720c */ /* 0x080fe20003fc6270 */
[----:B------:R-:W-:Y:S01]  /*7ab0*/  VIADD R170, R14, 0xffffff90 ;  /* 0xffffff900eaa7836 */ /* 0x000fe20000000000 */
[----:B------:R-:W-:Y:S01]  /*7ac0*/  I2FP.F32.U32 R23, R32 ;  /* 0x0000002000177245 */ /* 0x000fe20000201000 */
[----:B------:R5:W2:Y:S01]  /*7ad0*/  MUFU.TANH R33, R197 ;  /* 0x000000c500217308 */ /* 0x000aa20000002400 */
[----:B------:R-:W-:Y:S01]  /*7ae0*/  FSEL R11, R11, -INF , !P6 ;  /* 0xff8000000b0b7808 */ /* 0x000fe20007000000 */
[----:B------:R-:W-:Y:S01]  /*7af0*/  FMUL.FTZ R8, R185, UR4 ;  /* 0x00000004b9087c20 */ /* 0x000fe20008410000 */
[----:B------:R-:W-:Y:S01]  /*7b00*/  ISETP.GE.AND P6, PT, R10, R166, PT ;  /* 0x000000a60a00720c */ /* 0x000fe20003fc6270 */
[C---:B-1----:R-:W-:Y:S01]  /*7b10*/  FFMA.FTZ R17, R23.reuse, UR5, R188 ;  /* 0x0000000517117c23 */ /* 0x042fe200080100bc */
[----:B---3--:R-:W-:Y:S01]  /*7b20*/  FFMA.FTZ R23, R23, UR5, R34 ;  /* 0x0000000517177c23 */ /* 0x008fe20008010022 */
[----:B------:R-:W-:Y:S01]  /*7b30*/  I2FP.F32.U32 R22, R170 ;  /* 0x000000aa00167245 */ /* 0x000fe20000201000 */
[----:B------:R-:W-:Y:S01]  /*7b40*/  HMMA.16816.F32 R172, R28, R12, R172 ;  /* 0x0000000c1cac723c */ /* 0x000fe200000018ac */
[----:B------:R-:W-:Y:S01]  /*7b50*/  FSEL R15, R15, -INF , !P6 ;  /* 0xff8000000f0f7808 */ /* 0x000fe20007000000 */
[----:B------:R-:W1:Y:S01]  /*7b60*/  MUFU.TANH R4, R199 ;  /* 0x000000c700047308 */ /* 0x000e620000002400 */
[----:B------:R-:W-:Y:S01]  /*7b70*/  ISETP.GE.AND P6, PT, R32, R167, PT ;  /* 0x000000a72000720c */ /* 0x000fe20003fc6270 */
[----:B----4-:R-:W-:Y:S01]  /*7b80*/  FFMA.FTZ R35, R22, UR5, R35 ;  /* 0x0000000516237c23 */ /* 0x010fe20008010023 */
[----:B------:R-:W-:-:S02]  /*7b90*/  VIADD R13, R14, 0xffffff91 ;  /* 0xffffff910e0d7836 */ /* 0x000fc40000000000 */
[----:B------:R-:W-:Y:S01]  /*7ba0*/  FMUL.FTZ R10, R186, UR4 ;  /* 0x00000004ba0a7c20 */ /* 0x000fe20008410000 */
[----:B------:R-:W-:Y:S01]  /*7bb0*/  FSEL R17, R17, -INF , !P6 ;  /* 0xff80000011117808 */ /* 0x000fe20007000000 */
[----:B------:R-:W-:Y:S01]  /*7bc0*/  FMUL.FTZ R16, R187, UR4 ;  /* 0x00000004bb107c20 */ /* 0x000fe20008410000 */
[-C--:B------:R-:W-:Y:S01]  /*7bd0*/  ISETP.GE.AND P6, PT, R32, R166.reuse, PT ;  /* 0x000000a62000720c */ /* 0x080fe20003fc6270 */
[----:B------:R-:W3:Y:S01]  /*7be0*/  MUFU.TANH R6, R184 ;  /* 0x000000b800067308 */ /* 0x000ee20000002400 */
[----:B------:R-:W-:Y:S01]  /*7bf0*/  I2FP.F32.U32 R28, R13 ;  /* 0x0000000d001c7245 */ /* 0x000fe20000201000 */
[----:B-----5:R-:W-:Y:S01]  /*7c00*/  FFMA.FTZ R197, R22, UR5, R20 ;  /* 0x0000000516c57c23 */ /* 0x020fe20008010014 */
[----:B------:R-:W-:Y:S01]  /*7c10*/  FSEL R23, R23, -INF , !P6 ;  /* 0xff80000017177808 */ /* 0x000fe20007000000 */
[----:B------:R-:W-:Y:S01]  /*7c20*/  VIADD R20, R14, 0xffffff98 ;  /* 0xffffff980e147836 */ /* 0x000fe20000000000 */
[-C--:B------:R-:W-:Y:S01]  /*7c30*/  ISETP.GE.AND P6, PT, R170, R167.reuse, PT ;  /* 0x000000a7aa00720c */ /* 0x080fe20003fc6270 */
[C---:B--2---:R-:W-:Y:S01]  /*7c40*/  FFMA.FTZ R33, R28.reuse, UR5, R33 ;  /* 0x000000051c217c23 */ /* 0x044fe20008010021 */
[C---:B------:R-:W-:Y:S01]  /*7c50*/  HMMA.16816.F32 R176, R24.reuse, R18, R176 ;  /* 0x0000001218b0723c */ /* 0x040fe200000018b0 */
[----:B------:R-:W2:Y:S01]  /*7c60*/  MUFU.TANH R10, R10 ;  /* 0x0000000a000a7308 */ /* 0x000ea20000002400 */
[----:B------:R-:W-:Y:S01]  /*7c70*/  FSEL R231, R35, -INF , !P6 ;  /* 0xff80000023e77808 */ /* 0x000fe20007000000 */
[----:B-1----:R-:W-:Y:S01]  /*7c80*/  FFMA.FTZ R195, R28, UR5, R4 ;  /* 0x000000051cc37c23 */ /* 0x002fe20008010004 */
[----:B------:R-:W-:Y:S01]  /*7c90*/  ISETP.GE.AND P6, PT, R170, R166, PT ;  /* 0x000000a6aa00720c */ /* 0x000fe20003fc6270 */
[----:B------:R-:W-:Y:S01]  /*7ca0*/  FMUL.FTZ R12, R180, UR4 ;  /* 0x00000004b40c7c20 */ /* 0x000fe20008410000 */
[----:B------:R-:W-:Y:S01]  /*7cb0*/  I2FP.F32.U32 R19, R20 ;  /* 0x0000001400137245 */ /* 0x000fe20000201000 */
[----:B------:R-:W-:Y:S01]  /*7cc0*/  FMUL.FTZ R182, R182, UR4 ;  /* 0x00000004b6b67c20 */ /* 0x000fe20008410000 */
[----:B------:R-:W-:Y:S01]  /*7cd0*/  FSEL R197, R197, -INF , !P6 ;  /* 0xff800000c5c57808 */ /* 0x000fe20007000000 */
[----:B------:R-:W1:Y:S01]  /*7ce0*/  MUFU.TANH R8, R8 ;  /* 0x0000000800087308 */ /* 0x000e620000002400 */
[----:B------:R-:W-:Y:S01]  /*7cf0*/  ISETP.GE.AND P6, PT, R13, R167, PT ;  /* 0x000000a70d00720c */ /* 0x000fe20003fc6270 */
[----:B---3--:R-:W-:Y:S01]  /*7d00*/  FFMA.FTZ R193, R19, UR5, R6 ;  /* 0x0000000513c17c23 */ /* 0x008fe20008010006 */
[----:B------:R-:W-:Y:S01]  /*7d10*/  HMMA.16816.F32 R172, R24, R168, R172 ;  /* 0x000000a818ac723c */ /* 0x000fe200000018ac */
[----:B------:R-:W-:Y:S01]  /*7d20*/  FMUL.FTZ R181, R181, UR4 ;  /* 0x00000004b5b57c20 */ /* 0x000fe20008410000 */
[----:B------:R-:W-:Y:S01]  /*7d30*/  FSEL R191, R33, -INF , !P6 ;  /* 0xff80000021bf7808 */ /* 0x000fe20007000000 */
[----:B------:R-:W-:Y:S01]  /*7d40*/  FMUL.FTZ R183, R183, UR4 ;  /* 0x00000004b7b77c20 */ /* 0x000fe20008410000 */
[----:B------:R-:W-:Y:S01]  /*7d50*/  ISETP.GE.AND P6, PT, R13, R166, PT ;  /* 0x000000a60d00720c */ /* 0x000fe20003fc6270 */
[----:B------:R-:W3:Y:S01]  /*7d60*/  MUFU.TANH R16, R16 ;  /* 0x0000001000107308 */ /* 0x000ee20000002400 */
[----:B------:R-:W-:-:S02]  /*7d70*/  VIADD R13, R14, 0xffffff99 ;  /* 0xffffff990e0d7836 */ /* 0x000fc40000000000 */
[----:B--2---:R-:W-:Y:S01]  /*7d80*/  FFMA.FTZ R171, R19, UR5, R10 ;  /* 0x0000000513ab7c23 */ /* 0x004fe2000801000a */
[----:B------:R-:W-:Y:S01]  /*7d90*/  FSEL R195, R195, -INF , !P6 ;  /* 0xff800000c3c37808 */ /* 0x000fe20007000000 */
[----:B------:R-:W-:Y:S01]  /*7da0*/  VIADD R10, R14, 0xffffffa0 ;  /* 0xffffffa00e0a7836 */ /* 0x000fe20000000000 */
[----:B------:R-:W-:Y:S01]  /*7db0*/  ISETP.GE.AND P6, PT, R20, R167, PT ;  /* 0x000000a71400720c */ /* 0x000fe20003fc6270 */
[----:B------:R-:W-:Y:S01]  /*7dc0*/  FMUL.FTZ R176, R176, UR4 ;  /* 0x00000004b0b07c20 */ /* 0x000fe20008410000 */
[----:B------:R-:W-:Y:S01]  /*7dd0*/  I2FP.F32.U32 R25, R13 ;  /* 0x0000000d00197245 */ /* 0x000fe20000201000 */
[----:B------:R-:W2:Y:S01]  /*7de0*/  MUFU.TANH R12, R12 ;  /* 0x0000000c000c7308 */ /* 0x000ea20000002400 */
[----:B------:R-:W-:Y:S01]  /*7df0*/  FSEL R193, R193, -INF , !P6 ;  /* 0xff800000c1c17808 */ /* 0x000fe20007000000 */
[----:B------:R-:W-:Y:S01]  /*7e00*/  FMUL.FTZ R178, R178, UR4 ;  /* 0x00000004b2b27c20 */ /* 0x000fe20008410000 */
[----:B------:R-:W-:Y:S01]  /*7e10*/  ISETP.GE.AND P6, PT, R20, R166, PT ;  /* 0x000000a61400720c */ /* 0x000fe20003fc6270 */
[----:B-1----:R-:W-:Y:S01]  /*7e20*/  FFMA.FTZ R229, R25, UR5, R8 ;  /* 0x0000000519e57c23 */ /* 0x002fe20008010008 */
[----:B------:R-:W-:Y:S01]  /*7e30*/  I2FP.F32.U32 R19, R10 ;  /* 0x0000000a00137245 */ /* 0x000fe20000201000 */
[----:B------:R-:W-:Y:S01]  /*7e40*/  FMUL.FTZ R177, R177, UR4 ;  /* 0x00000004b1b17c20 */ /* 0x000fe20008410000 */
[----:B------:R-:W-:Y:S01]  /*7e50*/  FSEL R171, R171, -INF , !P6 ;  /* 0xff800000abab7808 */ /* 0x000fe20007000000 */
[----:B------:R-:W1:Y:S01]  /*7e60*/  MUFU.TANH R4, R182 ;  /* 0x000000b600047308 */ /* 0x000e620000002400 */
[----:B------:R-:W-:Y:S01]  /*7e70*/  ISETP.GE.AND P6, PT, R13, R167, PT ;  /* 0x000000a70d00720c */ /* 0x000fe20003fc6270 */
[----:B---3--:R-:W-:Y:S01]  /*7e80*/  FFMA.FTZ R16, R25, UR5, R16 ;  /* 0x0000000519107c23 */ /* 0x008fe20008010010 */
[----:B------:R-:W-:Y:S01]  /*7e90*/  FMUL.FTZ R179, R179, UR4 ;  /* 0x00000004b3b37c20 */ /* 0x000fe20008410000 */
[----:B------:R-:W-:Y:S01]  /*7ea0*/  FMUL.FTZ R172, R172, UR4 ;  /* 0x00000004acac7c20 */ /* 0x000fe20008410000 */
[----:B------:R-:W-:Y:S01]  /*7eb0*/  FSEL R229, R229, -INF , !P6 ;  /* 0xff800000e5e57808 */ /* 0x000fe20007000000 */
[----:B------:R-:W-:Y:S01]  /*7ec0*/  FMUL.FTZ R174, R174, UR4 ;  /* 0x00000004aeae7c20 */ /* 0x000fe20008410000 */
[----:B------:R-:W-:Y:S01]  /*7ed0*/  BAR.SYNC.DEFER_BLOCKING 0x0 ;  /* 0x0000000000007b1d */ /* 0x000fe20000010000 */
[----:B------:R-:W-:Y:S01]  /*7ee0*/  ISETP.GE.AND P6, PT, R13, R166, PT ;  /* 0x000000a60d00720c */ /* 0x000fe20003fc6270 */
[----:B--2---:R-:W-:Y:S01]  /*7ef0*/  FFMA.FTZ R227, R19, UR5, R12 ;  /* 0x0000000513e37c23 */ /* 0x004fe2000801000c */
[----:B------:R-:W-:-:S02]  /*7f00*/  VIADD R13, R14, 0xffffffa1 ;  /* 0xffffffa10e0d7836 */ /* 0x000fc40000000000 */
[----:B------:R-:W-:Y:S01]  /*7f10*/  FSEL R169, R16, -INF , !P6 ;  /* 0xff80000010a97808 */ /* 0x000fe20007000000 */
[----:B------:R-:W2:Y:S01]  /*7f20*/  MUFU.TANH R18, R181 ;  /* 0x000000b500127308 */ /* 0x000ea20000002400 */
[----:B------:R-:W-:Y:S01]  /*7f30*/  ISETP.GE.AND P6, PT, R10, R167, PT ;  /* 0x000000a70a00720c */ /* 0x000fe20003fc6270 */
[----:B------:R-:W-:Y:S01]  /*7f40*/  VIADD R16, R14, 0xffffffa9 ;  /* 0xffffffa90e107836 */ /* 0x000fe20000000000 */
[----:B------:R-:W-:Y:S01]  /*7f50*/  I2FP.F32.U32 R25, R13 ;  /* 0x0000000d00197245 */ /* 0x000fe20000201000 */
[----:B-1----:R-:W-:Y:S01]  /*7f60*/  FFMA.FTZ R215, R19, UR5, R4 ;  /* 0x0000000513d77c23 */ /* 0x002fe20008010004 */
[----:B------:R-:W-:Y:S02]  /*7f70*/  FSEL R227, R227, -INF , !P6 ;  /* 0xff800000e3e37808 */ /* 0x000fe40007000000 */
[----:B------:R-:W-:Y:S01]  /*7f80*/  ISETP.GE.AND P6, PT, R10, R166, PT ;  /* 0x000000a60a00720c */ /* 0x000fe20003fc6270 */
[----:B------:R-:W1:Y:S01]  /*7f90*/  MUFU.TANH R6, R183 ;  /* 0x000000b700067308 */ /* 0x000e620000002400 */
[----:B------:R-:W-:-:S02]  /*7fa0*/  VIADD R10, R14, 0xffffffa8 ;  /* 0xffffffa80e0a7836 */ /* 0x000fc40000000000 */
[----:B------:R-:W-:Y:S02]  /*7fb0*/  FSEL R215, R215, -INF , !P6 ;  /* 0xff800000d7d77808 */ /* 0x000fe40007000000 */
[----:B------:R-:W-:Y:S02]  /*7fc0*/  ISETP.GE.AND P6, PT, R13, R167, PT ;  /* 0x000000a70d00720c */ /* 0x000fe40003fc6270 */
[----:B------:R-:W-:Y:S01]  /*7fd0*/  I2FP.F32.U32 R19, R10 ;  /* 0x0000000a00137245 */ /* 0x000fe20000201000 */
[----:B------:R-:W3:Y:S01]  /*7fe0*/  MUFU.TANH R176, R176 ;  /* 0x000000b000b07308 */ /* 0x000ee20000002400 */
[----:B--2---:R-:W-:-:S05]  /*7ff0*/  FFMA.FTZ R18, R25, UR5, R18 ;  /* 0x0000000519127c23 */ /* 0x004fca0008010012 */
[----:B------:R-:W-:Y:S01]  /*8000*/  FSEL R221, R18, -INF , !P6 ;  /* 0xff80000012dd7808 */ /* 0x000fe20007000000 */
[----:B------:R-:W-:Y:S01]  /*8010*/  FMUL.FTZ R18, R175, UR4 ;  /* 0x00000004af127c20 */ /* 0x000fe20008410000 */
[----:B------:R-:W2:Y:S01]  /*8020*/  MUFU.TANH R12, R178 ;  /* 0x000000b2000c7308 */ /* 0x000ea20000002400 */
[----:B-1----:R-:W-:Y:S01]  /*8030*/  FFMA.FTZ R213, R25, UR5, R6 ;  /* 0x0000000519d57c23 */ /* 0x002fe20008010006 */
[----:B------:R-:W-:Y:S01]  /*8040*/  ISETP.GE.AND P6, PT, R13, R166, PT ;  /* 0x000000a60d00720c */ /* 0x000fe20003fc6270 */
[----:B------:R-:W-:Y:S01]  /*8050*/  FMUL.FTZ R13, R173, UR4 ;  /* 0x00000004ad0d7c20 */ /* 0x000fe20008410000 */
[----:B------:R-:W-:Y:S02]  /*8060*/  I2FP.F32.U32 R25, R16 ;  /* 0x0000001000197245 */ /* 0x000fe40000201000 */
[----:B------:R-:W-:Y:S02]  /*8070*/  FSEL R213, R213, -INF , !P6 ;  /* 0xff800000d5d57808 */ /* 0x000fe40007000000 */
[----:B------:R-:W1:Y:S01]  /*8080*/  MUFU.TANH R8, R177 ;  /* 0x000000b100087308 */ /* 0x000e620000002400 */
[----:B---3--:R-:W-:Y:S01]  /*8090*/  FFMA.FTZ R176, R19, UR5, R176 ;  /* 0x0000000513b07c23 */ /* 0x008fe200080100b0 */
[----:B------:R-:W-:-:S04]  /*80a0*/  ISETP.GE.AND P6, PT, R10, R167, PT ;  /* 0x000000a70a00720c */ /* 0x000fc80003fc6270 */
[----:B------:R-:W-:Y:S02]  /*80b0*/  FSEL R219, R176, -INF , !P6 ;  /* 0xff800000b0db7808 */ /* 0x000fe40007000000 */
[----:B------:R-:W3:Y:S01]  /*80c0*/  MUFU.TANH R4, R179 ;  /* 0x000000b300047308 */ /* 0x000ee20000002400 */
[----:B--2---:R-:W-:Y:S01]  /*80d0*/  FFMA.FTZ R19, R19, UR5, R12 ;  /* 0x0000000513137c23 */ /* 0x004fe2000801000c */
[----:B------:R-:W-:Y:S01]  /*80e0*/  ISETP.GE.AND P6, PT, R10, R166, PT ;  /* 0x000000a60a00720c */ /* 0x000fe20003fc6270 */
[----:B------:R-:W-:-:S03]  /*80f0*/  VIADD R12, R14, 0xffffffb0 ;  /* 0xffffffb00e0c7836 */ /* 0x000fc60000000000 */
[----:B------:R-:W-:Y:S02]  /*8100*/  FSEL R175, R19, -INF , !P6 ;  /* 0xff80000013af7808 */ /* 0x000fe40007000000 */
[----:B------:R-:W2:Y:S01]  /*8110*/  MUFU.TANH R6, R172 ;  /* 0x000000ac00067308 */ /* 0x000ea20000002400 */
[----:B-1----:R-:W-:Y:S01]  /*8120*/  FFMA.FTZ R217, R25, UR5, R8 ;  /* 0x0000000519d97c23 */ /* 0x002fe20008010008 */
[C---:B------:R-:W-:Y:S02]  /*8130*/  ISETP.GE.AND P6, PT, R16.reuse, R167, PT ;  /* 0x000000a71000720c */ /* 0x040fe40003fc6270 */
[----:B------:R-:W-:Y:S02]  /*8140*/  I2FP.F32.U32 R19, R12 ;  /* 0x0000000c00137245 */ /* 0x000fe40000201000 */
[----:B------:R-:W-:Y:S02]  /*8150*/  FSEL R217, R217, -INF , !P6 ;  /* 0xff800000d9d97808 */ /* 0x000fe40007000000 */
[----:B------:R-:W1:Y:S01]  /*8160*/  MUFU.TANH R10, R174 ;  /* 0x000000ae000a7308 */ /* 0x000e620000002400 */
[----:B---3--:R-:W-:Y:S01]  /*8170*/  FFMA.FTZ R173, R25, UR5, R4 ;  /* 0x0000000519ad7c23 */ /* 0x008fe20008010004 */
[----:B------:R-:W-:Y:S01]  /*8180*/  ISETP.GE.AND P6, PT, R16, R166, PT ;  /* 0x000000a61000720c */ /* 0x000fe20003fc6270 */
[----:B------:R-:W-:-:S02]  /*8190*/  VIADD R4, R14, 0xffffffb1 ;  /* 0xffffffb10e047836 */ /* 0x000fc40000000000 */
[----:B------:R-:W-:Y:S01]  /*81a0*/  VIADD R14, R14, 0xffffffb9 ;  /* 0xffffffb90e0e7836 */ /* 0x000fe20000000000 */
[----:B------:R-:W-:Y:S02]  /*81b0*/  FSEL R173, R173, -INF , !P6 ;  /* 0xff800000adad7808 */ /* 0x000fe40007000000 */
[----:B------:R-:W3:Y:S01]  /*81c0*/  MUFU.TANH R13, R13 ;  /* 0x0000000d000d7308 */ /* 0x000ee20000002400 */
[C---:B--2---:R-:W-:Y:S01]  /*81d0*/  FFMA.FTZ R6, R19.reuse, UR5, R6 ;  /* 0x0000000513067c23 */ /* 0x044fe20008010006 */
[----:B------:R-:W-:Y:S02]  /*81e0*/  ISETP.GE.AND P6, PT, R12, R167, PT ;  /* 0x000000a70c00720c */ /* 0x000fe40003fc6270 */
[----:B------:R-:W-:Y:S02]  /*81f0*/  I2FP.F32.U32 R16, R4 ;  /* 0x0000000400107245 */ /* 0x000fe40000201000 */
[----:B------:R-:W-:Y:S02]  /*8200*/  FSEL R203, R6, -INF , !P6 ;  /* 0xff80000006cb7808 */ /* 0x000fe40007000000 */
[----:B------:R-:W2:Y:S01]  /*8210*/  MUFU.TANH R8, R18 ;  /* 0x0000001200087308 */ /* 0x000ea20000002400 */
[----:B------:R-:W-:Y:S01]  /*8220*/  ISETP.GE.AND P6, PT, R12, R166, PT ;  /* 0x000000a60c00720c */ /* 0x000fe20003fc6270 */
[----:B-1----:R-:W-:Y:S01]  /*8230*/  FFMA.FTZ R10, R19, UR5, R10 ;  /* 0x00000005130a7c23 */ /* 0x002fe2000801000a */
[----:B------:R-:W-:-:S02]  /*8240*/  FMNMX3.FTZ R12, R164, R7, R5, !PT ;  /* 0x00000007a40c7276 */ /* 0x000fc40007810005 */
[----:B------:R-:W-:Y:S02]  /*8250*/  I2FP.F32.U32 R19, R14 ;  /* 0x0000000e00137245 */ /* 0x000fe40000201000 */
[----:B------:R-:W-:Y:S01]  /*8260*/  FSEL R199, R10, -INF , !P6 ;  /* 0xff8000000ac77808 */ /* 0x000fe20007000000 */
[----:B------:R1:W4:Y:S01]  /*8270*/  MUFU.TANH R6, R205 ;  /* 0x000000cd00067308 */ /* 0x0003220000002400 */
[----:B---3--:R-:W-:Y:S01]  /*8280*/  FFMA.FTZ R13, R16, UR5, R13 ;  /* 0x00000005100d7c23 */ /* 0x008fe2000801000d */
[----:B------:R-:W-:Y:S02]  /*8290*/  FMNMX3.FTZ R12, R12, R11, R17, !PT ;  /* 0x0000000b0c0c7276 */ /* 0x000fe40007810011 */
[----:B------:R-:W-:Y:S02]  /*82a0*/  ISETP.GE.AND P6, PT, R4, R167, PT ;  /* 0x000000a70400720c */ /* 0x000fe40003fc6270 */
[----:B------:R-:W-:Y:S02]  /*82b0*/  FMNMX3.FTZ R12, R12, R231, R191, !PT ;  /* 0x000000e70c0c7276 */ /* 0x000fe400078100bf */
[----:B------:R-:W3:Y:S01]  /*82c0*/  MUFU.TANH R10, R207 ;  /* 0x000000cf000a7308 */ /* 0x000ee20000002400 */
[----:B--2---:R-:W-:Y:S01]  /*82d0*/  FFMA.FTZ R8, R16, UR5, R8 ;  /* 0x0000000510087c23 */ /* 0x004fe20008010008 */
[----:B-1----:R-:W-:Y:S01]  /*82e0*/  FSEL R205, R13, -INF , !P6 ;  /* 0xff8000000dcd7808 */ /* 0x002fe20007000000 */
[----:B----4-:R-:W-:Y:S01]  /*82f0*/  FFMA.FTZ R6, R19, UR5, R6 ;  /* 0x0000000513067c23 */ /* 0x010fe20008010006 */
[----:B------:R-:W-:-:S02]  /*8300*/  ISETP.GE.AND P6, PT, R4, R166, PT ;  /* 0x000000a60400720c */ /* 0x000fc40003fc6270 */
[----:B------:R-:W-:Y:S02]  /*8310*/  FMNMX3.FTZ R4, R12, R193, R229, !PT ;  /* 0x000000c10c047276 */ /* 0x000fe400078100e5 */
[----:B------:R-:W-:Y:S02]  /*8320*/  FSEL R179, R8, -INF , !P6 ;  /* 0xff80000008b37808 */ /* 0x000fe40007000000 */
[----:B------:R-:W-:Y:S01]  /*8330*/  ISETP.GE.AND P6, PT, R14, R167, PT ;  /* 0x000000a70e00720c */ /* 0x000fe20003fc6270 */
[----:B---3--:R-:W-:Y:S01]  /*8340*/  FFMA.FTZ R10, R19, UR5, R10 ;  /* 0x00000005130a7c23 */ /* 0x008fe2000801000a */
[----:B------:R-:W-:Y:S02]  /*8350*/  FMNMX3.FTZ R4, R4, R227, R221, !PT ;  /* 0x000000e304047276 */ /* 0x000fe400078100dd */
[----:B------:R-:W-:Y:S02]  /*8360*/  FSEL R201, R6, -INF , !P6 ;  /* 0xff80000006c97808 */ /* 0x000fe40007000000 */
[----:B------:R-:W-:-:S02]  /*8370*/  FMNMX3.FTZ R6, R3, R21, R9, !PT ;  /* 0x0000001503067276 */ /* 0x000fc40007810009 */
[----:B------:R-:W-:Y:S02]  /*8380*/  FMNMX3.FTZ R4, R4, R219, R217, !PT ;  /* 0x000000db04047276 */ /* 0x000fe400078100d9 */
[----:B------:R-:W-:Y:S02]  /*8390*/  ISETP.GE.AND P6, PT, R14, R166, PT ;  /* 0x000000a60e00720c */ /* 0x000fe40003fc6270 */
[----:B------:R-:W-:Y:S02]  /*83a0*/  FMNMX3.FTZ R6, R6, R15, R23, !PT ;  /* 0x0000000f06067276 */ /* 0x000fe40007810017 */
[----:B------:R-:W-:Y:S02]  /*83b0*/  FMNMX3.FTZ R4, R4, R203, R205, !PT ;  /* 0x000000cb04047276 */ /* 0x000fe400078100cd */
[----:B------:R-:W-:Y:S02]  /*83c0*/  FSEL R177, R10, -INF , !P6 ;  /* 0xff8000000ab17808 */ /* 0x000fe40007000000 */
[----:B------:R-:W-:-:S02]  /*83d0*/  FMNMX3.FTZ R6, R6, R197, R195, !PT ;  /* 0x000000c506067276 */ /* 0x000fc400078100c3 */
        /* <DEDUP_REMOVED lines=59> */
.L_x_1167:
[----:B------:R-:W-:Y:S01]  /*8790*/  FMNMX3.FTZ R6, R6, R171, R169, !PT ;  /* 0x000000ab06067276 */ /* 0x000fe200078100a9 */
[----:B-1----:R-:W1:Y:S01]  /*87a0*/  SHFL.BFLY PT, R19, R8, 0x2, 0x1f ;  /* 0x0c401f0008137f89 */ /* 0x002e6200000e0000 */
[----:B------:R-:W2:Y:S01]  /*87b0*/  LDCU UR4, c[0x0][0x45c] ;  /* 0x00008b80ff0477ac */ /* 0x000ea20008000800 */
[C---:B------:R-:W-:Y:S02]  /*87c0*/  IADD3 R16, PT, PT, R165.reuse, 0x18000, RZ ;  /* 0x00018000a5107810 */ /* 0x040fe40007ffe0ff */
[----:B------:R-:W-:Y:S02]  /*87d0*/  FMNMX3.FTZ R6, R6, R215, R213, !PT ;  /* 0x000000d706067276 */ /* 0x000fe400078100d5 */
[----:B------:R-:W-:Y:S02]  /*87e0*/  IADD3 R189, PT, PT, R165, 0x18040, RZ ;  /* 0x00018040a5bd7810 */ /* 0x000fe40007ffe0ff */
[----:B------:R-:W-:Y:S02]  /*87f0*/  FMNMX3.FTZ R6, R6, R175, R173, !PT ;  /* 0x000000af06067276 */ /* 0x000fe400078100ad */
[----:B------:R-:W-:-:S02]  /*8800*/  @P0 IADD3 R189, PT, PT, R16, -0x40, RZ ;  /* 0xffffffc010bd0810 */ /* 0x000fc40007ffe0ff */
[----:B------:R-:W-:Y:S02]  /*8810*/  FMNMX3.FTZ R6, R6, R199, R179, !PT ;  /* 0x000000c706067276 */ /* 0x000fe400078100b3 */
[----:B------:R-:W-:Y:S01]  /*8820*/  SEL R188, R212, 0xffffffe0, !P2 ;  /* 0xffffffe0d4bc7807 */ /* 0x000fe20005000000 */
[----:B------:R-:W-:Y:S01]  /*8830*/  LDSM.16.MT88.4 R28, [R189] ;  /* 0x00000000bd1c783b */ /* 0x000fe20000004200 */
[----:B------:R-:W-:Y:S02]  /*8840*/  FMNMX3.FTZ R6, R6, R194, R177, !PT ;  /* 0x000000c206067276 */ /* 0x000fe400078100b1 */
[C---:B------:R-:W-:Y:S02]  /*8850*/  IADD3 R176, PT, PT, R188.reuse, R165, RZ ;  /* 0x000000a5bcb07210 */ /* 0x040fe40007ffe0ff */
[----:B------:R-:W-:Y:S01]  /*8860*/  IADD3 R188, PT, PT, R188, R189, RZ ;  /* 0x000000bdbcbc7210 */ /* 0x000fe20007ffe0ff */
[----:B------:R-:W3:Y:S01]  /*8870*/  SHFL.BFLY PT, R13, R6, 0x2, 0x1f ;  /* 0x0c401f00060d7f89 */ /* 0x000ee200000e0000 */
[----:B-1----:R-:W-:-:S05]  /*8880*/  FMNMX.FTZ R4, R8, R19, !PT ;  /* 0x0000001308047209 */ /* 0x002fca0007810000 */
        /* <DEDUP_REMOVED lines=18> */
[C---:B------:R-:W-:Y:S01]  /*89b0*/  FMUL.FTZ R178, R210.reuse, UR4 ;  /* 0x00000004d2b27c20 */ /* 0x040fe20008410000 */
        /* <DEDUP_REMOVED lines=10> */
[----:B------:R-:W-:Y:S01]  /*8a60*/  FMUL.FTZ R9, R5, UR4 ;  /* 0x0000000405097c20 */ /* 0x000fe20008410000 */
[----:B------:R-:W-:Y:S01]  /*8a70*/  FMUL.FTZ R164, R4, UR4 ;  /* 0x0000000404a47c20 */ /* 0x000fe20008410000 */
[--C-:B------:R-:W-:Y:S01]  /*8a80*/  FFMA.FTZ R182, R21, UR4, -R178.reuse ;  /* 0x0000000415b67c23 */ /* 0x100fe200080108b2 */
[--C-:B------:R-:W-:Y:S01]  /*8a90*/  FFMA.FTZ R180, R15, UR4, -R178.reuse ;  /* 0x000000040fb47c23 */ /* 0x100fe200080108b2 */
[----:B------:R-:W2:Y:S01]  /*8aa0*/  MUFU.EX2 R3, R9 ;  /* 0x0000000900037308 */ /* 0x000ea20000000800 */
[--C-:B------:R-:W-:Y:S01]  /*8ab0*/  FFMA.FTZ R187, R23, UR4, -R178.reuse ;  /* 0x0000000417bb7c23 */ /* 0x100fe200080108b2 */
[----:B------:R-:W-:Y:S01]  /*8ac0*/  LDSM.16.MT88.4 R12, [R165+0x18000] ;  /* 0x01800000a50c783b */ /* 0x000fe20000004200 */
[--C-:B------:R-:W-:Y:S01]  /*8ad0*/  FFMA.FTZ R198, R197, UR4, -R178.reuse ;  /* 0x00000004c5c67c23 */ /* 0x100fe200080108b2 */
[--C-:B------:R-:W-:Y:S01]  /*8ae0*/  FFMA.FTZ R195, R195, UR4, -R178.reuse ;  /* 0x00000004c3c37c23 */ /* 0x100fe200080108b2 */
[--C-:B------:R-:W-:Y:S01]  /*8af0*/  FFMA.FTZ R197, R171, UR4, -R178.reuse ;  /* 0x00000004abc57c23 */ /* 0x100fe200080108b2 */
[----:B------:R-:W-:Y:S01]  /*8b00*/  LDSM.16.MT88.4 R20, [R176+0x18000] ;  /* 0x01800000b014783b */ /* 0x000fe20000004200 */
[--C-:B------:R-:W-:Y:S01]  /*8b10*/  FFMA.FTZ R196, R169, UR4, -R178.reuse ;  /* 0x00000004a9c47c23 */ /* 0x100fe200080108b2 */
[----:B------:R-:W3:Y:S01]  /*8b20*/  MUFU.EX2 R164, R164 ;  /* 0x000000a400a47308 */ /* 0x000ee20000000800 */
[----:B-1----:R-:W-:Y:S01]  /*8b30*/  F2FP.F16.F32.PACK_AB R4, R185, R186 ;  /* 0x000000bab904723e */ /* 0x002fe200000000ff */
[----:B------:R-:W-:Y:S01]  /*8b40*/  LDSM.16.MT88.4 R168, [R165+0x1a800] ;  /* 0x01a80000a5a8783b */ /* 0x000fe20000004200 */
[----:B------:R-:W-:Y:S01]  /*8b50*/  FFMA.FTZ R212, R215, UR4, -R178 ;  /* 0x00000004d7d47c23 */ /* 0x000fe200080108b2 */
[----:B------:R-:W-:Y:S01]  /*8b60*/  FFMA.FTZ R217, R217, UR4, -R202 ;  /* 0x00000004d9d97c23 */ /* 0x000fe200080108ca */
[--C-:B------:R-:W-:Y:S01]  /*8b70*/  FFMA.FTZ R213, R213, UR4, -R178.reuse ;  /* 0x00000004d5d57c23 */ /* 0x100fe200080108b2 */
[--C-:B------:R-:W-:Y:S01]  /*8b80*/  FFMA.FTZ R214, R175, UR4, -R178.reuse ;  /* 0x00000004afd67c23 */ /* 0x100fe200080108b2 */
[----:B------:R-:W-:Y:S01]  /*8b90*/  FFMA.FTZ R215, R173, UR4, -R178 ;  /* 0x00000004add77c23 */ /* 0x000fe200080108b2 */
        /* <DEDUP_REMOVED lines=9> */
[-C--:B---3--:R-:W-:Y:S01]  /*8c30*/  FMUL.FTZ R34, R142, R164.reuse ;  /* 0x000000a48e227220 */ /* 0x088fe20000410000 */
[-C--:B------:R-:W-:Y:S01]  /*8c40*/  FMUL.FTZ R35, R143, R164.reuse ;  /* 0x000000a48f237220 */ /* 0x080fe20000410000 */
[-C--:B------:R-:W-:Y:S01]  /*8c50*/  FMUL.FTZ R26, R146, R164.reuse ;  /* 0x000000a4921a7220 */ /* 0x080fe20000410000 */
[----:B------:R-:W2:Y:S01]  /*8c60*/  LDSM.16.MT88.4 R140, [R165+0x1a000] ;  /* 0x01a00000a58c783b */ /* 0x000ea20000004200 */
[-C--:B------:R-:W-:Y:S01]  /*8c70*/  FMUL.FTZ R27, R147, R164.reuse ;  /* 0x000000a4931b7220 */ /* 0x080fe20000410000 */
[-C--:B------:R-:W-:Y:S01]  /*8c80*/  FMUL.FTZ R38, R38, R164.reuse ;  /* 0x000000a426267220 */ /* 0x080fe20000410000 */
[-C--:B------:R-:W-:Y:S01]  /*8c90*/  FMUL.FTZ R39, R39, R164.reuse ;  /* 0x000000a427277220 */ /* 0x080fe20000410000 */
[----:B------:R-:W-:Y:S01]  /*8ca0*/  MUFU.EX2 R182, R182 ;  /* 0x000000b600b67308 */ /* 0x000fe20000000800 */
[-C--:B------:R-:W-:Y:S01]  /*8cb0*/  FMUL.FTZ R41, R41, R3.reuse ;  /* 0x0000000329297220 */ /* 0x080fe20000410000 */
[-C--:B------:R-:W-:Y:S01]  /*8cc0*/  FMUL.FTZ R42, R42, R164.reuse ;  /* 0x000000a42a2a7220 */ /* 0x080fe20000410000 */
[-C--:B------:R-:W-:Y:S01]  /*8cd0*/  FMUL.FTZ R43, R43, R164.reuse ;  /* 0x000000a42b2b7220 */ /* 0x080fe20000410000 */
[----:B------:R-:W3:Y:S01]  /*8ce0*/  LDSM.16.MT88.4 R144, [R189+0x2000] ;  /* 0x00200000bd90783b */ /* 0x000ee20000004200 */
[-C--:B------:R-:W-:Y:S01]  /*8cf0*/  FMUL.FTZ R44, R44, R3.reuse ;  /* 0x000000032c2c7220 */ /* 0x080fe20000410000 */
[-C--:B------:R-:W-:Y:S01]  /*8d00*/  FMUL.FTZ R45, R45, R3.reuse ;  /* 0x000000032d2d7220 */ /* 0x080fe20000410000 */
[----:B------:R-:W-:Y:S01]  /*8d10*/  FMUL.FTZ R46, R46, R164 ;  /* 0x000000a42e2e7220 */ /* 0x000fe20000410000 */
[----:B------:R-:W4:Y:S01]  /*8d20*/  MUFU.EX2 R181, R181 ;  /* 0x000000b500b57308 */ /* 0x000f220000000800 */
        /* <DEDUP_REMOVED lines=16> */
[----:B----4-:R-:W-:Y:S01]  /*8e30*/  F2FP.F16.F32.PACK_AB R5, R181, R182 ;  /* 0x000000b6b505723e */ /* 0x010fe200000000ff */
        /* <DEDUP_REMOVED lines=23> */
[----:B------:R-:W1:Y:S01]  /*8fb0*/  LDSM.16.MT88.4 R152, [R188] ;  /* 0x00000000bc98783b */ /* 0x000e620000004200 */
        /* <DEDUP_REMOVED lines=72> */
[----:B------:R-:W-:Y:S01]  /*9440*/  MUFU.EX2 R190, R190 ;  /* 0x000000be00be7308 */ /* 0x000fe20000000800 */
[-C--:B------:R-:W-:Y:S01]  /*9450*/  FMUL.FTZ R116, R116, R3.reuse ;  /* 0x0000000374747220 */ /* 0x080fe20000410000 */
[-C--:B------:R-:W-:Y:S01]  /*9460*/  FMUL.FTZ R117, R117, R3.reuse ;  /* 0x0000000375757220 */ /* 0x080fe20000410000 */
[-C--:B------:R-:W-:Y:S01]  /*9470*/  FMUL.FTZ R118, R118, R164.reuse ;  /* 0x000000a476767220 */ /* 0x080fe20000410000 */
[-C--:B------:R-:W-:Y:S01]  /*9480*/  FMUL.FTZ R119, R119, R164.reuse ;  /* 0x000000a477777220 */ /* 0x080fe20000410000 */
[-C--:B------:R-:W-:Y:S01]  /*9490*/  FMUL.FTZ R120, R120, R3.reuse ;  /* 0x0000000378787220 */ /* 0x080fe20000410000 */
[C---:B------:R-:W-:Y:S01]  /*94a0*/  HMMA.16816.F32 R64, R4.reuse, R142, R64 ;  /* 0x0000008e0440723c */ /* 0x040fe20000001840 */
[----:B------:R-:W2:Y:S01]  /*94b0*/  LDSM.16.MT88.4 R140, [R189+0x4000] ;  /* 0x00400000bd8c783b */ /* 0x000ea20000004200 */
[----:B------:R-:W4:Y:S01]  /*94c0*/  MUFU.EX2 R191, R191 ;  /* 0x000000bf00bf7308 */ /* 0x000f220000000800 */
[-C--:B------:R-:W-:Y:S01]  /*94d0*/  FMUL.FTZ R121, R121, R3.reuse ;  /* 0x0000000379797220 */ /* 0x080fe20000410000 */
[-C--:B------:R-:W-:Y:S01]  /*94e0*/  FMUL.FTZ R122, R122, R164.reuse ;  /* 0x000000a47a7a7220 */ /* 0x080fe20000410000 */
[-C--:B------:R-:W-:Y:S01]  /*94f0*/  FMUL.FTZ R123, R123, R164.reuse ;  /* 0x000000a47b7b7220 */ /* 0x080fe20000410000 */
[-C--:B------:R-:W-:Y:S01]  /*9500*/  FMUL.FTZ R124, R124, R3.reuse ;  /* 0x000000037c7c7220 */ /* 0x080fe20000410000 */
[-C--:B------:R-:W-:Y:S01]  /*9510*/  FMUL.FTZ R125, R125, R3.reuse ;  /* 0x000000037d7d7220 */ /* 0x080fe20000410000 */
[C---:B---3--:R-:W-:Y:S01]  /*9520*/  HMMA.16816.F32 R76, R4.reuse, R144, R76 ;  /* 0x00000090044c723c */ /* 0x048fe2000000184c */
        /* <DEDUP_REMOVED lines=8> */
[----:B------:R-:W3:Y:S01]  /*95b0*/  LDSM.16.MT88.4 R144, [R165+0x1e000] ;  /* 0x01e00000a590783b */ /* 0x000ee20000004200 */
        /* <DEDUP_REMOVED lines=21> */
[C---:B------:R-:W-:Y:S01]  /*9710*/  HMMA.16816.F32 R72, R4.reuse, R138, R72 ;  /* 0x0000008a0448723c */ /* 0x040fe20000001848 */
[----:B------:R-:W5:Y:S01]  /*9720*/  LDSM.16.MT88.4 R136, [R188+0x4000] ;  /* 0x00400000bc88783b */ /* 0x000f620000004200 */
[----:B------:R-:W-:Y:S01]  /*9730*/  MUFU.EX2 R197, R197 ;  /* 0x000000c500c57308 */ /* 0x000fe20000000800 */
[----:B------:R-:W-:Y:S01]  /*9740*/  FADD.FTZ R184, R184, R185 ;  /* 0x000000b9b8b87221 */ /* 0x000fe20000010000 */
[----:B------:R-:W-:Y:S01]  /*9750*/  FADD.FTZ R180, R180, R181 ;  /* 0x000000b5b4b47221 */ /* 0x000fe20000010000 */
[----:B------:R-:W-:Y:S02]  /*9760*/  MOV R164, R211 ;  /* 0x000000d300a47202 */ /* 0x000fe40000000f00 */
[----:B------:R-:W-:Y:S01]  /*9770*/  FADD.FTZ R183, R183, R184 ;  /* 0x000000b8b7b77221 */ /* 0x000fe20000010000 */
[C---:B--2---:R-:W-:Y:S01]  /*9780*/  HMMA.16816.F32 R84, R4.reuse, R140, R84 ;  /* 0x0000008c0454723c */ /* 0x044fe20000001854 */
[----:B------:R-:W-:Y:S01]  /*9790*/  FADD.FTZ R187, R187, R180 ;  /* 0x000000b4bbbb7221 */ /* 0x000fe20000010000 */
[----:B------:R-:W2:Y:S06]  /*97a0*/  MUFU.EX2 R196, R196 ;  /* 0x000000c400c47308 */ /* 0x000eac0000000800 */
[C---:B------:R-:W-:Y:S01]  /*97b0*/  HMMA.16816.F32 R88, R4.reuse, R142, R88 ;  /* 0x0000008e0458723c */ /* 0x040fe20000001858 */
[----:B------:R-:W4:Y:S01]  /*97c0*/  LDSM.16.MT88.4 R140, [R176+0x1e000] ;  /* 0x01e00000b08c783b */ /* 0x000f220000004200 */
[----:B------:R-:W-:Y:S06]  /*97d0*/  MUFU.EX2 R204, R204 ;  /* 0x000000cc00cc7308 */ /* 0x000fec0000000800 */
[C---:B------:R-:W-:Y:S02]  /*97e0*/  HMMA.16816.F32 R16, R4.reuse, R20, R16 ;  /* 0x000000140410723c */ /* 0x040fe40000001810 */
[----:B------:R-:W2:Y:S06]  /*97f0*/  MUFU.EX2 R207, R207 ;  /* 0x000000cf00cf7308 */ /* 0x000eac0000000800 */
[C---:B------:R-:W-:Y:S01]  /*9800*/  HMMA.16816.F32 R20, R4.reuse, R22, R148 ;  /* 0x000000160414723c */ /* 0x040fe20000001894 */
[----:B------:R-:W-:Y:S01]  /*9810*/  LDSM.16.MT88.4 R148, [R176+0x18800] ;  /* 0x01880000b094783b */ /* 0x000fe20000004200 */
[----:B------:R-:W-:Y:S06]  /*9820*/  MUFU.EX2 R206, R206 ;  /* 0x000000ce00ce7308 */ /* 0x000fec0000000800 */
[C---:B---3--:R-:W-:Y:S02]  /*9830*/  HMMA.16816.F32 R100, R4.reuse, R144, R100 ;  /* 0x000000900464723c */ /* 0x048fe40000001864 */
[----:B------:R-:W-:Y:S06]  /*9840*/  MUFU.EX2 R217, R217 ;  /* 0x000000d900d97308 */ /* 0x000fec0000000800 */
[C---:B-----5:R-:W-:Y:S02]  /*9850*/  HMMA.16816.F32 R92, R4.reuse, R136, R92 ;  /* 0x00000088045c723c */ /* 0x060fe4000000185c */
[----:B------:R-:W-:Y:S06]  /*9860*/  MUFU.EX2 R212, R212 ;  /* 0x000000d400d47308 */ /* 0x000fec0000000800 */
[C---:B------:R-:W-:Y:S01]  /*9870*/  HMMA.16816.F32 R96, R4.reuse, R138, R96 ;  /* 0x0000008a0460723c */ /* 0x040fe20000001860 */
[----:B------:R-:W3:Y:S01]  /*9880*/  LDSM.16.MT88.4 R136, [R189+0x6000] ;  /* 0x00600000bd88783b */ /* 0x000ee20000004200 */
[----:B------:R-:W5:Y:S06]  /*9890*/  MUFU.EX2 R213, R213 ;  /* 0x000000d500d57308 */ /* 0x000f6c0000000800 */
[C---:B------:R-:W-:Y:S01]  /*98a0*/  HMMA.16816.F32 R104, R4.reuse, R146, R104 ;  /* 0x000000920468723c */ /* 0x040fe20000001868 */
[----:B------:R-:W5:Y:S01]  /*98b0*/  LDSM.16.MT88.4 R144, [R165+0x18800] ;  /* 0x01880000a590783b */ /* 0x000f620000004200 */
[----:B------:R-:W-:Y:S06]  /*98c0*/  MUFU.EX2 R214, R214 ;  /* 0x000000d600d67308 */ /* 0x000fec0000000800 */
[C---:B----4-:R-:W-:Y:S02]  /*98d0*/  HMMA.16816.F32 R108, R4.reuse, R140, R108 ;  /* 0x0000008c046c723c */ /* 0x050fe4000000186c */
[----:B------:R-:W4:Y:S06]  /*98e0*/  MUFU.EX2 R215, R215 ;  /* 0x000000d700d77308 */ /* 0x000f2c0000000800 */
[C---:B------:R-:W-:Y:S01]  /*98f0*/  HMMA.16816.F32 R112, R4.reuse, R142, R112 ;  /* 0x0000008e0470723c */ /* 0x040fe20000001870 */
[----:B------:R-:W4:Y:S01]  /*9900*/  LDSM.16.MT88.4 R140, [R189+0x800] ;  /* 0x00080000bd8c783b */ /* 0x000f220000004200 */
[----:B------:R-:W-:Y:S06]  /*9910*/  MUFU.EX2 R203, R203 ;  /* 0x000000cb00cb7308 */ /* 0x000fec0000000800 */
[C---:B------:R-:W-:Y:S02]  /*9920*/  HMMA.16816.F32 R8, R4.reuse, R12, R8 ;  /* 0x0000000c0408723c */ /* 0x040fe40000001808 */
[----:B------:R-:W4:Y:S06]  /*9930*/  MUFU.EX2 R216, R216 ;  /* 0x000000d800d87308 */ /* 0x000f2c0000000800 */
[C---:B------:R-:W-:Y:S01]  /*9940*/  HMMA.16816.F32 R12, R4.reuse, R14, R156 ;  /* 0x0000000e040c723c */ /* 0x040fe2000000189c */
[----:B------:R-:W-:Y:S01]  /*9950*/  LDSM.16.MT88.4 R156, [R188+0x2800] ;  /* 0x00280000bc9c783b */ /* 0x000fe20000004200 */
[----:B------:R-:W-:Y:S06]  /*9960*/  MUFU.EX2 R200, R200 ;  /* 0x000000c800c87308 */ /* 0x000fec0000000800 */
[C---:B---3--:R-:W-:Y:S02]  /*9970*/  HMMA.16816.F32 R116, R4.reuse, R136, R116 ;  /* 0x000000880474723c */ /* 0x048fe40000001874 */
[----:B------:R-:W-:Y:S06]  /*9980*/  MUFU.EX2 R201, R201 ;  /* 0x000000c900c97308 */ /* 0x000fec0000000800 */
[C---:B------:R-:W-:Y:S01]  /*9990*/  HMMA.16816.F32 R120, R4.reuse, R138, R120 ;  /* 0x0000008a0478723c */ /* 0x040fe20000001878 */
[----:B------:R-:W3:Y:S01]  /*99a0*/  LDSM.16.MT88.4 R136, [R188+0x800] ;  /* 0x00080000bc88783b */ /* 0x000ee20000004200 */
[----:B------:R-:W-:Y:S06]  /*99b0*/  MUFU.EX2 R199, R199 ;  /* 0x000000c700c77308 */ /* 0x000fec0000000800 */
[C---:B------:R-:W-:Y:S02]  /*99c0*/  HMMA.16816.F32 R124, R4.reuse, R152, R124 ;  /* 0x00000098047c723c */ /* 0x040fe4000000187c */
[----:B------:R-:W3:Y:S06]  /*99d0*/  MUFU.EX2 R202, R202 ;  /* 0x000000ca00ca7308 */ /* 0x000eec0000000800 */
        /* <DEDUP_REMOVED lines=8> */
[----:B------:R-:W-:-:S02]  /*9a60*/  FADD.FTZ R198, R198, R187 ;  /* 0x000000bbc6c67221 */ /* 0x000fc40000010000 */
[----:B------:R-:W-:Y:S02]  /*9a70*/  FADD.FTZ R190, R191, R190 ;  /* 0x000000bebfbe7221 */ /* 0x000fe40000010000 */
        /* <DEDUP_REMOVED lines=27> */
[C---:B----4-:R-:W-:Y:S08]  /*9c30*/  HMMA.16816.F32 R84, R128.reuse, R140, R84 ;  /* 0x0000008c8054723c */ /* 0x050ff00000001854 */
[C---:B------:R-:W-:Y:S01]  /*9c40*/  HMMA.16816.F32 R88, R128.reuse, R142, R88 ;  /* 0x0000008e8058723c */ /* 0x040fe20000001858 */
[----:B------:R-:W4:Y:S07]  /*9c50*/  LDSM.16.MT88.4 R140, [R189+0x6800] ;  /* 0x00680000bd8c783b */ /* 0x000f2e0000004200 */
        /* <DEDUP_REMOVED lines=17> */
[C---:B----4-:R-:W-:Y:S08]  /*9d70*/  HMMA.16816.F32 R116, R128.reuse, R140, R116 ;  /* 0x0000008c8074723c */ /* 0x050ff00000001874 */
        /* <DEDUP_REMOVED lines=125> */
[----:B------:R-:W-:Y:S02]  /*a550*/  UIMAD UR12, UR12, UR9, UR15 ;  /* 0x000000090c0c72a4 */ /* 0x000fe4000f8e020f */
[----:B------:R-:W-:Y:S01]  /*a560*/  USHF.L.U32 UR4, UR14, 0x6, URZ ;  /* 0x000000060e047899 */ /* 0x000fe200080006ff */
[----:B------:R-:W-:Y:S01]  /*a570*/  IMAD.U32 R4, RZ, RZ, UR14 ;  /* 0x0000000eff047e24 */ /* 0x000fe2000f8e00ff */
[----:B------:R-:W-:Y:S01]  /*a580*/  USHF.L.U64.HI UR7, UR14, 0x6, UR12 ;  /* 0x000000060e077899 */ /* 0x000fe2000801020c */
[----:B------:R-:W-:Y:S01]  /*a590*/  LOP3.LUT R225, R225, 0x7c00, RZ, 0xc0, !PT ;  /* 0x00007c00e1e17812 */ /* 0x000fe200078ec0ff */
[----:B------:R-:W-:Y:S01]  /*a5a0*/  ULEA UR4, UP0, UR8, UR4, 0x5 ;  /* 0x0000000408047291 */ /* 0x000fe2000f8028ff */
[----:B------:R-:W-:Y:S01]  /*a5b0*/  IMAD.U32 R3, RZ, RZ, UR12 ;  /* 0x0000000cff037e24 */ /* 0x000fe2000f8e00ff */
[----:B------:R-:W-:Y:S01]  /*a5c0*/  BAR.SYNC.DEFER_BLOCKING 0x0 ;  /* 0x0000000000007b1d */ /* 0x000fe20000010000 */
[-C--:B------:R-:W-:Y:S01]  /*a5d0*/  LEA R10, P6, R4, R233.reuse, 0x7 ;  /* 0x000000e9040a7211 */ /* 0x080fe200078c38ff */
        /* <DEDUP_REMOVED lines=8> */
[----:B------:R-:W-:Y:S01]  /*a660*/  SEL R200, R200, 0xffffffe0, !P2 ;  /* 0xffffffe0c8c87807 */ /* 0x000fe20005000000 */
[----:B------:R-:W1:Y:S01]  /*a670*/  LDCU UR4, c[0x0][0x50c] ;  /* 0x0000a180ff0477ac */ /* 0x000e620008000800 */
[----:B------:R-:W-:-:S02]  /*a680*/  LEA R8, P6, R4, R233, 0x1 ;  /* 0x000000e904087211 */ /* 0x000fc400078c08ff */
[----:B------:R-:W-:Y:S02]  /*a690*/  LOP3.LUT R5, R6, R0, R5, 0xf6, !PT ;  /* 0x0000000006057212 */ /* 0x000fe400078ef605 */
[----:B------:R-:W-:Y:S01]  /*a6a0*/  LEA.HI.X R9, R4, R232, R3, 0x1, P6 ;  /* 0x000000e804097211 */ /* 0x000fe200030f0c03 */
[----:B------:R-:W-:Y:S01]  /*a6b0*/  VIADD R3, R209, UR6 ;  /* 0x00000006d1037c36 */ /* 0x000fe20008000000 */
[----:B------:R-:W-:-:S03]  /*a6c0*/  LEA R215, R5, UR6, 0x1 ;  /* 0x0000000605d77c11 */ /* 0x000fc6000f8e08ff */
[C---:B------:R-:W-:Y:S02]  /*a6d0*/  IMAD.IADD R212, R3.reuse, 0x1, R200 ;  /* 0x0000000103d47824 */ /* 0x040fe400078e02c8 */
[--C-:B------:R-:W-:Y:S01]  /*a6e0*/  IMAD.IADD R214, R200, 0x1, R215.reuse ;  /* 0x00000001c8d67824 */ /* 0x100fe200078e02d7 */
        /* <DEDUP_REMOVED lines=242> */
[----:B------:R4:W2:Y:S01]  /*b610*/  LDSM.16.M88.4 R20, [R164+0x17000] ;  /* 0x01700000a414783b */ /* 0x0008a20000000200 */
        /* <DEDUP_REMOVED lines=10> */
[----:B------:R-:W1:Y:S01]  /*b6c0*/  MUFU.TANH R33, R33 ;  /* 0x0000002100217308 */ /* 0x000e620000002400 */
[----:B----4-:R-:W-:Y:S01]  /*b6d0*/  FMUL.FTZ R164, R204, UR4 ;  /* 0x00000004cca47c20 */ /* 0x010fe20008410000 */
[----:B------:R-:W-:Y:S01]  /*b6e0*/  FMUL.FTZ R205, R205, UR4 ;  /* 0x00000004cdcd7c20 */ /* 0x000fe20008410000 */
[----:B------:R-:W-:Y:S02]  /*b6f0*/  FMUL.FTZ R207, R207, UR4 ;  /* 0x00000004cfcf7c20 */ /* 0x000fe40008410000 */
[----:B---3--:R-:W-:Y:S01]  /*b700*/  HMMA.16816.F32 R180, R8, R16, R180 ;  /* 0x0000001008b4723c */ /* 0x008fe200000018b4 */
[----:B------:R-:W-:Y:S01]  /*b710*/  LOP3.LUT R17, R14, 0x6, RZ, 0xc0, !PT ;  /* 0x000000060e117812 */ /* 0x000fe200078ec0ff */
[----:B------:R-:W-:Y:S01]  /*b720*/  IMAD.U32 R16, RZ, RZ, UR20 ;  /* 0x00000014ff107e24 */ /* 0x000fe2000f8e00ff */
[----:B------:R-:W3:Y:S03]  /*b730*/  MUFU.TANH R164, R164 ;  /* 0x000000a400a47308 */ /* 0x000ee60000002400 */
[----:B------:R-:W-:-:S02]  /*b740*/  IMAD R14, R16, 0x40, R17 ;  /* 0x00000040100e7824 */ /* 0x000fc400078e0211 */
[----:B--2---:R-:W-:Y:S01]  /*b750*/  HMMA.16816.F32 R196, R24, R188, R196 ;  /* 0x000000bc18c4723c */ /* 0x004fe200000018c4 */
[----:B------:R-:W-:Y:S01]  /*b760*/  FMUL.FTZ R189, R206, UR4 ;  /* 0x00000004cebd7c20 */ /* 0x000fe20008410000 */
[----:B------:R-:W-:Y:S01]  /*b770*/  VIADD R192, R14, 0xffffff40 ;  /* 0xffffff400ec07836 */ /* 0x000fe20000000000 */
[----:B------:R-:W-:Y:S01]  /*b780*/  MUFU.TANH R32, R32 ;  /* 0x0000002000207308 */ /* 0x000fe20000002400 */
[----:B------:R-:W-:-:S03]  /*b790*/  FMUL.FTZ R188, R193, UR4 ;  /* 0x00000004c1bc7c20 */ /* 0x000fc60008410000 */
[----:B------:R-:W-:Y:S01]  /*b7a0*/  I2FP.F32.U32 R34, R192 ;  /* 0x000000c000227245 */ /* 0x000fe20000201000 */
[----:B------:R-:W-:Y:S01]  /*b7b0*/  HMMA.16816.F32 R176, R8, R18, R176 ;  /* 0x0000001208b0723c */ /* 0x000fe200000018b0 */
[----:B------:R-:W2:Y:S01]  /*b7c0*/  LDSM.16.M88.4 R16, [R3+0x17000] ;  /* 0x017000000310783b */ /* 0x000ea20000000200 */
[----:B------:R-:W-:Y:S01]  /*b7d0*/  ISETP.GE.AND P6, PT, R192, R167, PT ;  /* 0x000000a7c000720c */ /* 0x000fe20003fc6270 */
[----:B------:R-:W4:Y:S01]  /*b7e0*/  MUFU.TANH R189, R189 ;  /* 0x000000bd00bd7308 */ /* 0x000f220000002400 */
[----:B------:R-:W-:-:S04]  /*b7f0*/  DEPBAR.LE SB0, 0x0 ;  /* 0x000080000000791a */ /* 0x000fc80000000000 */
[----:B------:R-:W-:Y:S01]  /*b800*/  HMMA.16816.F32 R184, R24, R190, R184 ;  /* 0x000000be18b8723c */ /* 0x000fe200000018b8 */
[----:B------:R-:W-:Y:S02]  /*b810*/  VIADD R190, R14, 0xffffff78 ;  /* 0xffffff780ebe7836 */ /* 0x000fe40000000000 */
[C---:B------:R-:W-:Y:S01]  /*b820*/  FFMA.FTZ R191, R34.reuse, UR5, R7 ;  /* 0x0000000522bf7c23 */ /* 0x040fe20008010007 */
[----:B-1----:R-:W-:Y:S01]  /*b830*/  FFMA.FTZ R7, R34, UR5, R33 ;  /* 0x0000000522077c23 */ /* 0x002fe20008010021 */
[----:B------:R-:W-:Y:S01]  /*b840*/  MUFU.TANH R188, R188 ;  /* 0x000000bc00bc7308 */ /* 0x000fe20000002400 */
[----:B------:R-:W-:Y:S01]  /*b850*/  FMUL.FTZ R171, R196, UR4 ;  /* 0x00000004c4ab7c20 */ /* 0x000fe20008410000 */
[----:B------:R-:W-:Y:S01]  /*b860*/  I2FP.F32.U32 R33, R190 ;  /* 0x000000be00217245 */ /* 0x000fe20000201000 */
[----:B------:R-:W-:Y:S01]  /*b870*/  FMUL.FTZ R198, R198, UR4 ;  /* 0x00000004c6c67c20 */ /* 0x000fe20008410000 */
[----:B------:R-:W-:Y:S01]  /*b880*/  FSEL R34, R191, -INF , !P6 ;  /* 0xff800000bf227808 */ /* 0x000fe20007000000 */
[----:B------:R-:W-:Y:S01]  /*b890*/  HMMA.16816.F32 R180, R28, R20, R180 ;  /* 0x000000141cb4723c */ /* 0x000fe200000018b4 */
[----:B------:R-:W-:Y:S01]  /*b8a0*/  ISETP.GE.AND P6, PT, R192, R166, PT ;  /* 0x000000a6c000720c */ /* 0x000fe20003fc6270 */
[----:B---3--:R-:W-:Y:S01]  /*b8b0*/  FFMA.FTZ R164, R33, UR5, R164 ;  /* 0x0000000521a47c23 */ /* 0x008fe200080100a4 */
[----:B------:R-:W-:-:S02]  /*b8c0*/  VIADD R21, R14, 0xffffff41 ;  /* 0xffffff410e157836 */ /* 0x000fc40000000000 */
[----:B----4-:R-:W-:Y:S01]  /*b8d0*/  FFMA.FTZ R189, R33, UR5, R189 ;  /* 0x0000000521bd7c23 */ /* 0x010fe200080100bd */
[----:B------:R-:W-:Y:S01]  /*b8e0*/  FSEL R20, R7, -INF , !P6 ;  /* 0xff80000007147808 */ /* 0x000fe20007000000 */
[----:B------:R-:W-:Y:S01]  /*b8f0*/  MUFU.TANH R35, R35 ;  /* 0x0000002300237308 */ /* 0x000fe20000002400 */
[----:B------:R-:W-:Y:S01]  /*b900*/  ISETP.GE.AND P6, PT, R190, R167, PT ;  /* 0x000000a7be00720c */ /* 0x000fe20003fc6270 */
[----:B------:R-:W-:Y:S01]  /*b910*/  HMMA.16816.F32 R172, R8, R4, R172 ;  /* 0x0000000408ac723c */ /* 0x000fe200000018ac */
[----:B------:R-:W-:Y:S01]  /*b920*/  I2FP.F32.U32 R9, R21 ;  /* 0x0000001500097245 */ /* 0x000fe20000201000 */
[----:B------:R-:W-:Y:S01]  /*b930*/  VIADD R10, R14, 0xffffff48 ;  /* 0xffffff480e0a7836 */ /* 0x000fe20000000000 */
[----:B------:R-:W-:Y:S01]  /*b940*/  FSEL R204, R164, -INF , !P6 ;  /* 0xff800000a4cc7808 */ /* 0x000fe20007000000 */
[----:B------:R-:W-:Y:S01]  /*b950*/  FMUL.FTZ R197, R197, UR4 ;  /* 0x00000004c5c57c20 */ /* 0x000fe20008410000 */
[----:B------:R-:W-:Y:S01]  /*b960*/  ISETP.GE.AND P6, PT, R190, R166, PT ;  /* 0x000000a6be00720c */ /* 0x000fe20003fc6270 */
[C---:B------:R-:W-:Y:S01]  /*b970*/  FFMA.FTZ R4, R9.reuse, UR5, R6 ;  /* 0x0000000509047c23 */ /* 0x040fe20008010006 */
[----:B------:R-:W-:Y:S01]  /*b980*/  FFMA.FTZ R6, R9, UR5, R15 ;  /* 0x0000000509067c23 */ /* 0x000fe2000801000f */
[----:B------:R-:W-:Y:S01]  /*b990*/  I2FP.F32.U32 R15, R10 ;  /* 0x0000000a000f7245 */ /* 0x000fe20000201000 */
[----:B------:R-:W1:Y:S01]  /*b9a0*/  MUFU.TANH R171, R171 ;  /* 0x000000ab00ab7308 */ /* 0x000e620000002400 */
[----:B------:R-:W-:Y:S01]  /*b9b0*/  FSEL R203, R189, -INF , !P6 ;  /* 0xff800000bdcb7808 */ /* 0x000fe20007000000 */
[----:B------:R-:W-:Y:S01]  /*b9c0*/  HMMA.16816.F32 R176, R28, R22, R176 ;  /* 0x000000161cb0723c */ /* 0x000fe200000018b0 */
[----:B------:R-:W-:Y:S01]  /*b9d0*/  ISETP.GE.AND P6, PT, R21, R167, PT ;  /* 0x000000a71500720c */ /* 0x000fe20003fc6270 */
[----:B------:R-:W-:Y:S01]  /*b9e0*/  FFMA.FTZ R8, R15, UR5, R32 ;  /* 0x000000050f087c23 */ /* 0x000fe20008010020 */
[----:B------:R-:W-:-:S02]  /*b9f0*/  VIADD R23, R14, 0xffffff50 ;  /* 0xffffff500e177836 */ /* 0x000fc40000000000 */
[----:B------:R-:W-:Y:S01]  /*ba00*/  FMUL.FTZ R199, R199, UR4 ;  /* 0x00000004c7c77c20 */ /* 0x000fe20008410000 */
[----:B------:R-:W-:Y:S01]  /*ba10*/  FSEL R4, R4, -INF , !P6 ;  /* 0xff80000004047808 */ /* 0x000fe20007000000 */
[----:B------:R-:W3:Y:S01]  /*ba20*/  MUFU.TANH R7, R198 ;  /* 0x000000c600077308 */ /* 0x000ee20000002400 */
[-C--:B------:R-:W-:Y:S01]  /*ba30*/  ISETP.GE.AND P6, PT, R21, R166.reuse, PT ;  /* 0x000000a61500720c */ /* 0x080fe20003fc6270 */
[----:B------:R-:W-:Y:S01]  /*ba40*/  VIADD R21, R14, 0xffffff49 ;  /* 0xffffff490e157836 */ /* 0x000fe20000000000 */
[----:B--2---:R-:W-:Y:S01]  /*ba50*/  HMMA.16816.F32 R180, R24, R16, R180 ;  /* 0x0000001018b4723c */ /* 0x004fe200000018b4 */
[----:B------:R-:W-:Y:S01]  /*ba60*/  I2FP.F32.U32 R22, R23 ;  /* 0x0000001700167245 */ /* 0x000fe20000201000 */
[----:B------:R-:W-:Y:S01]  /*ba70*/  FMUL.FTZ R184, R184, UR4 ;  /* 0x00000004b8b87c20 */ /* 0x000fe20008410000 */
[----:B------:R-:W-:Y:S01]  /*ba80*/  FSEL R6, R6, -INF , !P6 ;  /* 0xff80000006067808 */ /* 0x000fe20007000000 */
[----:B------:R-:W-:Y:S01]  /*ba90*/  FMUL.FTZ R186, R186, UR4 ;  /* 0x00000004baba7c20 */ /* 0x000fe20008410000 */
[----:B------:R-:W-:Y:S01]  /*baa0*/  ISETP.GE.AND P6, PT, R10, R167, PT ;  /* 0x000000a70a00720c */ /* 0x000fe20003fc6270 */
[----:B------:R-:W2:Y:S01]  /*bab0*/  MUFU.TANH R3, R197 ;  /* 0x000000c500037308 */ /* 0x000ea20000002400 */
[----:B------:R-:W-:Y:S01]  /*bac0*/  I2FP.F32.U32 R17, R21 ;  /* 0x0000001500117245 */ /* 0x000fe20000201000 */
[----:B------:R-:W-:Y:S01]  /*bad0*/  HMMA.16816.F32 R172, R28, R12, R172 ;  /* 0x0000000c1cac723c */ /* 0x000fe200000018ac */
[----:B------:R-:W-:Y:S01]  /*bae0*/  FSEL R8, R8, -INF , !P6 ;  /* 0xff80000008087808 */ /* 0x000fe20007000000 */
[----:B-1----:R-:W-:Y:S01]  /*baf0*/  FFMA.FTZ R171, R22, UR5, R171 ;  /* 0x0000000516ab7c23 */ /* 0x002fe200080100ab */
[----:B------:R-:W-:Y:S01]  /*bb00*/  ISETP.GE.AND P6, PT, R10, R166, PT ;  /* 0x000000a60a00720c */ /* 0x000fe20003fc6270 */
[----:B------:R-:W-:Y:S01]  /*bb10*/  FFMA.FTZ R10, R15, UR5, R170 ;  /* 0x000000050f0a7c23 */ /* 0x000fe200080100aa */
[C---:B------:R-:W-:Y:S01]  /*bb20*/  FFMA.FTZ R16, R17.reuse, UR5, R188 ;  /* 0x0000000511107c23 */ /* 0x040fe200080100bc */
[----:B------:R-:W-:Y:S01]  /*bb30*/  FFMA.FTZ R35, R17, UR5, R35 ;  /* 0x0000000511237c23 */ /* 0x000fe20008010023 */
[----:B------:R-:W1:Y:S01]  /*bb40*/  MUFU.TANH R5, R199 ;  /* 0x000000c700057308 */ /* 0x000e620000002400 */
[----:B------:R-:W-:Y:S01]  /*bb50*/  HMMA.16816.F32 R176, R24, R18, R176 ;  /* 0x0000001218b0723c */ /* 0x000fe200000018b0 */
[----:B------:R-:W-:Y:S01]  /*bb60*/  FSEL R10, R10, -INF , !P6 ;  /* 0xff8000000a0a7808 */ /* 0x000fe20007000000 */
[----:B---3--:R-:W-:Y:S01]  /*bb70*/  FFMA.FTZ R200, R22, UR5, R7 ;  /* 0x0000000516c87c23 */ /* 0x008fe20008010007 */
[----:B------:R-:W-:Y:S01]  /*bb80*/  ISETP.GE.AND P6, PT, R21, R167, PT ;  /* 0x000000a71500720c */ /* 0x000fe20003fc6270 */
[----:B------:R-:W-:Y:S01]  /*bb90*/  FMUL.FTZ R11, R185, UR4 ;  /* 0x00000004b90b7c20 */ /* 0x000fe20008410000 */
[----:B------:R-:W-:-:S02]  /*bba0*/  VIADD R19, R14, 0xffffff58 ;  /* 0xffffff580e137836 */ /* 0x000fc40000000000 */
[----:B------:R-:W-:Y:S01]  /*bbb0*/  FMUL.FTZ R187, R187, UR4 ;  /* 0x00000004bbbb7c20 */ /* 0x000fe20008410000 */
[----:B------:R-:W-:Y:S01]  /*bbc0*/  FSEL R16, R16, -INF , !P6 ;  /* 0xff80000010107808 */ /* 0x000fe20007000000 */
[----:B------:R-:W3:Y:S01]  /*bbd0*/  MUFU.TANH R9, R184 ;  /* 0x000000b800097308 */ /* 0x000ee20000002400 */
[-C--:B------:R-:W-:Y:S01]  /*bbe0*/  ISETP.GE.AND P6, PT, R21, R166.reuse, PT ;  /* 0x000000a61500720c */ /* 0x080fe20003fc6270 */
[----:B------:R-:W-:Y:S02]  /*bbf0*/  VIADD R21, R14, 0xffffff51 ;  /* 0xffffff510e157836 */ /* 0x000fe40000000000 */
[----:B------:R-:W-:Y:S01]  /*bc00*/  FMUL.FTZ R13, R180, UR4 ;  /* 0x00000004b40d7c20 */ /* 0x000fe20008410000 */
[----:B------:R-:W-:Y:S01]  /*bc10*/  FMUL.FTZ R182, R182, UR4 ;  /* 0x00000004b6b67c20 */ /* 0x000fe20008410000 */
[----:B------:R-:W-:Y:S01]  /*bc20*/  FSEL R12, R35, -INF , !P6 ;  /* 0xff800000230c7808 */ /* 0x000fe20007000000 */
[----:B------:R-:W-:Y:S01]  /*bc30*/  FMUL.FTZ R181, R181, UR4 ;  /* 0x00000004b5b57c20 */ /* 0x000fe20008410000 */
[----:B------:R-:W-:Y:S01]  /*bc40*/  ISETP.GE.AND P6, PT, R23, R167, PT ;  /* 0x000000a71700720c */ /* 0x000fe20003fc6270 */
[----:B------:R-:W4:Y:S01]  /*bc50*/  MUFU.TANH R15, R186 ;  /* 0x000000ba000f7308 */ /* 0x000f220000002400 */
[----:B------:R-:W-:Y:S01]  /*bc60*/  I2FP.F32.U32 R18, R21 ;  /* 0x0000001500127245 */ /* 0x000fe20000201000 */
[----:B------:R-:W-:Y:S01]  /*bc70*/  FMUL.FTZ R183, R183, UR4 ;  /* 0x00000004b7b77c20 */ /* 0x000fe20008410000 */
[----:B------:R-:W-:Y:S01]  /*bc80*/  FSEL R228, R171, -INF , !P6 ;  /* 0xff800000abe47808 */ /* 0x000fe20007000000 */
[----:B------:R-:W-:Y:S01]  /*bc90*/  FMUL.FTZ R176, R176, UR4 ;  /* 0x00000004b0b07c20 */ /* 0x000fe20008410000 */
[-C--:B------:R-:W-:Y:S01]  /*bca0*/  ISETP.GE.AND P6, PT, R23, R166.reuse, PT ;  /* 0x000000a61700720c */ /* 0x080fe20003fc6270 */
[C---:B--2---:R-:W-:Y:S01]  /*bcb0*/  FFMA.FTZ R196, R18.reuse, UR5, R3 ;  /* 0x0000000512c47c23 */ /* 0x044fe20008010003 */
[----:B-1----:R-:W-:Y:S01]  /*bcc0*/  FFMA.FTZ R5, R18, UR5, R5 ;  /* 0x0000000512057c23 */ /* 0x002fe20008010005 */
[----:B------:R-:W1:Y:S01]  /*bcd0*/  MUFU.TANH R11, R11 ;  /* 0x0000000b000b7308 */ /* 0x000e620000002400 */
[----:B------:R-:W-:Y:S01]  /*bce0*/  FSEL R200, R200, -INF , !P6 ;  /* 0xff800000c8c87808 */ /* 0x000fe20007000000 */
[----:B------:R-:W-:Y:S01]  /*bcf0*/  HMMA.16816.F32 R172, R24, R168, R172 ;  /* 0x000000a818ac723c */ /* 0x000fe200000018ac */
[----:B------:R-:W-:Y:S01]  /*bd00*/  ISETP.GE.AND P6, PT, R21, R167, PT ;  /* 0x000000a71500720c */ /* 0x000fe20003fc6270 */
[----:B------:R-:W-:Y:S01]  /*bd10*/  FMUL.FTZ R177, R177, UR4 ;  /* 0x00000004b1b17c20 */ /* 0x000fe20008410000 */
[----:B------:R-:W-:Y:S01]  /*bd20*/  I2FP.F32.U32 R18, R19 ;  /* 0x0000001300127245 */ /* 0x000fe20000201000 */
[----:B------:R-:W-:Y:S01]  /*bd30*/  FMUL.FTZ R179, R179, UR4 ;  /* 0x00000004b3b37c20 */ /* 0x000fe20008410000 */
[----:B------:R-:W-:Y:S01]  /*bd40*/  FSEL R196, R196, -INF , !P6 ;  /* 0xff800000c4c47808 */ /* 0x000fe20007000000 */
[----:B------:R-:W2:Y:S01]  /*bd50*/  MUFU.TANH R17, R187 ;  /* 0x000000bb00117308 */ /* 0x000ea20000002400 */
[----:B------:R-:W-:Y:S01]  /*bd60*/  ISETP.GE.AND P6, PT, R21, R166, PT ;  /* 0x000000a61500720c */ /* 0x000fe20003fc6270 */
[----:B---3--:R-:W-:Y:S01]  /*bd70*/  FFMA.FTZ R192, R18, UR5, R9 ;  /* 0x0000000512c07c23 */ /* 0x008fe20008010009 */
[----:B------:R-:W-:-:S02]  /*bd80*/  VIADD R9, R14, 0xffffff59 ;  /* 0xffffff590e097836 */ /* 0x000fc40000000000 */
[----:B----4-:R-:W-:Y:S01]  /*bd90*/  FFMA.FTZ R170, R18, UR5, R15 ;  /* 0x0000000512aa7c23 */ /* 0x010fe2000801000f */
[----:B------:R-:W-:Y:S01]  /*bda0*/  FSEL R198, R5, -INF , !P6 ;  /* 0xff80000005c67808 */ /* 0x000fe20007000000 */
[----:B------:R-:W-:Y:S01]  /*bdb0*/  VIADD R15, R14, 0xffffff60 ;  /* 0xffffff600e0f7836 */ /* 0x000fe20000000000 */
[C---:B------:R-:W-:Y:S01]  /*bdc0*/  ISETP.GE.AND P6, PT, R19.reuse, R167, PT ;  /* 0x000000a71300720c */ /* 0x040fe20003fc6270 */
[----:B------:R-:W3:Y:S01]  /*bdd0*/  MUFU.TANH R13, R13 ;  /* 0x0000000d000d7308 */ /* 0x000ee20000002400 */
[----:B------:R-:W-:Y:S02]  /*bde0*/  I2FP.F32.U32 R22, R9 ;  /* 0x0000000900167245 */ /* 0x000fe40000201000 */
[----:B------:R-:W-:Y:S02]  /*bdf0*/  FSEL R192, R192, -INF , !P6 ;  /* 0xff800000c0c07808 */ /* 0x000fe40007000000 */
[-C--:B------:R-:W-:Y:S01]  /*be00*/  ISETP.GE.AND P6, PT, R19, R166.reuse, PT ;  /* 0x000000a61300720c */ /* 0x080fe20003fc6270 */
[----:B-1----:R-:W-:Y:S01]  /*be10*/  FFMA.FTZ R226, R22, UR5, R11 ;  /* 0x0000000516e27c23 */ /* 0x002fe2000801000b */
[----:B------:R-:W-:Y:S01]  /*be20*/  I2FP.F32.U32 R18, R15 ;  /* 0x0000000f00127245 */ /* 0x000fe20000201000 */
[----:B------:R-:W1:Y:S01]  /*be30*/  MUFU.TANH R3, R182 ;  /* 0x000000b600037308 */ /* 0x000e620000002400 */
[----:B------:R-:W-:Y:S01]  /*be40*/  FSEL R170, R170, -INF , !P6 ;  /* 0xff800000aaaa7808 */ /* 0x000fe20007000000 */
[----:B--2---:R-:W-:Y:S01]  /*be50*/  FFMA.FTZ R17, R22, UR5, R17 ;  /* 0x0000000516117c23 */ /* 0x004fe20008010011 */
[----:B------:R-:W-:Y:S01]  /*be60*/  ISETP.GE.AND P6, PT, R9, R167, PT ;  /* 0x000000a70900720c */ /* 0x000fe20003fc6270 */
[----:B------:R-:W-:Y:S01]  /*be70*/  FMUL.FTZ R172, R172, UR4 ;  /* 0x00000004acac7c20 */ /* 0x000fe20008410000 */
[----:B------:R-:W-:Y:S01]  /*be80*/  FMUL.FTZ R19, R174, UR4 ;  /* 0x00000004ae137c20 */ /* 0x000fe20008410000 */
[----:B------:R-:W-:Y:S01]  /*be90*/  FMUL.FTZ R175, R175, UR4 ;  /* 0x00000004afaf7c20 */ /* 0x000fe20008410000 */
[----:B------:R-:W-:Y:S01]  /*bea0*/  FSEL R226, R226, -INF , !P6 ;  /* 0xff800000e2e27808 */ /* 0x000fe20007000000 */
[----:B------:R-:W2:Y:S01]  /*beb0*/  MUFU.TANH R7, R181 ;  /* 0x000000b500077308 */ /* 0x000ea20000002400 */
[----:B------:R-:W-:Y:S01]  /*bec0*/  BAR.SYNC.DEFER_BLOCKING 0x0 ;  /* 0x0000000000007b1d */ /* 0x000fe20000010000 */
[----:B------:R-:W-:Y:S01]  /*bed0*/  ISETP.GE.AND P6, PT, R9, R166, PT ;  /* 0x000000a60900720c */ /* 0x000fe20003fc6270 */
[----:B---3--:R-:W-:Y:S01]  /*bee0*/  FFMA.FTZ R220, R18, UR5, R13 ;  /* 0x0000000512dc7c23 */ /* 0x008fe2000801000d */
[----:B------:R-:W-:-:S02]  /*bef0*/  VIADD R13, R14, 0xffffff61 ;  /* 0xffffff610e0d7836 */ /* 0x000fc40000000000 */
[----:B------:R-:W-:Y:S01]  /*bf00*/  FMUL.FTZ R9, R178, UR4 ;  /* 0x00000004b2097c20 */ /* 0x000fe20008410000 */
[----:B------:R-:W-:Y:S01]  /*bf10*/  FSEL R168, R17, -INF , !P6 ;  /* 0xff80000011a87808 */ /* 0x000fe20007000000 */
[----:B------:R-:W3:Y:S01]  /*bf20*/  MUFU.TANH R5, R183 ;  /* 0x000000b700057308 */ /* 0x000ee20000002400 */
[C---:B------:R-:W-:Y:S01]  /*bf30*/  ISETP.GE.AND P6, PT, R15.reuse, R167, PT ;  /* 0x000000a70f00720c */ /* 0x040fe20003fc6270 */
[----:B-1----:R-:W-:Y:S01]  /*bf40*/  FFMA.FTZ R212, R18, UR5, R3 ;  /* 0x0000000512d47c23 */ /* 0x002fe20008010003 */
[----:B------:R-:W-:Y:S02]  /*bf50*/  I2FP.F32.U32 R22, R13 ;  /* 0x0000000d00167245 */ /* 0x000fe40000201000 */
[----:B------:R-:W-:Y:S02]  /*bf60*/  FSEL R220, R220, -INF , !P6 ;  /* 0xff800000dcdc7808 */ /* 0x000fe40007000000 */
[----:B------:R-:W-:Y:S01]  /*bf70*/  ISETP.GE.AND P6, PT, R15, R166, PT ;  /* 0x000000a60f00720c */ /* 0x000fe20003fc6270 */
[----:B------:R-:W1:Y:S01]  /*bf80*/  MUFU.TANH R176, R176 ;  /* 0x000000b000b07308 */ /* 0x000e620000002400 */
[----:B------:R-:W-:-:S02]  /*bf90*/  VIADD R15, R14, 0xffffff68 ;  /* 0xffffff680e0f7836 */ /* 0x000fc40000000000 */
[----:B--2---:R-:W-:Y:S01]  /*bfa0*/  FFMA.FTZ R7, R22, UR5, R7 ;  /* 0x0000000516077c23 */ /* 0x004fe20008010007 */
[----:B------:R-:W-:Y:S02]  /*bfb0*/  FSEL R212, R212, -INF , !P6 ;  /* 0xff800000d4d47808 */ /* 0x000fe40007000000 */
[----:B------:R-:W-:Y:S02]  /*bfc0*/  ISETP.GE.AND P6, PT, R13, R167, PT ;  /* 0x000000a70d00720c */ /* 0x000fe40003fc6270 */
[----:B------:R-:W-:Y:S01]  /*bfd0*/  I2FP.F32.U32 R17, R15 ;  /* 0x0000000f00117245 */ /* 0x000fe20000201000 */
[----:B------:R-:W2:Y:S01]  /*bfe0*/  MUFU.TANH R9, R9 ;  /* 0x0000000900097308 */ /* 0x000ea20000002400 */
[----:B---3--:R-:W-:Y:S01]  /*bff0*/  FFMA.FTZ R208, R22, UR5, R5 ;  /* 0x0000000516d07c23 */ /* 0x008fe20008010005 */
[----:B------:R-:W-:Y:S01]  /*c000*/  FSEL R218, R7, -INF , !P6 ;  /* 0xff80000007da7808 */ /* 0x000fe20007000000 */
[----:B------:R-:W-:Y:S01]  /*c010*/  FMUL.FTZ R7, R173, UR4 ;  /* 0x00000004ad077c20 */ /* 0x000fe20008410000 */
[----:B------:R-:W-:Y:S01]  /*c020*/  ISETP.GE.AND P6, PT, R13, R166, PT ;  /* 0x000000a60d00720c */ /* 0x000fe20003fc6270 */
[----:B------:R-:W-:-:S03]  /*c030*/  VIADD R13, R14, 0xffffff69 ;  /* 0xffffff690e0d7836 */ /* 0x000fc60000000000 */
[----:B------:R-:W3:Y:S01]  /*c040*/  MUFU.TANH R11, R177 ;  /* 0x000000b1000b7308 */ /* 0x000ee20000002400 */
[----:B-1----:R-:W-:Y:S01]  /*c050*/  FFMA.FTZ R176, R17, UR5, R176 ;  /* 0x0000000511b07c23 */ /* 0x002fe200080100b0 */
[----:B------:R-:W-:Y:S02]  /*c060*/  FSEL R208, R208, -INF , !P6 ;  /* 0xff800000d0d07808 */ /* 0x000fe40007000000 */
[----:B------:R-:W-:Y:S02]  /*c070*/  ISETP.GE.AND P6, PT, R15, R167, PT ;  /* 0x000000a70f00720c */ /* 0x000fe40003fc6270 */
[----:B------:R-:W-:Y:S02]  /*c080*/  I2FP.F32.U32 R18, R13 ;  /* 0x0000000d00127245 */ /* 0x000fe40000201000 */
[----:B------:R-:W1:Y:S01]  /*c090*/  MUFU.TANH R3, R179 ;  /* 0x000000b300037308 */ /* 0x000e620000002400 */
[----:B------:R-:W-:Y:S01]  /*c0a0*/  FSEL R216, R176, -INF , !P6 ;  /* 0xff800000b0d87808 */ /* 0x000fe20007000000 */
[----:B--2---:R-:W-:Y:S01]  /*c0b0*/  FFMA.FTZ R174, R17, UR5, R9 ;  /* 0x0000000511ae7c23 */ /* 0x004fe20008010009 */
[----:B------:R-:W-:Y:S01]  /*c0c0*/  ISETP.GE.AND P6, PT, R15, R166, PT ;  /* 0x000000a60f00720c */ /* 0x000fe20003fc6270 */
[----:B------:R-:W-:-:S03]  /*c0d0*/  VIADD R15, R14, 0xffffff70 ;  /* 0xffffff700e0f7836 */ /* 0x000fc60000000000 */
[----:B------:R-:W-:Y:S01]  /*c0e0*/  FSEL R174, R174, -INF , !P6 ;  /* 0xff800000aeae7808 */ /* 0x000fe20007000000 */
[----:B------:R1:W2:Y:S01]  /*c0f0*/  MUFU.TANH R5, R172 ;  /* 0x000000ac00057308 */ /* 0x0002a20000002400 */
[----:B---3--:R-:W-:Y:S01]  /*c100*/  FFMA.FTZ R214, R18, UR5, R11 ;  /* 0x0000000512d67c23 */ /* 0x008fe2000801000b */
[----:B------:R-:W-:-:S04]  /*c110*/  ISETP.GE.AND P6, PT, R13, R167, PT ;  /* 0x000000a70d00720c */ /* 0x000fc80003fc6270 */
[----:B------:R-:W-:Y:S02]  /*c120*/  FSEL R214, R214, -INF , !P6 ;  /* 0xff800000d6d67808 */ /* 0x000fe40007000000 */
[----:B------:R-:W3:Y:S01]  /*c130*/  MUFU.TANH R9, R19 ;  /* 0x0000001300097308 */ /* 0x000ee20000002400 */
[----:B------:R-:W-:-:S07]  /*c140*/  ISETP.GE.AND P6, PT, R13, R166, PT ;  /* 0x000000a60d00720c */ /* 0x000fce0003fc6270 */
[----:B------:R-:W4:Y:S01]  /*c150*/  MUFU.TANH R7, R7 ;  /* 0x0000000700077308 */ /* 0x000f220000002400 */
[----:B-1----:R-:W-:Y:S01]  /*c160*/  FFMA.FTZ R172, R18, UR5, R3 ;  /* 0x0000000512ac7c23 */ /* 0x002fe20008010003 */
[----:B------:R-:W-:Y:S01]  /*c170*/  I2FP.F32.U32 R18, R15 ;  /* 0x0000000f00127245 */ /* 0x000fe20000201000 */
[C---:B------:R-:W-:Y:S02]  /*c180*/  VIADD R3, R14.reuse, 0xffffff71 ;  /* 0xffffff710e037836 */ /* 0x040fe40000000000 */
[----:B------:R-:W-:Y:S01]  /*c190*/  VIADD R14, R14, 0xffffff79 ;  /* 0xffffff790e0e7836 */ /* 0x000fe20000000000 */
[----:B------:R-:W-:Y:S01]  /*c1a0*/  FSEL R172, R172, -INF , !P6 ;  /* 0xff800000acac7808 */ /* 0x000fe20007000000 */
[C---:B--2---:R-:W-:Y:S01]  /*c1b0*/  FFMA.FTZ R5, R18.reuse, UR5, R5 ;  /* 0x0000000512057c23 */ /* 0x044fe20008010005 */
[----:B------:R-:W-:Y:S01]  /*c1c0*/  ISETP.GE.AND P6, PT, R15, R167, PT ;  /* 0x000000a70f00720c */ /* 0x000fe20003fc6270 */
[----:B------:R-:W1:Y:S01]  /*c1d0*/  MUFU.TANH R11, R175 ;  /* 0x000000af000b7308 */ /* 0x000e620000002400 */
[----:B---3--:R-:W-:Y:S01]  /*c1e0*/  FFMA.FTZ R9, R18, UR5, R9 ;  /* 0x0000000512097c23 */ /* 0x008fe20008010009 */
[----:B------:R-:W-:-:S02]  /*c1f0*/  I2FP.F32.U32 R22, R3 ;  /* 0x0000000300167245 */ /* 0x000fc40000201000 */
[----:B------:R-:W-:Y:S02]  /*c200*/  FSEL R182, R5, -INF , !P6 ;  /* 0xff80000005b67808 */ /* 0x000fe40007000000 */
[----:B------:R-:W-:Y:S02]  /*c210*/  ISETP.GE.AND P6, PT, R15, R166, PT ;  /* 0x000000a60f00720c */ /* 0x000fe40003fc6270 */
[----:B------:R-:W2:Y:S01]  /*c220*/  MUFU.TANH R5, R205 ;  /* 0x000000cd00057308 */ /* 0x000ea20000002400 */
[----:B----4-:R-:W-:Y:S01]  /*c230*/  FFMA.FTZ R7, R22, UR5, R7 ;  /* 0x0000000516077c23 */ /* 0x010fe20008010007 */
[----:B------:R-:W-:Y:S02]  /*c240*/  FSEL R180, R9, -INF , !P6 ;  /* 0xff80000009b47808 */ /* 0x000fe40007000000 */
[----:B------:R-:W-:Y:S02]  /*c250*/  FMNMX3.FTZ R9, R211, R34, R4, !PT ;  /* 0x00000022d3097276 */ /* 0x000fe40007810004 */
[----:B------:R-:W-:-:S02]  /*c260*/  ISETP.GE.AND P6, PT, R3, R167, PT ;  /* 0x000000a70300720c */ /* 0x000fc40003fc6270 */
[----:B------:R-:W-:Y:S01]  /*c270*/  FMNMX3.FTZ R9, R9, R8, R16, !PT ;  /* 0x0000000809097276 */ /* 0x000fe20007810010 */
[----:B------:R-:W3:Y:S01]  /*c280*/  MUFU.TANH R207, R207 ;  /* 0x000000cf00cf7308 */ /* 0x000ee20000002400 */
[----:B-1----:R-:W-:Y:S01]  /*c290*/  FFMA.FTZ R11, R22, UR5, R11 ;  /* 0x00000005160b7c23 */ /* 0x002fe2000801000b */
[----:B------:R-:W-:Y:S02]  /*c2a0*/  I2FP.F32.U32 R18, R14 ;  /* 0x0000000e00127245 */ /* 0x000fe40000201000 */
[----:B------:R-:W-:Y:S02]  /*c2b0*/  FMNMX3.FTZ R9, R9, R228, R196, !PT ;  /* 0x000000e409097276 */ /* 0x000fe400078100c4 */
[----:B------:R-:W-:Y:S02]  /*c2c0*/  FSEL R206, R7, -INF , !P6 ;  /* 0xff80000007ce7808 */ /* 0x000fe40007000000 */
[----:B------:R-:W-:Y:S01]  /*c2d0*/  ISETP.GE.AND P6, PT, R3, R166, PT ;  /* 0x000000a60300720c */ /* 0x000fe20003fc6270 */
[----:B--2---:R-:W-:Y:S01]  /*c2e0*/  FFMA.FTZ R5, R18, UR5, R5 ;  /* 0x0000000512057c23 */ /* 0x004fe20008010005 */
[----:B------:R-:W-:-:S02]  /*c2f0*/  FMNMX3.FTZ R3, R9, R192, R226, !PT ;  /* 0x000000c009037276 */ /* 0x000fc400078100e2 */
[----:B------:R-:W-:Y:S02]  /*c300*/  FSEL R178, R11, -INF , !P6 ;  /* 0xff8000000bb27808 */ /* 0x000fe40007000000 */
[----:B------:R-:W-:Y:S02]  /*c310*/  ISETP.GE.AND P6, PT, R14, R167, PT ;  /* 0x000000a70e00720c */ /* 0x000fe40003fc6270 */
[----:B------:R-:W-:Y:S01]  /*c320*/  FMNMX3.FTZ R3, R3, R220, R218, !PT ;  /* 0x000000dc03037276 */ /* 0x000fe200078100da */
[----:B---3--:R-:W-:Y:S01]  /*c330*/  FFMA.FTZ R176, R18, UR5, R207 ;  /* 0x0000000512b07c23 */ /* 0x008fe200080100cf */
[----:B------:R-:W-:Y:S02]  /*c340*/  FSEL R179, R5, -INF , !P6 ;  /* 0xff80000005b37808 */ /* 0x000fe40007000000 */
[----:B------:R-:W-:Y:S02]  /*c350*/  FMNMX3.FTZ R5, R210, R20, R6, !PT ;  /* 0x00000014d2057276 */ /* 0x000fe40007810006 */
        /* <DEDUP_REMOVED lines=65> */
.L_x_1168:
[----:B------:R-:W-:Y:S01]  /*c770*/  FMNMX3.FTZ R5, R5, R170, R168, !PT ;  /* 0x000000aa05057276 */ /* 0x000fe200078100a8 */
[----:B-1----:R-:W1:Y:S01]  /*c780*/  SHFL.BFLY PT, R18, R7, 0x2, 0x1f ;  /* 0x0c401f0007127f89 */ /* 0x002e6200000e0000 */
[----:B------:R-:W2:Y:S01]  /*c790*/  LDCU UR4, c[0x0][0x45c] ;  /* 0x00008b80ff0477ac */ /* 0x000ea20008000800 */
[----:B------:R-:W-:Y:S02]  /*c7a0*/  IADD3 R201, PT, PT, R165, 0x18040, RZ ;  /* 0x00018040a5c97810 */ /* 0x000fe40007ffe0ff */
[----:B------:R-:W-:Y:S01]  /*c7b0*/  FMNMX3.FTZ R9, R5, R212, R208, !PT ;  /* 0x000000d405097276 */ /* 0x000fe200078100d0 */
[----:B------:R-:W-:Y:S01]  /*c7c0*/  UIADD3 UR7, UPT, UPT, UR20, -0x4, URZ ;  /* 0xfffffffc14077890 */ /* 0x000fe2000fffe0ff */
[----:B------:R-:W-:Y:S02]  /*c7d0*/  MOV R194, 0x20 ;  /* 0x0000002000c27802 */ /* 0x000fe40000000f00 */
[----:B------:R-:W-:Y:S02]  /*c7e0*/  FMNMX3.FTZ R9, R9, R174, R172, !PT ;  /* 0x000000ae09097276 */ /* 0x000fe400078100ac */
[----:B------:R-:W-:-:S02]  /*c7f0*/  SEL R194, R194, 0xffffffe0, !P2 ;  /* 0xffffffe0c2c27807 */ /* 0x000fc40005000000 */
[----:B------:R-:W-:Y:S02]  /*c800*/  FMNMX3.FTZ R9, R9, R180, R178, !PT ;  /* 0x000000b409097276 */ /* 0x000fe400078100b2 */
[----:B------:R-:W-:Y:S02]  /*c810*/  IADD3 R202, PT, PT, R194, R165, RZ ;  /* 0x000000a5c2ca7210 */ /* 0x000fe40007ffe0ff */
[----:B------:R-:W-:-:S05]  /*c820*/  FMNMX3.FTZ R9, R9, R203, R176, !PT ;  /* 0x000000cb09097276 */ /* 0x000fca00078100b0 */
        /* <DEDUP_REMOVED lines=10> */
[----:B------:R-:W-:Y:S01]  /*c8d0*/  IADD3 R16, PT, PT, R165, 0x18000, RZ ;  /* 0x00018000a5107810 */ /* 0x000fe20007ffe0ff */
[--C-:B------:R-:W-:Y:S01]  /*c8e0*/  FFMA.FTZ R187, R4, UR4, -R181.reuse ;  /* 0x0000000404bb7c23 */ /* 0x100fe200080108b5 */
[----:B------:R-:W-:Y:S01]  /*c8f0*/  FSEL R4, R164, RZ, P3 ;  /* 0x000000ffa4047208 */ /* 0x000fe20001800000 */
[--C-:B------:R-:W-:Y:S01]  /*c900*/  FFMA.FTZ R190, R34, UR4, -R181.reuse ;  /* 0x0000000422be7c23 */ /* 0x100fe200080108b5 */
[----:B------:R-:W-:Y:S01]  /*c910*/  @P0 IADD3 R201, PT, PT, R16, -0x40, RZ ;  /* 0xffffffc010c90810 */ /* 0x000fe20007ffe0ff */
[--C-:B------:R-:W-:Y:S01]  /*c920*/  FFMA.FTZ R186, R8, UR4, -R181.reuse ;  /* 0x0000000408ba7c23 */ /* 0x100fe200080108b5 */
[----:B---3--:R-:W-:Y:S01]  /*c930*/  FMNMX.FTZ R3, R14, R3, !PT ;  /* 0x000000030e037209 */ /* 0x008fe20007810000 */
[----:B------:R-:W-:Y:S01]  /*c940*/  FADD.FTZ R193, R211, -R4 ;  /* 0x80000004d3c17221 */ /* 0x000fe20000010000 */
[----:B------:R-:W-:Y:S01]  /*c950*/  MUFU.EX2 R187, R187 ;  /* 0x000000bb00bb7308 */ /* 0x000fe20000000800 */
[----:B------:R-:W1:Y:S01]  /*c960*/  LDSM.16.MT88.4 R28, [R201] ;  /* 0x00000000c91c783b */ /* 0x000e620000004200 */
[C---:B------:R-:W-:Y:S01]  /*c970*/  FSETP.NEU.FTZ.AND P1, PT, R3.reuse, -INF , PT ;  /* 0xff8000000300780b */ /* 0x040fe20003f3d000 */
[----:B------:R-:W-:Y:S01]  /*c980*/  FMUL.FTZ R177, R3, UR4 ;  /* 0x0000000403b17c20 */ /* 0x000fe20008410000 */
[----:B------:R-:W-:Y:S01]  /*c990*/  FMUL.FTZ R193, R193, UR4 ;  /* 0x00000004c1c17c20 */ /* 0x000fe20008410000 */
[----:B------:R-:W-:Y:S01]  /*c9a0*/  IADD3 R194, PT, PT, R194, R201, RZ ;  /* 0x000000c9c2c27210 */ /* 0x000fe20007ffe0ff */
[--C-:B------:R-:W-:Y:S01]  /*c9b0*/  FFMA.FTZ R197, R192, UR4, -R181.reuse ;  /* 0x00000004c0c57c23 */ /* 0x100fe200080108b5 */
[----:B------:R-:W-:Y:S01]  /*c9c0*/  FSEL R5, R3, RZ, P1 ;  /* 0x000000ff03057208 */ /* 0x000fe20000800000 */
[----:B------:R-:W2:Y:S01]  /*c9d0*/  MUFU.EX2 R190, R190 ;  /* 0x000000be00be7308 */ /* 0x000ea20000000800 */
[----:B------:R-:W-:Y:S01]  /*c9e0*/  FSEL R177, R177, RZ, P1 ;  /* 0x000000ffb1b17208 */ /* 0x000fe20000800000 */
[--C-:B------:R-:W-:Y:S01]  /*c9f0*/  FFMA.FTZ R199, R228, UR4, -R181.reuse ;  /* 0x00000004e4c77c23 */ /* 0x100fe200080108b5 */
        /* <DEDUP_REMOVED lines=14> */
[----:B--2---:R-:W-:Y:S01]  /*cae0*/  F2FP.F16.F32.PACK_AB R4, R187, R190 ;  /* 0x000000bebb04723e */ /* 0x004fe200000000ff */
[--C-:B------:R-:W-:Y:S01]  /*caf0*/  FFMA.FTZ R200, R168, UR4, -R177.reuse ;  /* 0x00000004a8c87c23 */ /* 0x100fe200080108b1 */
[----:B------:R-:W2:Y:S01]  /*cb00*/  MUFU.EX2 R185, R185 ;  /* 0x000000b900b97308 */ /* 0x000ea20000000800 */
        /* <DEDUP_REMOVED lines=8> */
[--C-:B------:R-:W-:Y:S01]  /*cb90*/  FFMA.FTZ R211, R174, UR4, -R177.reuse ;  /* 0x00000004aed37c23 */ /* 0x100fe200080108b1 */
[----:B------:R-:W-:Y:S01]  /*cba0*/  FFMA.FTZ R212, R172, UR4, -R177 ;  /* 0x00000004acd47c23 */ /* 0x000fe200080108b1 */
[--C-:B------:R-:W-:Y:S01]  /*cbb0*/  FFMA.FTZ R213, R182, UR4, -R181.reuse ;  /* 0x00000004b6d57c23 */ /* 0x100fe200080108b5 */
[----:B------:R-:W-:Y:S01]  /*cbc0*/  LDSM.16.MT88.4 R172, [R194+0x1000] ;  /* 0x00100000c2ac783b */ /* 0x000fe20000004200 */
[--C-:B------:R-:W-:Y:S01]  /*cbd0*/  FFMA.FTZ R206, R206, UR4, -R181.reuse ;  /* 0x00000004cece7c23 */ /* 0x100fe200080108b5 */
[--C-:B------:R-:W-:Y:S01]  /*cbe0*/  FFMA.FTZ R204, R204, UR4, -R181.reuse ;  /* 0x00000004cccc7c23 */ /* 0x100fe200080108b5 */
[----:B------:R-:W-:Y:S01]  /*cbf0*/  FFMA.FTZ R215, R179, UR4, -R181 ;  /* 0x00000004b3d77c23 */ /* 0x000fe200080108b5 */
[----:B------:R-:W3:Y:S01]  /*cc00*/  MUFU.EX2 R167, R167 ;  /* 0x000000a700a77308 */ /* 0x000ee20000000800 */
[----:B--2---:R-:W-:Y:S01]  /*cc10*/  F2FP.F16.F32.PACK_AB R6, R185, R186 ;  /* 0x000000bab906723e */ /* 0x004fe200000000ff */
[--C-:B------:R-:W-:Y:S01]  /*cc20*/  FFMA.FTZ R216, R180, UR4, -R177.reuse ;  /* 0x00000004b4d87c23 */ /* 0x100fe200080108b1 */
[--C-:B------:R-:W-:Y:S01]  /*cc30*/  FFMA.FTZ R217, R178, UR4, -R177.reuse ;  /* 0x00000004b2d97c23 */ /* 0x100fe200080108b1 */
[--C-:B------:R-:W-:Y:S01]  /*cc40*/  FFMA.FTZ R203, R203, UR4, -R177.reuse ;  /* 0x00000004cbcb7c23 */ /* 0x100fe200080108b1 */
[----:B------:R-:W-:Y:S01]  /*cc50*/  FFMA.FTZ R218, R176, UR4, -R177 ;  /* 0x00000004b0da7c23 */ /* 0x000fe200080108b1 */
[----:B------:R-:W-:Y:S02]  /*cc60*/  LDSM.16.MT88.4 R180, [R202+0x1b800] ;  /* 0x01b80000cab4783b */ /* 0x000fe40000004200 */
[----:B------:R-:W-:Y:S02]  /*cc70*/  MUFU.EX2 R166, R166 ;  /* 0x000000a600a67308 */ /* 0x000fe40000000800 */
[----:B------:R-:W-:Y:S06]  /*cc80*/  LDSM.16.MT88.4 R176, [R202+0x1d800] ;  /* 0x01d80000cab0783b */ /* 0x000fec0000004200 */
[----:B------:R-:W2:Y:S01]  /*cc90*/  MUFU.EX2 R189, R189 ;  /* 0x000000bd00bd7308 */ /* 0x000ea20000000800 */
[----:B---3--:R-:W-:-:S07]  /*cca0*/  F2FP.F16.F32.PACK_AB R5, R167, R184 ;  /* 0x000000b8a705723e */ /* 0x008fce00000000ff */
[----:B------:R-:W3:Y:S08]  /*ccb0*/  MUFU.EX2 R193, R193 ;  /* 0x000000c100c17308 */ /* 0x000ef00000000800 */
[----:B------:R-:W4:Y:S01]  /*ccc0*/  MUFU.EX2 R188, R188 ;  /* 0x000000bc00bc7308 */ /* 0x000f220000000800 */
[----:B--2---:R-:W-:-:S07]  /*ccd0*/  F2FP.F16.F32.PACK_AB R7, R189, R166 ;  /* 0x000000a6bd07723e */ /* 0x004fce00000000ff */
        /* <DEDUP_REMOVED lines=382> */
.L_x_1166:
        /* <DEDUP_REMOVED lines=33> */
.L_x_1172:
        /* <DEDUP_REMOVED lines=17> */
[----:B------:R1:W-:Y:S03]  /*e7e0*/  @!P1 LDGSTS.E.BYPASS.LTC128B.128 [R236+0x10000], desc[UR22][R20.64] ;  /* 0x1000000014ec9fae */ /* 0x0003e6000b981a16 */
[----:B------:R-:W-:Y:S01]  /*e7f0*/  LEA.HI.X R3, R2, R8, R3, 0x5, P5 ;  /* 0x0000000802037211 */ /* 0x000fe200028f2c03 */
[----:B------:R1:W-:Y:S01]  /*e800*/  @P1 STS.128 [R236+0x10000], RZ ;  /* 0x010000ffec001388 */ /* 0x0003e20000000c00 */
[C---:B------:R-:W-:Y:S03]  /*e810*/  LEA R2, P5, R4.reuse, R235, 0x1 ;  /* 0x000000eb04027211 */ /* 0x040fe600078a08ff */
        /* <DEDUP_REMOVED lines=38> */
.L_x_1170:
[----:B------:R-:W-:Y:S04]  /*ea80*/  DEPBAR.LE SB0, 0x0 ;  /* 0x000080000000791a */ /* 0x000fe80000000000 */
[----:B------:R-:W-:Y:S01]  /*ea90*/  BAR.SYNC.DEFER_BLOCKING 0x0 ;  /* 0x0000000000007b1d */ /* 0x000fe20000010000 */
[----:B------:R-:W-:Y:S01]  /*eaa0*/  SHF.L.U32 R240, R222, 0x3, RZ ;  /* 0x00000003def07819 */ /* 0x000fe200000006ff */
[----:B----4-:R-:W-:Y:S01]  /*eab0*/  IMAD.WIDE.U32 R206, R230, UR7, RZ ;  /* 0x00000007e6ce7c25 */ /* 0x010fe2000f8e00ff */
[----:B------:R-:W-:Y:S01]  /*eac0*/  LOP3.LUT R225, R237, 0x7c00, RZ, 0xc0, !PT ;  /* 0x00007c00ede17812 */ /* 0x000fe200078ec0ff */
        /* <DEDUP_REMOVED lines=8> */
[C---:B------:R-:W-:Y:S02]  /*eb50*/  LOP3.LUT R242, R223.reuse, 0xc0, RZ, 0xfc, !PT ;  /* 0x000000c0dff27812 */ /* 0x040fe400078efcff */
[----:B------:R-:W-:Y:S02]  /*eb60*/  ISETP.GE.AND P3, PT, R244, UR11, PT ;  /* 0x0000000bf4007c0c */ /* 0x000fe4000bf66270 */
[----:B------:R-:W-:Y:S02]  /*eb70*/  ISETP.GE.AND P2, PT, R242, UR11, PT ;  /* 0x0000000bf2007c0c */ /* 0x000fe4000bf46270 */
[----:B------:R-:W-:Y:S01]  /*eb80*/  SHF.L.U32 R3, R206, 0x6, RZ ;  /* 0x00000006ce037819 */ /* 0x000fe200000006ff */
[----:B------:R-:W-:Y:S01]  /*eb90*/  @!PT LDS RZ, [RZ] ;  /* 0x00000000fffff984 */ /* 0x000fe20000000800 */
[----:B------:R-:W-:Y:S01]  /*eba0*/  @!PT LDS RZ, [RZ] ;  /* 0x00000000fffff984 */ /* 0x000fe20000000800 */
[----:B------:R-:W-:Y:S01]  /*ebb0*/  @!PT LDS RZ, [RZ] ;  /* 0x00000000fffff984 */ /* 0x000fe20000000800 */
[----:B------:R-:W-:Y:S01]  /*ebc0*/  @!P1 LDGSTS.E.BYPASS.LTC128B.128 [R236+0x18000], desc[UR22][R166.64] ;  /* 0x18000000a6ec9fae */ /* 0x000fe2000b981a16 */
[----:B------:R-:W-:Y:S01]  /*ebd0*/  SHF.R.U32.HI R224, RZ, 0x1, R222 ;  /* 0x00000001ffe07819 */ /* 0x000fe200000116de */
[----:B------:R-:W-:Y:S01]  /*ebe0*/  UMOV UR6, UR9 ;  /* 0x0000000900067c82 */ /* 0x000fe20008000000 */
[----:B------:R-:W-:Y:S03]  /*ebf0*/  LEA R168, P0, R230, R3, 0x5 ;  /* 0x00000003e6a87211 */ /* 0x000fe600078028ff */
[----:B------:R-:W-:Y:S01]  /*ec00*/  @P1 STS.128 [R236+0x18000], RZ ;  /* 0x018000ffec001388 */ /* 0x000fe20000000c00 */
[----:B------:R-:W-:Y:S02]  /*ec10*/  SHF.L.U64.HI R3, R206, 0x6, R165 ;  /* 0x00000006ce037819 */ /* 0x000fe400000102a5 */
[--C-:B------:R-:W-:Y:S03]  /*ec20*/  LOP3.LUT R173, R223, 0x1c0, R218.reuse, 0xf8, !PT ;  /* 0x000001c0dfad7812 */ /* 0x100fe600078ef8da */
[----:B------:R-:W-:Y:S01]  /*ec30*/  @!PT LDS RZ, [RZ] ;  /* 0x00000000fffff984 */ /* 0x000fe20000000800 */
[----:B------:R-:W-:Y:S01]  /*ec40*/  @!PT LDS RZ, [RZ] ;  /* 0x00000000fffff984 */ /* 0x000fe20000000800 */
[----:B------:R-:W-:Y:S01]  /*ec50*/  @!PT LDS RZ, [RZ] ;  /* 0x00000000fffff984 */ /* 0x000fe20000000800 */
[----:B------:R-:W-:Y:S01]  /*ec60*/  @!P4 LDGSTS.E.BYPASS.LTC128B.128 [R236+0x1a000], desc[UR22][R166.64+0x80] ;  /* 0x1a000080a6eccfae */ /* 0x000fe2000b981a16 */
[----:B------:R-:W-:Y:S02]  /*ec70*/  LEA.HI.X R3, R230, R3, R231, 0x5, P0 ;  /* 0x00000003e6037211 */ /* 0x000fe400000f2ce7 */
[C---:B------:R-:W-:Y:S03]  /*ec80*/  LEA R2, P0, R168.reuse, R233, 0x1 ;  /* 0x000000e9a8027211 */ /* 0x040fe600078008ff */
[----:B------:R-:W-:Y:S01]  /*ec90*/  @P4 STS.128 [R236+0x1a000], RZ ;  /* 0x01a000ffec004388 */ /* 0x000fe20000000c00 */
[----:B------:R-:W-:Y:S02]  /*eca0*/  LOP3.LUT R171, R225, 0x200, R218, 0xf8, !PT ;  /* 0x00000200e1ab7812 */ /* 0x000fe400078ef8da */
[----:B------:R-:W-:Y:S03]  /*ecb0*/  LEA.HI.X R3, R168, R232, R3, 0x1, P0 ;  /* 0x000000e8a8037211 */ /* 0x000fe600000f0c03 */
[----:B------:R-:W-:Y:S01]  /*ecc0*/  @!PT LDS RZ, [RZ] ;  /* 0x00000000fffff984 */ /* 0x000fe20000000800 */
[----:B------:R-:W-:Y:S01]  /*ecd0*/  @!PT LDS RZ, [RZ] ;  /* 0x00000000fffff984 */ /* 0x000fe20000000800 */
[----:B------:R-:W-:Y:S01]  /*ece0*/  @!PT LDS RZ, [RZ] ;  /* 0x00000000fffff984 */ /* 0x000fe20000000800 */
[----:B------:R-:W-:Y:S01]  /*ecf0*/  @!P3 LDGSTS.E.BYPASS.LTC128B.128 [R236+0x1c000], desc[UR22][R166.64+0x100] ;  /* 0x1c000100a6ecbfae */ /* 0x000fe2000b981a16 */
[----:B------:R-:W-:Y:S02]  /*ed00*/  LOP3.LUT R164, R224, 0x8, RZ, 0xc0, !PT ;  /* 0x00000008e0a47812 */ /* 0x000fe400078ec0ff */
[----:B------:R-:W-:Y:S03]  /*ed10*/  LOP3.LUT R170, R173, 0x8, R222, 0x78, !PT ;  /* 0x00000008adaa7812 */ /* 0x000fe600078e78de */
[----:B------:R-:W-:Y:S01]  /*ed20*/  @P3 STS.128 [R236+0x1c000], RZ ;  /* 0x01c000ffec003388 */ /* 0x000fe20000000c00 */
[----:B------:R-:W-:Y:S02]  /*ed30*/  LOP3.LUT R164, R171, R173, R164, 0xf6, !PT ;  /* 0x000000adaba47212 */ /* 0x000fe400078ef6a4 */
[----:B------:R-:W-:Y:S03]  /*ed40*/  LOP3.LUT P0, RZ, R222, 0x4, RZ, 0xc0, !PT ;  /* 0x00000004deff7812 */ /* 0x000fe6000780c0ff */
[----:B------:R-:W-:Y:S01]  /*ed50*/  @!PT LDS RZ, [RZ] ;  /* 0x00000000fffff984 */ /* 0x000fe20000000800 */
[----:B------:R-:W-:Y:S01]  /*ed60*/  @!PT LDS RZ, [RZ] ;  /* 0x00000000fffff984 */ /* 0x000fe20000000800 */
[----:B------:R-:W-:Y:S01]  /*ed70*/  @!PT LDS RZ, [RZ] ;  /* 0x00000000fffff984 */ /* 0x000fe20000000800 */
[----:B------:R-:W-:Y:S01]  /*ed80*/  @!P2 LDGSTS.E.BYPASS.LTC128B.128 [R236+0x1e000], desc[UR22][R166.64+0x180] ;  /* 0x1e000180a6ecafae */ /* 0x000fe2000b981a16 */
[----:B------:R-:W-:Y:S01]  /*ed90*/  LEA R229, R164, UR6, 0x1 ;  /* 0x00000006a4e57c11 */ /* 0x000fe2000f8e08ff */
[----:B------:R-:W-:Y:S04]  /*eda0*/  IMAD R227, R170, 0x2, R217 ;  /* 0x00000002aae37824 */ /* 0x000fe800078e02d9 */
[----:B------:R-:W-:Y:S01]  /*edb0*/  @P2 STS.128 [R236+0x1e000], RZ ;  /* 0x01e000ffec002388 */ /* 0x000fe20000000c00 */
[-C--:B------:R-:W-:Y:S02]  /*edc0*/  IADD3 R226, PT, PT, R216, R229.reuse, RZ ;  /* 0x000000e5d8e27210 */ /* 0x080fe40007ffe0ff */
[----:B------:R-:W-:Y:S03]  /*edd0*/  IADD3 R205, PT, PT, R227, UR6, RZ ;  /* 0x00000006e3cd7c10 */ /* 0x000fe6000fffe0ff */
[----:B------:R-:W-:Y:S01]  /*ede0*/  @!PT LDS RZ, [RZ] ;  /* 0x00000000fffff984 */ /* 0x000fe20000000800 */
[----:B------:R-:W-:Y:S01]  /*edf0*/  @!PT LDS RZ, [RZ] ;  /* 0x00000000fffff984 */ /* 0x000fe20000000800 */
[----:B------:R-:W-:Y:S01]  /*ee00*/  @!PT LDS RZ, [RZ] ;  /* 0x00000000fffff984 */ /* 0x000fe20000000800 */
[----:B------:R-:W-:Y:S06]  /*ee10*/  @!P1 LDGSTS.E.BYPASS.LTC128B.128 [R236+0x19000], desc[UR22][R2.64] ;  /* 0x1900000002ec9fae */ /* 0x000fec000b981a16 */
[----:B------:R-:W-:Y:S01]  /*ee20*/  @P1 STS.128 [R236+0x19000], RZ ;  /* 0x019000ffec001388 */ /* 0x000fe20000000c00 */
[----:B------:R-:W-:Y:S05]  /*ee30*/  IMAD.IADD R170, R205, 0x1, R216 ;  /* 0x00000001cdaa7824 */ /* 0x000fea00078e02d8 */
[----:B------:R-:W-:Y:S01]  /*ee40*/  @!PT LDS RZ, [RZ] ;  /* 0x00000000fffff984 */ /* 0x000fe20000000800 */
[----:B------:R-:W-:Y:S01]  /*ee50*/  @!PT LDS RZ, [RZ] ;  /* 0x00000000fffff984 */ /* 0x000fe20000000800 */
[----:B------:R-:W-:Y:S01]  /*ee60*/  @!PT LDS RZ, [RZ] ;  /* 0x00000000fffff984 */ /* 0x000fe20000000800 */
[----:B------:R-:W-:Y:S06]  /*ee70*/  @!P4 LDGSTS.E.BYPASS.LTC128B.128 [R236+0x1b000], desc[UR22][R2.64+0x80] ;  /* 0x1b00008002eccfae */ /* 0x000fec000b981a16 */
[----:B------:R-:W-:Y:S06]  /*ee80*/  @P4 STS.128 [R236+0x1b000], RZ ;  /* 0x01b000ffec004388 */ /* 0x000fec0000000c00 */
        /* <DEDUP_REMOVED lines=8> */
[----:B------:R1:W-:Y:S06]  /*ef10*/  @!P2 LDGSTS.E.BYPASS.LTC128B.128 [R236+0x1f000], desc[UR22][R2.64+0x180] ;  /* 0x1f00018002ecafae */ /* 0x0003ec000b981a16 */
[----:B------:R-:W-:Y:S06]  /*ef20*/  @P2 STS.128 [R236+0x1f000], RZ ;  /* 0x01f000ffec002388 */ /* 0x000fec0000000c00 */
[----:B------:R-:W-:Y:S06]  /*ef30*/  LDSM.16.M88.4 R172, [R229] ;  /* 0x00000000e5ac783b */ /* 0x000fec0000000200 */
[----:B------:R-:W2:Y:S06]  /*ef40*/  LDSM.16.M88.4 R176, [R227+UR6+0x10000] ;  /* 0x01000006e3b0783b */ /* 0x000eac0008000200 */
[----:B------:R-:W3:Y:S06]  /*ef50*/  LDSM.16.M88.4 R180, [R227+UR6+0x10800] ;  /* 0x01080006e3b4783b */ /* 0x000eec0008000200 */
[----:B------:R-:W4:Y:S01]  /*ef60*/  LDSM.16.M88.4 R184, [R227+UR6+0x11000] ;  /* 0x01100006e3b8783b */ /* 0x000f220008000200 */
[----:B-1----:R-:W-:Y:S04]  /*ef70*/  SEL R2, R219, 0xffffffc0, !P0 ;  /* 0xffffffc0db027807 */ /* 0x002fe80004000000 */
[----:B------:R-:W-:Y:S01]  /*ef80*/  IADD3 R171, PT, PT, R2, R229, RZ ;  /* 0x000000e502ab7210 */ /* 0x000fe20007ffe0ff */
[----:B------:R-:W0:Y:S01]  /*ef90*/  LDGDEPBAR ;  /* 0x00000000000079af */ /* 0x000e220000000000 */
[----:B------:R-:W-:Y:S05]  /*efa0*/  IADD3 R3, PT, PT, R205, R2, RZ ;  /* 0x00000002cd037210 */ /* 0x000fea0007ffe0ff */
[----:B------:R-:W1:Y:S01]  /*efb0*/  LDSM.16.M88.4 R188, [R227+UR6+0x11800] ;  /* 0x01180006e3bc783b */ /* 0x000e620008000200 */
[C---:B------:R-:W-:Y:S01]  /*efc0*/  IMAD.IADD R168, R216.reuse, 0x1, R171 ;  /* 0x00000001d8a87824 */ /* 0x040fe200078e02ab */
[----:B------:R-:W-:Y:S04]  /*efd0*/  IADD3 R2, PT, PT, R216, R3, RZ ;  /* 0x00000003d8027210 */ /* 0x000fe80007ffe0ff */
[----:B------:R-:W-:Y:S06]  /*efe0*/  LDSM.16.M88.4 R192, [R226] ;  /* 0x00000000e2c0783b */ /* 0x000fec0000000200 */
[----:B------:R-:W5:Y:S01]  /*eff0*/  LDSM.16.M88.4 R196, [R170+0x10000] ;  /* 0x01000000aac4783b */ /* 0x000f620000000200 */
[C---:B--2---:R-:W-:Y:S05]  /*f000*/  HMMA.16816.F32 R4, R172.reuse, R176, RZ ;  /* 0x000000b0ac04723c */ /* 0x044fea00000018ff */
[----:B------:R-:W2:Y:S06]  /*f010*/  LDSM.16.M88.4 R200, [R170+0x10800] ;  /* 0x01080000aac8783b */ /* 0x000eac0000000200 */
[----:B------:R-:W-:Y:S01]  /*f020*/  LDSM.16.M88.4 R164, [R170+0x11800] ;  /* 0x01180000aaa4783b */ /* 0x000fe20000000200 */
[C---:B------:R-:W-:Y:S05]  /*f030*/  HMMA.16816.F32 R8, R172.reuse, R178, RZ ;  /* 0x000000b2ac08723c */ /* 0x040fea00000018ff */
[----:B------:R-:W-:Y:S03]  /*f040*/  LDSM.16.M88.4 R176, [R171] ;  /* 0x00000000abb0783b */ /* 0x000fe60000000200 */
[C---:B---3--:R-:W-:Y:S03]  /*f050*/  HMMA.16816.F32 R12, R172.reuse, R180, RZ ;  /* 0x000000b4ac0c723c */ /* 0x048fe600000018ff */
[----:B------:R-:W-:Y:S05]  /*f060*/  LDSM.16.M88.4 R204, [R2+0x10000] ;  /* 0x0100000002cc783b */ /* 0x000fea0000000200 */
[C---:B------:R-:W-:Y:S01]  /*f070*/  HMMA.16816.F32 R16, R172.reuse, R182, RZ ;  /* 0x000000b6ac10723c */ /* 0x040fe200000018ff */
[----:B------:R-:W-:Y:S06]  /*f080*/  LDSM.16.M88.4 R180, [R3+0x10000] ;  /* 0x0100000003b4783b */ /* 0x000fec0000000200 */
[----:B------:R-:W-:Y:S01]  /*f090*/  LDSM.16.M88.4 R208, [R3+0x12000] ;  /* 0x0120000003d0783b */ /* 0x000fe20000000200 */
[C---:B----4-:R-:W-:Y:S05]  /*f0a0*/  HMMA.16816.F32 R20, R172.reuse, R184, RZ ;  /* 0x000000b8ac14723c */ /* 0x050fea00000018ff */
[----:B------:R-:W-:Y:S03]  /*f0b0*/  LDSM.16.M88.4 R212, [R170+0x14000] ;  /* 0x01400000aad4783b */ /* 0x000fe60000000200 */
[C---:B------:R-:W-:Y:S03]  /*f0c0*/  HMMA.16816.F32 R24, R172.reuse, R186, RZ ;  /* 0x000000baac18723c */ /* 0x040fe600000018ff */
[----:B------:R-:W-:Y:S05]  /*f0d0*/  LDSM.16.M88.4 R184, [R3+0x10800] ;  /* 0x0108000003b8783b */ /* 0x000fea0000000200 */
[C---:B-1----:R-:W-:Y:S08]  /*f0e0*/  HMMA.16816.F32 R28, R172.reuse, R188, RZ ;  /* 0x000000bcac1c723c */ /* 0x042ff000000018ff */
[----:B------:R-:W-:Y:S01]  /*f0f0*/  HMMA.16816.F32 R32, R172, R190, RZ ;  /* 0x000000beac20723c */ /* 0x000fe200000018ff */
[----:B------:R-:W1:Y:S06]  /*f100*/  LDSM.16.M88.4 R172, [R170+0x11000] ;  /* 0x01100000aaac783b */ /* 0x000e6c0000000200 */
[----:B------:R-:W3:Y:S01]  /*f110*/  LDSM.16.M88.4 R188, [R3+0x11000] ;  /* 0x0110000003bc783b */ /* 0x000ee20000000200 */
[C---:B-----5:R-:W-:Y:S08]  /*f120*/  HMMA.16816.F32 R4, R192.reuse, R196, R4 ;  /* 0x000000c4c004723c */ /* 0x060ff00000001804 */
[C---:B------:R-:W-:Y:S01]  /*f130*/  HMMA.16816.F32 R8, R192.reuse, R198, R8 ;  /* 0x000000c6c008723c */ /* 0x040fe20000001808 */
[----:B------:R-:W4:Y:S07]  /*f140*/  LDSM.16.M88.4 R196, [R3+0x11800] ;  /* 0x0118000003c4783b */ /* 0x000f2e0000000200 */
[C---:B--2---:R-:W-:Y:S08]  /*f150*/  HMMA.16816.F32 R12, R192.reuse, R200, R12 ;  /* 0x000000c8c00c723c */ /* 0x044ff0000000180c */
[C---:B------:R-:W-:Y:S01]  /*f160*/  HMMA.16816.F32 R16, R192.reuse, R202, R16 ;  /* 0x000000cac010723c */ /* 0x040fe20000001810 */
[----:B------:R-:W2:Y:S07]  /*f170*/  LDSM.16.M88.4 R200, [R168] ;  /* 0x00000000a8c8783b */ /* 0x000eae0000000200 */
[C---:B-1----:R-:W-:Y:S08]  /*f180*/  HMMA.16816.F32 R20, R192.reuse, R172, R20 ;  /* 0x000000acc014723c */ /* 0x042ff00000001814 */
[C---:B------:R-:W-:Y:S01]  /*f190*/  HMMA.16816.F32 R24, R192.reuse, R174, R24 ;  /* 0x000000aec018723c */ /* 0x040fe20000001818 */
[----:B------:R-:W-:Y:S07]  /*f1a0*/  LDSM.16.M88.4 R172, [R2+0x11000] ;  /* 0x0110000002ac783b */ /* 0x000fee0000000200 */
[C---:B------:R-:W-:Y:S08]  /*f1b0*/  HMMA.16816.F32 R28, R192.reuse, R164, R28 ;  /* 0x000000a4c01c723c */ /* 0x040ff0000000181c */
[----:B------:R-:W-:Y:S01]  /*f1c0*/  HMMA.16816.F32 R32, R192, R166, R32 ;  /* 0x000000a6c020723c */ /* 0x000fe20000001820 */
[----:B------:R-:W1:Y:S06]  /*f1d0*/  LDSM.16.M88.4 R164, [R2+0x10800] ;  /* 0x0108000002a4783b */ /* 0x000e6c0000000200 */
[----:B------:R-:W-:Y:S01]  /*f1e0*/  LDSM.16.M88.4 R192, [R227+UR6+0x13000] ;  /* 0x01300006e3c0783b */ /* 0x000fe20008000200 */
        /* <DEDUP_REMOVED lines=11> */
[----:B------:R-:W3:Y:S06]  /*f2a0*/  LDSM.16.M88.4 R176, [R2+0x11800] ;  /* 0x0118000002b0783b */ /* 0x000eec0000000200 */
[----:B------:R-:W-:Y:S01]  /*f2b0*/  LDSM.16.M88.4 R196, [R226+0x4000] ;  /* 0x00400000e2c4783b */ /* 0x000fe20000000200 */
        /* <DEDUP_REMOVED lines=8> */
[----:B------:R-:W2:Y:S07]  /*f340*/  LDSM.16.M88.4 R172, [R170+0x12800] ;  /* 0x01280000aaac783b */ /* 0x000eae0000000200 */
[C---:B---3--:R-:W-:Y:S08]  /*f350*/  HMMA.16816.F32 R28, R200.reuse, R176, R28 ;  /* 0x000000b0c81c723c */ /* 0x048ff0000000181c */
[----:B------:R-:W-:Y:S01]  /*f360*/  HMMA.16816.F32 R32, R200, R178, R32 ;  /* 0x000000b2c820723c */ /* 0x000fe20000001820 */
[----:B------:R-:W3:Y:S06]  /*f370*/  LDSM.16.M88.4 R176, [R170+0x13000] ;  /* 0x01300000aab0783b */ /* 0x000eec0000000200 */
[----:B------:R-:W-:Y:S01]  /*f380*/  LDSM.16.M88.4 R200, [R171+0x4000] ;  /* 0x00400000abc8783b */ /* 0x000fe20000000200 */
        /* <DEDUP_REMOVED lines=37> */
[----:B------:R-:W5:Y:S06]  /*f5e0*/  LDSM.16.M88.4 R188, [R227+UR6+0x15800] ;  /* 0x01580006e3bc783b */ /* 0x000f6c0008000200 */
        /* <DEDUP_REMOVED lines=83> */
[----:B------:R-:W-:Y:S07]  /*fb20*/  LDSM.16.M88.4 R172, [R2+0x17000] ;  /* 0x0170000002ac783b */ /* 0x000fee0000000200 */
        /* <DEDUP_REMOVED lines=27> */
[----:B------:R-:W2:Y:S01]  /*fce0*/  MUFU.TANH R204, R204 ;  /* 0x000000cc00cc7308 */ /* 0x000ea20000002400 */
        /* <DEDUP_REMOVED lines=8> */
[----:B------:R-:W-:Y:S01]  /*fd70*/  FMUL.FTZ R250, R16, UR8 ;  /* 0x0000000810fa7c20 */ /* 0x000fe20008410000 */
[----:B------:R-:W-:Y:S06]  /*fd80*/  FMUL.FTZ R246, R18, UR8 ;  /* 0x0000000812f67c20 */ /* 0x000fec0008410000 */
[----:B------:R4:W-:Y:S01]  /*fd90*/  MUFU.TANH R195, R211 ;  /* 0x000000d300c37308 */ /* 0x0009e20000002400 */
[----:B------:R-:W-:Y:S01]  /*fda0*/  FMUL.FTZ R249, R20, UR8 ;  /* 0x0000000814f97c20 */ /* 0x000fe20008410000 */
[----:B------:R-:W-:Y:S01]  /*fdb0*/  FMUL.FTZ R212, R22, UR8 ;  /* 0x0000000816d47c20 */ /* 0x000fe20008410000 */
[----:B------:R-:W-:Y:S07]  /*fdc0*/  FMUL.FTZ R247, R21, UR8 ;  /* 0x0000000815f77c20 */ /* 0x000fee0008410000 */
[----:B------:R5:W-:Y:S01]  /*fdd0*/  MUFU.TANH R9, R210 ;  /* 0x000000d200097308 */ /* 0x000be20000002400 */
[----:B---3--:R3:W1:Y:S01]  /*fde0*/  LDSM.16.M88.4 R164, [R2+0x17800] ;  /* 0x0178000002a4783b */ /* 0x0086620000000200 */
[----:B------:R-:W-:Y:S04]  /*fdf0*/  DEPBAR.LE SB0, 0x0 ;  /* 0x000080000000791a */ /* 0x000fe80000000000 */
[----:B------:R-:W-:Y:S01]  /*fe00*/  FMUL.FTZ R215, R24, UR8 ;  /* 0x0000000818d77c20 */ /* 0x000fe20008410000 */
[----:B------:R-:W-:Y:S03]  /*fe10*/  FMUL.FTZ R213, R25, UR8 ;  /* 0x0000000819d57c20 */ /* 0x000fe60008410000 */
[----:B------:R-:W-:Y:S01]  /*fe20*/  MUFU.TANH R209, R209 ;  /* 0x000000d100d17308 */ /* 0x000fe20000002400 */
[----:B------:R-:W-:Y:S01]  /*fe30*/  BAR.SYNC.DEFER_BLOCKING 0x0 ;  /* 0x0000000000007b1d */ /* 0x000fe20000010000 */
[----:B----4-:R-:W-:Y:S08]  /*fe40*/  MOV R211, UR7 ;  /* 0x0000000700d37c02 */ /* 0x010ff00008000f00 */
[----:B------:R-:W-:Y:S01]  /*fe50*/  MUFU.TANH R207, R207 ;  /* 0x000000cf00cf7308 */ /* 0x000fe20000002400 */
[----:B-----5:R-:W-:Y:S09]  /*fe60*/  FMUL.FTZ R210, R23, UR8 ;  /* 0x0000000817d27c20 */ /* 0x020ff20008410000 */
[----:B------:R-:W4:Y:S01]  /*fe70*/  MUFU.TANH R168, R168 ;  /* 0x000000a800a87308 */ /* 0x000f220000002400 */
[----:B---3--:R-:W-:Y:S05]  /*fe80*/  IMAD R2, R211, 0x40, R228 ;  /* 0x00000040d3027824 */ /* 0x008fea00078e02e4 */
[C---:B------:R-:W-:Y:S04]  /*fe90*/  IADD3 R211, PT, PT, R2.reuse, 0x1, RZ ;  /* 0x0000000102d37810 */ /* 0x040fe80007ffe0ff */
[----:B------:R-:W3:Y:S01]  /*fea0*/  MUFU.TANH R206, R206 ;  /* 0x000000ce00ce7308 */ /* 0x000ee20000002400 */
[----:B------:R-:W-:Y:S02]  /*feb0*/  I2FP.F32.U32 R5, R2 ;  /* 0x0000000200057245 */ /* 0x000fe40000201000 */
[----:B------:R-:W-:Y:S07]  /*fec0*/  I2FP.F32.U32 R211, R211 ;  /* 0x000000d300d37245 */ /* 0x000fee0000201000 */
[----:B------:R5:W-:Y:S01]  /*fed0*/  MUFU.TANH R10, R208 ;  /* 0x000000d0000a7308 */ /* 0x000be20000002400 */
[C---:B-1----:R-:W-:Y:S05]  /*fee0*/  HMMA.16816.F32 R28, R200.reuse, R164, R28 ;  /* 0x000000a4c81c723c */ /* 0x042fea000000181c */
[C---:B------:R-:W-:Y:S01]  /*fef0*/  IADD3 R165, PT, PT, R2.reuse, 0x8, RZ ;  /* 0x0000000802a57810 */ /* 0x040fe20007ffe0ff */
[C---:B------:R-:W-:Y:S03]  /*ff00*/  FFMA.FTZ R14, R211.reuse, UR5, R3 ;  /* 0x00000005d30e7c23 */ /* 0x040fe60008010003 */
[----:B------:R-:W1:Y:S01]  /*ff10*/  MUFU.TANH R248, R248 ;  /* 0x000000f800f87308 */ /* 0x000e620000002400 */
[C---:B------:R-:W-:Y:S01]  /*ff20*/  IADD3 R3, PT, PT, R2.reuse, 0x10, RZ ;  /* 0x0000001002037810 */ /* 0x040fe20007ffe0ff */
[----:B--2---:R-:W-:Y:S01]  /*ff30*/  FFMA.FTZ R13, R211, UR5, R204 ;  /* 0x00000005d30d7c23 */ /* 0x004fe200080100cc */
[----:B------:R-:W-:Y:S01]  /*ff40*/  I2FP.F32.U32 R165, R165 ;  /* 0x000000a500a57245 */ /* 0x000fe20000201000 */
[C---:B----4-:R-:W-:Y:S01]  /*ff50*/  FFMA.FTZ R22, R5.reuse, UR5, R168 ;  /* 0x0000000505167c23 */ /* 0x050fe200080100a8 */
[----:B------:R-:W-:Y:S01]  /*ff60*/  I2FP.F32.U32 R204, R3 ;  /* 0x0000000300cc7245 */ /* 0x000fe20000201000 */
[----:B---3--:R-:W-:Y:S01]  /*ff70*/  FFMA.FTZ R15, R5, UR5, R206 ;  /* 0x00000005050f7c23 */ /* 0x008fe200080100ce */
[C---:B------:R-:W-:Y:S03]  /*ff80*/  VIADD R168, R2.reuse, 0x9 ;  /* 0x0000000902a87836 */ /* 0x040fe60000000000 */
[----:B------:R-:W2:Y:S01]  /*ff90*/  MUFU.TANH R252, R252 ;  /* 0x000000fc00fc7308 */ /* 0x000ea20000002400 */
[C---:B------:R-:W-:Y:S01]  /*ffa0*/  FFMA.FTZ R11, R165.reuse, UR5, R209 ;  /* 0x00000005a50b7c23 */ /* 0x040fe200080100d1 */
[----:B------:R-:W-:Y:S01]  /*ffb0*/  FFMA.FTZ R18, R165, UR5, R207 ;  /* 0x00000005a5127c23 */ /* 0x000fe200080100cf */
[----:B------:R-:W-:Y:S01]  /*ffc0*/  IADD3 R165, PT, PT, R2, 0x11, RZ ;  /* 0x0000001102a57810 */ /* 0x000fe20007ffe0ff */
[----:B-----5:R-:W-:Y:S01]  /*ffd0*/  FMUL.FTZ R208, R26, UR8 ;  /* 0x000000081ad07c20 */ /* 0x020fe20008410000 */
[----:B------:R-:W-:Y:S01]  /*ffe0*/  FMUL.FTZ R206, R27, UR8 ;  /* 0x000000081bce7c20 */ /* 0x000fe20008410000 */
[C---:B------:R-:W-:Y:S01]  /*fff0*/  FFMA.FTZ R193, R204.reuse, UR5, R193 ;  /* 0x00000005ccc17c23 */ /* 0x040fe200080100c1 */
[----:B------:R-:W-:Y:S03]  /*10000*/  HMMA.16816.F32 R32, R200, R166, R32 ;  /* 0x000000a6c820723c */ /* 0x000fe60000001820 */
[----:B------:R-:W3:Y:S01]  /*10010*/  MUFU.TANH R251, R251 ;  /* 0x000000fb00fb7308 */ /* 0x000ee20000002400 */
[----:B-1----:R-:W-:Y:S01]  /*10020*/  FFMA.FTZ R248, R204, UR5, R248 ;  /* 0x00000005ccf87c23 */ /* 0x002fe200080100f8 */
[----:B------:R-:W-:Y:S01]  /*10030*/  I2FP.F32.U32 R204, R165 ;  /* 0x000000a500cc7245 */ /* 0x000fe20000201000 */
[C---:B------:R-:W-:Y:S01]  /*10040*/  VIADD R3, R2.reuse, 0x18 ;  /* 0x0000001802037836 */ /* 0x040fe20000000000 */
[----:B------:R-:W-:Y:S01]  /*10050*/  IADD3 R165, PT, PT, R2, 0x19, RZ ;  /* 0x0000001902a57810 */ /* 0x000fe20007ffe0ff */
[----:B------:R-:W-:Y:S01]  /*10060*/  FMUL.FTZ R211, R28, UR8 ;  /* 0x000000081cd37c20 */ /* 0x000fe20008410000 */
[----:B------:R-:W-:Y:S04]  /*10070*/  I2FP.F32.U32 R168, R168 ;  /* 0x000000a800a87245 */ /* 0x000fe80000201000 */
[----:B------:R-:W1:Y:S01]  /*10080*/  MUFU.TANH R214, R214 ;  /* 0x000000d600d67308 */ /* 0x000e620000002400 */
[C---:B------:R-:W-:Y:S01]  /*10090*/  FFMA.FTZ R195, R204.reuse, UR5, R195 ;  /* 0x00000005ccc37c23 */ /* 0x040fe200080100c3 */
[----:B--2---:R-:W-:Y:S01]  /*100a0*/  FFMA.FTZ R252, R204, UR5, R252 ;  /* 0x00000005ccfc7c23 */ /* 0x004fe200080100fc */
[----:B------:R-:W-:Y:S01]  /*100b0*/  I2FP.F32.U32 R166, R165 ;  /* 0x000000a500a67245 */ /* 0x000fe20000201000 */
[----:B------:R-:W-:Y:S01]  /*100c0*/  VIADD R165, R2, 0x21 ;  /* 0x0000002102a57836 */ /* 0x000fe20000000000 */
[----:B------:R-:W-:Y:S01]  /*100d0*/  I2FP.F32.U32 R3, R3 ;  /* 0x0000000300037245 */ /* 0x000fe20000201000 */
[----:B------:R-:W-:Y:S01]  /*100e0*/  FFMA.FTZ R9, R168, UR5, R9 ;  /* 0x00000005a8097c23 */ /* 0x000fe20008010009 */
[----:B------:R-:W-:Y:S03]  /*100f0*/  IADD3 R204, PT, PT, R2, 0x20, RZ ;  /* 0x0000002002cc7810 */ /* 0x000fe60007ffe0ff */
[----:B------:R-:W2:Y:S01]  /*10100*/  MUFU.TANH R250, R250 ;  /* 0x000000fa00fa7308 */ /* 0x000ea20000002400 */
[----:B------:R-:W-:Y:S01]  /*10110*/  FFMA.FTZ R10, R168, UR5, R10 ;  /* 0x00000005a80a7c23 */ /* 0x000fe2000801000a */
[----:B------:R-:W-:Y:S01]  /*10120*/  FMUL.FTZ R168, R30, UR8 ;  /* 0x000000081ea87c20 */ /* 0x000fe20008410000 */
[----:B------:R-:W-:Y:S01]  /*10130*/  I2FP.F32.U32 R204, R204 ;  /* 0x000000cc00cc7245 */ /* 0x000fe20000201000 */
[----:B---3--:R-:W-:Y:S01]  /*10140*/  FFMA.FTZ R251, R166, UR5, R251 ;  /* 0x00000005a6fb7c23 */ /* 0x008fe200080100fb */
[----:B------:R-:W-:Y:S01]  /*10150*/  FMUL.FTZ R209, R29, UR8 ;  /* 0x000000081dd17c20 */ /* 0x000fe20008410000 */
[----:B------:R-:W-:Y:S01]  /*10160*/  FMUL.FTZ R207, R32, UR8 ;  /* 0x0000000820cf7c20 */ /* 0x000fe20008410000 */
[----:B------:R-:W-:Y:S03]  /*10170*/  FMUL.FTZ R167, R31, UR8 ;  /* 0x000000081fa77c20 */ /* 0x000fe60008410000 */
[----:B------:R-:W3:Y:S01]  /*10180*/  MUFU.TANH R246, R246 ;  /* 0x000000f600f67308 */ /* 0x000ee20000002400 */
[----:B-1----:R-:W-:Y:S01]  /*10190*/  FFMA.FTZ R214, R166, UR5, R214 ;  /* 0x00000005a6d67c23 */ /* 0x002fe200080100d6 */
[----:B------:R-:W-:Y:S02]  /*101a0*/  I2FP.F32.U32 R166, R165 ;  /* 0x000000a500a67245 */ /* 0x000fe40000201000 */
[----:B------:R-:W-:Y:S02]  /*101b0*/  IADD3 R165, PT, PT, R2, 0x29, RZ ;  /* 0x0000002902a57810 */ /* 0x000fe40007ffe0ff */
[----:B------:R-:W-:Y:S04]  /*101c0*/  FMNMX3.FTZ R6, R169, R15, R13, !PT ;  /* 0x0000000fa9067276 */ /* 0x000fe8000781000d */
[----:B------:R-:W1:Y:S01]  /*101d0*/  MUFU.TANH R249, R249 ;  /* 0x000000f900f97308 */ /* 0x000e620000002400 */
[C---:B--2---:R-:W-:Y:S01]  /*101e0*/  FFMA.FTZ R250, R3.reuse, UR5, R250 ;  /* 0x0000000503fa7c23 */ /* 0x044fe200080100fa */
[----:B------:R-:W-:Y:S02]  /*101f0*/  I2FP.F32.U32 R165, R165 ;  /* 0x000000a500a57245 */ /* 0x000fe40000201000 */
[----:B------:R-:W-:Y:S02]  /*10200*/  FMNMX3.FTZ R5, R0, R22, R14, !PT ;  /* 0x0000001600057276 */ /* 0x000fe4000781000e */
[----:B------:R-:W-:Y:S04]  /*10210*/  FMNMX3.FTZ R6, R6, R11, R9, !PT ;  /* 0x0000000b06067276 */ /* 0x000fe80007810009 */
[----:B------:R-:W2:Y:S01]  /*10220*/  MUFU.TANH R212, R212 ;  /* 0x000000d400d47308 */ /* 0x000ea20000002400 */
[----:B---3--:R-:W-:Y:S01]  /*10230*/  FFMA.FTZ R246, R3, UR5, R246 ;  /* 0x0000000503f67c23 */ /* 0x008fe200080100f6 */
[----:B------:R-:W-:Y:S02]  /*10240*/  IADD3 R3, PT, PT, R2, 0x28, RZ ;  /* 0x0000002802037810 */ /* 0x000fe40007ffe0ff */
[----:B------:R-:W-:Y:S02]  /*10250*/  FMNMX3.FTZ R5, R5, R18, R10, !PT ;  /* 0x0000001205057276 */ /* 0x000fe4000781000a */
[----:B------:R-:W-:Y:S04]  /*10260*/  FMNMX3.FTZ R6, R6, R193, R195, !PT ;  /* 0x000000c106067276 */ /* 0x000fe800078100c3 */
[----:B------:R-:W3:Y:S01]  /*10270*/  MUFU.TANH R247, R247 ;  /* 0x000000f700f77308 */ /* 0x000ee20000002400 */
[----:B-1----:R-:W-:Y:S01]  /*10280*/  FFMA.FTZ R249, R204, UR5, R249 ;  /* 0x00000005ccf97c23 */ /* 0x002fe200080100f9 */
[----:B------:R-:W-:Y:S02]  /*10290*/  IADD3 R26, PT, PT, R2, 0x31, RZ ;  /* 0x00000031021a7810 */ /* 0x000fe40007ffe0ff */
[----:B------:R-:W-:Y:S02]  /*102a0*/  FMNMX3.FTZ R5, R5, R248, R252, !PT ;  /* 0x000000f805057276 */ /* 0x000fe400078100fc */
[----:B------:R-:W-:Y:S04]  /*102b0*/  FMNMX3.FTZ R6, R6, R250, R251, !PT ;  /* 0x000000fa06067276 */ /* 0x000fe800078100fb */
[----:B------:R-:W1:Y:S01]  /*102c0*/  MUFU.TANH R210, R210 ;  /* 0x000000d200d27308 */ /* 0x000e620000002400 */
[----:B--2---:R-:W-:Y:S01]  /*102d0*/  FFMA.FTZ R212, R204, UR5, R212 ;  /* 0x00000005ccd47c23 */ /* 0x004fe200080100d4 */
[----:B------:R-:W-:Y:S01]  /*102e0*/  I2FP.F32.U32 R204, R3 ;  /* 0x0000000300cc7245 */ /* 0x000fe20000201000 */
[----:B------:R-:W-:Y:S01]  /*102f0*/  VIADD R3, R2, 0x30 ;  /* 0x0000003002037836 */ /* 0x000fe20000000000 */
[----:B------:R-:W-:Y:S02]  /*10300*/  I2FP.F32.U32 R26, R26 ;  /* 0x0000001a001a7245 */ /* 0x000fe40000201000 */
[----:B------:R-:W-:Y:S04]  /*10310*/  FMNMX3.FTZ R5, R5, R246, R214, !PT ;  /* 0x000000f605057276 */ /* 0x000fe800078100d6 */
[----:B------:R-:W2:Y:S01]  /*10320*/  MUFU.TANH R215, R215 ;  /* 0x000000d700d77308 */ /* 0x000ea20000002400 */
[----:B---3--:R-:W-:Y:S01]  /*10330*/  FFMA.FTZ R247, R166, UR5, R247 ;  /* 0x00000005a6f77c23 */ /* 0x008fe200080100f7 */
[----:B------:R-:W-:Y:S04]  /*10340*/  I2FP.F32.U32 R3, R3 ;  /* 0x0000000300037245 */ /* 0x000fe80000201000 */
[----:B------:R-:W-:Y:S04]  /*10350*/  FMNMX3.FTZ R6, R6, R249, R247, !PT ;  /* 0x000000f906067276 */ /* 0x000fe800078100f7 */
[----:B------:R-:W3:Y:S01]  /*10360*/  MUFU.TANH R208, R208 ;  /* 0x000000d000d07308 */ /* 0x000ee20000002400 */
[----:B-1----:R-:W-:Y:S01]  /*10370*/  FFMA.FTZ R210, R166, UR5, R210 ;  /* 0x00000005a6d27c23 */ /* 0x002fe200080100d2 */
[----:B------:R-:W-:Y:S08]  /*10380*/  FMUL.FTZ R166, R34, UR8 ;  /* 0x0000000822a67c20 */ /* 0x000ff00008410000 */
[----:B------:R-:W1:Y:S01]  /*10390*/  MUFU.TANH R213, R213 ;  /* 0x000000d500d57308 */ /* 0x000e620000002400 */
[C---:B--2---:R-:W-:Y:S09]  /*103a0*/  FFMA.FTZ R215, R204.reuse, UR5, R215 ;  /* 0x00000005ccd77c23 */ /* 0x044ff200080100d7 */
[----:B------:R-:W2:Y:S01]  /*103b0*/  MUFU.TANH R206, R206 ;  /* 0x000000ce00ce7308 */ /* 0x000ea20000002400 */
[----:B---3--:R-:W-:Y:S01]  /*103c0*/  FFMA.FTZ R208, R204, UR5, R208 ;  /* 0x00000005ccd07c23 */ /* 0x008fe200080100d0 */
[----:B------:R-:W-:Y:S08]  /*103d0*/  FMUL.FTZ R204, R33, UR8 ;  /* 0x0000000821cc7c20 */ /* 0x000ff00008410000 */
[----:B------:R-:W3:Y:S01]  /*103e0*/  MUFU.TANH R211, R211 ;  /* 0x000000d300d37308 */ /* 0x000ee20000002400 */
[C---:B-1----:R-:W-:Y:S05]  /*103f0*/  FFMA.FTZ R213, R165.reuse, UR5, R213 ;  /* 0x00000005a5d57c23 */ /* 0x042fea00080100d5 */
[----:B------:R-:W-:Y:S04]  /*10400*/  FMNMX3.FTZ R6, R6, R215, R213, !PT ;  /* 0x000000d706067276 */ /* 0x000fe800078100d5 */
[----:B------:R-:W1:Y:S01]  /*10410*/  MUFU.TANH R168, R168 ;  /* 0x000000a800a87308 */ /* 0x000e620000002400 */
[----:B--2---:R-:W-:Y:S01]  /*10420*/  FFMA.FTZ R206, R165, UR5, R206 ;  /* 0x00000005a5ce7c23 */ /* 0x004fe200080100ce */
[----:B------:R-:W-:Y:S08]  /*10430*/  FMUL.FTZ R165, R35, UR8 ;  /* 0x0000000823a57c20 */ /* 0x000ff00008410000 */
[----:B------:R-:W2:Y:S01]  /*10440*/  MUFU.TANH R209, R209 ;  /* 0x000000d100d17308 */ /* 0x000ea20000002400 */
[C---:B---3--:R-:W-:Y:S09]  /*10450*/  FFMA.FTZ R211, R3.reuse, UR5, R211 ;  /* 0x0000000503d37c23 */ /* 0x048ff200080100d3 */
[----:B------:R-:W3:Y:S01]  /*10460*/  MUFU.TANH R207, R207 ;  /* 0x000000cf00cf7308 */ /* 0x000ee20000002400 */
[----:B-1----:R-:W-:Y:S01]  /*10470*/  FFMA.FTZ R168, R3, UR5, R168 ;  /* 0x0000000503a87c23 */ /* 0x002fe200080100a8 */
[C---:B------:R-:W-:Y:S02]  /*10480*/  IADD3 R3, PT, PT, R2.reuse, 0x38, RZ ;  /* 0x0000003802037810 */ /* 0x040fe40007ffe0ff */
[----:B------:R-:W-:Y:S02]  /*10490*/  IADD3 R2, PT, PT, R2, 0x39, RZ ;  /* 0x0000003902027810 */ /* 0x000fe40007ffe0ff */
[----:B------:R-:W-:Y:S04]  /*104a0*/  I2FP.F32.U32 R3, R3 ;  /* 0x0000000300037245 */ /* 0x000fe80000201000 */
[----:B------:R-:W1:Y:S01]  /*104b0*/  MUFU.TANH R166, R166 ;  /* 0x000000a600a67308 */ /* 0x000e620000002400 */
[----:B------:R-:W-:Y:S01]  /*104c0*/  I2FP.F32.U32 R2, R2 ;  /* 0x0000000200027245 */ /* 0x000fe20000201000 */
[C---:B--2---:R-:W-:Y:S08]  /*104d0*/  FFMA.FTZ R209, R26.reuse, UR5, R209 ;  /* 0x000000051ad17c23 */ /* 0x044ff000080100d1 */
[----:B------:R-:W2:Y:S01]  /*104e0*/  MUFU.TANH R167, R167 ;  /* 0x000000a700a77308 */ /* 0x000ea20000002400 */
[C---:B---3--:R-:W-:Y:S09]  /*104f0*/  FFMA.FTZ R207, R3.reuse, UR5, R207 ;  /* 0x0000000503cf7c23 */ /* 0x048ff200080100cf */
[----:B------:R-:W3:Y:S01]  /*10500*/  MUFU.TANH R204, R204 ;  /* 0x000000cc00cc7308 */ /* 0x000ee20000002400 */
[----:B-1----:R-:W-:Y:S01]  /*10510*/  FFMA.FTZ R166, R3, UR5, R166 ;  /* 0x0000000503a67c23 */ /* 0x002fe200080100a6 */
[----:B------:R-:W-:Y:S04]  /*10520*/  FMNMX3.FTZ R3, R5, R212, R210, !PT ;  /* 0x000000d405037276 */ /* 0x000fe800078100d2 */
[----:B------:R-:W-:Y:S04]  /*10530*/  FMNMX3.FTZ R7, R3, R208, R206, !PT ;  /* 0x000000d003077276 */ /* 0x000fe800078100ce */
[----:B------:R-:W1:Y:S01]  /*10540*/  MUFU.TANH R165, R165 ;  /* 0x000000a500a57308 */ /* 0x000e620000002400 */
[----:B--2---:R-:W-:Y:S05]  /*10550*/  FFMA.FTZ R167, R26, UR5, R167 ;  /* 0x000000051aa77c23 */ /* 0x004fea00080100a7 */
[----:B------:R-:W-:Y:S01]  /*10560*/  FMNMX3.FTZ R7, R7, R168, R167, !PT ;  /* 0x000000a807077276 */ /* 0x000fe200078100a7 */
[C---:B---3--:R-:W-:Y:S01]  /*10570*/  FFMA.FTZ R204, R2.reuse, UR5, R204 ;  /* 0x0000000502cc7c23 */ /* 0x048fe200080100cc */
[----:B-1----:R-:W-:Y:S01]  /*10580*/  FFMA.FTZ R165, R2, UR5, R165 ;  /* 0x0000000502a57c23 */ /* 0x002fe200080100a5 */
[----:B------:R-:W-:Y:S04]  /*10590*/  FMNMX3.FTZ R2, R6, R211, R209, !PT ;  /* 0x000000d306027276 */ /* 0x000fe800078100d1 */
[----:B------:R-:W-:Y:S01]  /*105a0*/  FMNMX3.FTZ R6, R2, R207, R204, !PT ;  /* 0x000000cf02067276 */ /* 0x000fe200078100cc */
[----:B------:R-:W-:Y:S06]  /*105b0*/  BRA.U.ANY UP0, `(.L_x_1172) ;  /* 0xffffffe100447547 */ /* 0x000fec000b93ffff */
.L_x_1171:
[----:B-1----:R-:W1:Y:S01]  /*105c0*/  SHFL.BFLY PT, R3, R6, 0x2, 0x1f ;  /* 0x0c401f0006037f89 */ /* 0x002e6200000e0000 */
        /* <DEDUP_REMOVED lines=461> */
.L_x_1169:
        /* <DEDUP_REMOVED lines=328> */
.L_x_1173:
        /* <DEDUP_REMOVED lines=45> */
.L_x_1175:
[----:B------:R-:W-:Y:S05]  /*139f0*/  BSYNC.RECONVERGENT B0 ;  /* 0x0000000000007941 */ /* 0x000fea0003800200 */
.L_x_1174:
        /* <DEDUP_REMOVED lines=42> */
.L_x_1177:
[----:B------:R-:W-:Y:S05]  /*13ca0*/  BSYNC.RECONVERGENT B0 ;  /* 0x0000000000007941 */ /* 0x000fea0003800200 */
.L_x_1176:
        /* <DEDUP_REMOVED lines=27> */
.L_x_1179:
[----:B------:R-:W-:Y:S05]  /*13e60*/  BSYNC.RECONVERGENT B0 ;  /* 0x0000000000007941 */ /* 0x000fea0003800200 */
.L_x_1178:
        /* <DEDUP_REMOVED lines=27> */
.L_x_1181:
[----:B------:R-:W-:Y:S05]  /*14020*/  BSYNC.RECONVERGENT B0 ;  /* 0x0000000000007941 */ /* 0x000fea0003800200 */
.L_x_1180:
        /* <DEDUP_REMOVED lines=27> */
.L_x_1182:
        /* <DEDUP_REMOVED lines=10> */
.L_x_1204:


//--------------------- .nv.shared._ZN5flash16flash_fwd_kernelI23Flash_fwd_kernel_traitsILi256ELi64ELi64ELi4ELb0ELb0EN7cutlass6half_tE19Flash_kernel_traitsILi256ELi64ELi64ELi4ES3_EELb0ELb1ELb0ELb0ELb0ELb1ELb0ELb0EEEvNS_16Flash_fwd_paramsE --------------------------
	.section	.nv.shared._ZN5flash16flash_fwd_kernelI23Flash_fwd_kernel_traitsILi256ELi64ELi64ELi4ELb0ELb0EN7cutlass6half_tE19Flash_kernel_traitsILi256ELi64ELi64ELi4ES3_EELb0ELb1ELb0ELb0ELb0ELb1ELb0ELb0EEEvNS_16Flash_fwd_paramsE,"aw",@nobits
	.sectionflags	@""
	.align	16
	.zero		1024


//--------------------- .nv.shared.reserved.0     --------------------------
	.section	.nv.shared.reserved.0,"aw",@nobits
	.weak		__nv_reservedSMEM_offset_0_alias
	.size		__nv_reservedSMEM_offset_0_alias, 0, 64
	.other		__nv_reservedSMEM_offset_0_alias,@"STO_CUDA_RESERVED_SHARED STV_DEFAULT"
__nv_reservedSMEM_offset_0_alias:
	.zero		0
	.zero		64


//--------------------- .nv.global                --------------------------
	.section	.nv.global,"aw",@nobits
.nv.global:
	.type		_ZN73_INTERNAL_8babfbd3_37_flash_fwd_hdim256_fp16_causal_sm80_cu_a6473388_28474cute1_E,@object
	.size		_ZN73_INTERNAL_8babfbd3_37_flash_fwd_hdim256_fp16_causal_sm80_cu_a6473388_28474cute1_E,(_ZN73_INTERNAL_8babfbd3_37_flash_fwd_hdim256_fp16_causal_sm80_cu_a6473388_28474cuda3std3__45__cpo6cbeginE - _ZN73_INTERNAL_8babfbd3_37_flash_fwd_hdim256_fp16_causal_sm80_cu_a6473388_28474cute1_E)
_ZN73_INTERNAL_8babfbd3_37_flash_fwd_hdim256_fp16_causal_sm80_cu_a6473388_28474cute1_E:
	.zero		1
	.type		_ZN73_INTERNAL_8babfbd3_37_flash_fwd_hdim256_fp16_causal_sm80_cu_a6473388_28474cuda3std3__45__cpo6cbeginE,@object
	.size		_ZN73_INTERNAL_8babfbd3_37_flash_fwd_hdim256_fp16_causal_sm80_cu_a6473388_28474cuda3std3__45__cpo6cbeginE,(_ZN73_INTERNAL_8babfbd3_37_flash_fwd_hdim256_fp16_causal_sm80_cu_a6473388_28474cuda3std3__48in_placeE - _ZN73_INTERNAL_8babfbd3_37_flash_fwd_hdim256_fp16_causal_sm80_cu_a6473388_28474cuda3std3__45__cpo6cbeginE)
_ZN73_INTERNAL_8babfbd3_37_flash_fwd_hdim256_fp16_causal_sm80_cu_a6473388_28474cuda3std3__45__cpo6cbeginE:
	.zero		1
	.type		_ZN73_INTERNAL_8babfbd3_37_flash_fwd_hdim256_fp16_causal_sm80_cu_a6473388_28474cuda3std3__48in_placeE,@object
	.size		_ZN73_INTERNAL_8babfbd3_37_flash_fwd_hdim256_fp16_causal_sm80_cu_a6473388_28474cuda3std3__48in_placeE,(_ZN73_INTERNAL_8babfbd3_37_flash_fwd_hdim256_fp16_causal_sm80_cu_a6473388_28474cuda3std6ranges3__45__cpo9iter_moveE - _ZN73_INTERNAL_8babfbd3_37_flash_fwd_hdim256_fp16_causal_sm80_cu_a6473388_28474cuda3std3__48in_placeE)
_ZN73_INTERNAL_8babfbd3_37_flash_fwd_hdim256_fp16_causal_sm80_cu_a6473388_28474cuda3std3__48in_placeE:
	.zero		1
	.type		_ZN73_INTERNAL_8babfbd3_37_flash_fwd_hdim256_fp16_causal_sm80_cu_a6473388_28474cuda3std6ranges3__45__cpo9iter_moveE,@object
	.size		_ZN73_INTERNAL_8babfbd3_37_flash_fwd_hdim256_fp16_causal_sm80_cu_a6473388_28474cuda3std6ranges3__45__cpo9iter_moveE,(_ZN73_INTERNAL_8babfbd3_37_flash_fwd_hdim256_fp16_causal_sm80_cu_a6473388_28474cuda3std3__45__cpo5beginE - _ZN73_INTERNAL_8babfbd3_37_flash_fwd_hdim256_fp16_causal_sm80_cu_a6473388_28474cuda3std6ranges3__45__cpo9iter_moveE)
_ZN73_INTERNAL_8babfbd3_37_flash_fwd_hdim256_fp16_causal_sm80_cu_a6473388_28474cuda3std6ranges3__45__cpo9iter_moveE:
	.zero		1
	.type		_ZN73_INTERNAL_8babfbd3_37_flash_fwd_hdim256_fp16_causal_sm80_cu_a6473388_28474cuda3std3__45__cpo5beginE,@object
	.size		_ZN73_INTERNAL_8babfbd3_37_flash_fwd_hdim256_fp16_causal_sm80_cu_a6473388_28474cuda3std3__45__cpo5beginE,(_ZN73_INTERNAL_8babfbd3_37_flash_fwd_hdim256_fp16_causal_sm80_cu_a6473388_28474cuda3std3__475_GLOBAL__N__8babfbd3_37_flash_fwd_hdim256_fp16_causal_sm80_cu_a6473388_28476ignoreE - _ZN73_INTERNAL_8babfbd3_37_flash_fwd_hdim256_fp16_causal_sm80_cu_a6473388_28474cuda3std3__45__cpo5beginE)
_ZN73_INTERNAL_8babfbd3_37_flash_fwd_hdim256_fp16_causal_sm80_cu_a6473388_28474cuda3std3__45__cpo5beginE:
	.zero		1
	.type		_ZN73_INTERNAL_8babfbd3_37_flash_fwd_hdim256_fp16_causal_sm80_cu_a6473388_28474cuda3std3__475_GLOBAL__N__8babfbd3_37_flash_fwd_hdim256_fp16_causal_sm80_cu_a6473388_28476ignoreE,@object
	.size		_ZN73_INTERNAL_8babfbd3_37_flash_fwd_hdim256_fp16_causal_sm80_cu_a6473388_28474cuda3std3__475_GLOBAL__N__8babfbd3_37_flash_fwd_hdim256_fp16_causal_sm80_cu_a6473388_28476ignoreE,(_ZN73_INTERNAL_8babfbd3_37_flash_fwd_hdim256_fp16_causal_sm80_cu_a6473388_28474cute7productE - _ZN73_INTERNAL_8babfbd3_37_flash_fwd_hdim256_fp16_causal_sm80_cu_a6473388_28474cuda3std3__475_GLOBAL__N__8babfbd3_37_flash_fwd_hdim256_fp16_causal_sm80_cu_a6473388_28476ignoreE)
_ZN73_INTERNAL_8babfbd3_37_flash_fwd_hdim256_fp16_causal_sm80_cu_a6473388_28474cuda3std3__475_GLOBAL__N__8babfbd3_37_flash_fwd_hdim256_fp16_causal_sm80_cu_a6473388_28476ignoreE:
	.zero		1
	.type		_ZN73_INTERNAL_8babfbd3_37_flash_fwd_hdim256_fp16_causal_sm80_cu_a6473388_28474cute7productE,@object
	.size		_ZN73_INTERNAL_8babfbd3_37_flash_fwd_hdim256_fp16_causal_sm80_cu_a6473388_28474cute7productE,(_ZN73_INTERNAL_8babfbd3_37_flash_fwd_hdim256_fp16_causal_sm80_cu_a6473388_28474cuda3std3__45__cpo3endE - _ZN73_INTERNAL_8babfbd3_37_flash_fwd_hdim256_fp16_causal_sm80_cu_a6473388_28474cute7productE)
_ZN73_INTERNAL_8babfbd3_37_flash_fwd_hdim256_fp16_causal_sm80_cu_a6473388_28474cute7productE:
	.zero		1
	.type		_ZN73_INTERNAL_8babfbd3_37_flash_fwd_hdim256_fp16_causal_sm80_cu_a6473388_28474cuda3std3__45__cpo3endE,@object
	.size		_ZN73_INTERNAL_8babfbd3_37_flash_fwd_hdim256_fp16_causal_sm80_cu_a6473388_28474cuda3std3__45__cpo3endE,(_ZN73_INTERNAL_8babfbd3_37_flash_fwd_hdim256_fp16_causal_sm80_cu_a6473388_28474cuda3std3__419piecewise_constructE - _ZN73_INTERNAL_8babfbd3_37_flash_fwd_hdim256_fp16_causal_sm80_cu_a6473388_28474cuda3std3__45__cpo3endE)
_ZN73_INTERNAL_8babfbd3_37_flash_fwd_hdim256_fp16_causal_sm80_cu_a6473388_28474cuda3std3__45__cpo3endE:
	.zero		1
	.type		_ZN73_INTERNAL_8babfbd3_37_flash_fwd_hdim256_fp16_causal_sm80_cu_a6473388_28474cuda3std3__419piecewise_constructE,@object
	.size		_ZN73_INTERNAL_8babfbd3_37_flash_fwd_hdim256_fp16_causal_sm80_cu_a6473388_28474cuda3std3__419piecewise_constructE,(_ZN73_INTERNAL_8babfbd3_37_flash_fwd_hdim256_fp16_causal_sm80_cu_a6473388_28474cuda3std3__45__cpo4cendE - _ZN73_INTERNAL_8babfbd3_37_flash_fwd_hdim256_fp16_causal_sm80_cu_a6473388_28474cuda3std3__419piecewise_constructE)
_ZN73_INTERNAL_8babfbd3_37_flash_fwd_hdim256_fp16_causal_sm80_cu_a6473388_28474cuda3std3__419piecewise_constructE:
	.zero		1
	.type		_ZN73_INTERNAL_8babfbd3_37_flash_fwd_hdim256_fp16_causal_sm80_cu_a6473388_28474cuda3std3__45__cpo4cendE,@object
	.size		_ZN73_INTERNAL_8babfbd3_37_flash_fwd_hdim256_fp16_causal_sm80_cu_a6473388_28474cuda3std3__45__cpo4cendE,(_ZN73_INTERNAL_8babfbd3_37_flash_fwd_hdim256_fp16_causal_sm80_cu_a6473388_28474cuda3std6ranges3__45__cpo4swapE - _ZN73_INTERNAL_8babfbd3_37_flash_fwd_hdim256_fp16_causal_sm80_cu_a6473388_28474cuda3std3__45__cpo4cendE)
_ZN73_INTERNAL_8babfbd3_37_flash_fwd_hdim256_fp16_causal_sm80_cu_a6473388_28474cuda3std3__45__cpo4cendE:
	.zero		1
	.type		_ZN73_INTERNAL_8babfbd3_37_flash_fwd_hdim256_fp16_causal_sm80_cu_a6473388_28474cuda3std6ranges3__45__cpo4swapE,@object
	.size		_ZN73_INTERNAL_8babfbd3_37_flash_fwd_hdim256_fp16_causal_sm80_cu_a6473388_28474cuda3std6ranges3__45__cpo4swapE,(.L_7 - _ZN73_INTERNAL_8babfbd3_37_flash_fwd_hdim256_fp16_causal_sm80_cu_a6473388_28474cuda3std6ranges3__45__cpo4swapE)
_ZN73_INTERNAL_8babfbd3_37_flash_fwd_hdim256_fp16_causal_sm80_cu_a6473388_28474cuda3std6ranges3__45__cpo4swapE:
	.zero		1
.L_7:


//--------------------- .nv.shared._ZN5flash16flash_fwd_kernelI23Flash_fwd_kernel_traitsILi256ELi64ELi64ELi4ELb0ELb0EN7cutlass6half_tE19Flash_kernel_traitsILi256ELi64ELi64ELi4ES3_EELb0ELb1ELb0ELb0ELb0ELb0ELb0ELb0EEEvNS_16Flash_fwd_paramsE --------------------------
	.section	.nv.shared._ZN5flash16flash_fwd_kernelI23Flash_fwd_kernel_traitsILi256ELi64ELi64ELi4ELb0ELb0EN7cutlass6half_tE19Flash_kernel_traitsILi256ELi64ELi64ELi4ES3_EELb0ELb1ELb0ELb0ELb0ELb0ELb0ELb0EEEvNS_16Flash_fwd_paramsE,"aw",@nobits
	.sectionflags	@""
	.align	16
	.zero		1024


//--------------------- .nv.shared._ZN5flash16flash_fwd_kernelI23Flash_fwd_kernel_traitsILi256ELi64ELi64ELi4ELb0ELb0EN7cutlass6half_tE19Flash_kernel_traitsILi256ELi64ELi64ELi4ES3_EELb0ELb1ELb0ELb1ELb0ELb0ELb0ELb0EEEvNS_16Flash_fwd_paramsE --------------------------
	.section	.nv.shared._ZN5flash16flash_fwd_kernelI23Flash_fwd_kernel_traitsILi256ELi64ELi64ELi4ELb0ELb0EN7cutlass6half_tE19Flash_kernel_traitsILi256ELi64ELi64ELi4ES3_EELb0ELb1ELb0ELb1ELb0ELb0ELb0ELb0EEEvNS_16Flash_fwd_paramsE,"aw",@nobits
	.sectionflags	@""
	.align	16
	.zero		1024


//--------------------- .nv.shared._ZN5flash16flash_fwd_kernelI23Flash_fwd_kernel_traitsILi256ELi128ELi64ELi8ELb0ELb0EN7cutlass6half_tE19Flash_kernel_traitsILi256ELi128ELi64ELi8ES3_EELb0ELb1ELb0ELb0ELb0ELb1ELb0ELb0EEEvNS_16Flash_fwd_paramsE --------------------------
	.section	.nv.shared._ZN5flash16flash_fwd_kernelI23Flash_fwd_kernel_traitsILi256ELi128ELi64ELi8ELb0ELb0EN7cutlass6half_tE19Flash_kernel_traitsILi256ELi128ELi64ELi8ES3_EELb0ELb1ELb0ELb0ELb0ELb1ELb0ELb0EEEvNS_16Flash_fwd_paramsE,"aw",@nobits
	.sectionflags	@""
	.align	16
	.zero		1024


//--------------------- .nv.shared._ZN5flash16flash_fwd_kernelI23Flash_fwd_kernel_traitsILi256ELi128ELi64ELi8ELb0ELb0EN7cutlass6half_tE19Flash_kernel_traitsILi256ELi128ELi64ELi8ES3_EELb0ELb1ELb0ELb0ELb0ELb0ELb0ELb0EEEvNS_16Flash_fwd_paramsE --------------------------
	.section	.nv.shared._ZN5flash16flash_fwd_kernelI23Flash_fwd_kernel_traitsILi256ELi128ELi64ELi8ELb0ELb0EN7cutlass6half_tE19Flash_kernel_traitsILi256ELi128ELi64ELi8ES3_EELb0ELb1ELb0ELb0ELb0ELb0ELb0ELb0EEEvNS_16Flash_fwd_paramsE,"aw",@nobits
	.sectionflags	@""
	.align	16
	.zero		1024


//--------------------- .nv.shared._ZN5flash16flash_fwd_kernelI23Flash_fwd_kernel_traitsILi256ELi128ELi64ELi8ELb0ELb0EN7cutlass6half_tE19Flash_kernel_traitsILi256ELi128ELi64ELi8ES3_EELb0ELb1ELb0ELb1ELb0ELb0ELb0ELb0EEEvNS_16Flash_fwd_paramsE --------------------------
	.section	.nv.shared._ZN5flash16flash_fwd_kernelI23Flash_fwd_kernel_traitsILi256ELi128ELi64ELi8ELb0ELb0EN7cutlass6half_tE19Flash_kernel_traitsILi256ELi128ELi64ELi8ES3_EELb0ELb1ELb0ELb1ELb0ELb0ELb0ELb0EEEvNS_16Flash_fwd_paramsE,"aw",@nobits
	.sectionflags	@""
	.align	16
	.zero		1024


//--------------------- .nv.shared._ZN5flash16flash_fwd_kernelI23Flash_fwd_kernel_traitsILi256ELi64ELi64ELi4ELb0ELb0EN7cutlass6half_tE19Flash_kernel_traitsILi256ELi64ELi64ELi4ES3_EELb1ELb1ELb0ELb0ELb0ELb0ELb0ELb0EEEvNS_16Flash_fwd_paramsE --------------------------
	.section	.nv.shared._ZN5flash16flash_fwd_kernelI23Flash_fwd_kernel_traitsILi256ELi64ELi64ELi4ELb0ELb0EN7cutlass6half_tE19Flash_kernel_traitsILi256ELi64ELi64ELi4ES3_EELb1ELb1ELb0ELb0ELb0ELb0ELb0ELb0EEEvNS_16Flash_fwd_paramsE,"aw",@nobits
	.sectionflags	@""
	.align	16
	.zero		1024


//--------------------- .nv.shared._ZN5flash16flash_fwd_kernelI23Flash_fwd_kernel_traitsILi256ELi64ELi64ELi4ELb0ELb0EN7cutlass6half_tE19Flash_kernel_traitsILi256ELi64ELi64ELi4ES3_EELb1ELb1ELb0ELb0ELb0ELb1ELb0ELb0EEEvNS_16Flash_fwd_paramsE --------------------------
	.section	.nv.shared._ZN5flash16flash_fwd_kernelI23Flash_fwd_kernel_traitsILi256ELi64ELi64ELi4ELb0ELb0EN7cutlass6half_tE19Flash_kernel_traitsILi256ELi64ELi64ELi4ES3_EELb1ELb1ELb0ELb0ELb0ELb1ELb0ELb0EEEvNS_16Flash_fwd_paramsE,"aw",@nobits
	.sectionflags	@""
	.align	16
	.zero		1024


//--------------------- .nv.shared._ZN5flash16flash_fwd_kernelI23Flash_fwd_kernel_traitsILi256ELi64ELi64ELi4ELb0ELb0EN7cutlass6half_tE19Flash_kernel_traitsILi256ELi64ELi64ELi4ES3_EELb0ELb1ELb0ELb0ELb0ELb1ELb1ELb0EEEvNS_16Flash_fwd_paramsE --------------------------
	.section	.nv.shared._ZN5flash16flash_fwd_kernelI23Flash_fwd_kernel_traitsILi256ELi64ELi64ELi4ELb0ELb0EN7cutlass6half_tE19Flash_kernel_traitsILi256ELi64ELi64ELi4ES3_EELb0ELb1ELb0ELb0ELb0ELb1ELb1ELb0EEEvNS_16Flash_fwd_paramsE,"aw",@nobits
	.sectionflags	@""
	.align	16
	.zero		1024


//--------------------- .nv.shared._ZN5flash16flash_fwd_kernelI23Flash_fwd_kernel_traitsILi256ELi64ELi64ELi4ELb0ELb0EN7cutlass6half_tE19Flash_kernel_traitsILi256ELi64ELi64ELi4ES3_EELb1ELb1ELb0ELb1ELb0ELb0ELb0ELb0EEEvNS_16Flash_fwd_paramsE --------------------------
	.section	.nv.shared._ZN5flash16flash_fwd_kernelI23Flash_fwd_kernel_traitsILi256ELi64ELi64ELi4ELb0ELb0EN7cutlass6half_tE19Flash_kernel_traitsILi256ELi64ELi64ELi4ES3_EELb1ELb1ELb0ELb1ELb0ELb0ELb0ELb0EEEvNS_16Flash_fwd_paramsE,"aw",@nobits
	.sectionflags	@""
	.align	16
	.zero		1024


//--------------------- .nv.shared._ZN5flash16flash_fwd_kernelI23Flash_fwd_kernel_traitsILi256ELi64ELi64ELi4ELb0ELb0EN7cutlass6half_tE19Flash_kernel_traitsILi256ELi64ELi64ELi4ES3_EELb1ELb1ELb0ELb0ELb0ELb0ELb0ELb1EEEvNS_16Flash_fwd_paramsE --------------------------
	.section	.nv.shared._ZN5flash16flash_fwd_kernelI23Flash_fwd_kernel_traitsILi256ELi64ELi64ELi4ELb0ELb0EN7cutlass6half_tE19Flash_kernel_traitsILi256ELi64ELi64ELi4ES3_EELb1ELb1ELb0ELb0ELb0ELb0ELb0ELb1EEEvNS_16Flash_fwd_paramsE,"aw",@nobits
	.sectionflags	@""
	.align	16
	.zero		1024


//--------------------- .nv.shared._ZN5flash16flash_fwd_kernelI23Flash_fwd_kernel_traitsILi256ELi64ELi64ELi4ELb0ELb0EN7cutlass6half_tE19Flash_kernel_traitsILi256ELi64ELi64ELi4ES3_EELb0ELb1ELb0ELb0ELb0ELb0ELb1ELb0EEEvNS_16Flash_fwd_paramsE --------------------------
	.section	.nv.shared._ZN5flash16flash_fwd_kernelI23Flash_fwd_kernel_traitsILi256ELi64ELi64ELi4ELb0ELb0EN7cutlass6half_tE19Flash_kernel_traitsILi256ELi64ELi64ELi4ES3_EELb0ELb1ELb0ELb0ELb0ELb0ELb1ELb0EEEvNS_16Flash_fwd_paramsE,"aw",@nobits
	.sectionflags	@""
	.align	16
	.zero		1024


//--------------------- .nv.shared._ZN5flash16flash_fwd_kernelI23Flash_fwd_kernel_traitsILi256ELi64ELi64ELi4ELb0ELb0EN7cutlass6half_tE19Flash_kernel_traitsILi256ELi64ELi64ELi4ES3_EELb1ELb1ELb0ELb1ELb0ELb0ELb0ELb1EEEvNS_16Flash_fwd_paramsE --------------------------
	.section	.nv.shared._ZN5flash16flash_fwd_kernelI23Flash_fwd_kernel_traitsILi256ELi64ELi64ELi4ELb0ELb0EN7cutlass6half_tE19Flash_kernel_traitsILi256ELi64ELi64ELi4ES3_EELb1ELb1ELb0ELb1ELb0ELb0ELb0ELb1EEEvNS_16Flash_fwd_paramsE,"aw",@nobits
	.sectionflags	@""
	.align	16
	.zero		1024


//--------------------- .nv.shared._ZN5flash16flash_fwd_kernelI23Flash_fwd_kernel_traitsILi256ELi64ELi64ELi4ELb0ELb0EN7cutlass6half_tE19Flash_kernel_traitsILi256ELi64ELi64ELi4ES3_EELb0ELb1ELb0ELb1ELb0ELb0ELb1ELb0EEEvNS_16Flash_fwd_paramsE --------------------------
	.section	.nv.shared._ZN5flash16flash_fwd_kernelI23Flash_fwd_kernel_traitsILi256ELi64ELi64ELi4ELb0ELb0EN7cutlass6half_tE19Flash_kernel_traitsILi256ELi64ELi64ELi4ES3_EELb0ELb1ELb0ELb1ELb0ELb0ELb1ELb0EEEvNS_16Flash_fwd_paramsE,"aw",@nobits
	.sectionflags	@""
	.align	16
	.zero		1024


//--------------------- .nv.shared._ZN5flash16flash_fwd_kernelI23Flash_fwd_kernel_traitsILi256ELi128ELi64ELi8ELb0ELb0EN7cutlass6half_tE19Flash_kernel_traitsILi256ELi128ELi64ELi8ES3_EELb1ELb1ELb0ELb0ELb0ELb0ELb0ELb0EEEvNS_16Flash_fwd_paramsE --------------------------
	.section	.nv.shared._ZN5flash16flash_fwd_kernelI23Flash_fwd_kernel_traitsILi256ELi128ELi64ELi8ELb0ELb0EN7cutlass6half_tE19Flash_kernel_traitsILi256ELi128ELi64ELi8ES3_EELb1ELb1ELb0ELb0ELb0ELb0ELb0ELb0EEEvNS_16Flash_fwd_paramsE,"aw",@nobits
	.sectionflags	@""
	.align	16
	.zero		1024


//--------------------- .nv.shared._ZN5flash16flash_fwd_kernelI23Flash_fwd_kernel_traitsILi256ELi128ELi64ELi8ELb0ELb0EN7cutlass6half_tE19Flash_kernel_traitsILi256ELi128ELi64ELi8ES3_EELb1ELb1ELb0ELb0ELb0ELb1ELb0ELb0EEEvNS_16Flash_fwd_paramsE --------------------------
	.section	.nv.shared._ZN5flash16flash_fwd_kernelI23Flash_fwd_kernel_traitsILi256ELi128ELi64ELi8ELb0ELb0EN7cutlass6half_tE19Flash_kernel_traitsILi256ELi128ELi64ELi8ES3_EELb1ELb1ELb0ELb0ELb0ELb1ELb0ELb0EEEvNS_16Flash_fwd_paramsE,"aw",@nobits
	.sectionflags	@""
	.align	16
	.zero		1024


//--------------------- .nv.shared._ZN5flash16flash_fwd_kernelI23Flash_fwd_kernel_traitsILi256ELi128ELi64ELi8ELb0ELb0EN7cutlass6half_tE19Flash_kernel_traitsILi256ELi128ELi64ELi8ES3_EELb0ELb1ELb0ELb0ELb0ELb1ELb1ELb0EEEvNS_16Flash_fwd_paramsE --------------------------
	.section	.nv.shared._ZN5flash16flash_fwd_kernelI23Flash_fwd_kernel_traitsILi256ELi128ELi64ELi8ELb0ELb0EN7cutlass6half_tE19Flash_kernel_traitsILi256ELi128ELi64ELi8ES3_EELb0ELb1ELb0ELb0ELb0ELb1ELb1ELb0EEEvNS_16Flash_fwd_paramsE,"aw",@nobits
	.sectionflags	@""
	.align	16
	.zero		1024


//--------------------- .nv.shared._ZN5flash16flash_fwd_kernelI23Flash_fwd_kernel_traitsILi256ELi128ELi64ELi8ELb0ELb0EN7cutlass6half_tE19Flash_kernel_traitsILi256ELi128ELi64ELi8ES3_EELb1ELb1ELb0ELb1ELb0ELb0ELb0ELb0EEEvNS_16Flash_fwd_paramsE --------------------------
	.section	.nv.shared._ZN5flash16flash_fwd_kernelI23Flash_fwd_kernel_traitsILi256ELi128ELi64ELi8ELb0ELb0EN7cutlass6half_tE19Flash_kernel_traitsILi256ELi128ELi64ELi8ES3_EELb1ELb1ELb0ELb1ELb0ELb0ELb0ELb0EEEvNS_16Flash_fwd_paramsE,"aw",@nobits
	.sectionflags	@""
	.align	16
	.zero		1024


//--------------------- .nv.shared._ZN5flash16flash_fwd_kernelI23Flash_fwd_kernel_traitsILi256ELi128ELi64ELi8ELb0ELb0EN7cutlass6half_tE19Flash_kernel_traitsILi256ELi128ELi64ELi8ES3_EELb1ELb1ELb0ELb0ELb0ELb0ELb0ELb1EEEvNS_16Flash_fwd_paramsE --------------------------
	.section	.nv.shared._ZN5flash16flash_fwd_kernelI23Flash_fwd_kernel_traitsILi256ELi128ELi64ELi8ELb0ELb0EN7cutlass6half_tE19Flash_kernel_traitsILi256ELi128ELi64ELi8ES3_EELb1ELb1ELb0ELb0ELb0ELb0ELb0ELb1EEEvNS_16Flash_fwd_paramsE,"aw",@nobits
	.sectionflags	@""
	.align	16
	.zero		1024


//--------------------- .nv.shared._ZN5flash16flash_fwd_kernelI23Flash_fwd_kernel_traitsILi256ELi128ELi64ELi8ELb0ELb0EN7cutlass6half_tE19Flash_kernel_traitsILi256ELi128ELi64ELi8ES3_EELb0ELb1ELb0ELb0ELb0ELb0ELb1ELb0EEEvNS_16Flash_fwd_paramsE --------------------------
	.section	.nv.shared._ZN5flash16flash_fwd_kernelI23Flash_fwd_kernel_traitsILi256ELi128ELi64ELi8ELb0ELb0EN7cutlass6half_tE19Flash_kernel_traitsILi256ELi128ELi64ELi8ES3_EELb0ELb1ELb0ELb0ELb0ELb0ELb1ELb0EEEvNS_16Flash_fwd_paramsE,"aw",@nobits
	.sectionflags	@""
	.align	16
	.zero		1024


//--------------------- .nv.shared._ZN5flash16flash_fwd_kernelI23Flash_fwd_kernel_traitsILi256ELi128ELi64ELi8ELb0ELb0EN7cutlass6half_tE19Flash_kernel_traitsILi256ELi128ELi64ELi8ES3_EELb1ELb1ELb0ELb1ELb0ELb0ELb0ELb1EEEvNS_16Flash_fwd_paramsE --------------------------
	.section	.nv.shared._ZN5flash16flash_fwd_kernelI23Flash_fwd_kernel_traitsILi256ELi128ELi64ELi8ELb0ELb0EN7cutlass6half_tE19Flash_kernel_traitsILi256ELi128ELi64ELi8ES3_EELb1ELb1ELb0ELb1ELb0ELb0ELb0ELb1EEEvNS_16Flash_fwd_paramsE,"aw",@nobits
	.sectionflags	@""
	.align	16
	.zero		1024


//--------------------- .nv.shared._ZN5flash16flash_fwd_kernelI23Flash_fwd_kernel_traitsILi256ELi128ELi64ELi8ELb0ELb0EN7cutlass6half_tE19Flash_kernel_traitsILi256ELi128ELi64ELi8ES3_EELb0ELb1ELb0ELb1ELb0ELb0ELb1ELb0EEEvNS_16Flash_fwd_paramsE --------------------------
	.section	.nv.shared._ZN5flash16flash_fwd_kernelI23Flash_fwd_kernel_traitsILi256ELi128ELi64ELi8ELb0ELb0EN7cutlass6half_tE19Flash_kernel_traitsILi256ELi128ELi64ELi8ES3_EELb0ELb1ELb0ELb1ELb0ELb0ELb1ELb0EEEvNS_16Flash_fwd_paramsE,"aw",@nobits
	.sectionflags	@""
	.align	16
	.zero		1024


//--------------------- .nv.constant0._ZN5flash16flash_fwd_kernelI23Flash_fwd_kernel_traitsILi256ELi64ELi64ELi4ELb0ELb0EN7cutlass6half_tE19Flash_kernel_traitsILi256ELi64ELi64ELi4ES3_EELb0ELb1ELb0ELb0ELb0ELb1ELb0ELb0EEEvNS_16Flash_fwd_paramsE --------------------------
	.section	.nv.constant0._ZN5flash16flash_fwd_kernelI23Flash_fwd_kernel_traitsILi256ELi64ELi64ELi4ELb0ELb0EN7cutlass6half_tE19Flash_kernel_traitsILi256ELi64ELi64ELi4ES3_EELb0ELb1ELb0ELb0ELb0ELb1ELb0ELb0EEEvNS_16Flash_fwd_paramsE,"a",@progbits
	.sectionflags	@""
	.align	4
.nv.constant0._ZN5flash16flash_fwd_kernelI23Flash_fwd_kernel_traitsILi256ELi64ELi64ELi4ELb0ELb0EN7cutlass6half_tE19Flash_kernel_traitsILi256ELi64ELi64ELi4ES3_EELb0ELb1ELb0ELb0ELb0ELb1ELb0ELb0EEEvNS_16Flash_fwd_paramsE:
	.zero		1360


//--------------------- .nv.constant0._ZN5flash16flash_fwd_kernelI23Flash_fwd_kernel_traitsILi256ELi64ELi64ELi4ELb0ELb0EN7cutlass6half_tE19Flash_kernel_traitsILi256ELi64ELi64ELi4ES3_EELb0ELb1ELb0ELb0ELb0ELb0ELb0ELb0EEEvNS_16Flash_fwd_paramsE --------------------------
	.section	.nv.constant0._ZN5flash16flash_fwd_kernelI23Flash_fwd_kernel_traitsILi256ELi64ELi64ELi4ELb0ELb0EN7cutlass6half_tE19Flash_kernel_traitsILi256ELi64ELi64ELi4ES3_EELb0ELb1ELb0ELb0ELb0ELb0ELb0ELb0EEEvNS_16Flash_fwd_paramsE,"a",@progbits
	.sectionflags	@""
	.align	4
.nv.constant0._ZN5flash16flash_fwd_kernelI23Flash_fwd_kernel_traitsILi256ELi64ELi64ELi4ELb0ELb0EN7cutlass6half_tE19Flash_kernel_traitsILi256ELi64ELi64ELi4ES3_EELb0ELb1ELb0ELb0ELb0ELb0ELb0ELb0EEEvNS_16Flash_fwd_paramsE:
	.zero		1360


//--------------------- .nv.constant0._ZN5flash16flash_fwd_kernelI23Flash_fwd_kernel_traitsILi256ELi64ELi64ELi4ELb0ELb0EN7cutlass6half_tE19Flash_kernel_traitsILi256ELi64ELi64ELi4ES3_EELb0ELb1ELb0ELb1ELb0ELb0ELb0ELb0EEEvNS_16Flash_fwd_paramsE --------------------------
	.section	.nv.constant0._ZN5flash16flash_fwd_kernelI23Flash_fwd_kernel_traitsILi256ELi64ELi64ELi4ELb0ELb0EN7cutlass6half_tE19Flash_kernel_traitsILi256ELi64ELi64ELi4ES3_EELb0ELb1ELb0ELb1ELb0ELb0ELb0ELb0EEEvNS_16Flash_fwd_paramsE,"a",@progbits
	.sectionflags	@""
	.align	4
.nv.constant0._ZN5flash16flash_fwd_kernelI23Flash_fwd_kernel_traitsILi256ELi64ELi64ELi4ELb0ELb0EN7cutlass6half_tE19Flash_kernel_traitsILi256ELi64ELi64ELi4ES3_EELb0ELb1ELb0ELb1ELb0ELb0ELb0ELb0EEEvNS_16Flash_fwd_paramsE:
	.zero		1360


//--------------------- .nv.constant0._ZN5flash16flash_fwd_kernelI23Flash_fwd_kernel_traitsILi256ELi128ELi64ELi8ELb0ELb0EN7cutlass6half_tE19Flash_kernel_traitsILi256ELi128ELi64ELi8ES3_EELb0ELb1ELb0ELb0ELb0ELb1ELb0ELb0EEEvNS_16Flash_fwd_paramsE --------------------------
	.section	.nv.constant0._ZN5flash16flash_fwd_kernelI23Flash_fwd_kernel_traitsILi256ELi128ELi64ELi8ELb0ELb0EN7cutlass6half_tE19Flash_kernel_traitsILi256ELi128ELi64ELi8ES3_EELb0ELb1ELb0ELb0ELb0ELb1ELb0ELb0EEEvNS_16Flash_fwd_paramsE,"a",@progbits
	.sectionflags	@""
	.align	4
.nv.constant0._ZN5flash16flash_fwd_kernelI23Flash_fwd_kernel_traitsILi256ELi128ELi64ELi8ELb0ELb0EN7cutlass6half_tE19Flash_kernel_traitsILi256ELi128ELi64ELi8ES3_EELb0ELb1ELb0ELb0ELb0ELb1ELb0ELb0EEEvNS_16Flash_fwd_paramsE:
	.zero		1360


//--------------------- .nv.constant0._ZN5flash16flash_fwd_kernelI23Flash_fwd_kernel_traitsILi256ELi128ELi64ELi8ELb0ELb0EN7cutlass6half_tE19Flash_kernel_traitsILi256ELi128ELi64ELi8ES3_EELb0ELb1ELb0ELb0ELb0ELb0ELb0ELb0EEEvNS_16Flash_fwd_paramsE --------------------------
	.section	.nv.constant0._ZN5flash16flash_fwd_kernelI23Flash_fwd_kernel_traitsILi256ELi128ELi64ELi8ELb0ELb0EN7cutlass6half_tE19Flash_kernel_traitsILi256ELi128ELi64ELi8ES3_EELb0ELb1ELb0ELb0ELb0ELb0ELb0ELb0EEEvNS_16Flash_fwd_paramsE,"a",@progbits
	.sectionflags	@""
	.align	4
.nv.constant0._ZN5flash16flash_fwd_kernelI23Flash_fwd_kernel_traitsILi256ELi128ELi64ELi8ELb0ELb0EN7cutlass6half_tE19Flash_kernel_traitsILi256ELi128ELi64ELi8ES3_EELb0ELb1ELb0ELb0ELb0ELb0ELb0ELb0EEEvNS_16Flash_fwd_paramsE:
	.zero		1360


//--------------------- .nv.constant0._ZN5flash16flash_fwd_kernelI23Flash_fwd_kernel_traitsILi256ELi128ELi64ELi8ELb0ELb0EN7cutlass6half_tE19Flash_kernel_traitsILi256ELi128ELi64ELi8ES3_EELb0ELb1ELb0ELb1ELb0ELb0ELb0ELb0EEEvNS_16Flash_fwd_paramsE --------------------------
	.section	.nv.constant0._ZN5flash16flash_fwd_kernelI23Flash_fwd_kernel_traitsILi256ELi128ELi64ELi8ELb0ELb0EN7cutlass6half_tE19Flash_kernel_traitsILi256ELi128ELi64ELi8ES3_EELb0ELb1ELb0ELb1ELb0ELb0ELb0ELb0EEEvNS_16Flash_fwd_paramsE,"a",@progbits
	.sectionflags	@""
	.align	4
.nv.constant0._ZN5flash16flash_fwd_kernelI23Flash_fwd_kernel_traitsILi256ELi128ELi64ELi8ELb0ELb0EN7cutlass6half_tE19Flash_kernel_traitsILi256ELi128ELi64ELi8ES3_EELb0ELb1ELb0ELb1ELb0ELb0ELb0ELb0EEEvNS_16Flash_fwd_paramsE:
	.zero		1360


//--------------------- .nv.constant0._ZN5flash16flash_fwd_kernelI23Flash_fwd_kernel_traitsILi256ELi64ELi64ELi4ELb0ELb0EN7cutlass6half_tE19Flash_kernel_traitsILi256ELi64ELi64ELi4ES3_EELb1ELb1ELb0ELb0ELb0ELb0ELb0ELb0EEEvNS_16Flash_fwd_paramsE --------------------------
	.section	.nv.constant0._ZN5flash16flash_fwd_kernelI23Flash_fwd_kernel_traitsILi256ELi64ELi64ELi4ELb0ELb0EN7cutlass6half_tE19Flash_kernel_traitsILi256ELi64ELi64ELi4ES3_EELb1ELb1ELb0ELb0ELb0ELb0ELb0ELb0EEEvNS_16Flash_fwd_paramsE,"a",@progbits
	.sectionflags	@""
	.align	4
.nv.constant0._ZN5flash16flash_fwd_kernelI23Flash_fwd_kernel_traitsILi256ELi64ELi64ELi4ELb0ELb0EN7cutlass6half_tE19Flash_kernel_traitsILi256ELi64ELi64ELi4ES3_EELb1ELb1ELb0ELb0ELb0ELb0ELb0ELb0EEEvNS_16Flash_fwd_paramsE:
	.zero		1360


//--------------------- .nv.constant0._ZN5flash16flash_fwd_kernelI23Flash_fwd_kernel_traitsILi256ELi64ELi64ELi4ELb0ELb0EN7cutlass6half_tE19Flash_kernel_traitsILi256ELi64ELi64ELi4ES3_EELb1ELb1ELb0ELb0ELb0ELb1ELb0ELb0EEEvNS_16Flash_fwd_paramsE --------------------------
	.section	.nv.constant0._ZN5flash16flash_fwd_kernelI23Flash_fwd_kernel_traitsILi256ELi64ELi64ELi4ELb0ELb0EN7cutlass6half_tE19Flash_kernel_traitsILi256ELi64ELi64ELi4ES3_EELb1ELb1ELb0ELb0ELb0ELb1ELb0ELb0EEEvNS_16Flash_fwd_paramsE,"a",@progbits
	.sectionflags	@""
	.align	4
.nv.constant0._ZN5flash16flash_fwd_kernelI23Flash_fwd_kernel_traitsILi256ELi64ELi64ELi4ELb0ELb0EN7cutlass6half_tE19Flash_kernel_traitsILi256ELi64ELi64ELi4ES3_EELb1ELb1ELb0ELb0ELb0ELb1ELb0ELb0EEEvNS_16Flash_fwd_paramsE:
	.zero		1360


//--------------------- .nv.constant0._ZN5flash16flash_fwd_kernelI23Flash_fwd_kernel_traitsILi256ELi64ELi64ELi4ELb0ELb0EN7cutlass6half_tE19Flash_kernel_traitsILi256ELi64ELi64ELi4ES3_EELb0ELb1ELb0ELb0ELb0ELb1ELb1ELb0EEEvNS_16Flash_fwd_paramsE --------------------------
	.section	.nv.constant0._ZN5flash16flash_fwd_kernelI23Flash_fwd_kernel_traitsILi256ELi64ELi64ELi4ELb0ELb0EN7cutlass6half_tE19Flash_kernel_traitsILi256ELi64ELi64ELi4ES3_EELb0ELb1ELb0ELb0ELb0ELb1ELb1ELb0EEEvNS_16Flash_fwd_paramsE,"a",@progbits
	.sectionflags	@""
	.align	4
.nv.constant0._ZN5flash16flash_fwd_kernelI23Flash_fwd_kernel_traitsILi256ELi64ELi64ELi4ELb0ELb0EN7cutlass6half_tE19Flash_kernel_traitsILi256ELi64ELi64ELi4ES3_EELb0ELb1ELb0ELb0ELb0ELb1ELb1ELb0EEEvNS_16Flash_fwd_paramsE:
	.zero		1360


//--------------------- .nv.constant0._ZN5flash16flash_fwd_kernelI23Flash_fwd_kernel_traitsILi256ELi64ELi64ELi4ELb0ELb0EN7cutlass6half_tE19Flash_kernel_traitsILi256ELi64ELi64ELi4ES3_EELb1ELb1ELb0ELb1ELb0ELb0ELb0ELb0EEEvNS_16Flash_fwd_paramsE --------------------------
	.section	.nv.constant0._ZN5flash16flash_fwd_kernelI23Flash_fwd_kernel_traitsILi256ELi64ELi64ELi4ELb0ELb0EN7cutlass6half_tE19Flash_kernel_traitsILi256ELi64ELi64ELi4ES3_EELb1ELb1ELb0ELb1ELb0ELb0ELb0ELb0EEEvNS_16Flash_fwd_paramsE,"a",@progbits
	.sectionflags	@""
	.align	4
.nv.constant0._ZN5flash16flash_fwd_kernelI23Flash_fwd_kernel_traitsILi256ELi64ELi64ELi4ELb0ELb0EN7cutlass6half_tE19Flash_kernel_traitsILi256ELi64ELi64ELi4ES3_EELb1ELb1ELb0ELb1ELb0ELb0ELb0ELb0EEEvNS_16Flash_fwd_paramsE:
	.zero		1360


//--------------------- .nv.constant0._ZN5flash16flash_fwd_kernelI23Flash_fwd_kernel_traitsILi256ELi64ELi64ELi4ELb0ELb0EN7cutlass6half_tE19Flash_kernel_traitsILi256ELi64ELi64ELi4ES3_EELb1ELb1ELb0ELb0ELb0ELb0ELb0ELb1EEEvNS_16Flash_fwd_paramsE --------------------------
	.section	.nv.constant0._ZN5flash16flash_fwd_kernelI23Flash_fwd_kernel_traitsILi256ELi64ELi64ELi4ELb0ELb0EN7cutlass6half_tE19Flash_kernel_traitsILi256ELi64ELi64ELi4ES3_EELb1ELb1ELb0ELb0ELb0ELb0ELb0ELb1EEEvNS_16Flash_fwd_paramsE,"a",@progbits
	.sectionflags	@""
	.align	4
.nv.constant0._ZN5flash16flash_fwd_kernelI23Flash_fwd_kernel_traitsILi256ELi64ELi64ELi4ELb0ELb0EN7cutlass6half_tE19Flash_kernel_traitsILi256ELi64ELi64ELi4ES3_EELb1ELb1ELb0ELb0ELb0ELb0ELb0ELb1EEEvNS_16Flash_fwd_paramsE:
	.zero		1360


//--------------------- .nv.constant0._ZN5flash16flash_fwd_kernelI23Flash_fwd_kernel_traitsILi256ELi64ELi64ELi4ELb0ELb0EN7cutlass6half_tE19Flash_kernel_traitsILi256ELi64ELi64ELi4ES3_EELb0ELb1ELb0ELb0ELb0ELb0ELb1ELb0EEEvNS_16Flash_fwd_paramsE --------------------------
	.section	.nv.constant0._ZN5flash16flash_fwd_kernelI23Flash_fwd_kernel_traitsILi256ELi64ELi64ELi4ELb0ELb0EN7cutlass6half_tE19Flash_kernel_traitsILi256ELi64ELi64ELi4ES3_EELb0ELb1ELb0ELb0ELb0ELb0ELb1ELb0EEEvNS_16Flash_fwd_paramsE,"a",@progbits
	.sectionflags	@""
	.align	4
.nv.constant0._ZN5flash16flash_fwd_kernelI23Flash_fwd_kernel_traitsILi256ELi64ELi64ELi4ELb0ELb0EN7cutlass6half_tE19Flash_kernel_traitsILi256ELi64ELi64ELi4ES3_EELb0ELb1ELb0ELb0ELb0ELb0ELb1ELb0EEEvNS_16Flash_fwd_paramsE:
	.zero		1360


//--------------------- .nv.constant0._ZN5flash16flash_fwd_kernelI23Flash_fwd_kernel_traitsILi256ELi64ELi64ELi4ELb0ELb0EN7cutlass6half_tE19Flash_kernel_traitsILi256ELi64ELi64ELi4ES3_EELb1ELb1ELb0ELb1ELb0ELb0ELb0ELb1EEEvNS_16Flash_fwd_paramsE --------------------------
	.section	.nv.constant0._ZN5flash16flash_fwd_kernelI23Flash_fwd_kernel_traitsILi256ELi64ELi64ELi4ELb0ELb0EN7cutlass6half_tE19Flash_kernel_traitsILi256ELi64ELi64ELi4ES3_EELb1ELb1ELb0ELb1ELb0ELb0ELb0ELb1EEEvNS_16Flash_fwd_paramsE,"a",@progbits
	.sectionflags	@""
	.align	4
.nv.constant0._ZN5flash16flash_fwd_kernelI23Flash_fwd_kernel_traitsILi256ELi64ELi64ELi4ELb0ELb0EN7cutlass6half_tE19Flash_kernel_traitsILi256ELi64ELi64ELi4ES3_EELb1ELb1ELb0ELb1ELb0ELb0ELb0ELb1EEEvNS_16Flash_fwd_paramsE:
	.zero		1360


//--------------------- .nv.constant0._ZN5flash16flash_fwd_kernelI23Flash_fwd_kernel_traitsILi256ELi64ELi64ELi4ELb0ELb0EN7cutlass6half_tE19Flash_kernel_traitsILi256ELi64ELi64ELi4ES3_EELb0ELb1ELb0ELb1ELb0ELb0ELb1ELb0EEEvNS_16Flash_fwd_paramsE --------------------------
	.section	.nv.constant0._ZN5flash16flash_fwd_kernelI23Flash_fwd_kernel_traitsILi256ELi64ELi64ELi4ELb0ELb0EN7cutlass6half_tE19Flash_kernel_traitsILi256ELi64ELi64ELi4ES3_EELb0ELb1ELb0ELb1ELb0ELb0ELb1ELb0EEEvNS_16Flash_fwd_paramsE,"a",@progbits
	.sectionflags	@""
	.align	4
.nv.constant0._ZN5flash16flash_fwd_kernelI23Flash_fwd_kernel_traitsILi256ELi64ELi64ELi4ELb0ELb0EN7cutlass6half_tE19Flash_kernel_traitsILi256ELi64ELi64ELi4ES3_EELb0ELb1ELb0ELb1ELb0ELb0ELb1ELb0EEEvNS_16Flash_fwd_paramsE:
	.zero		1360


//--------------------- .nv.constant0._ZN5flash16flash_fwd_kernelI23Flash_fwd_kernel_traitsILi256ELi128ELi64ELi8ELb0ELb0EN7cutlass6half_tE19Flash_kernel_traitsILi256ELi128ELi64ELi8ES3_EELb1ELb1ELb0ELb0ELb0ELb0ELb0ELb0EEEvNS_16Flash_fwd_paramsE --------------------------
	.section	.nv.constant0._ZN5flash16flash_fwd_kernelI23Flash_fwd_kernel_traitsILi256ELi128ELi64ELi8ELb0ELb0EN7cutlass6half_tE19Flash_kernel_traitsILi256ELi128ELi64ELi8ES3_EELb1ELb1ELb0ELb0ELb0ELb0ELb0ELb0EEEvNS_16Flash_fwd_paramsE,"a",@progbits
	.sectionflags	@""
	.align	4
.nv.constant0._ZN5flash16flash_fwd_kernelI23Flash_fwd_kernel_traitsILi256ELi128ELi64ELi8ELb0ELb0EN7cutlass6half_tE19Flash_kernel_traitsILi256ELi128ELi64ELi8ES3_EELb1ELb1ELb0ELb0ELb0ELb0ELb0ELb0EEEvNS_16Flash_fwd_paramsE:
	.zero		1360


//--------------------- .nv.constant0._ZN5flash16flash_fwd_kernelI23Flash_fwd_kernel_traitsILi256ELi128ELi64ELi8ELb0ELb0EN7cutlass6half_tE19Flash_kernel_traitsILi256ELi128ELi64ELi8ES3_EELb1ELb1ELb0ELb0ELb0ELb1ELb0ELb0EEEvNS_16Flash_fwd_paramsE --------------------------
	.section	.nv.constant0._ZN5flash16flash_fwd_kernelI23Flash_fwd_kernel_traitsILi256ELi128ELi64ELi8ELb0ELb0EN7cutlass6half_tE19Flash_kernel_traitsILi256ELi128ELi64ELi8ES3_EELb1ELb1ELb0ELb0ELb0ELb1ELb0ELb0EEEvNS_16Flash_fwd_paramsE,"a",@progbits
	.sectionflags	@""
	.align	4
.nv.constant0._ZN5flash16flash_fwd_kernelI23Flash_fwd_kernel_traitsILi256ELi128ELi64ELi8ELb0ELb0EN7cutlass6half_tE19Flash_kernel_traitsILi256ELi128ELi64ELi8ES3_EELb1ELb1ELb0ELb0ELb0ELb1ELb0ELb0EEEvNS_16Flash_fwd_paramsE:
	.zero		1360


//--------------------- .nv.constant0._ZN5flash16flash_fwd_kernelI23Flash_fwd_kernel_traitsILi256ELi128ELi64ELi8ELb0ELb0EN7cutlass6half_tE19Flash_kernel_traitsILi256ELi128ELi64ELi8ES3_EELb0ELb1ELb0ELb0ELb0ELb1ELb1ELb0EEEvNS_16Flash_fwd_paramsE --------------------------
	.section	.nv.constant0._ZN5flash16flash_fwd_kernelI23Flash_fwd_kernel_traitsILi256ELi128ELi64ELi8ELb0ELb0EN7cutlass6half_tE19Flash_kernel_traitsILi256ELi128ELi64ELi8ES3_EELb0ELb1ELb0ELb0ELb0ELb1ELb1ELb0EEEvNS_16Flash_fwd_paramsE,"a",@progbits
	.sectionflags	@""
	.align	4
.nv.constant0._ZN5flash16flash_fwd_kernelI23Flash_fwd_kernel_traitsILi256ELi128ELi64ELi8ELb0ELb0EN7cutlass6half_tE19Flash_kernel_traitsILi256ELi128ELi64ELi8ES3_EELb0ELb1ELb0ELb0ELb0ELb1ELb1ELb0EEEvNS_16Flash_fwd_paramsE:
	.zero		1360


//--------------------- .nv.constant0._ZN5flash16flash_fwd_kernelI23Flash_fwd_kernel_traitsILi256ELi128ELi64ELi8ELb0ELb0EN7cutlass6half_tE19Flash_kernel_traitsILi256ELi128ELi64ELi8ES3_EELb1ELb1ELb0ELb1ELb0ELb0ELb0ELb0EEEvNS_16Flash_fwd_paramsE --------------------------
	.section	.nv.constant0._ZN5flash16flash_fwd_kernelI23Flash_fwd_kernel_traitsILi256ELi128ELi64ELi8ELb0ELb0EN7cutlass6half_tE19Flash_kernel_traitsILi256ELi128ELi64ELi8ES3_EELb1ELb1ELb0ELb1ELb0ELb0ELb0ELb0EEEvNS_16Flash_fwd_paramsE,"a",@progbits
	.sectionflags	@""
	.align	4
.nv.constant0._ZN5flash16flash_fwd_kernelI23Flash_fwd_kernel_traitsILi256ELi128ELi64ELi8ELb0ELb0EN7cutlass6half_tE19Flash_kernel_traitsILi256ELi128ELi64ELi8ES3_EELb1ELb1ELb0ELb1ELb0ELb0ELb0ELb0EEEvNS_16Flash_fwd_paramsE:
	.zero		1360


//--------------------- .nv.constant0._ZN5flash16flash_fwd_kernelI23Flash_fwd_kernel_traitsILi256ELi128ELi64ELi8ELb0ELb0EN7cutlass6half_tE19Flash_kernel_traitsILi256ELi128ELi64ELi8ES3_EELb1ELb1ELb0ELb0ELb0ELb0ELb0ELb1EEEvNS_16Flash_fwd_paramsE --------------------------
	.section	.nv.constant0._ZN5flash16flash_fwd_kernelI23Flash_fwd_kernel_traitsILi256ELi128ELi64ELi8ELb0ELb0EN7cutlass6half_tE19Flash_kernel_traitsILi256ELi128ELi64ELi8ES3_EELb1ELb1ELb0ELb0ELb0ELb0ELb0ELb1EEEvNS_16Flash_fwd_paramsE,"a",@progbits
	.sectionflags	@""
	.align	4
.nv.constant0._ZN5flash16flash_fwd_kernelI23Flash_fwd_kernel_traitsILi256ELi128ELi64ELi8ELb0ELb0EN7cutlass6half_tE19Flash_kernel_traitsILi256ELi128ELi64ELi8ES3_EELb1ELb1ELb0ELb0ELb0ELb0ELb0ELb1EEEvNS_16Flash_fwd_paramsE:
	.zero		1360


//--------------------- .nv.constant0._ZN5flash16flash_fwd_kernelI23Flash_fwd_kernel_traitsILi256ELi128ELi64ELi8ELb0ELb0EN7cutlass6half_tE19Flash_kernel_traitsILi256ELi128ELi64ELi8ES3_EELb0ELb1ELb0ELb0ELb0ELb0ELb1ELb0EEEvNS_16Flash_fwd_paramsE --------------------------
	.section	.nv.constant0._ZN5flash16flash_fwd_kernelI23Flash_fwd_kernel_traitsILi256ELi128ELi64ELi8ELb0ELb0EN7cutlass6half_tE19Flash_kernel_traitsILi256ELi128ELi64ELi8ES3_EELb0ELb1ELb0ELb0ELb0ELb0ELb1ELb0EEEvNS_16Flash_fwd_paramsE,"a",@progbits
	.sectionflags	@""
	.align	4
.nv.constant0._ZN5flash16flash_fwd_kernelI23Flash_fwd_kernel_traitsILi256ELi128ELi64ELi8ELb0ELb0EN7cutlass6half_tE19Flash_kernel_traitsILi256ELi128ELi64ELi8ES3_EELb0ELb1ELb0ELb0ELb0ELb0ELb1ELb0EEEvNS_16Flash_fwd_paramsE:
	.zero		1360


//--------------------- .nv.constant0._ZN5flash16flash_fwd_kernelI23Flash_fwd_kernel_traitsILi256ELi128ELi64ELi8ELb0ELb0EN7cutlass6half_tE19Flash_kernel_traitsILi256ELi128ELi64ELi8ES3_EELb1ELb1ELb0ELb1ELb0ELb0ELb0ELb1EEEvNS_16Flash_fwd_paramsE --------------------------
	.section	.nv.constant0._ZN5flash16flash_fwd_kernelI23Flash_fwd_kernel_traitsILi256ELi128ELi64ELi8ELb0ELb0EN7cutlass6half_tE19Flash_kernel_traitsILi256ELi128ELi64ELi8ES3_EELb1ELb1ELb0ELb1ELb0ELb0ELb0ELb1EEEvNS_16Flash_fwd_paramsE,"a",@progbits
	.sectionflags	@""
	.align	4
.nv.constant0._ZN5flash16flash_fwd_kernelI23Flash_fwd_kernel_traitsILi256ELi128ELi64ELi8ELb0ELb0EN7cutlass6half_tE19Flash_kernel_traitsILi256ELi128ELi64ELi8ES3_EELb1ELb1ELb0ELb1ELb0ELb0ELb0ELb1EEEvNS_16Flash_fwd_paramsE:
	.zero		1360


//--------------------- .nv.constant0._ZN5flash16flash_fwd_kernelI23Flash_fwd_kernel_traitsILi256ELi128ELi64ELi8ELb0ELb0EN7cutlass6half_tE19Flash_kernel_traitsILi256ELi128ELi64ELi8ES3_EELb0ELb1ELb0ELb1ELb0ELb0ELb1ELb0EEEvNS_16Flash_fwd_paramsE --------------------------
	.section	.nv.constant0._ZN5flash16flash_fwd_kernelI23Flash_fwd_kernel_traitsILi256ELi128ELi64ELi8ELb0ELb0EN7cutlass6half_tE19Flash_kernel_traitsILi256ELi128ELi64ELi8ES3_EELb0ELb1ELb0ELb1ELb0ELb0ELb1ELb0EEEvNS_16Flash_fwd_paramsE,"a",@progbits
	.sectionflags	@""
	.align	4
.nv.constant0._ZN5flash16flash_fwd_kernelI23Flash_fwd_kernel_traitsILi256ELi128ELi64ELi8ELb0ELb0EN7cutlass6half_tE19Flash_kernel_traitsILi256ELi128ELi64ELi8ES3_EELb0ELb1ELb0ELb1ELb0ELb0ELb1ELb0EEEvNS_16Flash_fwd_paramsE:
	.zero		1360


//--------------------- SYMBOLS --------------------------

	.type		.nv.reservedSmem.offset0,@object
	.size		.nv.reservedSmem.offset0,0x4
	.type		.nv.reservedSmem.cap,@object
	.size		.nv.reservedSmem.cap,0x4
